	.target	sm_90a

	.elftype	@"ET_EXEC"


//--------------------- .note.nv.tkinfo           --------------------------
	.section	.note.nv.tkinfo,"",@"SHT_NOTE"
	.sectionflags	@"SHF_NOTE_NV_TKINFO"
	.tkinfo
        /*0018*/ 	.word	0x00000002
        /*0030*/ 	.string	""
        /*0030*/ 	.string	"ptxas"
        /*0030*/ 	.string	"Cuda compilation tools, release 13.0, V13.0.88"
        /*0030*/ 	.string	"Build cuda_13.0.r13.0/compiler.36424714_0"
        /*0030*/ 	.string	"-arch sm_90a -m 64 "



//--------------------- .note.nv.cuinfo           --------------------------
	.section	.note.nv.cuinfo,"",@"SHT_NOTE"
	.sectionflags	@"SHF_NOTE_NV_CUINFO"
        /*0018*/ 	.short	0x0002
        /*001a*/ 	.short	0x005a
        /*001c*/ 	.short	0x0082
	.zero		2


//--------------------- .nv.info                  --------------------------
	.section	.nv.info,"",@"SHT_CUDA_INFO"
	.align	4


	//----- nvinfo : EIATTR_REGCOUNT
	.align		4
        /*0000*/ 	.byte	0x04, 0x2f
        /*0002*/ 	.short	(.L_12 - .L_11)
	.align		4
.L_11:
        /*0004*/ 	.word	index@(_ZN5flash25flash_bwd_dot_do_o_kernelILb1E23Flash_bwd_kernel_traitsILi96ELi64ELi128ELi8ELi2ELi4ELi4ELb0ELb0EN7cutlass10bfloat16_tE19Flash_kernel_traitsILi96ELi64ELi128ELi8ES3_EEEEvNS_16Flash_bwd_paramsE)
        /*0008*/ 	.word	0x0000002d


	//----- nvinfo : EIATTR_FRAME_SIZE
	.align		4
.L_12:
        /*000c*/ 	.byte	0x04, 0x11
        /*000e*/ 	.short	(.L_14 - .L_13)
	.align		4
.L_13:
        /*0010*/ 	.word	index@(_ZN5flash25flash_bwd_dot_do_o_kernelILb1E23Flash_bwd_kernel_traitsILi96ELi64ELi128ELi8ELi2ELi4ELi4ELb0ELb0EN7cutlass10bfloat16_tE19Flash_kernel_traitsILi96ELi64ELi128ELi8ES3_EEEEvNS_16Flash_bwd_paramsE)
        /*0014*/ 	.word	0x00000000


	//----- nvinfo : EIATTR_REGCOUNT
	.align		4
.L_14:
        /*0018*/ 	.byte	0x04, 0x2f
        /*001a*/ 	.short	(.L_16 - .L_15)
	.align		4
.L_15:
        /*001c*/ 	.word	index@(_ZN5flash25flash_bwd_dot_do_o_kernelILb0E23Flash_bwd_kernel_traitsILi96ELi64ELi128ELi8ELi2ELi4ELi4ELb0ELb0EN7cutlass10bfloat16_tE19Flash_kernel_traitsILi96ELi64ELi128ELi8ES3_EEEEvNS_16Flash_bwd_paramsE)
        /*0020*/ 	.word	0x0000002b


	//----- nvinfo : EIATTR_FRAME_SIZE
	.align		4
.L_16:
        /*0024*/ 	.byte	0x04, 0x11
        /*0026*/ 	.short	(.L_18 - .L_17)
	.align		4
.L_17:
        /*0028*/ 	.word	index@(_ZN5flash25flash_bwd_dot_do_o_kernelILb0E23Flash_bwd_kernel_traitsILi96ELi64ELi128ELi8ELi2ELi4ELi4ELb0ELb0EN7cutlass10bfloat16_tE19Flash_kernel_traitsILi96ELi64ELi128ELi8ES3_EEEEvNS_16Flash_bwd_paramsE)
        /*002c*/ 	.word	0x00000000


	//----- nvinfo : EIATTR_REGCOUNT
	.align		4
.L_18:
        /*0030*/ 	.byte	0x04, 0x2f
        /*0032*/ 	.short	(.L_20 - .L_19)
	.align		4
.L_19:
        /*0034*/ 	.word	index@(_ZN5flash44flash_bwd_dq_dk_dv_loop_seqk_parallel_kernelI23Flash_bwd_kernel_traitsILi96ELi64ELi128ELi8ELi2ELi4ELi4ELb0ELb0EN7cutlass10bfloat16_tE19Flash_kernel_traitsILi96ELi64ELi128ELi8ES3_EELb0ELb0ELb1ELb1ELb0ELb0ELb1EEEvNS_16Flash_bwd_paramsE)
        /*0038*/ 	.word	0x000000ff


	//----- nvinfo : EIATTR_FRAME_SIZE
	.align		4
.L_20:
        /*003c*/ 	.byte	0x04, 0x11
        /*003e*/ 	.short	(.L_22 - .L_21)
	.align		4
.L_21:
        /*0040*/ 	.word	index@(_ZN5flash44flash_bwd_dq_dk_dv_loop_seqk_parallel_kernelI23Flash_bwd_kernel_traitsILi96ELi64ELi128ELi8ELi2ELi4ELi4ELb0ELb0EN7cutlass10bfloat16_tE19Flash_kernel_traitsILi96ELi64ELi128ELi8ES3_EELb0ELb0ELb1ELb1ELb0ELb0ELb1EEEvNS_16Flash_bwd_paramsE)
        /*0044*/ 	.word	0x00000008


	//----- nvinfo : EIATTR_REGCOUNT
	.align		4
.L_22:
        /*0048*/ 	.byte	0x04, 0x2f
        /*004a*/ 	.short	(.L_24 - .L_23)
	.align		4
.L_23:
        /*004c*/ 	.word	index@(_ZN5flash44flash_bwd_dq_dk_dv_loop_seqk_parallel_kernelI23Flash_bwd_kernel_traitsILi96ELi64ELi128ELi8ELi2ELi4ELi4ELb0ELb0EN7cutlass10bfloat16_tE19Flash_kernel_traitsILi96ELi64ELi128ELi8ES3_EELb1ELb0ELb1ELb1ELb0ELb0ELb0EEEvNS_16Flash_bwd_paramsE)
        /*0050*/ 	.word	0x000000ff


	//----- nvinfo : EIATTR_FRAME_SIZE
	.align		4
.L_24:
        /*0054*/ 	.byte	0x04, 0x11
        /*0056*/ 	.short	(.L_26 - .L_25)
	.align		4
.L_25:
        /*0058*/ 	.word	index@(_ZN5flash44flash_bwd_dq_dk_dv_loop_seqk_parallel_kernelI23Flash_bwd_kernel_traitsILi96ELi64ELi128ELi8ELi2ELi4ELi4ELb0ELb0EN7cutlass10bfloat16_tE19Flash_kernel_traitsILi96ELi64ELi128ELi8ES3_EELb1ELb0ELb1ELb1ELb0ELb0ELb0EEEvNS_16Flash_bwd_paramsE)
        /*005c*/ 	.word	0x00000000


	//----- nvinfo : EIATTR_REGCOUNT
	.align		4
.L_26:
        /*0060*/ 	.byte	0x04, 0x2f
        /*0062*/ 	.short	(.L_28 - .L_27)
	.align		4
.L_27:
        /*0064*/ 	.word	index@(_ZN5flash44flash_bwd_dq_dk_dv_loop_seqk_parallel_kernelI23Flash_bwd_kernel_traitsILi96ELi64ELi128ELi8ELi2ELi4ELi4ELb0ELb0EN7cutlass10bfloat16_tE19Flash_kernel_traitsILi96ELi64ELi128ELi8ES3_EELb0ELb0ELb1ELb0ELb0ELb1ELb1EEEvNS_16Flash_bwd_paramsE)
        /*0068*/ 	.word	0x000000ff


	//----- nvinfo : EIATTR_FRAME_SIZE
	.align		4
.L_28:
        /*006c*/ 	.byte	0x04, 0x11
        /*006e*/ 	.short	(.L_30 - .L_29)
	.align		4
.L_29:
        /*0070*/ 	.word	index@(_ZN5flash44flash_bwd_dq_dk_dv_loop_seqk_parallel_kernelI23Flash_bwd_kernel_traitsILi96ELi64ELi128ELi8ELi2ELi4ELi4ELb0ELb0EN7cutlass10bfloat16_tE19Flash_kernel_traitsILi96ELi64ELi128ELi8ES3_EELb0ELb0ELb1ELb0ELb0ELb1ELb1EEEvNS_16Flash_bwd_paramsE)
        /*0074*/ 	.word	0x00000008


	//----- nvinfo : EIATTR_REGCOUNT
	.align		4
.L_30:
        /*0078*/ 	.byte	0x04, 0x2f
        /*007a*/ 	.short	(.L_32 - .L_31)
	.align		4
.L_31:
        /*007c*/ 	.word	index@(_ZN5flash44flash_bwd_dq_dk_dv_loop_seqk_parallel_kernelI23Flash_bwd_kernel_traitsILi96ELi64ELi128ELi8ELi2ELi4ELi4ELb0ELb0EN7cutlass10bfloat16_tE19Flash_kernel_traitsILi96ELi64ELi128ELi8ES3_EELb1ELb0ELb1ELb0ELb0ELb1ELb0EEEvNS_16Flash_bwd_paramsE)
        /*0080*/ 	.word	0x000000ff


	//----- nvinfo : EIATTR_FRAME_SIZE
	.align		4
.L_32:
        /*0084*/ 	.byte	0x04, 0x11
        /*0086*/ 	.short	(.L_34 - .L_33)
	.align		4
.L_33:
        /*0088*/ 	.word	index@(_ZN5flash44flash_bwd_dq_dk_dv_loop_seqk_parallel_kernelI23Flash_bwd_kernel_traitsILi96ELi64ELi128ELi8ELi2ELi4ELi4ELb0ELb0EN7cutlass10bfloat16_tE19Flash_kernel_traitsILi96ELi64ELi128ELi8ES3_EELb1ELb0ELb1ELb0ELb0ELb1ELb0EEEvNS_16Flash_bwd_paramsE)
        /*008c*/ 	.word	0x00000000


	//----- nvinfo : EIATTR_REGCOUNT
	.align		4
.L_34:
        /*0090*/ 	.byte	0x04, 0x2f
        /*0092*/ 	.short	(.L_36 - .L_35)
	.align		4
.L_35:
        /*0094*/ 	.word	index@(_ZN5flash44flash_bwd_dq_dk_dv_loop_seqk_parallel_kernelI23Flash_bwd_kernel_traitsILi96ELi64ELi128ELi8ELi2ELi4ELi4ELb0ELb0EN7cutlass10bfloat16_tE19Flash_kernel_traitsILi96ELi64ELi128ELi8ES3_EELb0ELb0ELb0ELb1ELb0ELb0ELb1EEEvNS_16Flash_bwd_paramsE)
        /*0098*/ 	.word	0x000000ff


	//----- nvinfo : EIATTR_FRAME_SIZE
	.align		4
.L_36:
        /*009c*/ 	.byte	0x04, 0x11
        /*009e*/ 	.short	(.L_38 - .L_37)
	.align		4
.L_37:
        /*00a0*/ 	.word	index@(_ZN5flash44flash_bwd_dq_dk_dv_loop_seqk_parallel_kernelI23Flash_bwd_kernel_traitsILi96ELi64ELi128ELi8ELi2ELi4ELi4ELb0ELb0EN7cutlass10bfloat16_tE19Flash_kernel_traitsILi96ELi64ELi128ELi8ES3_EELb0ELb0ELb0ELb1ELb0ELb0ELb1EEEvNS_16Flash_bwd_paramsE)
        /*00a4*/ 	.word	0x00000008


	//----- nvinfo : EIATTR_REGCOUNT
	.align		4
.L_38:
        /*00a8*/ 	.byte	0x04, 0x2f
        /*00aa*/ 	.short	(.L_40 - .L_39)
	.align		4
.L_39:
        /*00ac*/ 	.word	index@(_ZN5flash44flash_bwd_dq_dk_dv_loop_seqk_parallel_kernelI23Flash_bwd_kernel_traitsILi96ELi64ELi128ELi8ELi2ELi4ELi4ELb0ELb0EN7cutlass10bfloat16_tE19Flash_kernel_traitsILi96ELi64ELi128ELi8ES3_EELb1ELb0ELb0ELb1ELb0ELb0ELb0EEEvNS_16Flash_bwd_paramsE)
        /*00b0*/ 	.word	0x000000ff


	//----- nvinfo : EIATTR_FRAME_SIZE
	.align		4
.L_40:
        /*00b4*/ 	.byte	0x04, 0x11
        /*00b6*/ 	.short	(.L_42 - .L_41)
	.align		4
.L_41:
        /*00b8*/ 	.word	index@(_ZN5flash44flash_bwd_dq_dk_dv_loop_seqk_parallel_kernelI23Flash_bwd_kernel_traitsILi96ELi64ELi128ELi8ELi2ELi4ELi4ELb0ELb0EN7cutlass10bfloat16_tE19Flash_kernel_traitsILi96ELi64ELi128ELi8ES3_EELb1ELb0ELb0ELb1ELb0ELb0ELb0EEEvNS_16Flash_bwd_paramsE)
        /*00bc*/ 	.word	0x00000000


	//----- nvinfo : EIATTR_REGCOUNT
	.align		4
.L_42:
        /*00c0*/ 	.byte	0x04, 0x2f
        /*00c2*/ 	.short	(.L_44 - .L_43)
	.align		4
.L_43:
        /*00c4*/ 	.word	index@(_ZN5flash44flash_bwd_dq_dk_dv_loop_seqk_parallel_kernelI23Flash_bwd_kernel_traitsILi96ELi64ELi128ELi8ELi2ELi4ELi4ELb0ELb0EN7cutlass10bfloat16_tE19Flash_kernel_traitsILi96ELi64ELi128ELi8ES3_EELb0ELb0ELb0ELb0ELb1ELb1ELb1EEEvNS_16Flash_bwd_paramsE)
        /*00c8*/ 	.word	0x000000ff


	//----- nvinfo : EIATTR_FRAME_SIZE
	.align		4
.L_44:
        /*00cc*/ 	.byte	0x04, 0x11
        /*00ce*/ 	.short	(.L_46 - .L_45)
	.align		4
.L_45:
        /*00d0*/ 	.word	index@(_ZN5flash44flash_bwd_dq_dk_dv_loop_seqk_parallel_kernelI23Flash_bwd_kernel_traitsILi96ELi64ELi128ELi8ELi2ELi4ELi4ELb0ELb0EN7cutlass10bfloat16_tE19Flash_kernel_traitsILi96ELi64ELi128ELi8ES3_EELb0ELb0ELb0ELb0ELb1ELb1ELb1EEEvNS_16Flash_bwd_paramsE)
        /*00d4*/ 	.word	0x00000008


	//----- nvinfo : EIATTR_REGCOUNT
	.align		4
.L_46:
        /*00d8*/ 	.byte	0x04, 0x2f
        /*00da*/ 	.short	(.L_48 - .L_47)
	.align		4
.L_47:
        /*00dc*/ 	.word	index@(_ZN5flash44flash_bwd_dq_dk_dv_loop_seqk_parallel_kernelI23Flash_bwd_kernel_traitsILi96ELi64ELi128ELi8ELi2ELi4ELi4ELb0ELb0EN7cutlass10bfloat16_tE19Flash_kernel_traitsILi96ELi64ELi128ELi8ES3_EELb1ELb0ELb0ELb0ELb1ELb1ELb0EEEvNS_16Flash_bwd_paramsE)
        /*00e0*/ 	.word	0x000000ff


	//----- nvinfo : EIATTR_FRAME_SIZE
	.align		4
.L_48:
        /*00e4*/ 	.byte	0x04, 0x11
        /*00e6*/ 	.short	(.L_50 - .L_49)
	.align		4
.L_49:
        /*00e8*/ 	.word	index@(_ZN5flash44flash_bwd_dq_dk_dv_loop_seqk_parallel_kernelI23Flash_bwd_kernel_traitsILi96ELi64ELi128ELi8ELi2ELi4ELi4ELb0ELb0EN7cutlass10bfloat16_tE19Flash_kernel_traitsILi96ELi64ELi128ELi8ES3_EELb1ELb0ELb0ELb0ELb1ELb1ELb0EEEvNS_16Flash_bwd_paramsE)
        /*00ec*/ 	.word	0x00000000


	//----- nvinfo : EIATTR_REGCOUNT
	.align		4
.L_50:
        /*00f0*/ 	.byte	0x04, 0x2f
        /*00f2*/ 	.short	(.L_52 - .L_51)
	.align		4
.L_51:
        /*00f4*/ 	.word	index@(_ZN5flash44flash_bwd_dq_dk_dv_loop_seqk_parallel_kernelI23Flash_bwd_kernel_traitsILi96ELi64ELi128ELi8ELi2ELi4ELi4ELb0ELb0EN7cutlass10bfloat16_tE19Flash_kernel_traitsILi96ELi64ELi128ELi8ES3_EELb0ELb0ELb1ELb0ELb0ELb0ELb1EEEvNS_16Flash_bwd_paramsE)
        /*00f8*/ 	.word	0x000000ff


	//----- nvinfo : EIATTR_FRAME_SIZE
	.align		4
.L_52:
        /*00fc*/ 	.byte	0x04, 0x11
        /*00fe*/ 	.short	(.L_54 - .L_53)
	.align		4
.L_53:
        /*0100*/ 	.word	index@(_ZN5flash44flash_bwd_dq_dk_dv_loop_seqk_parallel_kernelI23Flash_bwd_kernel_traitsILi96ELi64ELi128ELi8ELi2ELi4ELi4ELb0ELb0EN7cutlass10bfloat16_tE19Flash_kernel_traitsILi96ELi64ELi128ELi8ES3_EELb0ELb0ELb1ELb0ELb0ELb0ELb1EEEvNS_16Flash_bwd_paramsE)
        /*0104*/ 	.word	0x00000000


	//----- nvinfo : EIATTR_REGCOUNT
	.align		4
.L_54:
        /*0108*/ 	.byte	0x04, 0x2f
        /*010a*/ 	.short	(.L_56 - .L_55)
	.align		4
.L_55:
        /*010c*/ 	.word	index@(_ZN5flash44flash_bwd_dq_dk_dv_loop_seqk_parallel_kernelI23Flash_bwd_kernel_traitsILi96ELi64ELi128ELi8ELi2ELi4ELi4ELb0ELb0EN7cutlass10bfloat16_tE19Flash_kernel_traitsILi96ELi64ELi128ELi8ES3_EELb1ELb0ELb1ELb0ELb0ELb0ELb0EEEvNS_16Flash_bwd_paramsE)
        /*0110*/ 	.word	0x000000ff


	//----- nvinfo : EIATTR_FRAME_SIZE
	.align		4
.L_56:
        /*0114*/ 	.byte	0x04, 0x11
        /*0116*/ 	.short	(.L_58 - .L_57)
	.align		4
.L_57:
        /*0118*/ 	.word	index@(_ZN5flash44flash_bwd_dq_dk_dv_loop_seqk_parallel_kernelI23Flash_bwd_kernel_traitsILi96ELi64ELi128ELi8ELi2ELi4ELi4ELb0ELb0EN7cutlass10bfloat16_tE19Flash_kernel_traitsILi96ELi64ELi128ELi8ES3_EELb1ELb0ELb1ELb0ELb0ELb0ELb0EEEvNS_16Flash_bwd_paramsE)
        /*011c*/ 	.word	0x00000000


	//----- nvinfo : EIATTR_REGCOUNT
	.align		4
.L_58:
        /*0120*/ 	.byte	0x04, 0x2f
        /*0122*/ 	.short	(.L_60 - .L_59)
	.align		4
.L_59:
        /*0124*/ 	.word	index@(_ZN5flash44flash_bwd_dq_dk_dv_loop_seqk_parallel_kernelI23Flash_bwd_kernel_traitsILi96ELi64ELi128ELi8ELi2ELi4ELi4ELb0ELb0EN7cutlass10bfloat16_tE19Flash_kernel_traitsILi96ELi64ELi128ELi8ES3_EELb0ELb0ELb0ELb0ELb0ELb0ELb1EEEvNS_16Flash_bwd_paramsE)
        /*0128*/ 	.word	0x000000ff


	//----- nvinfo : EIATTR_FRAME_SIZE
	.align		4
.L_60:
        /*012c*/ 	.byte	0x04, 0x11
        /*012e*/ 	.short	(.L_62 - .L_61)
	.align		4
.L_61:
        /*0130*/ 	.word	index@(_ZN5flash44flash_bwd_dq_dk_dv_loop_seqk_parallel_kernelI23Flash_bwd_kernel_traitsILi96ELi64ELi128ELi8ELi2ELi4ELi4ELb0ELb0EN7cutlass10bfloat16_tE19Flash_kernel_traitsILi96ELi64ELi128ELi8ES3_EELb0ELb0ELb0ELb0ELb0ELb0ELb1EEEvNS_16Flash_bwd_paramsE)
        /*0134*/ 	.word	0x00000008


	//----- nvinfo : EIATTR_REGCOUNT
	.align		4
.L_62:
        /*0138*/ 	.byte	0x04, 0x2f
        /*013a*/ 	.short	(.L_64 - .L_63)
	.align		4
.L_63:
        /*013c*/ 	.word	index@(_ZN5flash44flash_bwd_dq_dk_dv_loop_seqk_parallel_kernelI23Flash_bwd_kernel_traitsILi96ELi64ELi128ELi8ELi2ELi4ELi4ELb0ELb0EN7cutlass10bfloat16_tE19Flash_kernel_traitsILi96ELi64ELi128ELi8ES3_EELb1ELb0ELb0ELb0ELb0ELb0ELb0EEEvNS_16Flash_bwd_paramsE)
        /*0140*/ 	.word	0x000000fe


	//----- nvinfo : EIATTR_FRAME_SIZE
	.align		4
.L_64:
        /*0144*/ 	.byte	0x04, 0x11
        /*0146*/ 	.short	(.L_66 - .L_65)
	.align		4
.L_65:
        /*0148*/ 	.word	index@(_ZN5flash44flash_bwd_dq_dk_dv_loop_seqk_parallel_kernelI23Flash_bwd_kernel_traitsILi96ELi64ELi128ELi8ELi2ELi4ELi4ELb0ELb0EN7cutlass10bfloat16_tE19Flash_kernel_traitsILi96ELi64ELi128ELi8ES3_EELb1ELb0ELb0ELb0ELb0ELb0ELb0EEEvNS_16Flash_bwd_paramsE)
        /*014c*/ 	.word	0x00000000


	//----- nvinfo : EIATTR_REGCOUNT
	.align		4
.L_66:
        /*0150*/ 	.byte	0x04, 0x2f
        /*0152*/ 	.short	(.L_68 - .L_67)
	.align		4
.L_67:
        /*0154*/ 	.word	index@(_ZN5flash44flash_bwd_dq_dk_dv_loop_seqk_parallel_kernelI23Flash_bwd_kernel_traitsILi96ELi64ELi128ELi8ELi2ELi4ELi4ELb0ELb0EN7cutlass10bfloat16_tE19Flash_kernel_traitsILi96ELi64ELi128ELi8ES3_EELb0ELb0ELb0ELb0ELb0ELb1ELb1EEEvNS_16Flash_bwd_paramsE)
        /*0158*/ 	.word	0x000000ff


	//----- nvinfo : EIATTR_FRAME_SIZE
	.align		4
.L_68:
        /*015c*/ 	.byte	0x04, 0x11
        /*015e*/ 	.short	(.L_70 - .L_69)
	.align		4
.L_69:
        /*0160*/ 	.word	index@(_ZN5flash44flash_bwd_dq_dk_dv_loop_seqk_parallel_kernelI23Flash_bwd_kernel_traitsILi96ELi64ELi128ELi8ELi2ELi4ELi4ELb0ELb0EN7cutlass10bfloat16_tE19Flash_kernel_traitsILi96ELi64ELi128ELi8ES3_EELb0ELb0ELb0ELb0ELb0ELb1ELb1EEEvNS_16Flash_bwd_paramsE)
        /*0164*/ 	.word	0x00000008


	//----- nvinfo : EIATTR_REGCOUNT
	.align		4
.L_70:
        /*0168*/ 	.byte	0x04, 0x2f
        /*016a*/ 	.short	(.L_72 - .L_71)
	.align		4
.L_71:
        /*016c*/ 	.word	index@(_ZN5flash44flash_bwd_dq_dk_dv_loop_seqk_parallel_kernelI23Flash_bwd_kernel_traitsILi96ELi64ELi128ELi8ELi2ELi4ELi4ELb0ELb0EN7cutlass10bfloat16_tE19Flash_kernel_traitsILi96ELi64ELi128ELi8ES3_EELb1ELb0ELb0ELb0ELb0ELb1ELb0EEEvNS_16Flash_bwd_paramsE)
        /*0170*/ 	.word	0x000000ff


	//----- nvinfo : EIATTR_FRAME_SIZE
	.align		4
.L_72:
        /*0174*/ 	.byte	0x04, 0x11
        /*0176*/ 	.short	(.L_74 - .L_73)
	.align		4
.L_73:
        /*0178*/ 	.word	index@(_ZN5flash44flash_bwd_dq_dk_dv_loop_seqk_parallel_kernelI23Flash_bwd_kernel_traitsILi96ELi64ELi128ELi8ELi2ELi4ELi4ELb0ELb0EN7cutlass10bfloat16_tE19Flash_kernel_traitsILi96ELi64ELi128ELi8ES3_EELb1ELb0ELb0ELb0ELb0ELb1ELb0EEEvNS_16Flash_bwd_paramsE)
        /*017c*/ 	.word	0x00000000


	//----- nvinfo : EIATTR_REGCOUNT
	.align		4
.L_74:
        /*0180*/ 	.byte	0x04, 0x2f
        /*0182*/ 	.short	(.L_76 - .L_75)
	.align		4
.L_75:
        /*0184*/ 	.word	index@(_ZN5flash27flash_bwd_convert_dq_kernelI23Flash_bwd_kernel_traitsILi96ELi64ELi128ELi8ELi2ELi4ELi4ELb0ELb0EN7cutlass10bfloat16_tE19Flash_kernel_traitsILi96ELi64ELi128ELi8ES3_EEEEvNS_16Flash_bwd_paramsEi)
        /*0188*/ 	.word	0x00000038


	//----- nvinfo : EIATTR_FRAME_SIZE
	.align		4
.L_76:
        /*018c*/ 	.byte	0x04, 0x11
        /*018e*/ 	.short	(.L_78 - .L_77)
	.align		4
.L_77:
        /*0190*/ 	.word	index@(_ZN5flash27flash_bwd_convert_dq_kernelI23Flash_bwd_kernel_traitsILi96ELi64ELi128ELi8ELi2ELi4ELi4ELb0ELb0EN7cutlass10bfloat16_tE19Flash_kernel_traitsILi96ELi64ELi128ELi8ES3_EEEEvNS_16Flash_bwd_paramsEi)
        /*0194*/ 	.word	0x00000000


	//----- nvinfo : EIATTR_REGCOUNT
	.align		4
.L_78:
        /*0198*/ 	.byte	0x04, 0x2f
        /*019a*/ 	.short	(.L_80 - .L_79)
	.align		4
.L_79:
        /*019c*/ 	.word	index@(_ZN5flash25flash_bwd_dot_do_o_kernelILb1E23Flash_bwd_kernel_traitsILi96ELi64ELi128ELi8ELi2ELi4ELi4ELb1ELb0EN7cutlass10bfloat16_tE19Flash_kernel_traitsILi96ELi64ELi128ELi8ES3_EEEEvNS_16Flash_bwd_paramsE)
        /*01a0*/ 	.word	0x0000002d


	//----- nvinfo : EIATTR_FRAME_SIZE
	.align		4
.L_80:
        /*01a4*/ 	.byte	0x04, 0x11
        /*01a6*/ 	.short	(.L_82 - .L_81)
	.align		4
.L_81:
        /*01a8*/ 	.word	index@(_ZN5flash25flash_bwd_dot_do_o_kernelILb1E23Flash_bwd_kernel_traitsILi96ELi64ELi128ELi8ELi2ELi4ELi4ELb1ELb0EN7cutlass10bfloat16_tE19Flash_kernel_traitsILi96ELi64ELi128ELi8ES3_EEEEvNS_16Flash_bwd_paramsE)
        /*01ac*/ 	.word	0x00000000


	//----- nvinfo : EIATTR_REGCOUNT
	.align		4
.L_82:
        /*01b0*/ 	.byte	0x04, 0x2f
        /*01b2*/ 	.short	(.L_84 - .L_83)
	.align		4
.L_83:
        /*01b4*/ 	.word	index@(_ZN5flash25flash_bwd_dot_do_o_kernelILb0E23Flash_bwd_kernel_traitsILi96ELi64ELi128ELi8ELi2ELi4ELi4ELb1ELb0EN7cutlass10bfloat16_tE19Flash_kernel_traitsILi96ELi64ELi128ELi8ES3_EEEEvNS_16Flash_bwd_paramsE)
        /*01b8*/ 	.word	0x0000002b


	//----- nvinfo : EIATTR_FRAME_SIZE
	.align		4
.L_84:
        /*01bc*/ 	.byte	0x04, 0x11
        /*01be*/ 	.short	(.L_86 - .L_85)
	.align		4
.L_85:
        /*01c0*/ 	.word	index@(_ZN5flash25flash_bwd_dot_do_o_kernelILb0E23Flash_bwd_kernel_traitsILi96ELi64ELi128ELi8ELi2ELi4ELi4ELb1ELb0EN7cutlass10bfloat16_tE19Flash_kernel_traitsILi96ELi64ELi128ELi8ES3_EEEEvNS_16Flash_bwd_paramsE)
        /*01c4*/ 	.word	0x00000000


	//----- nvinfo : EIATTR_REGCOUNT
	.align		4
.L_86:
        /*01c8*/ 	.byte	0x04, 0x2f
        /*01ca*/ 	.short	(.L_88 - .L_87)
	.align		4
.L_87:
        /*01cc*/ 	.word	index@(_ZN5flash44flash_bwd_dq_dk_dv_loop_seqk_parallel_kernelI23Flash_bwd_kernel_traitsILi96ELi64ELi128ELi8ELi2ELi4ELi4ELb1ELb0EN7cutlass10bfloat16_tE19Flash_kernel_traitsILi96ELi64ELi128ELi8ES3_EELb0ELb0ELb1ELb1ELb0ELb0ELb1EEEvNS_16Flash_bwd_paramsE)
        /*01d0*/ 	.word	0x000000ff


	//----- nvinfo : EIATTR_FRAME_SIZE
	.align		4
.L_88:
        /*01d4*/ 	.byte	0x04, 0x11
        /*01d6*/ 	.short	(.L_90 - .L_89)
	.align		4
.L_89:
        /*01d8*/ 	.word	index@(_ZN5flash44flash_bwd_dq_dk_dv_loop_seqk_parallel_kernelI23Flash_bwd_kernel_traitsILi96ELi64ELi128ELi8ELi2ELi4ELi4ELb1ELb0EN7cutlass10bfloat16_tE19Flash_kernel_traitsILi96ELi64ELi128ELi8ES3_EELb0ELb0ELb1ELb1ELb0ELb0ELb1EEEvNS_16Flash_bwd_paramsE)
        /*01dc*/ 	.word	0x000000c0


	//----- nvinfo : EIATTR_REGCOUNT
	.align		4
.L_90:
        /*01e0*/ 	.byte	0x04, 0x2f
        /*01e2*/ 	.short	(.L_92 - .L_91)
	.align		4
.L_91:
        /*01e4*/ 	.word	index@(_ZN5flash44flash_bwd_dq_dk_dv_loop_seqk_parallel_kernelI23Flash_bwd_kernel_traitsILi96ELi64ELi128ELi8ELi2ELi4ELi4ELb1ELb0EN7cutlass10bfloat16_tE19Flash_kernel_traitsILi96ELi64ELi128ELi8ES3_EELb1ELb0ELb1ELb1ELb0ELb0ELb0EEEvNS_16Flash_bwd_paramsE)
        /*01e8*/ 	.word	0x000000ff


	//----- nvinfo : EIATTR_FRAME_SIZE
	.align		4
.L_92:
        /*01ec*/ 	.byte	0x04, 0x11
        /*01ee*/ 	.short	(.L_94 - .L_93)
	.align		4
.L_93:
        /*01f0*/ 	.word	index@(_ZN5flash44flash_bwd_dq_dk_dv_loop_seqk_parallel_kernelI23Flash_bwd_kernel_traitsILi96ELi64ELi128ELi8ELi2ELi4ELi4ELb1ELb0EN7cutlass10bfloat16_tE19Flash_kernel_traitsILi96ELi64ELi128ELi8ES3_EELb1ELb0ELb1ELb1ELb0ELb0ELb0EEEvNS_16Flash_bwd_paramsE)
        /*01f4*/ 	.word	0x00000040


	//----- nvinfo : EIATTR_REGCOUNT
	.align		4
.L_94:
        /*01f8*/ 	.byte	0x04, 0x2f
        /*01fa*/ 	.short	(.L_96 - .L_95)
	.align		4
.L_95:
        /*01fc*/ 	.word	index@(_ZN5flash44flash_bwd_dq_dk_dv_loop_seqk_parallel_kernelI23Flash_bwd_kernel_traitsILi96ELi64ELi128ELi8ELi2ELi4ELi4ELb1ELb0EN7cutlass10bfloat16_tE19Flash_kernel_traitsILi96ELi64ELi128ELi8ES3_EELb0ELb0ELb1ELb0ELb0ELb1ELb1EEEvNS_16Flash_bwd_paramsE)
        /*0200*/ 	.word	0x000000ff


	//----- nvinfo : EIATTR_FRAME_SIZE
	.align		4
.L_96:
        /*0204*/ 	.byte	0x04, 0x11
        /*0206*/ 	.short	(.L_98 - .L_97)
	.align		4
.L_97:
        /*0208*/ 	.word	index@(_ZN5flash44flash_bwd_dq_dk_dv_loop_seqk_parallel_kernelI23Flash_bwd_kernel_traitsILi96ELi64ELi128ELi8ELi2ELi4ELi4ELb1ELb0EN7cutlass10bfloat16_tE19Flash_kernel_traitsILi96ELi64ELi128ELi8ES3_EELb0ELb0ELb1ELb0ELb0ELb1ELb1EEEvNS_16Flash_bwd_paramsE)
        /*020c*/ 	.word	0x000000b0


	//----- nvinfo : EIATTR_REGCOUNT
	.align		4
.L_98:
        /*0210*/ 	.byte	0x04, 0x2f
        /*0212*/ 	.short	(.L_100 - .L_99)
	.align		4
.L_99:
        /*0214*/ 	.word	index@(_ZN5flash44flash_bwd_dq_dk_dv_loop_seqk_parallel_kernelI23Flash_bwd_kernel_traitsILi96ELi64ELi128ELi8ELi2ELi4ELi4ELb1ELb0EN7cutlass10bfloat16_tE19Flash_kernel_traitsILi96ELi64ELi128ELi8ES3_EELb1ELb0ELb1ELb0ELb0ELb1ELb0EEEvNS_16Flash_bwd_paramsE)
        /*0218*/ 	.word	0x000000ff


	//----- nvinfo : EIATTR_FRAME_SIZE
	.align		4
.L_100:
        /*021c*/ 	.byte	0x04, 0x11
        /*021e*/ 	.short	(.L_102 - .L_101)
	.align		4
.L_101:
        /*0220*/ 	.word	index@(_ZN5flash44flash_bwd_dq_dk_dv_loop_seqk_parallel_kernelI23Flash_bwd_kernel_traitsILi96ELi64ELi128ELi8ELi2ELi4ELi4ELb1ELb0EN7cutlass10bfloat16_tE19Flash_kernel_traitsILi96ELi64ELi128ELi8ES3_EELb1ELb0ELb1ELb0ELb0ELb1ELb0EEEvNS_16Flash_bwd_paramsE)
        /*0224*/ 	.word	0x00000030


	//----- nvinfo : EIATTR_REGCOUNT
	.align		4
.L_102:
        /*0228*/ 	.byte	0x04, 0x2f
        /*022a*/ 	.short	(.L_104 - .L_103)
	.align		4
.L_103:
        /*022c*/ 	.word	index@(_ZN5flash44flash_bwd_dq_dk_dv_loop_seqk_parallel_kernelI23Flash_bwd_kernel_traitsILi96ELi64ELi128ELi8ELi2ELi4ELi4ELb1ELb0EN7cutlass10bfloat16_tE19Flash_kernel_traitsILi96ELi64ELi128ELi8ES3_EELb0ELb0ELb0ELb1ELb0ELb0ELb1EEEvNS_16Flash_bwd_paramsE)
        /*0230*/ 	.word	0x000000ff


	//----- nvinfo : EIATTR_FRAME_SIZE
	.align		4
.L_104:
        /*0234*/ 	.byte	0x04, 0x11
        /*0236*/ 	.short	(.L_106 - .L_105)
	.align		4
.L_105:
        /*0238*/ 	.word	index@(_ZN5flash44flash_bwd_dq_dk_dv_loop_seqk_parallel_kernelI23Flash_bwd_kernel_traitsILi96ELi64ELi128ELi8ELi2ELi4ELi4ELb1ELb0EN7cutlass10bfloat16_tE19Flash_kernel_traitsILi96ELi64ELi128ELi8ES3_EELb0ELb0ELb0ELb1ELb0ELb0ELb1EEEvNS_16Flash_bwd_paramsE)
        /*023c*/ 	.word	0x000000c0


	//----- nvinfo : EIATTR_REGCOUNT
	.align		4
.L_106:
        /*0240*/ 	.byte	0x04, 0x2f
        /*0242*/ 	.short	(.L_108 - .L_107)
	.align		4
.L_107:
        /*0244*/ 	.word	index@(_ZN5flash44flash_bwd_dq_dk_dv_loop_seqk_parallel_kernelI23Flash_bwd_kernel_traitsILi96ELi64ELi128ELi8ELi2ELi4ELi4ELb1ELb0EN7cutlass10bfloat16_tE19Flash_kernel_traitsILi96ELi64ELi128ELi8ES3_EELb1ELb0ELb0ELb1ELb0ELb0ELb0EEEvNS_16Flash_bwd_paramsE)
        /*0248*/ 	.word	0x000000ff


	//----- nvinfo : EIATTR_FRAME_SIZE
	.align		4
.L_108:
        /*024c*/ 	.byte	0x04, 0x11
        /*024e*/ 	.short	(.L_110 - .L_109)
	.align		4
.L_109:
        /*0250*/ 	.word	index@(_ZN5flash44flash_bwd_dq_dk_dv_loop_seqk_parallel_kernelI23Flash_bwd_kernel_traitsILi96ELi64ELi128ELi8ELi2ELi4ELi4ELb1ELb0EN7cutlass10bfloat16_tE19Flash_kernel_traitsILi96ELi64ELi128ELi8ES3_EELb1ELb0ELb0ELb1ELb0ELb0ELb0EEEvNS_16Flash_bwd_paramsE)
        /*0254*/ 	.word	0x00000060


	//----- nvinfo : EIATTR_REGCOUNT
	.align		4
.L_110:
        /*0258*/ 	.byte	0x04, 0x2f
        /*025a*/ 	.short	(.L_112 - .L_111)
	.align		4
.L_111:
        /*025c*/ 	.word	index@(_ZN5flash44flash_bwd_dq_dk_dv_loop_seqk_parallel_kernelI23Flash_bwd_kernel_traitsILi96ELi64ELi128ELi8ELi2ELi4ELi4ELb1ELb0EN7cutlass10bfloat16_tE19Flash_kernel_traitsILi96ELi64ELi128ELi8ES3_EELb0ELb0ELb0ELb0ELb1ELb1ELb1EEEvNS_16Flash_bwd_paramsE)
        /*0260*/ 	.word	0x000000ff


	//----- nvinfo : EIATTR_FRAME_SIZE
	.align		4
.L_112:
        /*0264*/ 	.byte	0x04, 0x11
        /*0266*/ 	.short	(.L_114 - .L_113)
	.align		4
.L_113:
        /*0268*/ 	.word	index@(_ZN5flash44flash_bwd_dq_dk_dv_loop_seqk_parallel_kernelI23Flash_bwd_kernel_traitsILi96ELi64ELi128ELi8ELi2ELi4ELi4ELb1ELb0EN7cutlass10bfloat16_tE19Flash_kernel_traitsILi96ELi64ELi128ELi8ES3_EELb0ELb0ELb0ELb0ELb1ELb1ELb1EEEvNS_16Flash_bwd_paramsE)
        /*026c*/ 	.word	0x000000a0


	//----- nvinfo : EIATTR_REGCOUNT
	.align		4
.L_114:
        /*0270*/ 	.byte	0x04, 0x2f
        /*0272*/ 	.short	(.L_116 - .L_115)
	.align		4
.L_115:
        /*0274*/ 	.word	index@(_ZN5flash44flash_bwd_dq_dk_dv_loop_seqk_parallel_kernelI23Flash_bwd_kernel_traitsILi96ELi64ELi128ELi8ELi2ELi4ELi4ELb1ELb0EN7cutlass10bfloat16_tE19Flash_kernel_traitsILi96ELi64ELi128ELi8ES3_EELb1ELb0ELb0ELb0ELb1ELb1ELb0EEEvNS_16Flash_bwd_paramsE)
        /*0278*/ 	.word	0x000000ff


	//----- nvinfo : EIATTR_FRAME_SIZE
	.align		4
.L_116:
        /*027c*/ 	.byte	0x04, 0x11
        /*027e*/ 	.short	(.L_118 - .L_117)
	.align		4
.L_117:
        /*0280*/ 	.word	index@(_ZN5flash44flash_bwd_dq_dk_dv_loop_seqk_parallel_kernelI23Flash_bwd_kernel_traitsILi96ELi64ELi128ELi8ELi2ELi4ELi4ELb1ELb0EN7cutlass10bfloat16_tE19Flash_kernel_traitsILi96ELi64ELi128ELi8ES3_EELb1ELb0ELb0ELb0ELb1ELb1ELb0EEEvNS_16Flash_bwd_paramsE)
        /*0284*/ 	.word	0x00000038


	//----- nvinfo : EIATTR_REGCOUNT
	.align		4
.L_118:
        /*0288*/ 	.byte	0x04, 0x2f
        /*028a*/ 	.short	(.L_120 - .L_119)
	.align		4
.L_119:
        /*028c*/ 	.word	index@(_ZN5flash44flash_bwd_dq_dk_dv_loop_seqk_parallel_kernelI23Flash_bwd_kernel_traitsILi96ELi64ELi128ELi8ELi2ELi4ELi4ELb1ELb0EN7cutlass10bfloat16_tE19Flash_kernel_traitsILi96ELi64ELi128ELi8ES3_EELb0ELb0ELb1ELb0ELb0ELb0ELb1EEEvNS_16Flash_bwd_paramsE)
        /*0290*/ 	.word	0x000000ff


	//----- nvinfo : EIATTR_FRAME_SIZE
	.align		4
.L_120:
        /*0294*/ 	.byte	0x04, 0x11
        /*0296*/ 	.short	(.L_122 - .L_121)
	.align		4
.L_121:
        /*0298*/ 	.word	index@(_ZN5flash44flash_bwd_dq_dk_dv_loop_seqk_parallel_kernelI23Flash_bwd_kernel_traitsILi96ELi64ELi128ELi8ELi2ELi4ELi4ELb1ELb0EN7cutlass10bfloat16_tE19Flash_kernel_traitsILi96ELi64ELi128ELi8ES3_EELb0ELb0ELb1ELb0ELb0ELb0ELb1EEEvNS_16Flash_bwd_paramsE)
        /*029c*/ 	.word	0x000000b8


	//----- nvinfo : EIATTR_REGCOUNT
	.align		4
.L_122:
        /*02a0*/ 	.byte	0x04, 0x2f
        /*02a2*/ 	.short	(.L_124 - .L_123)
	.align		4
.L_123:
        /*02a4*/ 	.word	index@(_ZN5flash44flash_bwd_dq_dk_dv_loop_seqk_parallel_kernelI23Flash_bwd_kernel_traitsILi96ELi64ELi128ELi8ELi2ELi4ELi4ELb1ELb0EN7cutlass10bfloat16_tE19Flash_kernel_traitsILi96ELi64ELi128ELi8ES3_EELb1ELb0ELb1ELb0ELb0ELb0ELb0EEEvNS_16Flash_bwd_paramsE)
        /*02a8*/ 	.word	0x000000ff


	//----- nvinfo : EIATTR_FRAME_SIZE
	.align		4
.L_124:
        /*02ac*/ 	.byte	0x04, 0x11
        /*02ae*/ 	.short	(.L_126 - .L_125)
	.align		4
.L_125:
        /*02b0*/ 	.word	index@(_ZN5flash44flash_bwd_dq_dk_dv_loop_seqk_parallel_kernelI23Flash_bwd_kernel_traitsILi96ELi64ELi128ELi8ELi2ELi4ELi4ELb1ELb0EN7cutlass10bfloat16_tE19Flash_kernel_traitsILi96ELi64ELi128ELi8ES3_EELb1ELb0ELb1ELb0ELb0ELb0ELb0EEEvNS_16Flash_bwd_paramsE)
        /*02b4*/ 	.word	0x00000038


	//----- nvinfo : EIATTR_REGCOUNT
	.align		4
.L_126:
        /*02b8*/ 	.byte	0x04, 0x2f
        /*02ba*/ 	.short	(.L_128 - .L_127)
	.align		4
.L_127:
        /*02bc*/ 	.word	index@(_ZN5flash44flash_bwd_dq_dk_dv_loop_seqk_parallel_kernelI23Flash_bwd_kernel_traitsILi96ELi64ELi128ELi8ELi2ELi4ELi4ELb1ELb0EN7cutlass10bfloat16_tE19Flash_kernel_traitsILi96ELi64ELi128ELi8ES3_EELb0ELb0ELb0ELb0ELb0ELb0ELb1EEEvNS_16Flash_bwd_paramsE)
        /*02c0*/ 	.word	0x000000ff


	//----- nvinfo : EIATTR_FRAME_SIZE
	.align		4
.L_128:
        /*02c4*/ 	.byte	0x04, 0x11
        /*02c6*/ 	.short	(.L_130 - .L_129)
	.align		4
.L_129:
        /*02c8*/ 	.word	index@(_ZN5flash44flash_bwd_dq_dk_dv_loop_seqk_parallel_kernelI23Flash_bwd_kernel_traitsILi96ELi64ELi128ELi8ELi2ELi4ELi4ELb1ELb0EN7cutlass10bfloat16_tE19Flash_kernel_traitsILi96ELi64ELi128ELi8ES3_EELb0ELb0ELb0ELb0ELb0ELb0ELb1EEEvNS_16Flash_bwd_paramsE)
        /*02cc*/ 	.word	0x000000c0


	//----- nvinfo : EIATTR_REGCOUNT
	.align		4
.L_130:
        /*02d0*/ 	.byte	0x04, 0x2f
        /*02d2*/ 	.short	(.L_132 - .L_131)
	.align		4
.L_131:
        /*02d4*/ 	.word	index@(_ZN5flash44flash_bwd_dq_dk_dv_loop_seqk_parallel_kernelI23Flash_bwd_kernel_traitsILi96ELi64ELi128ELi8ELi2ELi4ELi4ELb1ELb0EN7cutlass10bfloat16_tE19Flash_kernel_traitsILi96ELi64ELi128ELi8ES3_EELb1ELb0ELb0ELb0ELb0ELb0ELb0EEEvNS_16Flash_bwd_paramsE)
        /*02d8*/ 	.word	0x000000ff


	//----- nvinfo : EIATTR_FRAME_SIZE
	.align		4
.L_132:
        /*02dc*/ 	.byte	0x04, 0x11
        /*02de*/ 	.short	(.L_134 - .L_133)
	.align		4
.L_133:
        /*02e0*/ 	.word	index@(_ZN5flash44flash_bwd_dq_dk_dv_loop_seqk_parallel_kernelI23Flash_bwd_kernel_traitsILi96ELi64ELi128ELi8ELi2ELi4ELi4ELb1ELb0EN7cutlass10bfloat16_tE19Flash_kernel_traitsILi96ELi64ELi128ELi8ES3_EELb1ELb0ELb0ELb0ELb0ELb0ELb0EEEvNS_16Flash_bwd_paramsE)
        /*02e4*/ 	.word	0x00000040


	//----- nvinfo : EIATTR_REGCOUNT
	.align		4
.L_134:
        /*02e8*/ 	.byte	0x04, 0x2f
        /*02ea*/ 	.short	(.L_136 - .L_135)
	.align		4
.L_135:
        /*02ec*/ 	.word	index@(_ZN5flash44flash_bwd_dq_dk_dv_loop_seqk_parallel_kernelI23Flash_bwd_kernel_traitsILi96ELi64ELi128ELi8ELi2ELi4ELi4ELb1ELb0EN7cutlass10bfloat16_tE19Flash_kernel_traitsILi96ELi64ELi128ELi8ES3_EELb0ELb0ELb0ELb0ELb0ELb1ELb1EEEvNS_16Flash_bwd_paramsE)
        /*02f0*/ 	.word	0x000000ff


	//----- nvinfo : EIATTR_FRAME_SIZE
	.align		4
.L_136:
        /*02f4*/ 	.byte	0x04, 0x11
        /*02f6*/ 	.short	(.L_138 - .L_137)
	.align		4
.L_137:
        /*02f8*/ 	.word	index@(_ZN5flash44flash_bwd_dq_dk_dv_loop_seqk_parallel_kernelI23Flash_bwd_kernel_traitsILi96ELi64ELi128ELi8ELi2ELi4ELi4ELb1ELb0EN7cutlass10bfloat16_tE19Flash_kernel_traitsILi96ELi64ELi128ELi8ES3_EELb0ELb0ELb0ELb0ELb0ELb1ELb1EEEvNS_16Flash_bwd_paramsE)
        /*02fc*/ 	.word	0x000000b0


	//----- nvinfo : EIATTR_REGCOUNT
	.align		4
.L_138:
        /*0300*/ 	.byte	0x04, 0x2f
        /*0302*/ 	.short	(.L_140 - .L_139)
	.align		4
.L_139:
        /*0304*/ 	.word	index@(_ZN5flash44flash_bwd_dq_dk_dv_loop_seqk_parallel_kernelI23Flash_bwd_kernel_traitsILi96ELi64ELi128ELi8ELi2ELi4ELi4ELb1ELb0EN7cutlass10bfloat16_tE19Flash_kernel_traitsILi96ELi64ELi128ELi8ES3_EELb1ELb0ELb0ELb0ELb0ELb1ELb0EEEvNS_16Flash_bwd_paramsE)
        /*0308*/ 	.word	0x000000ff


	//----- nvinfo : EIATTR_FRAME_SIZE
	.align		4
.L_140:
        /*030c*/ 	.byte	0x04, 0x11
        /*030e*/ 	.short	(.L_142 - .L_141)
	.align		4
.L_141:
        /*0310*/ 	.word	index@(_ZN5flash44flash_bwd_dq_dk_dv_loop_seqk_parallel_kernelI23Flash_bwd_kernel_traitsILi96ELi64ELi128ELi8ELi2ELi4ELi4ELb1ELb0EN7cutlass10bfloat16_tE19Flash_kernel_traitsILi96ELi64ELi128ELi8ES3_EELb1ELb0ELb0ELb0ELb0ELb1ELb0EEEvNS_16Flash_bwd_paramsE)
        /*0314*/ 	.word	0x00000030


	//----- nvinfo : EIATTR_REGCOUNT
	.align		4
.L_142:
        /*0318*/ 	.byte	0x04, 0x2f
        /*031a*/ 	.short	(.L_144 - .L_143)
	.align		4
.L_143:
        /*031c*/ 	.word	index@(_ZN5flash27flash_bwd_convert_dq_kernelI23Flash_bwd_kernel_traitsILi96ELi64ELi128ELi8ELi2ELi4ELi4ELb1ELb0EN7cutlass10bfloat16_tE19Flash_kernel_traitsILi96ELi64ELi128ELi8ES3_EEEEvNS_16Flash_bwd_paramsEi)
        /*0320*/ 	.word	0x00000038


	//----- nvinfo : EIATTR_FRAME_SIZE
	.align		4
.L_144:
        /*0324*/ 	.byte	0x04, 0x11
        /*0326*/ 	.short	(.L_146 - .L_145)
	.align		4
.L_145:
        /*0328*/ 	.word	index@(_ZN5flash27flash_bwd_convert_dq_kernelI23Flash_bwd_kernel_traitsILi96ELi64ELi128ELi8ELi2ELi4ELi4ELb1ELb0EN7cutlass10bfloat16_tE19Flash_kernel_traitsILi96ELi64ELi128ELi8ES3_EEEEvNS_16Flash_bwd_paramsEi)
        /*032c*/ 	.word	0x00000000


	//----- nvinfo : EIATTR_REGCOUNT
	.align		4
.L_146:
        /*0330*/ 	.byte	0x04, 0x2f
        /*0332*/ 	.short	(.L_148 - .L_147)
	.align		4
.L_147:
        /*0334*/ 	.word	index@(_ZN5flash44flash_bwd_dq_dk_dv_loop_seqk_parallel_kernelI23Flash_bwd_kernel_traitsILi96ELi64ELi128ELi8ELi2ELi4ELi4ELb1ELb0EN7cutlass10bfloat16_tE19Flash_kernel_traitsILi96ELi64ELi128ELi8ES3_EELb0ELb0ELb1ELb1ELb0ELb0ELb0EEEvNS_16Flash_bwd_paramsE)
        /*0338*/ 	.word	0x000000ff


	//----- nvinfo : EIATTR_FRAME_SIZE
	.align		4
.L_148:
        /*033c*/ 	.byte	0x04, 0x11
        /*033e*/ 	.short	(.L_150 - .L_149)
	.align		4
.L_149:
        /*0340*/ 	.word	index@(_ZN5flash44flash_bwd_dq_dk_dv_loop_seqk_parallel_kernelI23Flash_bwd_kernel_traitsILi96ELi64ELi128ELi8ELi2ELi4ELi4ELb1ELb0EN7cutlass10bfloat16_tE19Flash_kernel_traitsILi96ELi64ELi128ELi8ES3_EELb0ELb0ELb1ELb1ELb0ELb0ELb0EEEvNS_16Flash_bwd_paramsE)
        /*0344*/ 	.word	0x00000038


	//----- nvinfo : EIATTR_REGCOUNT
	.align		4
.L_150:
        /*0348*/ 	.byte	0x04, 0x2f
        /*034a*/ 	.short	(.L_152 - .L_151)
	.align		4
.L_151:
        /*034c*/ 	.word	index@(_ZN5flash44flash_bwd_dq_dk_dv_loop_seqk_parallel_kernelI23Flash_bwd_kernel_traitsILi96ELi64ELi128ELi8ELi2ELi4ELi4ELb1ELb0EN7cutlass10bfloat16_tE19Flash_kernel_traitsILi96ELi64ELi128ELi8ES3_EELb0ELb0ELb1ELb0ELb0ELb1ELb0EEEvNS_16Flash_bwd_paramsE)
        /*0350*/ 	.word	0x000000ff


	//----- nvinfo : EIATTR_FRAME_SIZE
	.align		4
.L_152:
        /*0354*/ 	.byte	0x04, 0x11
        /*0356*/ 	.short	(.L_154 - .L_153)
	.align		4
.L_153:
        /*0358*/ 	.word	index@(_ZN5flash44flash_bwd_dq_dk_dv_loop_seqk_parallel_kernelI23Flash_bwd_kernel_traitsILi96ELi64ELi128ELi8ELi2ELi4ELi4ELb1ELb0EN7cutlass10bfloat16_tE19Flash_kernel_traitsILi96ELi64ELi128ELi8ES3_EELb0ELb0ELb1ELb0ELb0ELb1ELb0EEEvNS_16Flash_bwd_paramsE)
        /*035c*/ 	.word	0x00000030


	//----- nvinfo : EIATTR_REGCOUNT
	.align		4
.L_154:
        /*0360*/ 	.byte	0x04, 0x2f
        /*0362*/ 	.short	(.L_156 - .L_155)
	.align		4
.L_155:
        /*0364*/ 	.word	index@(_ZN5flash44flash_bwd_dq_dk_dv_loop_seqk_parallel_kernelI23Flash_bwd_kernel_traitsILi96ELi64ELi128ELi8ELi2ELi4ELi4ELb1ELb0EN7cutlass10bfloat16_tE19Flash_kernel_traitsILi96ELi64ELi128ELi8ES3_EELb0ELb0ELb0ELb1ELb0ELb0ELb0EEEvNS_16Flash_bwd_paramsE)
        /*0368*/ 	.word	0x000000ff


	//----- nvinfo : EIATTR_FRAME_SIZE
	.align		4
.L_156:
        /*036c*/ 	.byte	0x04, 0x11
        /*036e*/ 	.short	(.L_158 - .L_157)
	.align		4
.L_157:
        /*0370*/ 	.word	index@(_ZN5flash44flash_bwd_dq_dk_dv_loop_seqk_parallel_kernelI23Flash_bwd_kernel_traitsILi96ELi64ELi128ELi8ELi2ELi4ELi4ELb1ELb0EN7cutlass10bfloat16_tE19Flash_kernel_traitsILi96ELi64ELi128ELi8ES3_EELb0ELb0ELb0ELb1ELb0ELb0ELb0EEEvNS_16Flash_bwd_paramsE)
        /*0374*/ 	.word	0x00000048


	//----- nvinfo : EIATTR_REGCOUNT
	.align		4
.L_158:
        /*0378*/ 	.byte	0x04, 0x2f
        /*037a*/ 	.short	(.L_160 - .L_159)
	.align		4
.L_159:
        /*037c*/ 	.word	index@(_ZN5flash44flash_bwd_dq_dk_dv_loop_seqk_parallel_kernelI23Flash_bwd_kernel_traitsILi96ELi64ELi128ELi8ELi2ELi4ELi4ELb1ELb0EN7cutlass10bfloat16_tE19Flash_kernel_traitsILi96ELi64ELi128ELi8ES3_EELb0ELb0ELb0ELb0ELb1ELb1ELb0EEEvNS_16Flash_bwd_paramsE)
        /*0380*/ 	.word	0x000000ff


	//----- nvinfo : EIATTR_FRAME_SIZE
	.align		4
.L_160:
        /*0384*/ 	.byte	0x04, 0x11
        /*0386*/ 	.short	(.L_162 - .L_161)
	.align		4
.L_161:
        /*0388*/ 	.word	index@(_ZN5flash44flash_bwd_dq_dk_dv_loop_seqk_parallel_kernelI23Flash_bwd_kernel_traitsILi96ELi64ELi128ELi8ELi2ELi4ELi4ELb1ELb0EN7cutlass10bfloat16_tE19Flash_kernel_traitsILi96ELi64ELi128ELi8ES3_EELb0ELb0ELb0ELb0ELb1ELb1ELb0EEEvNS_16Flash_bwd_paramsE)
        /*038c*/ 	.word	0x00000028


	//----- nvinfo : EIATTR_REGCOUNT
	.align		4
.L_162:
        /*0390*/ 	.byte	0x04, 0x2f
        /*0392*/ 	.short	(.L_164 - .L_163)
	.align		4
.L_163:
        /*0394*/ 	.word	index@(_ZN5flash44flash_bwd_dq_dk_dv_loop_seqk_parallel_kernelI23Flash_bwd_kernel_traitsILi96ELi64ELi128ELi8ELi2ELi4ELi4ELb1ELb0EN7cutlass10bfloat16_tE19Flash_kernel_traitsILi96ELi64ELi128ELi8ES3_EELb0ELb0ELb1ELb0ELb0ELb0ELb0EEEvNS_16Flash_bwd_paramsE)
        /*0398*/ 	.word	0x000000ff


	//----- nvinfo : EIATTR_FRAME_SIZE
	.align		4
.L_164:
        /*039c*/ 	.byte	0x04, 0x11
        /*039e*/ 	.short	(.L_166 - .L_165)
	.align		4
.L_165:
        /*03a0*/ 	.word	index@(_ZN5flash44flash_bwd_dq_dk_dv_loop_seqk_parallel_kernelI23Flash_bwd_kernel_traitsILi96ELi64ELi128ELi8ELi2ELi4ELi4ELb1ELb0EN7cutlass10bfloat16_tE19Flash_kernel_traitsILi96ELi64ELi128ELi8ES3_EELb0ELb0ELb1ELb0ELb0ELb0ELb0EEEvNS_16Flash_bwd_paramsE)
        /*03a4*/ 	.word	0x00000038


	//----- nvinfo : EIATTR_REGCOUNT
	.align		4
.L_166:
        /*03a8*/ 	.byte	0x04, 0x2f
        /*03aa*/ 	.short	(.L_168 - .L_167)
	.align		4
.L_167:
        /*03ac*/ 	.word	index@(_ZN5flash44flash_bwd_dq_dk_dv_loop_seqk_parallel_kernelI23Flash_bwd_kernel_traitsILi96ELi64ELi128ELi8ELi2ELi4ELi4ELb1ELb0EN7cutlass10bfloat16_tE19Flash_kernel_traitsILi96ELi64ELi128ELi8ES3_EELb0ELb0ELb0ELb0ELb0ELb0ELb0EEEvNS_16Flash_bwd_paramsE)
        /*03b0*/ 	.word	0x000000ff


	//----- nvinfo : EIATTR_FRAME_SIZE
	.align		4
.L_168:
        /*03b4*/ 	.byte	0x04, 0x11
        /*03b6*/ 	.short	(.L_170 - .L_169)
	.align		4
.L_169:
        /*03b8*/ 	.word	index@(_ZN5flash44flash_bwd_dq_dk_dv_loop_seqk_parallel_kernelI23Flash_bwd_kernel_traitsILi96ELi64ELi128ELi8ELi2ELi4ELi4ELb1ELb0EN7cutlass10bfloat16_tE19Flash_kernel_traitsILi96ELi64ELi128ELi8ES3_EELb0ELb0ELb0ELb0ELb0ELb0ELb0EEEvNS_16Flash_bwd_paramsE)
        /*03bc*/ 	.word	0x00000040


	//----- nvinfo : EIATTR_REGCOUNT
	.align		4
.L_170:
        /*03c0*/ 	.byte	0x04, 0x2f
        /*03c2*/ 	.short	(.L_172 - .L_171)
	.align		4
.L_171:
        /*03c4*/ 	.word	index@(_ZN5flash44flash_bwd_dq_dk_dv_loop_seqk_parallel_kernelI23Flash_bwd_kernel_traitsILi96ELi64ELi128ELi8ELi2ELi4ELi4ELb1ELb0EN7cutlass10bfloat16_tE19Flash_kernel_traitsILi96ELi64ELi128ELi8ES3_EELb0ELb0ELb0ELb0ELb0ELb1ELb0EEEvNS_16Flash_bwd_paramsE)
        /*03c8*/ 	.word	0x000000ff


	//----- nvinfo : EIATTR_FRAME_SIZE
	.align		4
.L_172:
        /*03cc*/ 	.byte	0x04, 0x11
        /*03ce*/ 	.short	(.L_174 - .L_173)
	.align		4
.L_173:
        /*03d0*/ 	.word	index@(_ZN5flash44flash_bwd_dq_dk_dv_loop_seqk_parallel_kernelI23Flash_bwd_kernel_traitsILi96ELi64ELi128ELi8ELi2ELi4ELi4ELb1ELb0EN7cutlass10bfloat16_tE19Flash_kernel_traitsILi96ELi64ELi128ELi8ES3_EELb0ELb0ELb0ELb0ELb0ELb1ELb0EEEvNS_16Flash_bwd_paramsE)
        /*03d4*/ 	.word	0x00000030


	//----- nvinfo : EIATTR_MIN_STACK_SIZE
	.align		4
.L_174:
        /*03d8*/ 	.byte	0x04, 0x12
        /*03da*/ 	.short	(.L_176 - .L_175)
	.align		4
.L_175:
        /*03dc*/ 	.word	index@(_ZN5flash44flash_bwd_dq_dk_dv_loop_seqk_parallel_kernelI23Flash_bwd_kernel_traitsILi96ELi64ELi128ELi8ELi2ELi4ELi4ELb1ELb0EN7cutlass10bfloat16_tE19Flash_kernel_traitsILi96ELi64ELi128ELi8ES3_EELb0ELb0ELb0ELb0ELb0ELb1ELb0EEEvNS_16Flash_bwd_paramsE)
        /*03e0*/ 	.word	0x00000030


	//----- nvinfo : EIATTR_MIN_STACK_SIZE
	.align		4
.L_176:
        /*03e4*/ 	.byte	0x04, 0x12
        /*03e6*/ 	.short	(.L_178 - .L_177)
	.align		4
.L_177:
        /*03e8*/ 	.word	index@(_ZN5flash44flash_bwd_dq_dk_dv_loop_seqk_parallel_kernelI23Flash_bwd_kernel_traitsILi96ELi64ELi128ELi8ELi2ELi4ELi4ELb1ELb0EN7cutlass10bfloat16_tE19Flash_kernel_traitsILi96ELi64ELi128ELi8ES3_EELb0ELb0ELb0ELb0ELb0ELb0ELb0EEEvNS_16Flash_bwd_paramsE)
        /*03ec*/ 	.word	0x00000040


	//----- nvinfo : EIATTR_MIN_STACK_SIZE
	.align		4
.L_178:
        /*03f0*/ 	.byte	0x04, 0x12
        /*03f2*/ 	.short	(.L_180 - .L_179)
	.align		4
.L_179:
        /*03f4*/ 	.word	index@(_ZN5flash44flash_bwd_dq_dk_dv_loop_seqk_parallel_kernelI23Flash_bwd_kernel_traitsILi96ELi64ELi128ELi8ELi2ELi4ELi4ELb1ELb0EN7cutlass10bfloat16_tE19Flash_kernel_traitsILi96ELi64ELi128ELi8ES3_EELb0ELb0ELb1ELb0ELb0ELb0ELb0EEEvNS_16Flash_bwd_paramsE)
        /*03f8*/ 	.word	0x00000038


	//----- nvinfo : EIATTR_MIN_STACK_SIZE
	.align		4
.L_180:
        /*03fc*/ 	.byte	0x04, 0x12
        /*03fe*/ 	.short	(.L_182 - .L_181)
	.align		4
.L_181:
        /*0400*/ 	.word	index@(_ZN5flash44flash_bwd_dq_dk_dv_loop_seqk_parallel_kernelI23Flash_bwd_kernel_traitsILi96ELi64ELi128ELi8ELi2ELi4ELi4ELb1ELb0EN7cutlass10bfloat16_tE19Flash_kernel_traitsILi96ELi64ELi128ELi8ES3_EELb0ELb0ELb0ELb0ELb1ELb1ELb0EEEvNS_16Flash_bwd_paramsE)
        /*0404*/ 	.word	0x00000028


	//----- nvinfo : EIATTR_MIN_STACK_SIZE
	.align		4
.L_182:
        /*0408*/ 	.byte	0x04, 0x12
        /*040a*/ 	.short	(.L_184 - .L_183)
	.align		4
.L_183:
        /*040c*/ 	.word	index@(_ZN5flash44flash_bwd_dq_dk_dv_loop_seqk_parallel_kernelI23Flash_bwd_kernel_traitsILi96ELi64ELi128ELi8ELi2ELi4ELi4ELb1ELb0EN7cutlass10bfloat16_tE19Flash_kernel_traitsILi96ELi64ELi128ELi8ES3_EELb0ELb0ELb0ELb1ELb0ELb0ELb0EEEvNS_16Flash_bwd_paramsE)
        /*0410*/ 	.word	0x00000048


	//----- nvinfo : EIATTR_MIN_STACK_SIZE
	.align		4
.L_184:
        /*0414*/ 	.byte	0x04, 0x12
        /*0416*/ 	.short	(.L_186 - .L_185)
	.align		4
.L_185:
        /*0418*/ 	.word	index@(_ZN5flash44flash_bwd_dq_dk_dv_loop_seqk_parallel_kernelI23Flash_bwd_kernel_traitsILi96ELi64ELi128ELi8ELi2ELi4ELi4ELb1ELb0EN7cutlass10bfloat16_tE19Flash_kernel_traitsILi96ELi64ELi128ELi8ES3_EELb0ELb0ELb1ELb0ELb0ELb1ELb0EEEvNS_16Flash_bwd_paramsE)
        /*041c*/ 	.word	0x00000030


	//----- nvinfo : EIATTR_MIN_STACK_SIZE
	.align		4
.L_186:
        /*0420*/ 	.byte	0x04, 0x12
        /*0422*/ 	.short	(.L_188 - .L_187)
	.align		4
.L_187:
        /*0424*/ 	.word	index@(_ZN5flash44flash_bwd_dq_dk_dv_loop_seqk_parallel_kernelI23Flash_bwd_kernel_traitsILi96ELi64ELi128ELi8ELi2ELi4ELi4ELb1ELb0EN7cutlass10bfloat16_tE19Flash_kernel_traitsILi96ELi64ELi128ELi8ES3_EELb0ELb0ELb1ELb1ELb0ELb0ELb0EEEvNS_16Flash_bwd_paramsE)
        /*0428*/ 	.word	0x00000038


	//----- nvinfo : EIATTR_MIN_STACK_SIZE
	.align		4
.L_188:
        /*042c*/ 	.byte	0x04, 0x12
        /*042e*/ 	.short	(.L_190 - .L_189)
	.align		4
.L_189:
        /*0430*/ 	.word	index@(_ZN5flash27flash_bwd_convert_dq_kernelI23Flash_bwd_kernel_traitsILi96ELi64ELi128ELi8ELi2ELi4ELi4ELb1ELb0EN7cutlass10bfloat16_tE19Flash_kernel_traitsILi96ELi64ELi128ELi8ES3_EEEEvNS_16Flash_bwd_paramsEi)
        /*0434*/ 	.word	0x00000000


	//----- nvinfo : EIATTR_MIN_STACK_SIZE
	.align		4
.L_190:
        /*0438*/ 	.byte	0x04, 0x12
        /*043a*/ 	.short	(.L_192 - .L_191)
	.align		4
.L_191:
        /*043c*/ 	.word	index@(_ZN5flash44flash_bwd_dq_dk_dv_loop_seqk_parallel_kernelI23Flash_bwd_kernel_traitsILi96ELi64ELi128ELi8ELi2ELi4ELi4ELb1ELb0EN7cutlass10bfloat16_tE19Flash_kernel_traitsILi96ELi64ELi128ELi8ES3_EELb1ELb0ELb0ELb0ELb0ELb1ELb0EEEvNS_16Flash_bwd_paramsE)
        /*0440*/ 	.word	0x00000030


	//----- nvinfo : EIATTR_MIN_STACK_SIZE
	.align		4
.L_192:
        /*0444*/ 	.byte	0x04, 0x12
        /*0446*/ 	.short	(.L_194 - .L_193)
	.align		4
.L_193:
        /*0448*/ 	.word	index@(_ZN5flash44flash_bwd_dq_dk_dv_loop_seqk_parallel_kernelI23Flash_bwd_kernel_traitsILi96ELi64ELi128ELi8ELi2ELi4ELi4ELb1ELb0EN7cutlass10bfloat16_tE19Flash_kernel_traitsILi96ELi64ELi128ELi8ES3_EELb0ELb0ELb0ELb0ELb0ELb1ELb1EEEvNS_16Flash_bwd_paramsE)
        /*044c*/ 	.word	0x000000b0


	//----- nvinfo : EIATTR_MIN_STACK_SIZE
	.align		4
.L_194:
        /*0450*/ 	.byte	0x04, 0x12
        /*0452*/ 	.short	(.L_196 - .L_195)
	.align		4
.L_195:
        /*0454*/ 	.word	index@(_ZN5flash44flash_bwd_dq_dk_dv_loop_seqk_parallel_kernelI23Flash_bwd_kernel_traitsILi96ELi64ELi128ELi8ELi2ELi4ELi4ELb1ELb0EN7cutlass10bfloat16_tE19Flash_kernel_traitsILi96ELi64ELi128ELi8ES3_EELb1ELb0ELb0ELb0ELb0ELb0ELb0EEEvNS_16Flash_bwd_paramsE)
        /*0458*/ 	.word	0x00000040


	//----- nvinfo : EIATTR_MIN_STACK_SIZE
	.align		4
.L_196:
        /*045c*/ 	.byte	0x04, 0x12
        /*045e*/ 	.short	(.L_198 - .L_197)
	.align		4
.L_197:
        /*0460*/ 	.word	index@(_ZN5flash44flash_bwd_dq_dk_dv_loop_seqk_parallel_kernelI23Flash_bwd_kernel_traitsILi96ELi64ELi128ELi8ELi2ELi4ELi4ELb1ELb0EN7cutlass10bfloat16_tE19Flash_kernel_traitsILi96ELi64ELi128ELi8ES3_EELb0ELb0ELb0ELb0ELb0ELb0ELb1EEEvNS_16Flash_bwd_paramsE)
        /*0464*/ 	.word	0x000000c0


	//----- nvinfo : EIATTR_MIN_STACK_SIZE
	.align		4
.L_198:
        /*0468*/ 	.byte	0x04, 0x12
        /*046a*/ 	.short	(.L_200 - .L_199)
	.align		4
.L_199:
        /*046c*/ 	.word	index@(_ZN5flash44flash_bwd_dq_dk_dv_loop_seqk_parallel_kernelI23Flash_bwd_kernel_traitsILi96ELi64ELi128ELi8ELi2ELi4ELi4ELb1ELb0EN7cutlass10bfloat16_tE19Flash_kernel_traitsILi96ELi64ELi128ELi8ES3_EELb1ELb0ELb1ELb0ELb0ELb0ELb0EEEvNS_16Flash_bwd_paramsE)
        /*0470*/ 	.word	0x00000038


	//----- nvinfo : EIATTR_MIN_STACK_SIZE
	.align		4
.L_200:
        /*0474*/ 	.byte	0x04, 0x12
        /*0476*/ 	.short	(.L_202 - .L_201)
	.align		4
.L_201:
        /*0478*/ 	.word	index@(_ZN5flash44flash_bwd_dq_dk_dv_loop_seqk_parallel_kernelI23Flash_bwd_kernel_traitsILi96ELi64ELi128ELi8ELi2ELi4ELi4ELb1ELb0EN7cutlass10bfloat16_tE19Flash_kernel_traitsILi96ELi64ELi128ELi8ES3_EELb0ELb0ELb1ELb0ELb0ELb0ELb1EEEvNS_16Flash_bwd_paramsE)
        /*047c*/ 	.word	0x000000b8


	//----- nvinfo : EIATTR_MIN_STACK_SIZE
	.align		4
.L_202:
        /*0480*/ 	.byte	0x04, 0x12
        /*0482*/ 	.short	(.L_204 - .L_203)
	.align		4
.L_203:
        /*0484*/ 	.word	index@(_ZN5flash44flash_bwd_dq_dk_dv_loop_seqk_parallel_kernelI23Flash_bwd_kernel_traitsILi96ELi64ELi128ELi8ELi2ELi4ELi4ELb1ELb0EN7cutlass10bfloat16_tE19Flash_kernel_traitsILi96ELi64ELi128ELi8ES3_EELb1ELb0ELb0ELb0ELb1ELb1ELb0EEEvNS_16Flash_bwd_paramsE)
        /*0488*/ 	.word	0x00000038


	//----- nvinfo : EIATTR_MIN_STACK_SIZE
	.align		4
.L_204:
        /*048c*/ 	.byte	0x04, 0x12
        /*048e*/ 	.short	(.L_206 - .L_205)
	.align		4
.L_205:
        /*0490*/ 	.word	index@(_ZN5flash44flash_bwd_dq_dk_dv_loop_seqk_parallel_kernelI23Flash_bwd_kernel_traitsILi96ELi64ELi128ELi8ELi2ELi4ELi4ELb1ELb0EN7cutlass10bfloat16_tE19Flash_kernel_traitsILi96ELi64ELi128ELi8ES3_EELb0ELb0ELb0ELb0ELb1ELb1ELb1EEEvNS_16Flash_bwd_paramsE)
        /*0494*/ 	.word	0x000000a0


	//----- nvinfo : EIATTR_MIN_STACK_SIZE
	.align		4
.L_206:
        /*0498*/ 	.byte	0x04, 0x12
        /*049a*/ 	.short	(.L_208 - .L_207)
	.align		4
.L_207:
        /*049c*/ 	.word	index@(_ZN5flash44flash_bwd_dq_dk_dv_loop_seqk_parallel_kernelI23Flash_bwd_kernel_traitsILi96ELi64ELi128ELi8ELi2ELi4ELi4ELb1ELb0EN7cutlass10bfloat16_tE19Flash_kernel_traitsILi96ELi64ELi128ELi8ES3_EELb1ELb0ELb0ELb1ELb0ELb0ELb0EEEvNS_16Flash_bwd_paramsE)
        /*04a0*/ 	.word	0x00000060


	//----- nvinfo : EIATTR_MIN_STACK_SIZE
	.align		4
.L_208:
        /*04a4*/ 	.byte	0x04, 0x12
        /*04a6*/ 	.short	(.L_210 - .L_209)
	.align		4
.L_209:
        /*04a8*/ 	.word	index@(_ZN5flash44flash_bwd_dq_dk_dv_loop_seqk_parallel_kernelI23Flash_bwd_kernel_traitsILi96ELi64ELi128ELi8ELi2ELi4ELi4ELb1ELb0EN7cutlass10bfloat16_tE19Flash_kernel_traitsILi96ELi64ELi128ELi8ES3_EELb0ELb0ELb0ELb1ELb0ELb0ELb1EEEvNS_16Flash_bwd_paramsE)
        /*04ac*/ 	.word	0x000000c0


	//----- nvinfo : EIATTR_MIN_STACK_SIZE
	.align		4
.L_210:
        /*04b0*/ 	.byte	0x04, 0x12
        /*04b2*/ 	.short	(.L_212 - .L_211)
	.align		4
.L_211:
        /*04b4*/ 	.word	index@(_ZN5flash44flash_bwd_dq_dk_dv_loop_seqk_parallel_kernelI23Flash_bwd_kernel_traitsILi96ELi64ELi128ELi8ELi2ELi4ELi4ELb1ELb0EN7cutlass10bfloat16_tE19Flash_kernel_traitsILi96ELi64ELi128ELi8ES3_EELb1ELb0ELb1ELb0ELb0ELb1ELb0EEEvNS_16Flash_bwd_paramsE)
        /*04b8*/ 	.word	0x00000030


	//----- nvinfo : EIATTR_MIN_STACK_SIZE
	.align		4
.L_212:
        /*04bc*/ 	.byte	0x04, 0x12
        /*04be*/ 	.short	(.L_214 - .L_213)
	.align		4
.L_213:
        /*04c0*/ 	.word	index@(_ZN5flash44flash_bwd_dq_dk_dv_loop_seqk_parallel_kernelI23Flash_bwd_kernel_traitsILi96ELi64ELi128ELi8ELi2ELi4ELi4ELb1ELb0EN7cutlass10bfloat16_tE19Flash_kernel_traitsILi96ELi64ELi128ELi8ES3_EELb0ELb0ELb1ELb0ELb0ELb1ELb1EEEvNS_16Flash_bwd_paramsE)
        /*04c4*/ 	.word	0x000000b0


	//----- nvinfo : EIATTR_MIN_STACK_SIZE
	.align		4
.L_214:
        /*04c8*/ 	.byte	0x04, 0x12
        /*04ca*/ 	.short	(.L_216 - .L_215)
	.align		4
.L_215:
        /*04cc*/ 	.word	index@(_ZN5flash44flash_bwd_dq_dk_dv_loop_seqk_parallel_kernelI23Flash_bwd_kernel_traitsILi96ELi64ELi128ELi8ELi2ELi4ELi4ELb1ELb0EN7cutlass10bfloat16_tE19Flash_kernel_traitsILi96ELi64ELi128ELi8ES3_EELb1ELb0ELb1ELb1ELb0ELb0ELb0EEEvNS_16Flash_bwd_paramsE)
        /*04d0*/ 	.word	0x00000040


	//----- nvinfo : EIATTR_MIN_STACK_SIZE
	.align		4
.L_216:
        /*04d4*/ 	.byte	0x04, 0x12
        /*04d6*/ 	.short	(.L_218 - .L_217)
	.align		4
.L_217:
        /*04d8*/ 	.word	index@(_ZN5flash44flash_bwd_dq_dk_dv_loop_seqk_parallel_kernelI23Flash_bwd_kernel_traitsILi96ELi64ELi128ELi8ELi2ELi4ELi4ELb1ELb0EN7cutlass10bfloat16_tE19Flash_kernel_traitsILi96ELi64ELi128ELi8ES3_EELb0ELb0ELb1ELb1ELb0ELb0ELb1EEEvNS_16Flash_bwd_paramsE)
        /*04dc*/ 	.word	0x000000c0


	//----- nvinfo : EIATTR_MIN_STACK_SIZE
	.align		4
.L_218:
        /*04e0*/ 	.byte	0x04, 0x12
        /*04e2*/ 	.short	(.L_220 - .L_219)
	.align		4
.L_219:
        /*04e4*/ 	.word	index@(_ZN5flash25flash_bwd_dot_do_o_kernelILb0E23Flash_bwd_kernel_traitsILi96ELi64ELi128ELi8ELi2ELi4ELi4ELb1ELb0EN7cutlass10bfloat16_tE19Flash_kernel_traitsILi96ELi64ELi128ELi8ES3_EEEEvNS_16Flash_bwd_paramsE)
        /*04e8*/ 	.word	0x00000000


	//----- nvinfo : EIATTR_MIN_STACK_SIZE
	.align		4
.L_220:
        /*04ec*/ 	.byte	0x04, 0x12
        /*04ee*/ 	.short	(.L_222 - .L_221)
	.align		4
.L_221:
        /*04f0*/ 	.word	index@(_ZN5flash25flash_bwd_dot_do_o_kernelILb1E23Flash_bwd_kernel_traitsILi96ELi64ELi128ELi8ELi2ELi4ELi4ELb1ELb0EN7cutlass10bfloat16_tE19Flash_kernel_traitsILi96ELi64ELi128ELi8ES3_EEEEvNS_16Flash_bwd_paramsE)
        /*04f4*/ 	.word	0x00000000


	//----- nvinfo : EIATTR_MIN_STACK_SIZE
	.align		4
.L_222:
        /*04f8*/ 	.byte	0x04, 0x12
        /*04fa*/ 	.short	(.L_224 - .L_223)
	.align		4
.L_223:
        /*04fc*/ 	.word	index@(_ZN5flash27flash_bwd_convert_dq_kernelI23Flash_bwd_kernel_traitsILi96ELi64ELi128ELi8ELi2ELi4ELi4ELb0ELb0EN7cutlass10bfloat16_tE19Flash_kernel_traitsILi96ELi64ELi128ELi8ES3_EEEEvNS_16Flash_bwd_paramsEi)
        /*0500*/ 	.word	0x00000000


	//----- nvinfo : EIATTR_MIN_STACK_SIZE
	.align		4
.L_224:
        /*0504*/ 	.byte	0x04, 0x12
        /*0506*/ 	.short	(.L_226 - .L_225)
	.align		4
.L_225:
        /*0508*/ 	.word	index@(_ZN5flash44flash_bwd_dq_dk_dv_loop_seqk_parallel_kernelI23Flash_bwd_kernel_traitsILi96ELi64ELi128ELi8ELi2ELi4ELi4ELb0ELb0EN7cutlass10bfloat16_tE19Flash_kernel_traitsILi96ELi64ELi128ELi8ES3_EELb1ELb0ELb0ELb0ELb0ELb1ELb0EEEvNS_16Flash_bwd_paramsE)
        /*050c*/ 	.word	0x00000000


	//----- nvinfo : EIATTR_MIN_STACK_SIZE
	.align		4
.L_226:
        /*0510*/ 	.byte	0x04, 0x12
        /*0512*/ 	.short	(.L_228 - .L_227)
	.align		4
.L_227:
        /*0514*/ 	.word	index@(_ZN5flash44flash_bwd_dq_dk_dv_loop_seqk_parallel_kernelI23Flash_bwd_kernel_traitsILi96ELi64ELi128ELi8ELi2ELi4ELi4ELb0ELb0EN7cutlass10bfloat16_tE19Flash_kernel_traitsILi96ELi64ELi128ELi8ES3_EELb0ELb0ELb0ELb0ELb0ELb1ELb1EEEvNS_16Flash_bwd_paramsE)
        /*0518*/ 	.word	0x00000008


	//----- nvinfo : EIATTR_MIN_STACK_SIZE
	.align		4
.L_228:
        /*051c*/ 	.byte	0x04, 0x12
        /*051e*/ 	.short	(.L_230 - .L_229)
	.align		4
.L_229:
        /*0520*/ 	.word	index@(_ZN5flash44flash_bwd_dq_dk_dv_loop_seqk_parallel_kernelI23Flash_bwd_kernel_traitsILi96ELi64ELi128ELi8ELi2ELi4ELi4ELb0ELb0EN7cutlass10bfloat16_tE19Flash_kernel_traitsILi96ELi64ELi128ELi8ES3_EELb1ELb0ELb0ELb0ELb0ELb0ELb0EEEvNS_16Flash_bwd_paramsE)
        /*0524*/ 	.word	0x00000000


	//----- nvinfo : EIATTR_MIN_STACK_SIZE
	.align		4
.L_230:
        /*0528*/ 	.byte	0x04, 0x12
        /*052a*/ 	.short	(.L_232 - .L_231)
	.align		4
.L_231:
        /*052c*/ 	.word	index@(_ZN5flash44flash_bwd_dq_dk_dv_loop_seqk_parallel_kernelI23Flash_bwd_kernel_traitsILi96ELi64ELi128ELi8ELi2ELi4ELi4ELb0ELb0EN7cutlass10bfloat16_tE19Flash_kernel_traitsILi96ELi64ELi128ELi8ES3_EELb0ELb0ELb0ELb0ELb0ELb0ELb1EEEvNS_16Flash_bwd_paramsE)
        /*0530*/ 	.word	0x00000008


	//----- nvinfo : EIATTR_MIN_STACK_SIZE
	.align		4
.L_232:
        /*0534*/ 	.byte	0x04, 0x12
        /*0536*/ 	.short	(.L_234 - .L_233)
	.align		4
.L_233:
        /*0538*/ 	.word	index@(_ZN5flash44flash_bwd_dq_dk_dv_loop_seqk_parallel_kernelI23Flash_bwd_kernel_traitsILi96ELi64ELi128ELi8ELi2ELi4ELi4ELb0ELb0EN7cutlass10bfloat16_tE19Flash_kernel_traitsILi96ELi64ELi128ELi8ES3_EELb1ELb0ELb1ELb0ELb0ELb0ELb0EEEvNS_16Flash_bwd_paramsE)
        /*053c*/ 	.word	0x00000000


	//----- nvinfo : EIATTR_MIN_STACK_SIZE
	.align		4
.L_234:
        /*0540*/ 	.byte	0x04, 0x12
        /*0542*/ 	.short	(.L_236 - .L_235)
	.align		4
.L_235:
        /*0544*/ 	.word	index@(_ZN5flash44flash_bwd_dq_dk_dv_loop_seqk_parallel_kernelI23Flash_bwd_kernel_traitsILi96ELi64ELi128ELi8ELi2ELi4ELi4ELb0ELb0EN7cutlass10bfloat16_tE19Flash_kernel_traitsILi96ELi64ELi128ELi8ES3_EELb0ELb0ELb1ELb0ELb0ELb0ELb1EEEvNS_16Flash_bwd_paramsE)
        /*0548*/ 	.word	0x00000000


	//----- nvinfo : EIATTR_MIN_STACK_SIZE
	.align		4
.L_236:
        /*054c*/ 	.byte	0x04, 0x12
        /*054e*/ 	.short	(.L_238 - .L_237)
	.align		4
.L_237:
        /*0550*/ 	.word	index@(_ZN5flash44flash_bwd_dq_dk_dv_loop_seqk_parallel_kernelI23Flash_bwd_kernel_traitsILi96ELi64ELi128ELi8ELi2ELi4ELi4ELb0ELb0EN7cutlass10bfloat16_tE19Flash_kernel_traitsILi96ELi64ELi128ELi8ES3_EELb1ELb0ELb0ELb0ELb1ELb1ELb0EEEvNS_16Flash_bwd_paramsE)
        /*0554*/ 	.word	0x00000000


	//----- nvinfo : EIATTR_MIN_STACK_SIZE
	.align		4
.L_238:
        /*0558*/ 	.byte	0x04, 0x12
        /*055a*/ 	.short	(.L_240 - .L_239)
	.align		4
.L_239:
        /*055c*/ 	.word	index@(_ZN5flash44flash_bwd_dq_dk_dv_loop_seqk_parallel_kernelI23Flash_bwd_kernel_traitsILi96ELi64ELi128ELi8ELi2ELi4ELi4ELb0ELb0EN7cutlass10bfloat16_tE19Flash_kernel_traitsILi96ELi64ELi128ELi8ES3_EELb0ELb0ELb0ELb0ELb1ELb1ELb1EEEvNS_16Flash_bwd_paramsE)
        /*0560*/ 	.word	0x00000008


	//----- nvinfo : EIATTR_MIN_STACK_SIZE
	.align		4
.L_240:
        /*0564*/ 	.byte	0x04, 0x12
        /*0566*/ 	.short	(.L_242 - .L_241)
	.align		4
.L_241:
        /*0568*/ 	.word	index@(_ZN5flash44flash_bwd_dq_dk_dv_loop_seqk_parallel_kernelI23Flash_bwd_kernel_traitsILi96ELi64ELi128ELi8ELi2ELi4ELi4ELb0ELb0EN7cutlass10bfloat16_tE19Flash_kernel_traitsILi96ELi64ELi128ELi8ES3_EELb1ELb0ELb0ELb1ELb0ELb0ELb0EEEvNS_16Flash_bwd_paramsE)
        /*056c*/ 	.word	0x00000000


	//----- nvinfo : EIATTR_MIN_STACK_SIZE
	.align		4
.L_242:
        /*0570*/ 	.byte	0x04, 0x12
        /*0572*/ 	.short	(.L_244 - .L_243)
	.align		4
.L_243:
        /*0574*/ 	.word	index@(_ZN5flash44flash_bwd_dq_dk_dv_loop_seqk_parallel_kernelI23Flash_bwd_kernel_traitsILi96ELi64ELi128ELi8ELi2ELi4ELi4ELb0ELb0EN7cutlass10bfloat16_tE19Flash_kernel_traitsILi96ELi64ELi128ELi8ES3_EELb0ELb0ELb0ELb1ELb0ELb0ELb1EEEvNS_16Flash_bwd_paramsE)
        /*0578*/ 	.word	0x00000008


	//----- nvinfo : EIATTR_MIN_STACK_SIZE
	.align		4
.L_244:
        /*057c*/ 	.byte	0x04, 0x12
        /*057e*/ 	.short	(.L_246 - .L_245)
	.align		4
.L_245:
        /*0580*/ 	.word	index@(_ZN5flash44flash_bwd_dq_dk_dv_loop_seqk_parallel_kernelI23Flash_bwd_kernel_traitsILi96ELi64ELi128ELi8ELi2ELi4ELi4ELb0ELb0EN7cutlass10bfloat16_tE19Flash_kernel_traitsILi96ELi64ELi128ELi8ES3_EELb1ELb0ELb1ELb0ELb0ELb1ELb0EEEvNS_16Flash_bwd_paramsE)
        /*0584*/ 	.word	0x00000000


	//----- nvinfo : EIATTR_MIN_STACK_SIZE
	.align		4
.L_246:
        /*0588*/ 	.byte	0x04, 0x12
        /*058a*/ 	.short	(.L_248 - .L_247)
	.align		4
.L_247:
        /*058c*/ 	.word	index@(_ZN5flash44flash_bwd_dq_dk_dv_loop_seqk_parallel_kernelI23Flash_bwd_kernel_traitsILi96ELi64ELi128ELi8ELi2ELi4ELi4ELb0ELb0EN7cutlass10bfloat16_tE19Flash_kernel_traitsILi96ELi64ELi128ELi8ES3_EELb0ELb0ELb1ELb0ELb0ELb1ELb1EEEvNS_16Flash_bwd_paramsE)
        /*0590*/ 	.word	0x00000008


	//----- nvinfo : EIATTR_MIN_STACK_SIZE
	.align		4
.L_248:
        /*0594*/ 	.byte	0x04, 0x12
        /*0596*/ 	.short	(.L_250 - .L_249)
	.align		4
.L_249:
        /*0598*/ 	.word	index@(_ZN5flash44flash_bwd_dq_dk_dv_loop_seqk_parallel_kernelI23Flash_bwd_kernel_traitsILi96ELi64ELi128ELi8ELi2ELi4ELi4ELb0ELb0EN7cutlass10bfloat16_tE19Flash_kernel_traitsILi96ELi64ELi128ELi8ES3_EELb1ELb0ELb1ELb1ELb0ELb0ELb0EEEvNS_16Flash_bwd_paramsE)
        /*059c*/ 	.word	0x00000000


	//----- nvinfo : EIATTR_MIN_STACK_SIZE
	.align		4
.L_250:
        /*05a0*/ 	.byte	0x04, 0x12
        /*05a2*/ 	.short	(.L_252 - .L_251)
	.align		4
.L_251:
        /*05a4*/ 	.word	index@(_ZN5flash44flash_bwd_dq_dk_dv_loop_seqk_parallel_kernelI23Flash_bwd_kernel_traitsILi96ELi64ELi128ELi8ELi2ELi4ELi4ELb0ELb0EN7cutlass10bfloat16_tE19Flash_kernel_traitsILi96ELi64ELi128ELi8ES3_EELb0ELb0ELb1ELb1ELb0ELb0ELb1EEEvNS_16Flash_bwd_paramsE)
        /*05a8*/ 	.word	0x00000008


	//----- nvinfo : EIATTR_MIN_STACK_SIZE
	.align		4
.L_252:
        /*05ac*/ 	.byte	0x04, 0x12
        /*05ae*/ 	.short	(.L_254 - .L_253)
	.align		4
.L_253:
        /*05b0*/ 	.word	index@(_ZN5flash25flash_bwd_dot_do_o_kernelILb0E23Flash_bwd_kernel_traitsILi96ELi64ELi128ELi8ELi2ELi4ELi4ELb0ELb0EN7cutlass10bfloat16_tE19Flash_kernel_traitsILi96ELi64ELi128ELi8ES3_EEEEvNS_16Flash_bwd_paramsE)
        /*05b4*/ 	.word	0x00000000


	//----- nvinfo : EIATTR_MIN_STACK_SIZE
	.align		4
.L_254:
        /*05b8*/ 	.byte	0x04, 0x12
        /*05ba*/ 	.short	(.L_256 - .L_255)
	.align		4
.L_255:
        /*05bc*/ 	.word	index@(_ZN5flash25flash_bwd_dot_do_o_kernelILb1E23Flash_bwd_kernel_traitsILi96ELi64ELi128ELi8ELi2ELi4ELi4ELb0ELb0EN7cutlass10bfloat16_tE19Flash_kernel_traitsILi96ELi64ELi128ELi8ES3_EEEEvNS_16Flash_bwd_paramsE)
        /*05c0*/ 	.word	0x00000000
.L_256:


//--------------------- .nv.compat                --------------------------
	.section	.nv.compat,"",@"SHT_CUDA_COMPAT_INFO"
	.align	4
        /*0000*/ 	.byte	0x02, 0x09, 0x01, 0x00, 0x02, 0x02, 0x01, 0x00, 0x02, 0x05, 0x05, 0x00, 0x03, 0x07, 0x01, 0x01
        /*0010*/ 	.byte	0x02, 0x03, 0x00, 0x00, 0x02, 0x06, 0x01, 0x00, 0x04, 0x0b, 0x08, 0x00, 0x00, 0x00, 0x00, 0x00
        /*0020*/ 	.byte	0x00, 0x00, 0x00, 0x00


//--------------------- .nv.info._ZN5flash44flash_bwd_dq_dk_dv_loop_seqk_parallel_kernelI23Flash_bwd_kernel_traitsILi96ELi64ELi128ELi8ELi2ELi4ELi4ELb1ELb0EN7cutlass10bfloat16_tE19Flash_kernel_traitsILi96ELi64ELi128ELi8ES3_EELb0ELb0ELb0ELb0ELb0ELb1ELb0EEEvNS_16Flash_bwd_paramsE --------------------------
	.section	.nv.info._ZN5flash44flash_bwd_dq_dk_dv_loop_seqk_parallel_kernelI23Flash_bwd_kernel_traitsILi96ELi64ELi128ELi8ELi2ELi4ELi4ELb1ELb0EN7cutlass10bfloat16_tE19Flash_kernel_traitsILi96ELi64ELi128ELi8ES3_EELb0ELb0ELb0ELb0ELb0ELb1ELb0EEEvNS_16Flash_bwd_paramsE,"",@"SHT_CUDA_INFO"
	.sectionflags	@""
	.align	4


	//----- nvinfo : EIATTR_CUDA_API_VERSION
	.align		4
        /*0000*/ 	.byte	0x04, 0x37
        /*0002*/ 	.short	(.L_258 - .L_257)
.L_257:
        /*0004*/ 	.word	0x00000082


	//----- nvinfo : EIATTR_KPARAM_INFO
	.align		4
.L_258:
        /*0008*/ 	.byte	0x04, 0x17
        /*000a*/ 	.short	(.L_260 - .L_259)
.L_259:
        /*000c*/ 	.word	0x00000000
        /*0010*/ 	.short	0x0000
        /*0012*/ 	.short	0x0000
        /*0014*/ 	.byte	0x00, 0xf0, 0x01, 0x0a


	//----- nvinfo : EIATTR_SPARSE_MMA_MASK
	.align		4
.L_260:
        /*0018*/ 	.byte	0x03, 0x50
        /*001a*/ 	.short	0x0000


	//----- nvinfo : EIATTR_MAXREG_COUNT
	.align		4
        /*001c*/ 	.byte	0x03, 0x1b
        /*001e*/ 	.short	0x00ff


	//----- nvinfo : EIATTR_NUM_BARRIERS
	.align		4
        /*0020*/ 	.byte	0x02, 0x4c
        /*0022*/ 	.byte	0x01
	.zero		1


	//----- nvinfo : EIATTR_ANNOTATIONS
	.align		4
        /*0024*/ 	.byte	0x04, 0x55
        /*0026*/ 	.short	(.L_262 - .L_261)


	//   ....[0]....
.L_261:
        /*0028*/ 	.word	0x00000001
        /*002c*/ 	.byte	0xa0, 0x00, 0x00, 0x00, 0x01, 0x00, 0x00, 0x00, 0xc0, 0x03, 0x00, 0x00, 0x01, 0x00, 0x00, 0x00
        /* <DEDUP_REMOVED lines=12> */
        /*00fc*/ 	.byte	0x60, 0x80, 0x00, 0x00


	//----- nvinfo : EIATTR_MERCURY_ISA_VERSION
	.align		4
.L_262:
        /*0100*/ 	.byte	0x03, 0x5f
        /*0102*/ 	.short	0x0101


	//----- nvinfo : EIATTR_EXIT_INSTR_OFFSETS
	.align		4
        /*0104*/ 	.byte	0x04, 0x1c
        /*0106*/ 	.short	(.L_264 - .L_263)


	//   ....[0]....
.L_263:
        /*0108*/ 	.word	0x000000c0


	//   ....[1]....
        /*010c*/ 	.word	0x000080e0


	//----- nvinfo : EIATTR_CRS_STACK_SIZE
	.align		4
.L_264:
        /*0110*/ 	.byte	0x04, 0x1e
        /*0112*/ 	.short	(.L_266 - .L_265)
.L_265:
        /*0114*/ 	.word	0x00000000


	//----- nvinfo : EIATTR_CBANK_PARAM_SIZE
	.align		4
.L_266:
        /*0118*/ 	.byte	0x03, 0x19
        /*011a*/ 	.short	0x0280


	//----- nvinfo : EIATTR_PARAM_CBANK
	.align		4
        /*011c*/ 	.byte	0x04, 0x0a
        /*011e*/ 	.short	(.L_268 - .L_267)
	.align		4
.L_267:
        /*0120*/ 	.word	index@(.nv.constant0._ZN5flash44flash_bwd_dq_dk_dv_loop_seqk_parallel_kernelI23Flash_bwd_kernel_traitsILi96ELi64ELi128ELi8ELi2ELi4ELi4ELb1ELb0EN7cutlass10bfloat16_tE19Flash_kernel_traitsILi96ELi64ELi128ELi8ES3_EELb0ELb0ELb0ELb0ELb0ELb1ELb0EEEvNS_16Flash_bwd_paramsE)
        /*0124*/ 	.short	0x0210
        /*0126*/ 	.short	0x0280


	//----- nvinfo : EIATTR_SW_WAR
	.align		4
.L_268:
        /*0128*/ 	.byte	0x04, 0x36
        /*012a*/ 	.short	(.L_270 - .L_269)
.L_269:
        /*012c*/ 	.word	0x00000008
.L_270:


//--------------------- .nv.info._ZN5flash44flash_bwd_dq_dk_dv_loop_seqk_parallel_kernelI23Flash_bwd_kernel_traitsILi96ELi64ELi128ELi8ELi2ELi4ELi4ELb1ELb0EN7cutlass10bfloat16_tE19Flash_kernel_traitsILi96ELi64ELi128ELi8ES3_EELb0ELb0ELb0ELb0ELb0ELb0ELb0EEEvNS_16Flash_bwd_paramsE --------------------------
	.section	.nv.info._ZN5flash44flash_bwd_dq_dk_dv_loop_seqk_parallel_kernelI23Flash_bwd_kernel_traitsILi96ELi64ELi128ELi8ELi2ELi4ELi4ELb1ELb0EN7cutlass10bfloat16_tE19Flash_kernel_traitsILi96ELi64ELi128ELi8ES3_EELb0ELb0ELb0ELb0ELb0ELb0ELb0EEEvNS_16Flash_bwd_paramsE,"",@"SHT_CUDA_INFO"
	.sectionflags	@""
	.align	4


	//----- nvinfo : EIATTR_CUDA_API_VERSION
	.align		4
        /*0000*/ 	.byte	0x04, 0x37
        /*0002*/ 	.short	(.L_272 - .L_271)
.L_271:
        /*0004*/ 	.word	0x00000082


	//----- nvinfo : EIATTR_KPARAM_INFO
	.align		4
.L_272:
        /*0008*/ 	.byte	0x04, 0x17
        /*000a*/ 	.short	(.L_274 - .L_273)
.L_273:
        /*000c*/ 	.word	0x00000000
        /*0010*/ 	.short	0x0000
        /*0012*/ 	.short	0x0000
        /*0014*/ 	.byte	0x00, 0xf0, 0x01, 0x0a


	//----- nvinfo : EIATTR_SPARSE_MMA_MASK
	.align		4
.L_274:
        /*0018*/ 	.byte	0x03, 0x50
        /*001a*/ 	.short	0x0000


	//----- nvinfo : EIATTR_MAXREG_COUNT
	.align		4
        /*001c*/ 	.byte	0x03, 0x1b
        /*001e*/ 	.short	0x00ff


	//----- nvinfo : EIATTR_NUM_BARRIERS
	.align		4
        /*0020*/ 	.byte	0x02, 0x4c
        /*0022*/ 	.byte	0x01
	.zero		1


	//----- nvinfo : EIATTR_ANNOTATIONS
	.align		4
        /*0024*/ 	.byte	0x04, 0x55
        /*0026*/ 	.short	(.L_276 - .L_275)


	//   ....[0]....
.L_275:
        /* <DEDUP_REMOVED lines=26> */


	//----- nvinfo : EIATTR_MERCURY_ISA_VERSION
	.align		4
.L_276:
        /*01b0*/ 	.byte	0x03, 0x5f
        /*01b2*/ 	.short	0x0101


	//----- nvinfo : EIATTR_EXIT_INSTR_OFFSETS
	.align		4
        /*01b4*/ 	.byte	0x04, 0x1c
        /*01b6*/ 	.short	(.L_278 - .L_277)


	//   ....[0]....
.L_277:
        /*01b8*/ 	.word	0x000000a0


	//   ....[1]....
        /*01bc*/ 	.word	0x00009320


	//----- nvinfo : EIATTR_CRS_STACK_SIZE
	.align		4
.L_278:
        /*01c0*/ 	.byte	0x04, 0x1e
        /*01c2*/ 	.short	(.L_280 - .L_279)
.L_279:
        /*01c4*/ 	.word	0x00000000


	//----- nvinfo : EIATTR_CBANK_PARAM_SIZE
	.align		4
.L_280:
        /*01c8*/ 	.byte	0x03, 0x19
        /*01ca*/ 	.short	0x0280


	//----- nvinfo : EIATTR_PARAM_CBANK
	.align		4
        /*01cc*/ 	.byte	0x04, 0x0a
        /*01ce*/ 	.short	(.L_282 - .L_281)
	.align		4
.L_281:
        /*01d0*/ 	.word	index@(.nv.constant0._ZN5flash44flash_bwd_dq_dk_dv_loop_seqk_parallel_kernelI23Flash_bwd_kernel_traitsILi96ELi64ELi128ELi8ELi2ELi4ELi4ELb1ELb0EN7cutlass10bfloat16_tE19Flash_kernel_traitsILi96ELi64ELi128ELi8ES3_EELb0ELb0ELb0ELb0ELb0ELb0ELb0EEEvNS_16Flash_bwd_paramsE)
        /*01d4*/ 	.short	0x0210
        /*01d6*/ 	.short	0x0280


	//----- nvinfo : EIATTR_SW_WAR
	.align		4
.L_282:
        /*01d8*/ 	.byte	0x04, 0x36
        /*01da*/ 	.short	(.L_284 - .L_283)
.L_283:
        /*01dc*/ 	.word	0x00000008
.L_284:


//--------------------- .nv.info._ZN5flash44flash_bwd_dq_dk_dv_loop_seqk_parallel_kernelI23Flash_bwd_kernel_traitsILi96ELi64ELi128ELi8ELi2ELi4ELi4ELb1ELb0EN7cutlass10bfloat16_tE19Flash_kernel_traitsILi96ELi64ELi128ELi8ES3_EELb0ELb0ELb1ELb0ELb0ELb0ELb0EEEvNS_16Flash_bwd_paramsE --------------------------
	.section	.nv.info._ZN5flash44flash_bwd_dq_dk_dv_loop_seqk_parallel_kernelI23Flash_bwd_kernel_traitsILi96ELi64ELi128ELi8ELi2ELi4ELi4ELb1ELb0EN7cutlass10bfloat16_tE19Flash_kernel_traitsILi96ELi64ELi128ELi8ES3_EELb0ELb0ELb1ELb0ELb0ELb0ELb0EEEvNS_16Flash_bwd_paramsE,"",@"SHT_CUDA_INFO"
	.sectionflags	@""
	.align	4


	//----- nvinfo : EIATTR_CUDA_API_VERSION
	.align		4
        /*0000*/ 	.byte	0x04, 0x37
        /*0002*/ 	.short	(.L_286 - .L_285)
.L_285:
        /*0004*/ 	.word	0x00000082


	//----- nvinfo : EIATTR_KPARAM_INFO
	.align		4
.L_286:
        /*0008*/ 	.byte	0x04, 0x17
        /*000a*/ 	.short	(.L_288 - .L_287)
.L_287:
        /*000c*/ 	.word	0x00000000
        /*0010*/ 	.short	0x0000
        /*0012*/ 	.short	0x0000
        /*0014*/ 	.byte	0x00, 0xf0, 0x01, 0x0a


	//----- nvinfo : EIATTR_SPARSE_MMA_MASK
	.align		4
.L_288:
        /*0018*/ 	.byte	0x03, 0x50
        /*001a*/ 	.short	0x0000


	//----- nvinfo : EIATTR_MAXREG_COUNT
	.align		4
        /*001c*/ 	.byte	0x03, 0x1b
        /*001e*/ 	.short	0x00ff


	//----- nvinfo : EIATTR_NUM_BARRIERS
	.align		4
        /*0020*/ 	.byte	0x02, 0x4c
        /*0022*/ 	.byte	0x01
	.zero		1


	//----- nvinfo : EIATTR_ANNOTATIONS
	.align		4
        /*0024*/ 	.byte	0x04, 0x55
        /*0026*/ 	.short	(.L_290 - .L_289)


	//   ....[0]....
.L_289:
        /* <DEDUP_REMOVED lines=23> */
        /*018c*/ 	.byte	0x20, 0x81, 0x00, 0x00, 0x01, 0x00, 0x00, 0x00, 0x10, 0x95, 0x00, 0x00


	//----- nvinfo : EIATTR_MERCURY_ISA_VERSION
	.align		4
.L_290:
        /*0198*/ 	.byte	0x03, 0x5f
        /*019a*/ 	.short	0x0101


	//----- nvinfo : EIATTR_EXIT_INSTR_OFFSETS
	.align		4
        /*019c*/ 	.byte	0x04, 0x1c
        /*019e*/ 	.short	(.L_292 - .L_291)


	//   ....[0]....
.L_291:
        /*01a0*/ 	.word	0x000000c0


	//   ....[1]....
        /*01a4*/ 	.word	0x00009590


	//----- nvinfo : EIATTR_CRS_STACK_SIZE
	.align		4
.L_292:
        /*01a8*/ 	.byte	0x04, 0x1e
        /*01aa*/ 	.short	(.L_294 - .L_293)
.L_293:
        /*01ac*/ 	.word	0x00000000


	//----- nvinfo : EIATTR_CBANK_PARAM_SIZE
	.align		4
.L_294:
        /*01b0*/ 	.byte	0x03, 0x19
        /*01b2*/ 	.short	0x0280


	//----- nvinfo : EIATTR_PARAM_CBANK
	.align		4
        /*01b4*/ 	.byte	0x04, 0x0a
        /*01b6*/ 	.short	(.L_296 - .L_295)
	.align		4
.L_295:
        /*01b8*/ 	.word	index@(.nv.constant0._ZN5flash44flash_bwd_dq_dk_dv_loop_seqk_parallel_kernelI23Flash_bwd_kernel_traitsILi96ELi64ELi128ELi8ELi2ELi4ELi4ELb1ELb0EN7cutlass10bfloat16_tE19Flash_kernel_traitsILi96ELi64ELi128ELi8ES3_EELb0ELb0ELb1ELb0ELb0ELb0ELb0EEEvNS_16Flash_bwd_paramsE)
        /*01bc*/ 	.short	0x0210
        /*01be*/ 	.short	0x0280


	//----- nvinfo : EIATTR_SW_WAR
	.align		4
.L_296:
        /*01c0*/ 	.byte	0x04, 0x36
        /*01c2*/ 	.short	(.L_298 - .L_297)
.L_297:
        /*01c4*/ 	.word	0x00000008
.L_298:


//--------------------- .nv.info._ZN5flash44flash_bwd_dq_dk_dv_loop_seqk_parallel_kernelI23Flash_bwd_kernel_traitsILi96ELi64ELi128ELi8ELi2ELi4ELi4ELb1ELb0EN7cutlass10bfloat16_tE19Flash_kernel_traitsILi96ELi64ELi128ELi8ES3_EELb0ELb0ELb0ELb0ELb1ELb1ELb0EEEvNS_16Flash_bwd_paramsE --------------------------
	.section	.nv.info._ZN5flash44flash_bwd_dq_dk_dv_loop_seqk_parallel_kernelI23Flash_bwd_kernel_traitsILi96ELi64ELi128ELi8ELi2ELi4ELi4ELb1ELb0EN7cutlass10bfloat16_tE19Flash_kernel_traitsILi96ELi64ELi128ELi8ES3_EELb0ELb0ELb0ELb0ELb1ELb1ELb0EEEvNS_16Flash_bwd_paramsE,"",@"SHT_CUDA_INFO"
	.sectionflags	@""
	.align	4


	//----- nvinfo : EIATTR_CUDA_API_VERSION
	.align		4
        /*0000*/ 	.byte	0x04, 0x37
        /*0002*/ 	.short	(.L_300 - .L_299)
.L_299:
        /*0004*/ 	.word	0x00000082


	//----- nvinfo : EIATTR_KPARAM_INFO
	.align		4
.L_300:
        /*0008*/ 	.byte	0x04, 0x17
        /*000a*/ 	.short	(.L_302 - .L_301)
.L_301:
        /*000c*/ 	.word	0x00000000
        /*0010*/ 	.short	0x0000
        /*0012*/ 	.short	0x0000
        /*0014*/ 	.byte	0x00, 0xf0, 0x01, 0x0a


	//----- nvinfo : EIATTR_SPARSE_MMA_MASK
	.align		4
.L_302:
        /*0018*/ 	.byte	0x03, 0x50
        /*001a*/ 	.short	0x0000


	//----- nvinfo : EIATTR_MAXREG_COUNT
	.align		4
        /*001c*/ 	.byte	0x03, 0x1b
        /*001e*/ 	.short	0x00ff


	//----- nvinfo : EIATTR_NUM_BARRIERS
	.align		4
        /*0020*/ 	.byte	0x02, 0x4c
        /*0022*/ 	.byte	0x01
	.zero		1


	//----- nvinfo : EIATTR_ANNOTATIONS
	.align		4
        /*0024*/ 	.byte	0x04, 0x55
        /*0026*/ 	.short	(.L_304 - .L_303)


	//   ....[0]....
.L_303:
        /* <DEDUP_REMOVED lines=12> */


	//----- nvinfo : EIATTR_MERCURY_ISA_VERSION
	.align		4
.L_304:
        /*00d0*/ 	.byte	0x03, 0x5f
        /*00d2*/ 	.short	0x0101


	//----- nvinfo : EIATTR_EXIT_INSTR_OFFSETS
	.align		4
        /*00d4*/ 	.byte	0x04, 0x1c
        /*00d6*/ 	.short	(.L_306 - .L_305)


	//   ....[0]....
.L_305:
        /*00d8*/ 	.word	0x000000a0


	//   ....[1]....
        /*00dc*/ 	.word	0x000061c0


	//----- nvinfo : EIATTR_CBANK_PARAM_SIZE
	.align		4
.L_306:
        /*00e0*/ 	.byte	0x03, 0x19
        /*00e2*/ 	.short	0x0280


	//----- nvinfo : EIATTR_PARAM_CBANK
	.align		4
        /*00e4*/ 	.byte	0x04, 0x0a
        /*00e6*/ 	.short	(.L_308 - .L_307)
	.align		4
.L_307:
        /*00e8*/ 	.word	index@(.nv.constant0._ZN5flash44flash_bwd_dq_dk_dv_loop_seqk_parallel_kernelI23Flash_bwd_kernel_traitsILi96ELi64ELi128ELi8ELi2ELi4ELi4ELb1ELb0EN7cutlass10bfloat16_tE19Flash_kernel_traitsILi96ELi64ELi128ELi8ES3_EELb0ELb0ELb0ELb0ELb1ELb1ELb0EEEvNS_16Flash_bwd_paramsE)
        /*00ec*/ 	.short	0x0210
        /*00ee*/ 	.short	0x0280


	//----- nvinfo : EIATTR_SW_WAR
	.align		4
.L_308:
        /*00f0*/ 	.byte	0x04, 0x36
        /*00f2*/ 	.short	(.L_310 - .L_309)
.L_309:
        /*00f4*/ 	.word	0x00000008
.L_310:


//--------------------- .nv.info._ZN5flash44flash_bwd_dq_dk_dv_loop_seqk_parallel_kernelI23Flash_bwd_kernel_traitsILi96ELi64ELi128ELi8ELi2ELi4ELi4ELb1ELb0EN7cutlass10bfloat16_tE19Flash_kernel_traitsILi96ELi64ELi128ELi8ES3_EELb0ELb0ELb0ELb1ELb0ELb0ELb0EEEvNS_16Flash_bwd_paramsE --------------------------
	.section	.nv.info._ZN5flash44flash_bwd_dq_dk_dv_loop_seqk_parallel_kernelI23Flash_bwd_kernel_traitsILi96ELi64ELi128ELi8ELi2ELi4ELi4ELb1ELb0EN7cutlass10bfloat16_tE19Flash_kernel_traitsILi96ELi64ELi128ELi8ES3_EELb0ELb0ELb0ELb1ELb0ELb0ELb0EEEvNS_16Flash_bwd_paramsE,"",@"SHT_CUDA_INFO"
	.sectionflags	@""
	.align	4


	//----- nvinfo : EIATTR_CUDA_API_VERSION
	.align		4
        /*0000*/ 	.byte	0x04, 0x37
        /*0002*/ 	.short	(.L_312 - .L_311)
.L_311:
        /*0004*/ 	.word	0x00000082


	//----- nvinfo : EIATTR_KPARAM_INFO
	.align		4
.L_312:
        /*0008*/ 	.byte	0x04, 0x17
        /*000a*/ 	.short	(.L_314 - .L_313)
.L_313:
        /*000c*/ 	.word	0x00000000
        /*0010*/ 	.short	0x0000
        /*0012*/ 	.short	0x0000
        /*0014*/ 	.byte	0x00, 0xf0, 0x01, 0x0a


	//----- nvinfo : EIATTR_SPARSE_MMA_MASK
	.align		4
.L_314:
        /*0018*/ 	.byte	0x03, 0x50
        /*001a*/ 	.short	0x0000


	//----- nvinfo : EIATTR_MAXREG_COUNT
	.align		4
        /*001c*/ 	.byte	0x03, 0x1b
        /*001e*/ 	.short	0x00ff


	//----- nvinfo : EIATTR_NUM_BARRIERS
	.align		4
        /*0020*/ 	.byte	0x02, 0x4c
        /*0022*/ 	.byte	0x01
	.zero		1


	//----- nvinfo : EIATTR_ANNOTATIONS
	.align		4
        /*0024*/ 	.byte	0x04, 0x55
        /*0026*/ 	.short	(.L_316 - .L_315)


	//   ....[0]....
.L_315:
        /* <DEDUP_REMOVED lines=28> */


	//----- nvinfo : EIATTR_MERCURY_ISA_VERSION
	.align		4
.L_316:
        /*01d8*/ 	.byte	0x03, 0x5f
        /*01da*/ 	.short	0x0101


	//----- nvinfo : EIATTR_EXIT_INSTR_OFFSETS
	.align		4
        /*01dc*/ 	.byte	0x04, 0x1c
        /*01de*/ 	.short	(.L_318 - .L_317)


	//   ....[0]....
.L_317:
        /*01e0*/ 	.word	0x000000c0


	//   ....[1]....
        /*01e4*/ 	.word	0x00009ad0


	//----- nvinfo : EIATTR_CRS_STACK_SIZE
	.align		4
.L_318:
        /*01e8*/ 	.byte	0x04, 0x1e
        /*01ea*/ 	.short	(.L_320 - .L_319)
.L_319:
        /*01ec*/ 	.word	0x00000000


	//----- nvinfo : EIATTR_CBANK_PARAM_SIZE
	.align		4
.L_320:
        /*01f0*/ 	.byte	0x03, 0x19
        /*01f2*/ 	.short	0x0280


	//----- nvinfo : EIATTR_PARAM_CBANK
	.align		4
        /*01f4*/ 	.byte	0x04, 0x0a
        /*01f6*/ 	.short	(.L_322 - .L_321)
	.align		4
.L_321:
        /*01f8*/ 	.word	index@(.nv.constant0._ZN5flash44flash_bwd_dq_dk_dv_loop_seqk_parallel_kernelI23Flash_bwd_kernel_traitsILi96ELi64ELi128ELi8ELi2ELi4ELi4ELb1ELb0EN7cutlass10bfloat16_tE19Flash_kernel_traitsILi96ELi64ELi128ELi8ES3_EELb0ELb0ELb0ELb1ELb0ELb0ELb0EEEvNS_16Flash_bwd_paramsE)
        /*01fc*/ 	.short	0x0210
        /*01fe*/ 	.short	0x0280


	//----- nvinfo : EIATTR_SW_WAR
	.align		4
.L_322:
        /*0200*/ 	.byte	0x04, 0x36
        /*0202*/ 	.short	(.L_324 - .L_323)
.L_323:
        /*0204*/ 	.word	0x00000008
.L_324:


//--------------------- .nv.info._ZN5flash44flash_bwd_dq_dk_dv_loop_seqk_parallel_kernelI23Flash_bwd_kernel_traitsILi96ELi64ELi128ELi8ELi2ELi4ELi4ELb1ELb0EN7cutlass10bfloat16_tE19Flash_kernel_traitsILi96ELi64ELi128ELi8ES3_EELb0ELb0ELb1ELb0ELb0ELb1ELb0EEEvNS_16Flash_bwd_paramsE --------------------------
	.section	.nv.info._ZN5flash44flash_bwd_dq_dk_dv_loop_seqk_parallel_kernelI23Flash_bwd_kernel_traitsILi96ELi64ELi128ELi8ELi2ELi4ELi4ELb1ELb0EN7cutlass10bfloat16_tE19Flash_kernel_traitsILi96ELi64ELi128ELi8ES3_EELb0ELb0ELb1ELb0ELb0ELb1ELb0EEEvNS_16Flash_bwd_paramsE,"",@"SHT_CUDA_INFO"
	.sectionflags	@""
	.align	4


	//----- nvinfo : EIATTR_CUDA_API_VERSION
	.align		4
        /*0000*/ 	.byte	0x04, 0x37
        /*0002*/ 	.short	(.L_326 - .L_325)
.L_325:
        /*0004*/ 	.word	0x00000082


	//----- nvinfo : EIATTR_KPARAM_INFO
	.align		4
.L_326:
        /*0008*/ 	.byte	0x04, 0x17
        /*000a*/ 	.short	(.L_328 - .L_327)
.L_327:
        /*000c*/ 	.word	0x00000000
        /*0010*/ 	.short	0x0000
        /*0012*/ 	.short	0x0000
        /*0014*/ 	.byte	0x00, 0xf0, 0x01, 0x0a


	//----- nvinfo : EIATTR_SPARSE_MMA_MASK
	.align		4
.L_328:
        /*0018*/ 	.byte	0x03, 0x50
        /*001a*/ 	.short	0x0000


	//----- nvinfo : EIATTR_MAXREG_COUNT
	.align		4
        /*001c*/ 	.byte	0x03, 0x1b
        /*001e*/ 	.short	0x00ff


	//----- nvinfo : EIATTR_NUM_BARRIERS
	.align		4
        /*0020*/ 	.byte	0x02, 0x4c
        /*0022*/ 	.byte	0x01
	.zero		1


	//----- nvinfo : EIATTR_ANNOTATIONS
	.align		4
        /*0024*/ 	.byte	0x04, 0x55
        /*0026*/ 	.short	(.L_330 - .L_329)


	//   ....[0]....
.L_329:
        /* <DEDUP_REMOVED lines=15> */


	//----- nvinfo : EIATTR_MERCURY_ISA_VERSION
	.align		4
.L_330:
        /*0100*/ 	.byte	0x03, 0x5f
        /*0102*/ 	.short	0x0101


	//----- nvinfo : EIATTR_EXIT_INSTR_OFFSETS
	.align		4
        /*0104*/ 	.byte	0x04, 0x1c
        /*0106*/ 	.short	(.L_332 - .L_331)


	//   ....[0]....
.L_331:
        /*0108*/ 	.word	0x000000c0


	//   ....[1]....
        /*010c*/ 	.word	0x000084a0


	//----- nvinfo : EIATTR_CRS_STACK_SIZE
	.align		4
.L_332:
        /*0110*/ 	.byte	0x04, 0x1e
        /*0112*/ 	.short	(.L_334 - .L_333)
.L_333:
        /*0114*/ 	.word	0x00000000


	//----- nvinfo : EIATTR_CBANK_PARAM_SIZE
	.align		4
.L_334:
        /*0118*/ 	.byte	0x03, 0x19
        /*011a*/ 	.short	0x0280


	//----- nvinfo : EIATTR_PARAM_CBANK
	.align		4
        /*011c*/ 	.byte	0x04, 0x0a
        /*011e*/ 	.short	(.L_336 - .L_335)
	.align		4
.L_335:
        /*0120*/ 	.word	index@(.nv.constant0._ZN5flash44flash_bwd_dq_dk_dv_loop_seqk_parallel_kernelI23Flash_bwd_kernel_traitsILi96ELi64ELi128ELi8ELi2ELi4ELi4ELb1ELb0EN7cutlass10bfloat16_tE19Flash_kernel_traitsILi96ELi64ELi128ELi8ES3_EELb0ELb0ELb1ELb0ELb0ELb1ELb0EEEvNS_16Flash_bwd_paramsE)
        /*0124*/ 	.short	0x0210
        /*0126*/ 	.short	0x0280


	//----- nvinfo : EIATTR_SW_WAR
	.align		4
.L_336:
        /*0128*/ 	.byte	0x04, 0x36
        /*012a*/ 	.short	(.L_338 - .L_337)
.L_337:
        /*012c*/ 	.word	0x00000008
.L_338:


//--------------------- .nv.info._ZN5flash44flash_bwd_dq_dk_dv_loop_seqk_parallel_kernelI23Flash_bwd_kernel_traitsILi96ELi64ELi128ELi8ELi2ELi4ELi4ELb1ELb0EN7cutlass10bfloat16_tE19Flash_kernel_traitsILi96ELi64ELi128ELi8ES3_EELb0ELb0ELb1ELb1ELb0ELb0ELb0EEEvNS_16Flash_bwd_paramsE --------------------------
	.section	.nv.info._ZN5flash44flash_bwd_dq_dk_dv_loop_seqk_parallel_kernelI23Flash_bwd_kernel_traitsILi96ELi64ELi128ELi8ELi2ELi4ELi4ELb1ELb0EN7cutlass10bfloat16_tE19Flash_kernel_traitsILi96ELi64ELi128ELi8ES3_EELb0ELb0ELb1ELb1ELb0ELb0ELb0EEEvNS_16Flash_bwd_paramsE,"",@"SHT_CUDA_INFO"
	.sectionflags	@""
	.align	4


	//----- nvinfo : EIATTR_CUDA_API_VERSION
	.align		4
        /*0000*/ 	.byte	0x04, 0x37
        /*0002*/ 	.short	(.L_340 - .L_339)
.L_339:
        /*0004*/ 	.word	0x00000082


	//----- nvinfo : EIATTR_KPARAM_INFO
	.align		4
.L_340:
        /*0008*/ 	.byte	0x04, 0x17
        /*000a*/ 	.short	(.L_342 - .L_341)
.L_341:
        /*000c*/ 	.word	0x00000000
        /*0010*/ 	.short	0x0000
        /*0012*/ 	.short	0x0000
        /*0014*/ 	.byte	0x00, 0xf0, 0x01, 0x0a


	//----- nvinfo : EIATTR_SPARSE_MMA_MASK
	.align		4
.L_342:
        /*0018*/ 	.byte	0x03, 0x50
        /*001a*/ 	.short	0x0000


	//----- nvinfo : EIATTR_MAXREG_COUNT
	.align		4
        /*001c*/ 	.byte	0x03, 0x1b
        /*001e*/ 	.short	0x00ff


	//----- nvinfo : EIATTR_NUM_BARRIERS
	.align		4
        /*0020*/ 	.byte	0x02, 0x4c
        /*0022*/ 	.byte	0x01
	.zero		1


	//----- nvinfo : EIATTR_ANNOTATIONS
	.align		4
        /*0024*/ 	.byte	0x04, 0x55
        /*0026*/ 	.short	(.L_344 - .L_343)


	//   ....[0]....
.L_343:
        /* <DEDUP_REMOVED lines=25> */


	//----- nvinfo : EIATTR_MERCURY_ISA_VERSION
	.align		4
.L_344:
        /*01a8*/ 	.byte	0x03, 0x5f
        /*01aa*/ 	.short	0x0101


	//----- nvinfo : EIATTR_EXIT_INSTR_OFFSETS
	.align		4
        /*01ac*/ 	.byte	0x04, 0x1c
        /*01ae*/ 	.short	(.L_346 - .L_345)


	//   ....[0]....
.L_345:
        /*01b0*/ 	.word	0x000000c0


	//   ....[1]....
        /*01b4*/ 	.word	0x00009df0


	//----- nvinfo : EIATTR_CRS_STACK_SIZE
	.align		4
.L_346:
        /*01b8*/ 	.byte	0x04, 0x1e
        /*01ba*/ 	.short	(.L_348 - .L_347)
.L_347:
        /*01bc*/ 	.word	0x00000000


	//----- nvinfo : EIATTR_CBANK_PARAM_SIZE
	.align		4
.L_348:
        /*01c0*/ 	.byte	0x03, 0x19
        /*01c2*/ 	.short	0x0280


	//----- nvinfo : EIATTR_PARAM_CBANK
	.align		4
        /*01c4*/ 	.byte	0x04, 0x0a
        /*01c6*/ 	.short	(.L_350 - .L_349)
	.align		4
.L_349:
        /*01c8*/ 	.word	index@(.nv.constant0._ZN5flash44flash_bwd_dq_dk_dv_loop_seqk_parallel_kernelI23Flash_bwd_kernel_traitsILi96ELi64ELi128ELi8ELi2ELi4ELi4ELb1ELb0EN7cutlass10bfloat16_tE19Flash_kernel_traitsILi96ELi64ELi128ELi8ES3_EELb0ELb0ELb1ELb1ELb0ELb0ELb0EEEvNS_16Flash_bwd_paramsE)
        /*01cc*/ 	.short	0x0210
        /*01ce*/ 	.short	0x0280


	//----- nvinfo : EIATTR_SW_WAR
	.align		4
.L_350:
        /*01d0*/ 	.byte	0x04, 0x36
        /*01d2*/ 	.short	(.L_352 - .L_351)
.L_351:
        /*01d4*/ 	.word	0x00000008
.L_352:


//--------------------- .nv.info._ZN5flash27flash_bwd_convert_dq_kernelI23Flash_bwd_kernel_traitsILi96ELi64ELi128ELi8ELi2ELi4ELi4ELb1ELb0EN7cutlass10bfloat16_tE19Flash_kernel_traitsILi96ELi64ELi128ELi8ES3_EEEEvNS_16Flash_bwd_paramsEi --------------------------
	.section	.nv.info._ZN5flash27flash_bwd_convert_dq_kernelI23Flash_bwd_kernel_traitsILi96ELi64ELi128ELi8ELi2ELi4ELi4ELb1ELb0EN7cutlass10bfloat16_tE19Flash_kernel_traitsILi96ELi64ELi128ELi8ES3_EEEEvNS_16Flash_bwd_paramsEi,"",@"SHT_CUDA_INFO"
	.sectionflags	@""
	.align	4


	//----- nvinfo : EIATTR_CUDA_API_VERSION
	.align		4
        /*0000*/ 	.byte	0x04, 0x37
        /*0002*/ 	.short	(.L_354 - .L_353)
.L_353:
        /*0004*/ 	.word	0x00000082


	//----- nvinfo : EIATTR_KPARAM_INFO
	.align		4
.L_354:
        /*0008*/ 	.byte	0x04, 0x17
        /*000a*/ 	.short	(.L_356 - .L_355)
.L_355:
        /*000c*/ 	.word	0x00000000
        /*0010*/ 	.short	0x0001
        /*0012*/ 	.short	0x0280
        /*0014*/ 	.byte	0x00, 0xf0, 0x11, 0x00


	//----- nvinfo : EIATTR_KPARAM_INFO
	.align		4
.L_356:
        /*0018*/ 	.byte	0x04, 0x17
        /*001a*/ 	.short	(.L_358 - .L_357)
.L_357:
        /*001c*/ 	.word	0x00000000
        /*0020*/ 	.short	0x0000
        /*0022*/ 	.short	0x0000
        /*0024*/ 	.byte	0x00, 0xf0, 0x01, 0x0a


	//----- nvinfo : EIATTR_SPARSE_MMA_MASK
	.align		4
.L_358:
        /*0028*/ 	.byte	0x03, 0x50
        /*002a*/ 	.short	0x0000


	//----- nvinfo : EIATTR_MAXREG_COUNT
	.align		4
        /*002c*/ 	.byte	0x03, 0x1b
        /*002e*/ 	.short	0x00ff


	//----- nvinfo : EIATTR_NUM_BARRIERS
	.align		4
        /*0030*/ 	.byte	0x02, 0x4c
        /*0032*/ 	.byte	0x01
	.zero		1


	//----- nvinfo : EIATTR_MERCURY_ISA_VERSION
	.align		4
        /*0034*/ 	.byte	0x03, 0x5f
        /*0036*/ 	.short	0x0101


	//----- nvinfo : EIATTR_EXIT_INSTR_OFFSETS
	.align		4
        /*0038*/ 	.byte	0x04, 0x1c
        /*003a*/ 	.short	(.L_360 - .L_359)


	//   ....[0]....
.L_359:
        /*003c*/ 	.word	0x00000160


	//   ....[1]....
        /*0040*/ 	.word	0x00001550


	//   ....[2]....
        /*0044*/ 	.word	0x000017b0


	//   ....[3]....
        /*0048*/ 	.word	0x000017e0


	//----- nvinfo : EIATTR_CBANK_PARAM_SIZE
	.align		4
.L_360:
        /*004c*/ 	.byte	0x03, 0x19
        /*004e*/ 	.short	0x0284


	//----- nvinfo : EIATTR_PARAM_CBANK
	.align		4
        /*0050*/ 	.byte	0x04, 0x0a
        /*0052*/ 	.short	(.L_362 - .L_361)
	.align		4
.L_361:
        /*0054*/ 	.word	index@(.nv.constant0._ZN5flash27flash_bwd_convert_dq_kernelI23Flash_bwd_kernel_traitsILi96ELi64ELi128ELi8ELi2ELi4ELi4ELb1ELb0EN7cutlass10bfloat16_tE19Flash_kernel_traitsILi96ELi64ELi128ELi8ES3_EEEEvNS_16Flash_bwd_paramsEi)
        /*0058*/ 	.short	0x0210
        /*005a*/ 	.short	0x0284


	//----- nvinfo : EIATTR_SW_WAR
	.align		4
.L_362:
        /*005c*/ 	.byte	0x04, 0x36
        /*005e*/ 	.short	(.L_364 - .L_363)
.L_363:
        /*0060*/ 	.word	0x00000008
.L_364:


//--------------------- .nv.info._ZN5flash44flash_bwd_dq_dk_dv_loop_seqk_parallel_kernelI23Flash_bwd_kernel_traitsILi96ELi64ELi128ELi8ELi2ELi4ELi4ELb1ELb0EN7cutlass10bfloat16_tE19Flash_kernel_traitsILi96ELi64ELi128ELi8ES3_EELb1ELb0ELb0ELb0ELb0ELb1ELb0EEEvNS_16Flash_bwd_paramsE --------------------------
	.section	.nv.info._ZN5flash44flash_bwd_dq_dk_dv_loop_seqk_parallel_kernelI23Flash_bwd_kernel_traitsILi96ELi64ELi128ELi8ELi2ELi4ELi4ELb1ELb0EN7cutlass10bfloat16_tE19Flash_kernel_traitsILi96ELi64ELi128ELi8ES3_EELb1ELb0ELb0ELb0ELb0ELb1ELb0EEEvNS_16Flash_bwd_paramsE,"",@"SHT_CUDA_INFO"
	.sectionflags	@""
	.align	4


	//----- nvinfo : EIATTR_CUDA_API_VERSION
	.align		4
        /*0000*/ 	.byte	0x04, 0x37
        /*0002*/ 	.short	(.L_366 - .L_365)
.L_365:
        /*0004*/ 	.word	0x00000082


	//----- nvinfo : EIATTR_KPARAM_INFO
	.align		4
.L_366:
        /*0008*/ 	.byte	0x04, 0x17
        /*000a*/ 	.short	(.L_368 - .L_367)
.L_367:
        /*000c*/ 	.word	0x00000000
        /*0010*/ 	.short	0x0000
        /*0012*/ 	.short	0x0000
        /*0014*/ 	.byte	0x00, 0xf0, 0x01, 0x0a


	//----- nvinfo : EIATTR_SPARSE_MMA_MASK
	.align		4
.L_368:
        /*0018*/ 	.byte	0x03, 0x50
        /*001a*/ 	.short	0x0000


	//----- nvinfo : EIATTR_MAXREG_COUNT
	.align		4
        /*001c*/ 	.byte	0x03, 0x1b
        /*001e*/ 	.short	0x00ff


	//----- nvinfo : EIATTR_NUM_BARRIERS
	.align		4
        /*0020*/ 	.byte	0x02, 0x4c
        /*0022*/ 	.byte	0x01
	.zero		1


	//----- nvinfo : EIATTR_ANNOTATIONS
	.align		4
        /*0024*/ 	.byte	0x04, 0x55
        /*0026*/ 	.short	(.L_370 - .L_369)


	//   ....[0]....
.L_369:
        /* <DEDUP_REMOVED lines=14> */


	//----- nvinfo : EIATTR_MERCURY_ISA_VERSION
	.align		4
.L_370:
        /*00f0*/ 	.byte	0x03, 0x5f
        /*00f2*/ 	.short	0x0101


	//----- nvinfo : EIATTR_EXIT_INSTR_OFFSETS
	.align		4
        /*00f4*/ 	.byte	0x04, 0x1c
        /*00f6*/ 	.short	(.L_372 - .L_371)


	//   ....[0]....
.L_371:
        /*00f8*/ 	.word	0x000000c0


	//   ....[1]....
        /*00fc*/ 	.word	0x00009470


	//----- nvinfo : EIATTR_CRS_STACK_SIZE
	.align		4
.L_372:
        /*0100*/ 	.byte	0x04, 0x1e
        /*0102*/ 	.short	(.L_374 - .L_373)
.L_373:
        /*0104*/ 	.word	0x00000000


	//----- nvinfo : EIATTR_CBANK_PARAM_SIZE
	.align		4
.L_374:
        /*0108*/ 	.byte	0x03, 0x19
        /*010a*/ 	.short	0x0280


	//----- nvinfo : EIATTR_PARAM_CBANK
	.align		4
        /*010c*/ 	.byte	0x04, 0x0a
        /*010e*/ 	.short	(.L_376 - .L_375)
	.align		4
.L_375:
        /*0110*/ 	.word	index@(.nv.constant0._ZN5flash44flash_bwd_dq_dk_dv_loop_seqk_parallel_kernelI23Flash_bwd_kernel_traitsILi96ELi64ELi128ELi8ELi2ELi4ELi4ELb1ELb0EN7cutlass10bfloat16_tE19Flash_kernel_traitsILi96ELi64ELi128ELi8ES3_EELb1ELb0ELb0ELb0ELb0ELb1ELb0EEEvNS_16Flash_bwd_paramsE)
        /*0114*/ 	.short	0x0210
        /*0116*/ 	.short	0x0280


	//----- nvinfo : EIATTR_SW_WAR
	.align		4
.L_376:
        /*0118*/ 	.byte	0x04, 0x36
        /*011a*/ 	.short	(.L_378 - .L_377)
.L_377:
        /*011c*/ 	.word	0x00000008
.L_378:


//--------------------- .nv.info._ZN5flash44flash_bwd_dq_dk_dv_loop_seqk_parallel_kernelI23Flash_bwd_kernel_traitsILi96ELi64ELi128ELi8ELi2ELi4ELi4ELb1ELb0EN7cutlass10bfloat16_tE19Flash_kernel_traitsILi96ELi64ELi128ELi8ES3_EELb0ELb0ELb0ELb0ELb0ELb1ELb1EEEvNS_16Flash_bwd_paramsE --------------------------
	.section	.nv.info._ZN5flash44flash_bwd_dq_dk_dv_loop_seqk_parallel_kernelI23Flash_bwd_kernel_traitsILi96ELi64ELi128ELi8ELi2ELi4ELi4ELb1ELb0EN7cutlass10bfloat16_tE19Flash_kernel_traitsILi96ELi64ELi128ELi8ES3_EELb0ELb0ELb0ELb0ELb0ELb1ELb1EEEvNS_16Flash_bwd_paramsE,"",@"SHT_CUDA_INFO"
	.sectionflags	@""
	.align	4


	//----- nvinfo : EIATTR_CUDA_API_VERSION
	.align		4
        /*0000*/ 	.byte	0x04, 0x37
        /*0002*/ 	.short	(.L_380 - .L_379)
.L_379:
        /*0004*/ 	.word	0x00000082


	//----- nvinfo : EIATTR_KPARAM_INFO
	.align		4
.L_380:
        /*0008*/ 	.byte	0x04, 0x17
        /*000a*/ 	.short	(.L_382 - .L_381)
.L_381:
        /*000c*/ 	.word	0x00000000
        /*0010*/ 	.short	0x0000
        /*0012*/ 	.short	0x0000
        /*0014*/ 	.byte	0x00, 0xf0, 0x01, 0x0a


	//----- nvinfo : EIATTR_SPARSE_MMA_MASK
	.align		4
.L_382:
        /*0018*/ 	.byte	0x03, 0x50
        /*001a*/ 	.short	0x0000


	//----- nvinfo : EIATTR_MAXREG_COUNT
	.align		4
        /*001c*/ 	.byte	0x03, 0x1b
        /*001e*/ 	.short	0x00ff


	//----- nvinfo : EIATTR_NUM_BARRIERS
	.align		4
        /*0020*/ 	.byte	0x02, 0x4c
        /*0022*/ 	.byte	0x01
	.zero		1


	//----- nvinfo : EIATTR_ANNOTATIONS
	.align		4
        /*0024*/ 	.byte	0x04, 0x55
        /*0026*/ 	.short	(.L_384 - .L_383)


	//   ....[0]....
.L_383:
        /* <DEDUP_REMOVED lines=51> */


	//----- nvinfo : EIATTR_MERCURY_ISA_VERSION
	.align		4
.L_384:
        /*0340*/ 	.byte	0x03, 0x5f
        /*0342*/ 	.short	0x0101


	//----- nvinfo : EIATTR_EXIT_INSTR_OFFSETS
	.align		4
        /*0344*/ 	.byte	0x04, 0x1c
        /*0346*/ 	.short	(.L_386 - .L_385)


	//   ....[0]....
.L_385:
        /*0348*/ 	.word	0x000000c0


	//   ....[1]....
        /*034c*/ 	.word	0x00009280


	//----- nvinfo : EIATTR_CRS_STACK_SIZE
	.align		4
.L_386:
        /*0350*/ 	.byte	0x04, 0x1e
        /*0352*/ 	.short	(.L_388 - .L_387)
.L_387:
        /*0354*/ 	.word	0x00000000


	//----- nvinfo : EIATTR_CBANK_PARAM_SIZE
	.align		4
.L_388:
        /*0358*/ 	.byte	0x03, 0x19
        /*035a*/ 	.short	0x0280


	//----- nvinfo : EIATTR_PARAM_CBANK
	.align		4
        /*035c*/ 	.byte	0x04, 0x0a
        /*035e*/ 	.short	(.L_390 - .L_389)
	.align		4
.L_389:
        /*0360*/ 	.word	index@(.nv.constant0._ZN5flash44flash_bwd_dq_dk_dv_loop_seqk_parallel_kernelI23Flash_bwd_kernel_traitsILi96ELi64ELi128ELi8ELi2ELi4ELi4ELb1ELb0EN7cutlass10bfloat16_tE19Flash_kernel_traitsILi96ELi64ELi128ELi8ES3_EELb0ELb0ELb0ELb0ELb0ELb1ELb1EEEvNS_16Flash_bwd_paramsE)
        /*0364*/ 	.short	0x0210
        /*0366*/ 	.short	0x0280


	//----- nvinfo : EIATTR_SW_WAR
	.align		4
.L_390:
        /*0368*/ 	.byte	0x04, 0x36
        /*036a*/ 	.short	(.L_392 - .L_391)
.L_391:
        /*036c*/ 	.word	0x00000008
.L_392:


//--------------------- .nv.info._ZN5flash44flash_bwd_dq_dk_dv_loop_seqk_parallel_kernelI23Flash_bwd_kernel_traitsILi96ELi64ELi128ELi8ELi2ELi4ELi4ELb1ELb0EN7cutlass10bfloat16_tE19Flash_kernel_traitsILi96ELi64ELi128ELi8ES3_EELb1ELb0ELb0ELb0ELb0ELb0ELb0EEEvNS_16Flash_bwd_paramsE --------------------------
	.section	.nv.info._ZN5flash44flash_bwd_dq_dk_dv_loop_seqk_parallel_kernelI23Flash_bwd_kernel_traitsILi96ELi64ELi128ELi8ELi2ELi4ELi4ELb1ELb0EN7cutlass10bfloat16_tE19Flash_kernel_traitsILi96ELi64ELi128ELi8ES3_EELb1ELb0ELb0ELb0ELb0ELb0ELb0EEEvNS_16Flash_bwd_paramsE,"",@"SHT_CUDA_INFO"
	.sectionflags	@""
	.align	4


	//----- nvinfo : EIATTR_CUDA_API_VERSION
	.align		4
        /*0000*/ 	.byte	0x04, 0x37
        /*0002*/ 	.short	(.L_394 - .L_393)
.L_393:
        /*0004*/ 	.word	0x00000082


	//----- nvinfo : EIATTR_KPARAM_INFO
	.align		4
.L_394:
        /*0008*/ 	.byte	0x04, 0x17
        /*000a*/ 	.short	(.L_396 - .L_395)
.L_395:
        /*000c*/ 	.word	0x00000000
        /*0010*/ 	.short	0x0000
        /*0012*/ 	.short	0x0000
        /*0014*/ 	.byte	0x00, 0xf0, 0x01, 0x0a


	//----- nvinfo : EIATTR_SPARSE_MMA_MASK
	.align		4
.L_396:
        /*0018*/ 	.byte	0x03, 0x50
        /*001a*/ 	.short	0x0000


	//----- nvinfo : EIATTR_MAXREG_COUNT
	.align		4
        /*001c*/ 	.byte	0x03, 0x1b
        /*001e*/ 	.short	0x00ff


	//----- nvinfo : EIATTR_NUM_BARRIERS
	.align		4
        /*0020*/ 	.byte	0x02, 0x4c
        /*0022*/ 	.byte	0x01
	.zero		1


	//----- nvinfo : EIATTR_ANNOTATIONS
	.align		4
        /*0024*/ 	.byte	0x04, 0x55
        /*0026*/ 	.short	(.L_398 - .L_397)


	//   ....[0]....
.L_397:
        /* <DEDUP_REMOVED lines=25> */


	//----- nvinfo : EIATTR_MERCURY_ISA_VERSION
	.align		4
.L_398:
        /*01a0*/ 	.byte	0x03, 0x5f
        /*01a2*/ 	.short	0x0101


	//----- nvinfo : EIATTR_EXIT_INSTR_OFFSETS
	.align		4
        /*01a4*/ 	.byte	0x04, 0x1c
        /*01a6*/ 	.short	(.L_400 - .L_399)


	//   ....[0]....
.L_399:
        /*01a8*/ 	.word	0x000000c0


	//   ....[1]....
        /*01ac*/ 	.word	0x0000a660


	//----- nvinfo : EIATTR_CRS_STACK_SIZE
	.align		4
.L_400:
        /*01b0*/ 	.byte	0x04, 0x1e
        /*01b2*/ 	.short	(.L_402 - .L_401)
.L_401:
        /*01b4*/ 	.word	0x00000000


	//----- nvinfo : EIATTR_CBANK_PARAM_SIZE
	.align		4
.L_402:
        /*01b8*/ 	.byte	0x03, 0x19
        /*01ba*/ 	.short	0x0280


	//----- nvinfo : EIATTR_PARAM_CBANK
	.align		4
        /*01bc*/ 	.byte	0x04, 0x0a
        /*01be*/ 	.short	(.L_404 - .L_403)
	.align		4
.L_403:
        /*01c0*/ 	.word	index@(.nv.constant0._ZN5flash44flash_bwd_dq_dk_dv_loop_seqk_parallel_kernelI23Flash_bwd_kernel_traitsILi96ELi64ELi128ELi8ELi2ELi4ELi4ELb1ELb0EN7cutlass10bfloat16_tE19Flash_kernel_traitsILi96ELi64ELi128ELi8ES3_EELb1ELb0ELb0ELb0ELb0ELb0ELb0EEEvNS_16Flash_bwd_paramsE)
        /*01c4*/ 	.short	0x0210
        /*01c6*/ 	.short	0x0280


	//----- nvinfo : EIATTR_SW_WAR
	.align		4
.L_404:
        /*01c8*/ 	.byte	0x04, 0x36
        /*01ca*/ 	.short	(.L_406 - .L_405)
.L_405:
        /*01cc*/ 	.word	0x00000008
.L_406:


//--------------------- .nv.info._ZN5flash44flash_bwd_dq_dk_dv_loop_seqk_parallel_kernelI23Flash_bwd_kernel_traitsILi96ELi64ELi128ELi8ELi2ELi4ELi4ELb1ELb0EN7cutlass10bfloat16_tE19Flash_kernel_traitsILi96ELi64ELi128ELi8ES3_EELb0ELb0ELb0ELb0ELb0ELb0ELb1EEEvNS_16Flash_bwd_paramsE --------------------------
	.section	.nv.info._ZN5flash44flash_bwd_dq_dk_dv_loop_seqk_parallel_kernelI23Flash_bwd_kernel_traitsILi96ELi64ELi128ELi8ELi2ELi4ELi4ELb1ELb0EN7cutlass10bfloat16_tE19Flash_kernel_traitsILi96ELi64ELi128ELi8ES3_EELb0ELb0ELb0ELb0ELb0ELb0ELb1EEEvNS_16Flash_bwd_paramsE,"",@"SHT_CUDA_INFO"
	.sectionflags	@""
	.align	4


	//----- nvinfo : EIATTR_CUDA_API_VERSION
	.align		4
        /*0000*/ 	.byte	0x04, 0x37
        /*0002*/ 	.short	(.L_408 - .L_407)
.L_407:
        /*0004*/ 	.word	0x00000082


	//----- nvinfo : EIATTR_KPARAM_INFO
	.align		4
.L_408:
        /*0008*/ 	.byte	0x04, 0x17
        /*000a*/ 	.short	(.L_410 - .L_409)
.L_409:
        /*000c*/ 	.word	0x00000000
        /*0010*/ 	.short	0x0000
        /*0012*/ 	.short	0x0000
        /*0014*/ 	.byte	0x00, 0xf0, 0x01, 0x0a


	//----- nvinfo : EIATTR_SPARSE_MMA_MASK
	.align		4
.L_410:
        /*0018*/ 	.byte	0x03, 0x50
        /*001a*/ 	.short	0x0000


	//----- nvinfo : EIATTR_MAXREG_COUNT
	.align		4
        /*001c*/ 	.byte	0x03, 0x1b
        /*001e*/ 	.short	0x00ff


	//----- nvinfo : EIATTR_NUM_BARRIERS
	.align		4
        /*0020*/ 	.byte	0x02, 0x4c
        /*0022*/ 	.byte	0x01
	.zero		1


	//----- nvinfo : EIATTR_ANNOTATIONS
	.align		4
        /*0024*/ 	.byte	0x04, 0x55
        /*0026*/ 	.short	(.L_412 - .L_411)


	//   ....[0]....
.L_411:
        /* <DEDUP_REMOVED lines=65> */


	//----- nvinfo : EIATTR_MERCURY_ISA_VERSION
	.align		4
.L_412:
        /*0420*/ 	.byte	0x03, 0x5f
        /*0422*/ 	.short	0x0101


	//----- nvinfo : EIATTR_EXIT_INSTR_OFFSETS
	.align		4
        /*0424*/ 	.byte	0x04, 0x1c
        /*0426*/ 	.short	(.L_414 - .L_413)


	//   ....[0]....
.L_413:
        /*0428*/ 	.word	0x000000c0


	//   ....[1]....
        /*042c*/ 	.word	0x0000a320


	//----- nvinfo : EIATTR_CRS_STACK_SIZE
	.align		4
.L_414:
        /*0430*/ 	.byte	0x04, 0x1e
        /*0432*/ 	.short	(.L_416 - .L_415)
.L_415:
        /*0434*/ 	.word	0x00000000


	//----- nvinfo : EIATTR_CBANK_PARAM_SIZE
	.align		4
.L_416:
        /*0438*/ 	.byte	0x03, 0x19
        /*043a*/ 	.short	0x0280


	//----- nvinfo : EIATTR_PARAM_CBANK
	.align		4
        /*043c*/ 	.byte	0x04, 0x0a
        /*043e*/ 	.short	(.L_418 - .L_417)
	.align		4
.L_417:
        /*0440*/ 	.word	index@(.nv.constant0._ZN5flash44flash_bwd_dq_dk_dv_loop_seqk_parallel_kernelI23Flash_bwd_kernel_traitsILi96ELi64ELi128ELi8ELi2ELi4ELi4ELb1ELb0EN7cutlass10bfloat16_tE19Flash_kernel_traitsILi96ELi64ELi128ELi8ES3_EELb0ELb0ELb0ELb0ELb0ELb0ELb1EEEvNS_16Flash_bwd_paramsE)
        /*0444*/ 	.short	0x0210
        /*0446*/ 	.short	0x0280


	//----- nvinfo : EIATTR_SW_WAR
	.align		4
.L_418:
        /*0448*/ 	.byte	0x04, 0x36
        /*044a*/ 	.short	(.L_420 - .L_419)
.L_419:
        /*044c*/ 	.word	0x00000008
.L_420:


//--------------------- .nv.info._ZN5flash44flash_bwd_dq_dk_dv_loop_seqk_parallel_kernelI23Flash_bwd_kernel_traitsILi96ELi64ELi128ELi8ELi2ELi4ELi4ELb1ELb0EN7cutlass10bfloat16_tE19Flash_kernel_traitsILi96ELi64ELi128ELi8ES3_EELb1ELb0ELb1ELb0ELb0ELb0ELb0EEEvNS_16Flash_bwd_paramsE --------------------------
	.section	.nv.info._ZN5flash44flash_bwd_dq_dk_dv_loop_seqk_parallel_kernelI23Flash_bwd_kernel_traitsILi96ELi64ELi128ELi8ELi2ELi4ELi4ELb1ELb0EN7cutlass10bfloat16_tE19Flash_kernel_traitsILi96ELi64ELi128ELi8ES3_EELb1ELb0ELb1ELb0ELb0ELb0ELb0EEEvNS_16Flash_bwd_paramsE,"",@"SHT_CUDA_INFO"
	.sectionflags	@""
	.align	4


	//----- nvinfo : EIATTR_CUDA_API_VERSION
	.align		4
        /*0000*/ 	.byte	0x04, 0x37
        /*0002*/ 	.short	(.L_422 - .L_421)
.L_421:
        /*0004*/ 	.word	0x00000082


	//----- nvinfo : EIATTR_KPARAM_INFO
	.align		4
.L_422:
        /*0008*/ 	.byte	0x04, 0x17
        /*000a*/ 	.short	(.L_424 - .L_423)
.L_423:
        /*000c*/ 	.word	0x00000000
        /*0010*/ 	.short	0x0000
        /*0012*/ 	.short	0x0000
        /*0014*/ 	.byte	0x00, 0xf0, 0x01, 0x0a


	//----- nvinfo : EIATTR_SPARSE_MMA_MASK
	.align		4
.L_424:
        /*0018*/ 	.byte	0x03, 0x50
        /*001a*/ 	.short	0x0000


	//----- nvinfo : EIATTR_MAXREG_COUNT
	.align		4
        /*001c*/ 	.byte	0x03, 0x1b
        /*001e*/ 	.short	0x00ff


	//----- nvinfo : EIATTR_NUM_BARRIERS
	.align		4
        /*0020*/ 	.byte	0x02, 0x4c
        /*0022*/ 	.byte	0x01
	.zero		1


	//----- nvinfo : EIATTR_ANNOTATIONS
	.align		4
        /*0024*/ 	.byte	0x04, 0x55
        /*0026*/ 	.short	(.L_426 - .L_425)


	//   ....[0]....
.L_425:
        /* <DEDUP_REMOVED lines=26> */


	//----- nvinfo : EIATTR_MERCURY_ISA_VERSION
	.align		4
.L_426:
        /*01b0*/ 	.byte	0x03, 0x5f
        /*01b2*/ 	.short	0x0101


	//----- nvinfo : EIATTR_EXIT_INSTR_OFFSETS
	.align		4
        /*01b4*/ 	.byte	0x04, 0x1c
        /*01b6*/ 	.short	(.L_428 - .L_427)


	//   ....[0]....
.L_427:
        /*01b8*/ 	.word	0x000000c0


	//   ....[1]....
        /*01bc*/ 	.word	0x0000aaf0


	//----- nvinfo : EIATTR_CRS_STACK_SIZE
	.align		4
.L_428:
        /*01c0*/ 	.byte	0x04, 0x1e
        /*01c2*/ 	.short	(.L_430 - .L_429)
.L_429:
        /*01c4*/ 	.word	0x00000000


	//----- nvinfo : EIATTR_CBANK_PARAM_SIZE
	.align		4
.L_430:
        /*01c8*/ 	.byte	0x03, 0x19
        /*01ca*/ 	.short	0x0280


	//----- nvinfo : EIATTR_PARAM_CBANK
	.align		4
        /*01cc*/ 	.byte	0x04, 0x0a
        /*01ce*/ 	.short	(.L_432 - .L_431)
	.align		4
.L_431:
        /*01d0*/ 	.word	index@(.nv.constant0._ZN5flash44flash_bwd_dq_dk_dv_loop_seqk_parallel_kernelI23Flash_bwd_kernel_traitsILi96ELi64ELi128ELi8ELi2ELi4ELi4ELb1ELb0EN7cutlass10bfloat16_tE19Flash_kernel_traitsILi96ELi64ELi128ELi8ES3_EELb1ELb0ELb1ELb0ELb0ELb0ELb0EEEvNS_16Flash_bwd_paramsE)
        /*01d4*/ 	.short	0x0210
        /*01d6*/ 	.short	0x0280


	//----- nvinfo : EIATTR_SW_WAR
	.align		4
.L_432:
        /*01d8*/ 	.byte	0x04, 0x36
        /*01da*/ 	.short	(.L_434 - .L_433)
.L_433:
        /*01dc*/ 	.word	0x00000008
.L_434:


//--------------------- .nv.info._ZN5flash44flash_bwd_dq_dk_dv_loop_seqk_parallel_kernelI23Flash_bwd_kernel_traitsILi96ELi64ELi128ELi8ELi2ELi4ELi4ELb1ELb0EN7cutlass10bfloat16_tE19Flash_kernel_traitsILi96ELi64ELi128ELi8ES3_EELb0ELb0ELb1ELb0ELb0ELb0ELb1EEEvNS_16Flash_bwd_paramsE --------------------------
	.section	.nv.info._ZN5flash44flash_bwd_dq_dk_dv_loop_seqk_parallel_kernelI23Flash_bwd_kernel_traitsILi96ELi64ELi128ELi8ELi2ELi4ELi4ELb1ELb0EN7cutlass10bfloat16_tE19Flash_kernel_traitsILi96ELi64ELi128ELi8ES3_EELb0ELb0ELb1ELb0ELb0ELb0ELb1EEEvNS_16Flash_bwd_paramsE,"",@"SHT_CUDA_INFO"
	.sectionflags	@""
	.align	4


	//----- nvinfo : EIATTR_CUDA_API_VERSION
	.align		4
        /*0000*/ 	.byte	0x04, 0x37
        /*0002*/ 	.short	(.L_436 - .L_435)
.L_435:
        /*0004*/ 	.word	0x00000082


	//----- nvinfo : EIATTR_KPARAM_INFO
	.align		4
.L_436:
        /*0008*/ 	.byte	0x04, 0x17
        /*000a*/ 	.short	(.L_438 - .L_437)
.L_437:
        /*000c*/ 	.word	0x00000000
        /*0010*/ 	.short	0x0000
        /*0012*/ 	.short	0x0000
        /*0014*/ 	.byte	0x00, 0xf0, 0x01, 0x0a


	//----- nvinfo : EIATTR_SPARSE_MMA_MASK
	.align		4
.L_438:
        /*0018*/ 	.byte	0x03, 0x50
        /*001a*/ 	.short	0x0000


	//----- nvinfo : EIATTR_MAXREG_COUNT
	.align		4
        /*001c*/ 	.byte	0x03, 0x1b
        /*001e*/ 	.short	0x00ff


	//----- nvinfo : EIATTR_NUM_BARRIERS
	.align		4
        /*0020*/ 	.byte	0x02, 0x4c
        /*0022*/ 	.byte	0x01
	.zero		1


	//----- nvinfo : EIATTR_ANNOTATIONS
	.align		4
        /*0024*/ 	.byte	0x04, 0x55
        /*0026*/ 	.short	(.L_440 - .L_439)


	//   ....[0]....
.L_439:
        /* <DEDUP_REMOVED lines=59> */


	//----- nvinfo : EIATTR_MERCURY_ISA_VERSION
	.align		4
.L_440:
        /*03c8*/ 	.byte	0x03, 0x5f
        /*03ca*/ 	.short	0x0101


	//----- nvinfo : EIATTR_EXIT_INSTR_OFFSETS
	.align		4
        /*03cc*/ 	.byte	0x04, 0x1c
        /*03ce*/ 	.short	(.L_442 - .L_441)


	//   ....[0]....
.L_441:
        /*03d0*/ 	.word	0x000000c0


	//   ....[1]....
        /*03d4*/ 	.word	0x0000a580


	//----- nvinfo : EIATTR_CRS_STACK_SIZE
	.align		4
.L_442:
        /*03d8*/ 	.byte	0x04, 0x1e
        /*03da*/ 	.short	(.L_444 - .L_443)
.L_443:
        /*03dc*/ 	.word	0x00000000


	//----- nvinfo : EIATTR_CBANK_PARAM_SIZE
	.align		4
.L_444:
        /*03e0*/ 	.byte	0x03, 0x19
        /*03e2*/ 	.short	0x0280


	//----- nvinfo : EIATTR_PARAM_CBANK
	.align		4
        /*03e4*/ 	.byte	0x04, 0x0a
        /*03e6*/ 	.short	(.L_446 - .L_445)
	.align		4
.L_445:
        /*03e8*/ 	.word	index@(.nv.constant0._ZN5flash44flash_bwd_dq_dk_dv_loop_seqk_parallel_kernelI23Flash_bwd_kernel_traitsILi96ELi64ELi128ELi8ELi2ELi4ELi4ELb1ELb0EN7cutlass10bfloat16_tE19Flash_kernel_traitsILi96ELi64ELi128ELi8ES3_EELb0ELb0ELb1ELb0ELb0ELb0ELb1EEEvNS_16Flash_bwd_paramsE)
        /*03ec*/ 	.short	0x0210
        /*03ee*/ 	.short	0x0280


	//----- nvinfo : EIATTR_SW_WAR
	.align		4
.L_446:
        /*03f0*/ 	.byte	0x04, 0x36
        /*03f2*/ 	.short	(.L_448 - .L_447)
.L_447:
        /*03f4*/ 	.word	0x00000008
.L_448:


//--------------------- .nv.info._ZN5flash44flash_bwd_dq_dk_dv_loop_seqk_parallel_kernelI23Flash_bwd_kernel_traitsILi96ELi64ELi128ELi8ELi2ELi4ELi4ELb1ELb0EN7cutlass10bfloat16_tE19Flash_kernel_traitsILi96ELi64ELi128ELi8ES3_EELb1ELb0ELb0ELb0ELb1ELb1ELb0EEEvNS_16Flash_bwd_paramsE --------------------------
	.section	.nv.info._ZN5flash44flash_bwd_dq_dk_dv_loop_seqk_parallel_kernelI23Flash_bwd_kernel_traitsILi96ELi64ELi128ELi8ELi2ELi4ELi4ELb1ELb0EN7cutlass10bfloat16_tE19Flash_kernel_traitsILi96ELi64ELi128ELi8ES3_EELb1ELb0ELb0ELb0ELb1ELb1ELb0EEEvNS_16Flash_bwd_paramsE,"",@"SHT_CUDA_INFO"
	.sectionflags	@""
	.align	4


	//----- nvinfo : EIATTR_CUDA_API_VERSION
	.align		4
        /*0000*/ 	.byte	0x04, 0x37
        /*0002*/ 	.short	(.L_450 - .L_449)
.L_449:
        /*0004*/ 	.word	0x00000082


	//----- nvinfo : EIATTR_KPARAM_INFO
	.align		4
.L_450:
        /*0008*/ 	.byte	0x04, 0x17
        /*000a*/ 	.short	(.L_452 - .L_451)
.L_451:
        /*000c*/ 	.word	0x00000000
        /*0010*/ 	.short	0x0000
        /*0012*/ 	.short	0x0000
        /*0014*/ 	.byte	0x00, 0xf0, 0x01, 0x0a


	//----- nvinfo : EIATTR_SPARSE_MMA_MASK
	.align		4
.L_452:
        /*0018*/ 	.byte	0x03, 0x50
        /*001a*/ 	.short	0x0000


	//----- nvinfo : EIATTR_MAXREG_COUNT
	.align		4
        /*001c*/ 	.byte	0x03, 0x1b
        /*001e*/ 	.short	0x00ff


	//----- nvinfo : EIATTR_NUM_BARRIERS
	.align		4
        /*0020*/ 	.byte	0x02, 0x4c
        /*0022*/ 	.byte	0x01
	.zero		1


	//----- nvinfo : EIATTR_ANNOTATIONS
	.align		4
        /*0024*/ 	.byte	0x04, 0x55
        /*0026*/ 	.short	(.L_454 - .L_453)


	//   ....[0]....
.L_453:
        /* <DEDUP_REMOVED lines=18> */


	//----- nvinfo : EIATTR_MERCURY_ISA_VERSION
	.align		4
.L_454:
        /*0138*/ 	.byte	0x03, 0x5f
        /*013a*/ 	.short	0x0101


	//----- nvinfo : EIATTR_EXIT_INSTR_OFFSETS
	.align		4
        /*013c*/ 	.byte	0x04, 0x1c
        /*013e*/ 	.short	(.L_456 - .L_455)


	//   ....[0]....
.L_455:
        /*0140*/ 	.word	0x000000a0


	//   ....[1]....
        /*0144*/ 	.word	0x00007720


	//----- nvinfo : EIATTR_CBANK_PARAM_SIZE
	.align		4
.L_456:
        /*0148*/ 	.byte	0x03, 0x19
        /*014a*/ 	.short	0x0280


	//----- nvinfo : EIATTR_PARAM_CBANK
	.align		4
        /*014c*/ 	.byte	0x04, 0x0a
        /*014e*/ 	.short	(.L_458 - .L_457)
	.align		4
.L_457:
        /*0150*/ 	.word	index@(.nv.constant0._ZN5flash44flash_bwd_dq_dk_dv_loop_seqk_parallel_kernelI23Flash_bwd_kernel_traitsILi96ELi64ELi128ELi8ELi2ELi4ELi4ELb1ELb0EN7cutlass10bfloat16_tE19Flash_kernel_traitsILi96ELi64ELi128ELi8ES3_EELb1ELb0ELb0ELb0ELb1ELb1ELb0EEEvNS_16Flash_bwd_paramsE)
        /*0154*/ 	.short	0x0210
        /*0156*/ 	.short	0x0280


	//----- nvinfo : EIATTR_SW_WAR
	.align		4
.L_458:
        /*0158*/ 	.byte	0x04, 0x36
        /*015a*/ 	.short	(.L_460 - .L_459)
.L_459:
        /*015c*/ 	.word	0x00000008
.L_460:


//--------------------- .nv.info._ZN5flash44flash_bwd_dq_dk_dv_loop_seqk_parallel_kernelI23Flash_bwd_kernel_traitsILi96ELi64ELi128ELi8ELi2ELi4ELi4ELb1ELb0EN7cutlass10bfloat16_tE19Flash_kernel_traitsILi96ELi64ELi128ELi8ES3_EELb0ELb0ELb0ELb0ELb1ELb1ELb1EEEvNS_16Flash_bwd_paramsE --------------------------
	.section	.nv.info._ZN5flash44flash_bwd_dq_dk_dv_loop_seqk_parallel_kernelI23Flash_bwd_kernel_traitsILi96ELi64ELi128ELi8ELi2ELi4ELi4ELb1ELb0EN7cutlass10bfloat16_tE19Flash_kernel_traitsILi96ELi64ELi128ELi8ES3_EELb0ELb0ELb0ELb0ELb1ELb1ELb1EEEvNS_16Flash_bwd_paramsE,"",@"SHT_CUDA_INFO"
	.sectionflags	@""
	.align	4


	//----- nvinfo : EIATTR_CUDA_API_VERSION
	.align		4
        /*0000*/ 	.byte	0x04, 0x37
        /*0002*/ 	.short	(.L_462 - .L_461)
.L_461:
        /*0004*/ 	.word	0x00000082


	//----- nvinfo : EIATTR_KPARAM_INFO
	.align		4
.L_462:
        /*0008*/ 	.byte	0x04, 0x17
        /*000a*/ 	.short	(.L_464 - .L_463)
.L_463:
        /*000c*/ 	.word	0x00000000
        /*0010*/ 	.short	0x0000
        /*0012*/ 	.short	0x0000
        /*0014*/ 	.byte	0x00, 0xf0, 0x01, 0x0a


	//----- nvinfo : EIATTR_SPARSE_MMA_MASK
	.align		4
.L_464:
        /*0018*/ 	.byte	0x03, 0x50
        /*001a*/ 	.short	0x0000


	//----- nvinfo : EIATTR_MAXREG_COUNT
	.align		4
        /*001c*/ 	.byte	0x03, 0x1b
        /*001e*/ 	.short	0x00ff


	//----- nvinfo : EIATTR_NUM_BARRIERS
	.align		4
        /*0020*/ 	.byte	0x02, 0x4c
        /*0022*/ 	.byte	0x01
	.zero		1


	//----- nvinfo : EIATTR_ANNOTATIONS
	.align		4
        /*0024*/ 	.byte	0x04, 0x55
        /*0026*/ 	.short	(.L_466 - .L_465)


	//   ....[0]....
.L_465:
        /* <DEDUP_REMOVED lines=47> */


	//----- nvinfo : EIATTR_MERCURY_ISA_VERSION
	.align		4
.L_466:
        /*0308*/ 	.byte	0x03, 0x5f
        /*030a*/ 	.short	0x0101


	//----- nvinfo : EIATTR_EXIT_INSTR_OFFSETS
	.align		4
        /*030c*/ 	.byte	0x04, 0x1c
        /*030e*/ 	.short	(.L_468 - .L_467)


	//   ....[0]....
.L_467:
        /*0310*/ 	.word	0x000000a0


	//   ....[1]....
        /*0314*/ 	.word	0x00007060


	//----- nvinfo : EIATTR_CBANK_PARAM_SIZE
	.align		4
.L_468:
        /*0318*/ 	.byte	0x03, 0x19
        /*031a*/ 	.short	0x0280


	//----- nvinfo : EIATTR_PARAM_CBANK
	.align		4
        /*031c*/ 	.byte	0x04, 0x0a
        /*031e*/ 	.short	(.L_470 - .L_469)
	.align		4
.L_469:
        /*0320*/ 	.word	index@(.nv.constant0._ZN5flash44flash_bwd_dq_dk_dv_loop_seqk_parallel_kernelI23Flash_bwd_kernel_traitsILi96ELi64ELi128ELi8ELi2ELi4ELi4ELb1ELb0EN7cutlass10bfloat16_tE19Flash_kernel_traitsILi96ELi64ELi128ELi8ES3_EELb0ELb0ELb0ELb0ELb1ELb1ELb1EEEvNS_16Flash_bwd_paramsE)
        /*0324*/ 	.short	0x0210
        /*0326*/ 	.short	0x0280


	//----- nvinfo : EIATTR_SW_WAR
	.align		4
.L_470:
        /*0328*/ 	.byte	0x04, 0x36
        /*032a*/ 	.short	(.L_472 - .L_471)
.L_471:
        /*032c*/ 	.word	0x00000008
.L_472:


//--------------------- .nv.info._ZN5flash44flash_bwd_dq_dk_dv_loop_seqk_parallel_kernelI23Flash_bwd_kernel_traitsILi96ELi64ELi128ELi8ELi2ELi4ELi4ELb1ELb0EN7cutlass10bfloat16_tE19Flash_kernel_traitsILi96ELi64ELi128ELi8ES3_EELb1ELb0ELb0ELb1ELb0ELb0ELb0EEEvNS_16Flash_bwd_paramsE --------------------------
	.section	.nv.info._ZN5flash44flash_bwd_dq_dk_dv_loop_seqk_parallel_kernelI23Flash_bwd_kernel_traitsILi96ELi64ELi128ELi8ELi2ELi4ELi4ELb1ELb0EN7cutlass10bfloat16_tE19Flash_kernel_traitsILi96ELi64ELi128ELi8ES3_EELb1ELb0ELb0ELb1ELb0ELb0ELb0EEEvNS_16Flash_bwd_paramsE,"",@"SHT_CUDA_INFO"
	.sectionflags	@""
	.align	4


	//----- nvinfo : EIATTR_CUDA_API_VERSION
	.align		4
        /*0000*/ 	.byte	0x04, 0x37
        /*0002*/ 	.short	(.L_474 - .L_473)
.L_473:
        /*0004*/ 	.word	0x00000082


	//----- nvinfo : EIATTR_KPARAM_INFO
	.align		4
.L_474:
        /*0008*/ 	.byte	0x04, 0x17
        /*000a*/ 	.short	(.L_476 - .L_475)
.L_475:
        /*000c*/ 	.word	0x00000000
        /*0010*/ 	.short	0x0000
        /*0012*/ 	.short	0x0000
        /*0014*/ 	.byte	0x00, 0xf0, 0x01, 0x0a


	//----- nvinfo : EIATTR_SPARSE_MMA_MASK
	.align		4
.L_476:
        /*0018*/ 	.byte	0x03, 0x50
        /*001a*/ 	.short	0x0000


	//----- nvinfo : EIATTR_MAXREG_COUNT
	.align		4
        /*001c*/ 	.byte	0x03, 0x1b
        /*001e*/ 	.short	0x00ff


	//----- nvinfo : EIATTR_NUM_BARRIERS
	.align		4
        /*0020*/ 	.byte	0x02, 0x4c
        /*0022*/ 	.byte	0x01
	.zero		1


	//----- nvinfo : EIATTR_ANNOTATIONS
	.align		4
        /*0024*/ 	.byte	0x04, 0x55
        /*0026*/ 	.short	(.L_478 - .L_477)


	//   ....[0]....
.L_477:
        /* <DEDUP_REMOVED lines=40> */


	//----- nvinfo : EIATTR_MERCURY_ISA_VERSION
	.align		4
.L_478:
        /*0290*/ 	.byte	0x03, 0x5f
        /*0292*/ 	.short	0x0101


	//----- nvinfo : EIATTR_EXIT_INSTR_OFFSETS
	.align		4
        /*0294*/ 	.byte	0x04, 0x1c
        /*0296*/ 	.short	(.L_480 - .L_479)


	//   ....[0]....
.L_479:
        /*0298*/ 	.word	0x000000c0


	//   ....[1]....
        /*029c*/ 	.word	0x0000b060


	//----- nvinfo : EIATTR_CRS_STACK_SIZE
	.align		4
.L_480:
        /*02a0*/ 	.byte	0x04, 0x1e
        /*02a2*/ 	.short	(.L_482 - .L_481)
.L_481:
        /*02a4*/ 	.word	0x00000000


	//----- nvinfo : EIATTR_CBANK_PARAM_SIZE
	.align		4
.L_482:
        /*02a8*/ 	.byte	0x03, 0x19
        /*02aa*/ 	.short	0x0280


	//----- nvinfo : EIATTR_PARAM_CBANK
	.align		4
        /*02ac*/ 	.byte	0x04, 0x0a
        /*02ae*/ 	.short	(.L_484 - .L_483)
	.align		4
.L_483:
        /*02b0*/ 	.word	index@(.nv.constant0._ZN5flash44flash_bwd_dq_dk_dv_loop_seqk_parallel_kernelI23Flash_bwd_kernel_traitsILi96ELi64ELi128ELi8ELi2ELi4ELi4ELb1ELb0EN7cutlass10bfloat16_tE19Flash_kernel_traitsILi96ELi64ELi128ELi8ES3_EELb1ELb0ELb0ELb1ELb0ELb0ELb0EEEvNS_16Flash_bwd_paramsE)
        /*02b4*/ 	.short	0x0210
        /*02b6*/ 	.short	0x0280


	//----- nvinfo : EIATTR_SW_WAR
	.align		4
.L_484:
        /*02b8*/ 	.byte	0x04, 0x36
        /*02ba*/ 	.short	(.L_486 - .L_485)
.L_485:
        /*02bc*/ 	.word	0x00000008
.L_486:


//--------------------- .nv.info._ZN5flash44flash_bwd_dq_dk_dv_loop_seqk_parallel_kernelI23Flash_bwd_kernel_traitsILi96ELi64ELi128ELi8ELi2ELi4ELi4ELb1ELb0EN7cutlass10bfloat16_tE19Flash_kernel_traitsILi96ELi64ELi128ELi8ES3_EELb0ELb0ELb0ELb1ELb0ELb0ELb1EEEvNS_16Flash_bwd_paramsE --------------------------
	.section	.nv.info._ZN5flash44flash_bwd_dq_dk_dv_loop_seqk_parallel_kernelI23Flash_bwd_kernel_traitsILi96ELi64ELi128ELi8ELi2ELi4ELi4ELb1ELb0EN7cutlass10bfloat16_tE19Flash_kernel_traitsILi96ELi64ELi128ELi8ES3_EELb0ELb0ELb0ELb1ELb0ELb0ELb1EEEvNS_16Flash_bwd_paramsE,"",@"SHT_CUDA_INFO"
	.sectionflags	@""
	.align	4


	//----- nvinfo : EIATTR_CUDA_API_VERSION
	.align		4
        /*0000*/ 	.byte	0x04, 0x37
        /*0002*/ 	.short	(.L_488 - .L_487)
.L_487:
        /*0004*/ 	.word	0x00000082


	//----- nvinfo : EIATTR_KPARAM_INFO
	.align		4
.L_488:
        /*0008*/ 	.byte	0x04, 0x17
        /*000a*/ 	.short	(.L_490 - .L_489)
.L_489:
        /*000c*/ 	.word	0x00000000
        /*0010*/ 	.short	0x0000
        /*0012*/ 	.short	0x0000
        /*0014*/ 	.byte	0x00, 0xf0, 0x01, 0x0a


	//----- nvinfo : EIATTR_SPARSE_MMA_MASK
	.align		4
.L_490:
        /*0018*/ 	.byte	0x03, 0x50
        /*001a*/ 	.short	0x0000


	//----- nvinfo : EIATTR_MAXREG_COUNT
	.align		4
        /*001c*/ 	.byte	0x03, 0x1b
        /*001e*/ 	.short	0x00ff


	//----- nvinfo : EIATTR_NUM_BARRIERS
	.align		4
        /*0020*/ 	.byte	0x02, 0x4c
        /*0022*/ 	.byte	0x01
	.zero		1


	//----- nvinfo : EIATTR_ANNOTATIONS
	.align		4
        /*0024*/ 	.byte	0x04, 0x55
        /*0026*/ 	.short	(.L_492 - .L_491)


	//   ....[0]....
.L_491:
        /* <DEDUP_REMOVED lines=61> */


	//----- nvinfo : EIATTR_MERCURY_ISA_VERSION
	.align		4
.L_492:
        /*03e0*/ 	.byte	0x03, 0x5f
        /*03e2*/ 	.short	0x0101


	//----- nvinfo : EIATTR_EXIT_INSTR_OFFSETS
	.align		4
        /*03e4*/ 	.byte	0x04, 0x1c
        /*03e6*/ 	.short	(.L_494 - .L_493)


	//   ....[0]....
.L_493:
        /*03e8*/ 	.word	0x000000c0


	//   ....[1]....
        /*03ec*/ 	.word	0x0000a910


	//----- nvinfo : EIATTR_CRS_STACK_SIZE
	.align		4
.L_494:
        /*03f0*/ 	.byte	0x04, 0x1e
        /*03f2*/ 	.short	(.L_496 - .L_495)
.L_495:
        /*03f4*/ 	.word	0x00000000


	//----- nvinfo : EIATTR_CBANK_PARAM_SIZE
	.align		4
.L_496:
        /*03f8*/ 	.byte	0x03, 0x19
        /*03fa*/ 	.short	0x0280


	//----- nvinfo : EIATTR_PARAM_CBANK
	.align		4
        /*03fc*/ 	.byte	0x04, 0x0a
        /*03fe*/ 	.short	(.L_498 - .L_497)
	.align		4
.L_497:
        /*0400*/ 	.word	index@(.nv.constant0._ZN5flash44flash_bwd_dq_dk_dv_loop_seqk_parallel_kernelI23Flash_bwd_kernel_traitsILi96ELi64ELi128ELi8ELi2ELi4ELi4ELb1ELb0EN7cutlass10bfloat16_tE19Flash_kernel_traitsILi96ELi64ELi128ELi8ES3_EELb0ELb0ELb0ELb1ELb0ELb0ELb1EEEvNS_16Flash_bwd_paramsE)
        /*0404*/ 	.short	0x0210
        /*0406*/ 	.short	0x0280


	//----- nvinfo : EIATTR_SW_WAR
	.align		4
.L_498:
        /*0408*/ 	.byte	0x04, 0x36
        /*040a*/ 	.short	(.L_500 - .L_499)
.L_499:
        /*040c*/ 	.word	0x00000008
.L_500:


//--------------------- .nv.info._ZN5flash44flash_bwd_dq_dk_dv_loop_seqk_parallel_kernelI23Flash_bwd_kernel_traitsILi96ELi64ELi128ELi8ELi2ELi4ELi4ELb1ELb0EN7cutlass10bfloat16_tE19Flash_kernel_traitsILi96ELi64ELi128ELi8ES3_EELb1ELb0ELb1ELb0ELb0ELb1ELb0EEEvNS_16Flash_bwd_paramsE --------------------------
	.section	.nv.info._ZN5flash44flash_bwd_dq_dk_dv_loop_seqk_parallel_kernelI23Flash_bwd_kernel_traitsILi96ELi64ELi128ELi8ELi2ELi4ELi4ELb1ELb0EN7cutlass10bfloat16_tE19Flash_kernel_traitsILi96ELi64ELi128ELi8ES3_EELb1ELb0ELb1ELb0ELb0ELb1ELb0EEEvNS_16Flash_bwd_paramsE,"",@"SHT_CUDA_INFO"
	.sectionflags	@""
	.align	4


	//----- nvinfo : EIATTR_CUDA_API_VERSION
	.align		4
        /*0000*/ 	.byte	0x04, 0x37
        /*0002*/ 	.short	(.L_502 - .L_501)
.L_501:
        /*0004*/ 	.word	0x00000082


	//----- nvinfo : EIATTR_KPARAM_INFO
	.align		4
.L_502:
        /*0008*/ 	.byte	0x04, 0x17
        /*000a*/ 	.short	(.L_504 - .L_503)
.L_503:
        /*000c*/ 	.word	0x00000000
        /*0010*/ 	.short	0x0000
        /*0012*/ 	.short	0x0000
        /*0014*/ 	.byte	0x00, 0xf0, 0x01, 0x0a


	//----- nvinfo : EIATTR_SPARSE_MMA_MASK
	.align		4
.L_504:
        /*0018*/ 	.byte	0x03, 0x50
        /*001a*/ 	.short	0x0000


	//----- nvinfo : EIATTR_MAXREG_COUNT
	.align		4
        /*001c*/ 	.byte	0x03, 0x1b
        /*001e*/ 	.short	0x00ff


	//----- nvinfo : EIATTR_NUM_BARRIERS
	.align		4
        /*0020*/ 	.byte	0x02, 0x4c
        /*0022*/ 	.byte	0x01
	.zero		1


	//----- nvinfo : EIATTR_ANNOTATIONS
	.align		4
        /*0024*/ 	.byte	0x04, 0x55
        /*0026*/ 	.short	(.L_506 - .L_505)


	//   ....[0]....
.L_505:
        /* <DEDUP_REMOVED lines=13> */


	//----- nvinfo : EIATTR_MERCURY_ISA_VERSION
	.align		4
.L_506:
        /*00e8*/ 	.byte	0x03, 0x5f
        /*00ea*/ 	.short	0x0101


	//----- nvinfo : EIATTR_EXIT_INSTR_OFFSETS
	.align		4
        /*00ec*/ 	.byte	0x04, 0x1c
        /*00ee*/ 	.short	(.L_508 - .L_507)


	//   ....[0]....
.L_507:
        /*00f0*/ 	.word	0x000000c0


	//   ....[1]....
        /*00f4*/ 	.word	0x00009940


	//----- nvinfo : EIATTR_CRS_STACK_SIZE
	.align		4
.L_508:
        /*00f8*/ 	.byte	0x04, 0x1e
        /*00fa*/ 	.short	(.L_510 - .L_509)
.L_509:
        /*00fc*/ 	.word	0x00000000


	//----- nvinfo : EIATTR_CBANK_PARAM_SIZE
	.align		4
.L_510:
        /*0100*/ 	.byte	0x03, 0x19
        /*0102*/ 	.short	0x0280


	//----- nvinfo : EIATTR_PARAM_CBANK
	.align		4
        /*0104*/ 	.byte	0x04, 0x0a
        /*0106*/ 	.short	(.L_512 - .L_511)
	.align		4
.L_511:
        /*0108*/ 	.word	index@(.nv.constant0._ZN5flash44flash_bwd_dq_dk_dv_loop_seqk_parallel_kernelI23Flash_bwd_kernel_traitsILi96ELi64ELi128ELi8ELi2ELi4ELi4ELb1ELb0EN7cutlass10bfloat16_tE19Flash_kernel_traitsILi96ELi64ELi128ELi8ES3_EELb1ELb0ELb1ELb0ELb0ELb1ELb0EEEvNS_16Flash_bwd_paramsE)
        /*010c*/ 	.short	0x0210
        /*010e*/ 	.short	0x0280


	//----- nvinfo : EIATTR_SW_WAR
	.align		4
.L_512:
        /*0110*/ 	.byte	0x04, 0x36
        /*0112*/ 	.short	(.L_514 - .L_513)
.L_513:
        /*0114*/ 	.word	0x00000008
.L_514:


//--------------------- .nv.info._ZN5flash44flash_bwd_dq_dk_dv_loop_seqk_parallel_kernelI23Flash_bwd_kernel_traitsILi96ELi64ELi128ELi8ELi2ELi4ELi4ELb1ELb0EN7cutlass10bfloat16_tE19Flash_kernel_traitsILi96ELi64ELi128ELi8ES3_EELb0ELb0ELb1ELb0ELb0ELb1ELb1EEEvNS_16Flash_bwd_paramsE --------------------------
	.section	.nv.info._ZN5flash44flash_bwd_dq_dk_dv_loop_seqk_parallel_kernelI23Flash_bwd_kernel_traitsILi96ELi64ELi128ELi8ELi2ELi4ELi4ELb1ELb0EN7cutlass10bfloat16_tE19Flash_kernel_traitsILi96ELi64ELi128ELi8ES3_EELb0ELb0ELb1ELb0ELb0ELb1ELb1EEEvNS_16Flash_bwd_paramsE,"",@"SHT_CUDA_INFO"
	.sectionflags	@""
	.align	4


	//----- nvinfo : EIATTR_CUDA_API_VERSION
	.align		4
        /*0000*/ 	.byte	0x04, 0x37
        /*0002*/ 	.short	(.L_516 - .L_515)
.L_515:
        /*0004*/ 	.word	0x00000082


	//----- nvinfo : EIATTR_KPARAM_INFO
	.align		4
.L_516:
        /*0008*/ 	.byte	0x04, 0x17
        /*000a*/ 	.short	(.L_518 - .L_517)
.L_517:
        /*000c*/ 	.word	0x00000000
        /*0010*/ 	.short	0x0000
        /*0012*/ 	.short	0x0000
        /*0014*/ 	.byte	0x00, 0xf0, 0x01, 0x0a


	//----- nvinfo : EIATTR_SPARSE_MMA_MASK
	.align		4
.L_518:
        /*0018*/ 	.byte	0x03, 0x50
        /*001a*/ 	.short	0x0000


	//----- nvinfo : EIATTR_MAXREG_COUNT
	.align		4
        /*001c*/ 	.byte	0x03, 0x1b
        /*001e*/ 	.short	0x00ff


	//----- nvinfo : EIATTR_NUM_BARRIERS
	.align		4
        /*0020*/ 	.byte	0x02, 0x4c
        /*0022*/ 	.byte	0x01
	.zero		1


	//----- nvinfo : EIATTR_ANNOTATIONS
	.align		4
        /*0024*/ 	.byte	0x04, 0x55
        /*0026*/ 	.short	(.L_520 - .L_519)


	//   ....[0]....
.L_519:
        /* <DEDUP_REMOVED lines=49> */


	//----- nvinfo : EIATTR_MERCURY_ISA_VERSION
	.align		4
.L_520:
        /*0320*/ 	.byte	0x03, 0x5f
        /*0322*/ 	.short	0x0101


	//----- nvinfo : EIATTR_EXIT_INSTR_OFFSETS
	.align		4
        /*0324*/ 	.byte	0x04, 0x1c
        /*0326*/ 	.short	(.L_522 - .L_521)


	//   ....[0]....
.L_521:
        /*0328*/ 	.word	0x000000c0


	//   ....[1]....
        /*032c*/ 	.word	0x00009530


	//----- nvinfo : EIATTR_CRS_STACK_SIZE
	.align		4
.L_522:
        /*0330*/ 	.byte	0x04, 0x1e
        /*0332*/ 	.short	(.L_524 - .L_523)
.L_523:
        /*0334*/ 	.word	0x00000000


	//----- nvinfo : EIATTR_CBANK_PARAM_SIZE
	.align		4
.L_524:
        /*0338*/ 	.byte	0x03, 0x19
        /*033a*/ 	.short	0x0280


	//----- nvinfo : EIATTR_PARAM_CBANK
	.align		4
        /*033c*/ 	.byte	0x04, 0x0a
        /*033e*/ 	.short	(.L_526 - .L_525)
	.align		4
.L_525:
        /*0340*/ 	.word	index@(.nv.constant0._ZN5flash44flash_bwd_dq_dk_dv_loop_seqk_parallel_kernelI23Flash_bwd_kernel_traitsILi96ELi64ELi128ELi8ELi2ELi4ELi4ELb1ELb0EN7cutlass10bfloat16_tE19Flash_kernel_traitsILi96ELi64ELi128ELi8ES3_EELb0ELb0ELb1ELb0ELb0ELb1ELb1EEEvNS_16Flash_bwd_paramsE)
        /*0344*/ 	.short	0x0210
        /*0346*/ 	.short	0x0280


	//----- nvinfo : EIATTR_SW_WAR
	.align		4
.L_526:
        /*0348*/ 	.byte	0x04, 0x36
        /*034a*/ 	.short	(.L_528 - .L_527)
.L_527:
        /*034c*/ 	.word	0x00000008
.L_528:


//--------------------- .nv.info._ZN5flash44flash_bwd_dq_dk_dv_loop_seqk_parallel_kernelI23Flash_bwd_kernel_traitsILi96ELi64ELi128ELi8ELi2ELi4ELi4ELb1ELb0EN7cutlass10bfloat16_tE19Flash_kernel_traitsILi96ELi64ELi128ELi8ES3_EELb1ELb0ELb1ELb1ELb0ELb0ELb0EEEvNS_16Flash_bwd_paramsE --------------------------
	.section	.nv.info._ZN5flash44flash_bwd_dq_dk_dv_loop_seqk_parallel_kernelI23Flash_bwd_kernel_traitsILi96ELi64ELi128ELi8ELi2ELi4ELi4ELb1ELb0EN7cutlass10bfloat16_tE19Flash_kernel_traitsILi96ELi64ELi128ELi8ES3_EELb1ELb0ELb1ELb1ELb0ELb0ELb0EEEvNS_16Flash_bwd_paramsE,"",@"SHT_CUDA_INFO"
	.sectionflags	@""
	.align	4


	//----- nvinfo : EIATTR_CUDA_API_VERSION
	.align		4
        /*0000*/ 	.byte	0x04, 0x37
        /*0002*/ 	.short	(.L_530 - .L_529)
.L_529:
        /*0004*/ 	.word	0x00000082


	//----- nvinfo : EIATTR_KPARAM_INFO
	.align		4
.L_530:
        /*0008*/ 	.byte	0x04, 0x17
        /*000a*/ 	.short	(.L_532 - .L_531)
.L_531:
        /*000c*/ 	.word	0x00000000
        /*0010*/ 	.short	0x0000
        /*0012*/ 	.short	0x0000
        /*0014*/ 	.byte	0x00, 0xf0, 0x01, 0x0a


	//----- nvinfo : EIATTR_SPARSE_MMA_MASK
	.align		4
.L_532:
        /*0018*/ 	.byte	0x03, 0x50
        /*001a*/ 	.short	0x0000


	//----- nvinfo : EIATTR_MAXREG_COUNT
	.align		4
        /*001c*/ 	.byte	0x03, 0x1b
        /*001e*/ 	.short	0x00ff


	//----- nvinfo : EIATTR_NUM_BARRIERS
	.align		4
        /*0020*/ 	.byte	0x02, 0x4c
        /*0022*/ 	.byte	0x01
	.zero		1


	//----- nvinfo : EIATTR_ANNOTATIONS
	.align		4
        /*0024*/ 	.byte	0x04, 0x55
        /*0026*/ 	.short	(.L_534 - .L_533)


	//   ....[0]....
.L_533:
        /* <DEDUP_REMOVED lines=26> */


	//----- nvinfo : EIATTR_MERCURY_ISA_VERSION
	.align		4
.L_534:
        /*01b8*/ 	.byte	0x03, 0x5f
        /*01ba*/ 	.short	0x0101


	//----- nvinfo : EIATTR_EXIT_INSTR_OFFSETS
	.align		4
        /*01bc*/ 	.byte	0x04, 0x1c
        /*01be*/ 	.short	(.L_536 - .L_535)


	//   ....[0]....
.L_535:
        /*01c0*/ 	.word	0x000000c0


	//   ....[1]....
        /*01c4*/ 	.word	0x0000b150


	//----- nvinfo : EIATTR_CRS_STACK_SIZE
	.align		4
.L_536:
        /*01c8*/ 	.byte	0x04, 0x1e
        /*01ca*/ 	.short	(.L_538 - .L_537)
.L_537:
        /*01cc*/ 	.word	0x00000000


	//----- nvinfo : EIATTR_CBANK_PARAM_SIZE
	.align		4
.L_538:
        /*01d0*/ 	.byte	0x03, 0x19
        /*01d2*/ 	.short	0x0280


	//----- nvinfo : EIATTR_PARAM_CBANK
	.align		4
        /*01d4*/ 	.byte	0x04, 0x0a
        /*01d6*/ 	.short	(.L_540 - .L_539)
	.align		4
.L_539:
        /*01d8*/ 	.word	index@(.nv.constant0._ZN5flash44flash_bwd_dq_dk_dv_loop_seqk_parallel_kernelI23Flash_bwd_kernel_traitsILi96ELi64ELi128ELi8ELi2ELi4ELi4ELb1ELb0EN7cutlass10bfloat16_tE19Flash_kernel_traitsILi96ELi64ELi128ELi8ES3_EELb1ELb0ELb1ELb1ELb0ELb0ELb0EEEvNS_16Flash_bwd_paramsE)
        /*01dc*/ 	.short	0x0210
        /*01de*/ 	.short	0x0280


	//----- nvinfo : EIATTR_SW_WAR
	.align		4
.L_540:
        /*01e0*/ 	.byte	0x04, 0x36
        /*01e2*/ 	.short	(.L_542 - .L_541)
.L_541:
        /*01e4*/ 	.word	0x00000008
.L_542:


//--------------------- .nv.info._ZN5flash44flash_bwd_dq_dk_dv_loop_seqk_parallel_kernelI23Flash_bwd_kernel_traitsILi96ELi64ELi128ELi8ELi2ELi4ELi4ELb1ELb0EN7cutlass10bfloat16_tE19Flash_kernel_traitsILi96ELi64ELi128ELi8ES3_EELb0ELb0ELb1ELb1ELb0ELb0ELb1EEEvNS_16Flash_bwd_paramsE --------------------------
	.section	.nv.info._ZN5flash44flash_bwd_dq_dk_dv_loop_seqk_parallel_kernelI23Flash_bwd_kernel_traitsILi96ELi64ELi128ELi8ELi2ELi4ELi4ELb1ELb0EN7cutlass10bfloat16_tE19Flash_kernel_traitsILi96ELi64ELi128ELi8ES3_EELb0ELb0ELb1ELb1ELb0ELb0ELb1EEEvNS_16Flash_bwd_paramsE,"",@"SHT_CUDA_INFO"
	.sectionflags	@""
	.align	4


	//----- nvinfo : EIATTR_CUDA_API_VERSION
	.align		4
        /*0000*/ 	.byte	0x04, 0x37
        /*0002*/ 	.short	(.L_544 - .L_543)
.L_543:
        /*0004*/ 	.word	0x00000082


	//----- nvinfo : EIATTR_KPARAM_INFO
	.align		4
.L_544:
        /*0008*/ 	.byte	0x04, 0x17
        /*000a*/ 	.short	(.L_546 - .L_545)
.L_545:
        /*000c*/ 	.word	0x00000000
        /*0010*/ 	.short	0x0000
        /*0012*/ 	.short	0x0000
        /*0014*/ 	.byte	0x00, 0xf0, 0x01, 0x0a


	//----- nvinfo : EIATTR_SPARSE_MMA_MASK
	.align		4
.L_546:
        /*0018*/ 	.byte	0x03, 0x50
        /*001a*/ 	.short	0x0000


	//----- nvinfo : EIATTR_MAXREG_COUNT
	.align		4
        /*001c*/ 	.byte	0x03, 0x1b
        /*001e*/ 	.short	0x00ff


	//----- nvinfo : EIATTR_NUM_BARRIERS
	.align		4
        /*0020*/ 	.byte	0x02, 0x4c
        /*0022*/ 	.byte	0x01
	.zero		1


	//----- nvinfo : EIATTR_ANNOTATIONS
	.align		4
        /*0024*/ 	.byte	0x04, 0x55
        /*0026*/ 	.short	(.L_548 - .L_547)


	//   ....[0]....
.L_547:
        /* <DEDUP_REMOVED lines=60> */


	//----- nvinfo : EIATTR_MERCURY_ISA_VERSION
	.align		4
.L_548:
        /*03d8*/ 	.byte	0x03, 0x5f
        /*03da*/ 	.short	0x0101


	//----- nvinfo : EIATTR_EXIT_INSTR_OFFSETS
	.align		4
        /*03dc*/ 	.byte	0x04, 0x1c
        /*03de*/ 	.short	(.L_550 - .L_549)


	//   ....[0]....
.L_549:
        /*03e0*/ 	.word	0x000000c0


	//   ....[1]....
        /*03e4*/ 	.word	0x0000ac00


	//----- nvinfo : EIATTR_CRS_STACK_SIZE
	.align		4
.L_550:
        /*03e8*/ 	.byte	0x04, 0x1e
        /*03ea*/ 	.short	(.L_552 - .L_551)
.L_551:
        /*03ec*/ 	.word	0x00000000


	//----- nvinfo : EIATTR_CBANK_PARAM_SIZE
	.align		4
.L_552:
        /*03f0*/ 	.byte	0x03, 0x19
        /*03f2*/ 	.short	0x0280


	//----- nvinfo : EIATTR_PARAM_CBANK
	.align		4
        /*03f4*/ 	.byte	0x04, 0x0a
        /*03f6*/ 	.short	(.L_554 - .L_553)
	.align		4
.L_553:
        /*03f8*/ 	.word	index@(.nv.constant0._ZN5flash44flash_bwd_dq_dk_dv_loop_seqk_parallel_kernelI23Flash_bwd_kernel_traitsILi96ELi64ELi128ELi8ELi2ELi4ELi4ELb1ELb0EN7cutlass10bfloat16_tE19Flash_kernel_traitsILi96ELi64ELi128ELi8ES3_EELb0ELb0ELb1ELb1ELb0ELb0ELb1EEEvNS_16Flash_bwd_paramsE)
        /*03fc*/ 	.short	0x0210
        /*03fe*/ 	.short	0x0280


	//----- nvinfo : EIATTR_SW_WAR
	.align		4
.L_554:
        /*0400*/ 	.byte	0x04, 0x36
        /*0402*/ 	.short	(.L_556 - .L_555)
.L_555:
        /*0404*/ 	.word	0x00000008
.L_556:


//--------------------- .nv.info._ZN5flash25flash_bwd_dot_do_o_kernelILb0E23Flash_bwd_kernel_traitsILi96ELi64ELi128ELi8ELi2ELi4ELi4ELb1ELb0EN7cutlass10bfloat16_tE19Flash_kernel_traitsILi96ELi64ELi128ELi8ES3_EEEEvNS_16Flash_bwd_paramsE --------------------------
	.section	.nv.info._ZN5flash25flash_bwd_dot_do_o_kernelILb0E23Flash_bwd_kernel_traitsILi96ELi64ELi128ELi8ELi2ELi4ELi4ELb1ELb0EN7cutlass10bfloat16_tE19Flash_kernel_traitsILi96ELi64ELi128ELi8ES3_EEEEvNS_16Flash_bwd_paramsE,"",@"SHT_CUDA_INFO"
	.sectionflags	@""
	.align	4


	//----- nvinfo : EIATTR_CUDA_API_VERSION
	.align		4
        /*0000*/ 	.byte	0x04, 0x37
        /*0002*/ 	.short	(.L_558 - .L_557)
.L_557:
        /*0004*/ 	.word	0x00000082


	//----- nvinfo : EIATTR_KPARAM_INFO
	.align		4
.L_558:
        /*0008*/ 	.byte	0x04, 0x17
        /*000a*/ 	.short	(.L_560 - .L_559)
.L_559:
        /*000c*/ 	.word	0x00000000
        /*0010*/ 	.short	0x0000
        /*0012*/ 	.short	0x0000
        /*0014*/ 	.byte	0x00, 0xf0, 0x01, 0x0a


	//----- nvinfo : EIATTR_SPARSE_MMA_MASK
	.align		4
.L_560:
        /*0018*/ 	.byte	0x03, 0x50
        /*001a*/ 	.short	0x0000


	//----- nvinfo : EIATTR_MAXREG_COUNT
	.align		4
        /*001c*/ 	.byte	0x03, 0x1b
        /*001e*/ 	.short	0x00ff


	//----- nvinfo : EIATTR_MERCURY_ISA_VERSION
	.align		4
        /*0020*/ 	.byte	0x03, 0x5f
        /*0022*/ 	.short	0x0101


	//----- nvinfo : EIATTR_COOP_GROUP_MASK_REGIDS
	.align		4
        /*0024*/ 	.byte	0x04, 0x29
        /*0026*/ 	.short	(.L_562 - .L_561)


	//   ....[0]....
.L_561:
        /*0028*/ 	.word	0xffffffff


	//   ....[1]....
        /*002c*/ 	.word	0xffffffff


	//----- nvinfo : EIATTR_COOP_GROUP_INSTR_OFFSETS
	.align		4
.L_562:
        /*0030*/ 	.byte	0x04, 0x28
        /*0032*/ 	.short	(.L_564 - .L_563)


	//   ....[0]....
.L_563:
        /*0034*/ 	.word	0x00000dc0


	//   ....[1]....
        /*0038*/ 	.word	0x00000de0


	//----- nvinfo : EIATTR_EXIT_INSTR_OFFSETS
	.align		4
.L_564:
        /*003c*/ 	.byte	0x04, 0x1c
        /*003e*/ 	.short	(.L_566 - .L_565)


	//   ....[0]....
.L_565:
        /*0040*/ 	.word	0x00000130


	//   ....[1]....
        /*0044*/ 	.word	0x00000e10


	//   ....[2]....
        /*0048*/ 	.word	0x00000e80


	//----- nvinfo : EIATTR_CRS_STACK_SIZE
	.align		4
.L_566:
        /*004c*/ 	.byte	0x04, 0x1e
        /*004e*/ 	.short	(.L_568 - .L_567)
.L_567:
        /*0050*/ 	.word	0x00000000


	//----- nvinfo : EIATTR_CBANK_PARAM_SIZE
	.align		4
.L_568:
        /*0054*/ 	.byte	0x03, 0x19
        /*0056*/ 	.short	0x0280


	//----- nvinfo : EIATTR_PARAM_CBANK
	.align		4
        /*0058*/ 	.byte	0x04, 0x0a
        /*005a*/ 	.short	(.L_570 - .L_569)
	.align		4
.L_569:
        /*005c*/ 	.word	index@(.nv.constant0._ZN5flash25flash_bwd_dot_do_o_kernelILb0E23Flash_bwd_kernel_traitsILi96ELi64ELi128ELi8ELi2ELi4ELi4ELb1ELb0EN7cutlass10bfloat16_tE19Flash_kernel_traitsILi96ELi64ELi128ELi8ES3_EEEEvNS_16Flash_bwd_paramsE)
        /*0060*/ 	.short	0x0210
        /*0062*/ 	.short	0x0280


	//----- nvinfo : EIATTR_SW_WAR
	.align		4
.L_570:
        /*0064*/ 	.byte	0x04, 0x36
        /*0066*/ 	.short	(.L_572 - .L_571)
.L_571:
        /*0068*/ 	.word	0x00000008
.L_572:


//--------------------- .nv.info._ZN5flash25flash_bwd_dot_do_o_kernelILb1E23Flash_bwd_kernel_traitsILi96ELi64ELi128ELi8ELi2ELi4ELi4ELb1ELb0EN7cutlass10bfloat16_tE19Flash_kernel_traitsILi96ELi64ELi128ELi8ES3_EEEEvNS_16Flash_bwd_paramsE --------------------------
	.section	.nv.info._ZN5flash25flash_bwd_dot_do_o_kernelILb1E23Flash_bwd_kernel_traitsILi96ELi64ELi128ELi8ELi2ELi4ELi4ELb1ELb0EN7cutlass10bfloat16_tE19Flash_kernel_traitsILi96ELi64ELi128ELi8ES3_EEEEvNS_16Flash_bwd_paramsE,"",@"SHT_CUDA_INFO"
	.sectionflags	@""
	.align	4


	//----- nvinfo : EIATTR_CUDA_API_VERSION
	.align		4
        /*0000*/ 	.byte	0x04, 0x37
        /*0002*/ 	.short	(.L_574 - .L_573)
.L_573:
        /*0004*/ 	.word	0x00000082


	//----- nvinfo : EIATTR_KPARAM_INFO
	.align		4
.L_574:
        /*0008*/ 	.byte	0x04, 0x17
        /*000a*/ 	.short	(.L_576 - .L_575)
.L_575:
        /*000c*/ 	.word	0x00000000
        /*0010*/ 	.short	0x0000
        /*0012*/ 	.short	0x0000
        /*0014*/ 	.byte	0x00, 0xf0, 0x01, 0x0a


	//----- nvinfo : EIATTR_SPARSE_MMA_MASK
	.align		4
.L_576:
        /*0018*/ 	.byte	0x03, 0x50
        /*001a*/ 	.short	0x0000


	//----- nvinfo : EIATTR_MAXREG_COUNT
	.align		4
        /*001c*/ 	.byte	0x03, 0x1b
        /*001e*/ 	.short	0x00ff


	//----- nvinfo : EIATTR_MERCURY_ISA_VERSION
	.align		4
        /*0020*/ 	.byte	0x03, 0x5f
        /*0022*/ 	.short	0x0101


	//----- nvinfo : EIATTR_COOP_GROUP_MASK_REGIDS
	.align		4
        /*0024*/ 	.byte	0x04, 0x29
        /*0026*/ 	.short	(.L_578 - .L_577)


	//   ....[0]....
.L_577:
        /*0028*/ 	.word	0xffffffff


	//   ....[1]....
        /*002c*/ 	.word	0xffffffff


	//----- nvinfo : EIATTR_COOP_GROUP_INSTR_OFFSETS
	.align		4
.L_578:
        /*0030*/ 	.byte	0x04, 0x28
        /*0032*/ 	.short	(.L_580 - .L_579)


	//   ....[0]....
.L_579:
        /*0034*/ 	.word	0x000010e0


	//   ....[1]....
        /*0038*/ 	.word	0x00001130


	//----- nvinfo : EIATTR_EXIT_INSTR_OFFSETS
	.align		4
.L_580:
        /*003c*/ 	.byte	0x04, 0x1c
        /*003e*/ 	.short	(.L_582 - .L_581)


	//   ....[0]....
.L_581:
        /*0040*/ 	.word	0x00000130


	//   ....[1]....
        /*0044*/ 	.word	0x000011e0


	//----- nvinfo : EIATTR_CRS_STACK_SIZE
	.align		4
.L_582:
        /*0048*/ 	.byte	0x04, 0x1e
        /*004a*/ 	.short	(.L_584 - .L_583)
.L_583:
        /*004c*/ 	.word	0x00000000


	//----- nvinfo : EIATTR_CBANK_PARAM_SIZE
	.align		4
.L_584:
        /*0050*/ 	.byte	0x03, 0x19
        /*0052*/ 	.short	0x0280


	//----- nvinfo : EIATTR_PARAM_CBANK
	.align		4
        /*0054*/ 	.byte	0x04, 0x0a
        /*0056*/ 	.short	(.L_586 - .L_585)
	.align		4
.L_585:
        /*0058*/ 	.word	index@(.nv.constant0._ZN5flash25flash_bwd_dot_do_o_kernelILb1E23Flash_bwd_kernel_traitsILi96ELi64ELi128ELi8ELi2ELi4ELi4ELb1ELb0EN7cutlass10bfloat16_tE19Flash_kernel_traitsILi96ELi64ELi128ELi8ES3_EEEEvNS_16Flash_bwd_paramsE)
        /*005c*/ 	.short	0x0210
        /*005e*/ 	.short	0x0280


	//----- nvinfo : EIATTR_SW_WAR
	.align		4
.L_586:
        /*0060*/ 	.byte	0x04, 0x36
        /*0062*/ 	.short	(.L_588 - .L_587)
.L_587:
        /*0064*/ 	.word	0x00000008
.L_588:


//--------------------- .nv.info._ZN5flash27flash_bwd_convert_dq_kernelI23Flash_bwd_kernel_traitsILi96ELi64ELi128ELi8ELi2ELi4ELi4ELb0ELb0EN7cutlass10bfloat16_tE19Flash_kernel_traitsILi96ELi64ELi128ELi8ES3_EEEEvNS_16Flash_bwd_paramsEi --------------------------
	.section	.nv.info._ZN5flash27flash_bwd_convert_dq_kernelI23Flash_bwd_kernel_traitsILi96ELi64ELi128ELi8ELi2ELi4ELi4ELb0ELb0EN7cutlass10bfloat16_tE19Flash_kernel_traitsILi96ELi64ELi128ELi8ES3_EEEEvNS_16Flash_bwd_paramsEi,"",@"SHT_CUDA_INFO"
	.sectionflags	@""
	.align	4


	//----- nvinfo : EIATTR_CUDA_API_VERSION
	.align		4
        /*0000*/ 	.byte	0x04, 0x37
        /*0002*/ 	.short	(.L_590 - .L_589)
.L_589:
        /*0004*/ 	.word	0x00000082


	//----- nvinfo : EIATTR_KPARAM_INFO
	.align		4
.L_590:
        /*0008*/ 	.byte	0x04, 0x17
        /*000a*/ 	.short	(.L_592 - .L_591)
.L_591:
        /*000c*/ 	.word	0x00000000
        /*0010*/ 	.short	0x0001
        /*0012*/ 	.short	0x0280
        /*0014*/ 	.byte	0x00, 0xf0, 0x11, 0x00


	//----- nvinfo : EIATTR_KPARAM_INFO
	.align		4
.L_592:
        /*0018*/ 	.byte	0x04, 0x17
        /*001a*/ 	.short	(.L_594 - .L_593)
.L_593:
        /*001c*/ 	.word	0x00000000
        /*0020*/ 	.short	0x0000
        /*0022*/ 	.short	0x0000
        /*0024*/ 	.byte	0x00, 0xf0, 0x01, 0x0a


	//----- nvinfo : EIATTR_SPARSE_MMA_MASK
	.align		4
.L_594:
        /*0028*/ 	.byte	0x03, 0x50
        /*002a*/ 	.short	0x0000


	//----- nvinfo : EIATTR_MAXREG_COUNT
	.align		4
        /*002c*/ 	.byte	0x03, 0x1b
        /*002e*/ 	.short	0x00ff


	//----- nvinfo : EIATTR_NUM_BARRIERS
	.align		4
        /*0030*/ 	.byte	0x02, 0x4c
        /*0032*/ 	.byte	0x01
	.zero		1


	//----- nvinfo : EIATTR_MERCURY_ISA_VERSION
	.align		4
        /*0034*/ 	.byte	0x03, 0x5f
        /*0036*/ 	.short	0x0101


	//----- nvinfo : EIATTR_EXIT_INSTR_OFFSETS
	.align		4
        /*0038*/ 	.byte	0x04, 0x1c
        /*003a*/ 	.short	(.L_596 - .L_595)


	//   ....[0]....
.L_595:
        /*003c*/ 	.word	0x00000160


	//   ....[1]....
        /*0040*/ 	.word	0x00001550


	//   ....[2]....
        /*0044*/ 	.word	0x000017b0


	//   ....[3]....
        /*0048*/ 	.word	0x000017e0


	//----- nvinfo : EIATTR_CBANK_PARAM_SIZE
	.align		4
.L_596:
        /*004c*/ 	.byte	0x03, 0x19
        /*004e*/ 	.short	0x0284


	//----- nvinfo : EIATTR_PARAM_CBANK
	.align		4
        /*0050*/ 	.byte	0x04, 0x0a
        /*0052*/ 	.short	(.L_598 - .L_597)
	.align		4
.L_597:
        /*0054*/ 	.word	index@(.nv.constant0._ZN5flash27flash_bwd_convert_dq_kernelI23Flash_bwd_kernel_traitsILi96ELi64ELi128ELi8ELi2ELi4ELi4ELb0ELb0EN7cutlass10bfloat16_tE19Flash_kernel_traitsILi96ELi64ELi128ELi8ES3_EEEEvNS_16Flash_bwd_paramsEi)
        /*0058*/ 	.short	0x0210
        /*005a*/ 	.short	0x0284


	//----- nvinfo : EIATTR_SW_WAR
	.align		4
.L_598:
        /*005c*/ 	.byte	0x04, 0x36
        /*005e*/ 	.short	(.L_600 - .L_599)
.L_599:
        /*0060*/ 	.word	0x00000008
.L_600:


//--------------------- .nv.info._ZN5flash44flash_bwd_dq_dk_dv_loop_seqk_parallel_kernelI23Flash_bwd_kernel_traitsILi96ELi64ELi128ELi8ELi2ELi4ELi4ELb0ELb0EN7cutlass10bfloat16_tE19Flash_kernel_traitsILi96ELi64ELi128ELi8ES3_EELb1ELb0ELb0ELb0ELb0ELb1ELb0EEEvNS_16Flash_bwd_paramsE --------------------------
	.section	.nv.info._ZN5flash44flash_bwd_dq_dk_dv_loop_seqk_parallel_kernelI23Flash_bwd_kernel_traitsILi96ELi64ELi128ELi8ELi2ELi4ELi4ELb0ELb0EN7cutlass10bfloat16_tE19Flash_kernel_traitsILi96ELi64ELi128ELi8ES3_EELb1ELb0ELb0ELb0ELb0ELb1ELb0EEEvNS_16Flash_bwd_paramsE,"",@"SHT_CUDA_INFO"
	.sectionflags	@""
	.align	4


	//----- nvinfo : EIATTR_CUDA_API_VERSION
	.align		4
        /*0000*/ 	.byte	0x04, 0x37
        /*0002*/ 	.short	(.L_602 - .L_601)
.L_601:
        /*0004*/ 	.word	0x00000082


	//----- nvinfo : EIATTR_KPARAM_INFO
	.align		4
.L_602:
        /*0008*/ 	.byte	0x04, 0x17
        /*000a*/ 	.short	(.L_604 - .L_603)
.L_603:
        /*000c*/ 	.word	0x00000000
        /*0010*/ 	.short	0x0000
        /*0012*/ 	.short	0x0000
        /*0014*/ 	.byte	0x00, 0xf0, 0x01, 0x0a


	//----- nvinfo : EIATTR_SPARSE_MMA_MASK
	.align		4
.L_604:
        /*0018*/ 	.byte	0x03, 0x50
        /*001a*/ 	.short	0x0000


	//----- nvinfo : EIATTR_MAXREG_COUNT
	.align		4
        /*001c*/ 	.byte	0x03, 0x1b
        /*001e*/ 	.short	0x00ff


	//----- nvinfo : EIATTR_NUM_BARRIERS
	.align		4
        /*0020*/ 	.byte	0x02, 0x4c
        /*0022*/ 	.byte	0x01
	.zero		1


	//----- nvinfo : EIATTR_MERCURY_ISA_VERSION
	.align		4
        /*0024*/ 	.byte	0x03, 0x5f
        /*0026*/ 	.short	0x0101


	//----- nvinfo : EIATTR_EXIT_INSTR_OFFSETS
	.align		4
        /*0028*/ 	.byte	0x04, 0x1c
        /*002a*/ 	.short	(.L_606 - .L_605)


	//   ....[0]....
.L_605:
        /*002c*/ 	.word	0x00000080


	//   ....[1]....
        /*0030*/ 	.word	0x00008960


	//----- nvinfo : EIATTR_CRS_STACK_SIZE
	.align		4
.L_606:
        /*0034*/ 	.byte	0x04, 0x1e
        /*0036*/ 	.short	(.L_608 - .L_607)
.L_607:
        /*0038*/ 	.word	0x00000000


	//----- nvinfo : EIATTR_CBANK_PARAM_SIZE
	.align		4
.L_608:
        /*003c*/ 	.byte	0x03, 0x19
        /*003e*/ 	.short	0x0280


	//----- nvinfo : EIATTR_PARAM_CBANK
	.align		4
        /*0040*/ 	.byte	0x04, 0x0a
        /*0042*/ 	.short	(.L_610 - .L_609)
	.align		4
.L_609:
        /*0044*/ 	.word	index@(.nv.constant0._ZN5flash44flash_bwd_dq_dk_dv_loop_seqk_parallel_kernelI23Flash_bwd_kernel_traitsILi96ELi64ELi128ELi8ELi2ELi4ELi4ELb0ELb0EN7cutlass10bfloat16_tE19Flash_kernel_traitsILi96ELi64ELi128ELi8ES3_EELb1ELb0ELb0ELb0ELb0ELb1ELb0EEEvNS_16Flash_bwd_paramsE)
        /*0048*/ 	.short	0x0210
        /*004a*/ 	.short	0x0280


	//----- nvinfo : EIATTR_SW_WAR
	.align		4
.L_610:
        /*004c*/ 	.byte	0x04, 0x36
        /*004e*/ 	.short	(.L_612 - .L_611)
.L_611:
        /*0050*/ 	.word	0x00000008
.L_612:


//--------------------- .nv.info._ZN5flash44flash_bwd_dq_dk_dv_loop_seqk_parallel_kernelI23Flash_bwd_kernel_traitsILi96ELi64ELi128ELi8ELi2ELi4ELi4ELb0ELb0EN7cutlass10bfloat16_tE19Flash_kernel_traitsILi96ELi64ELi128ELi8ES3_EELb0ELb0ELb0ELb0ELb0ELb1ELb1EEEvNS_16Flash_bwd_paramsE --------------------------
	.section	.nv.info._ZN5flash44flash_bwd_dq_dk_dv_loop_seqk_parallel_kernelI23Flash_bwd_kernel_traitsILi96ELi64ELi128ELi8ELi2ELi4ELi4ELb0ELb0EN7cutlass10bfloat16_tE19Flash_kernel_traitsILi96ELi64ELi128ELi8ES3_EELb0ELb0ELb0ELb0ELb0ELb1ELb1EEEvNS_16Flash_bwd_paramsE,"",@"SHT_CUDA_INFO"
	.sectionflags	@""
	.align	4


	//----- nvinfo : EIATTR_CUDA_API_VERSION
	.align		4
        /*0000*/ 	.byte	0x04, 0x37
        /*0002*/ 	.short	(.L_614 - .L_613)
.L_613:
        /*0004*/ 	.word	0x00000082


	//----- nvinfo : EIATTR_KPARAM_INFO
	.align		4
.L_614:
        /*0008*/ 	.byte	0x04, 0x17
        /*000a*/ 	.short	(.L_616 - .L_615)
.L_615:
        /*000c*/ 	.word	0x00000000
        /*0010*/ 	.short	0x0000
        /*0012*/ 	.short	0x0000
        /*0014*/ 	.byte	0x00, 0xf0, 0x01, 0x0a


	//----- nvinfo : EIATTR_SPARSE_MMA_MASK
	.align		4
.L_616:
        /*0018*/ 	.byte	0x03, 0x50
        /*001a*/ 	.short	0x0000


	//----- nvinfo : EIATTR_MAXREG_COUNT
	.align		4
        /*001c*/ 	.byte	0x03, 0x1b
        /*001e*/ 	.short	0x00ff


	//----- nvinfo : EIATTR_NUM_BARRIERS
	.align		4
        /*0020*/ 	.byte	0x02, 0x4c
        /*0022*/ 	.byte	0x01
	.zero		1


	//----- nvinfo : EIATTR_ANNOTATIONS
	.align		4
        /*0024*/ 	.byte	0x04, 0x55
        /*0026*/ 	.short	(.L_618 - .L_617)


	//   ....[0]....
.L_617:
        /*0028*/ 	.word	0x00000001
        /*002c*/ 	.byte	0xa0, 0x00, 0x00, 0x00, 0x01, 0x00, 0x00, 0x00, 0x70, 0x05, 0x00, 0x00, 0x01, 0x00, 0x00, 0x00
        /*003c*/ 	.byte	0x20, 0x1a, 0x00, 0x00, 0x01, 0x00, 0x00, 0x00, 0x60, 0x8a, 0x00, 0x00


	//----- nvinfo : EIATTR_MERCURY_ISA_VERSION
	.align		4
.L_618:
        /*0048*/ 	.byte	0x03, 0x5f
        /*004a*/ 	.short	0x0101


	//----- nvinfo : EIATTR_EXIT_INSTR_OFFSETS
	.align		4
        /*004c*/ 	.byte	0x04, 0x1c
        /*004e*/ 	.short	(.L_620 - .L_619)


	//   ....[0]....
.L_619:
        /*0050*/ 	.word	0x000000c0


	//   ....[1]....
        /*0054*/ 	.word	0x00008ae0


	//----- nvinfo : EIATTR_CRS_STACK_SIZE
	.align		4
.L_620:
        /*0058*/ 	.byte	0x04, 0x1e
        /*005a*/ 	.short	(.L_622 - .L_621)
.L_621:
        /*005c*/ 	.word	0x00000000


	//----- nvinfo : EIATTR_CBANK_PARAM_SIZE
	.align		4
.L_622:
        /*0060*/ 	.byte	0x03, 0x19
        /*0062*/ 	.short	0x0280


	//----- nvinfo : EIATTR_PARAM_CBANK
	.align		4
        /*0064*/ 	.byte	0x04, 0x0a
        /*0066*/ 	.short	(.L_624 - .L_623)
	.align		4
.L_623:
        /*0068*/ 	.word	index@(.nv.constant0._ZN5flash44flash_bwd_dq_dk_dv_loop_seqk_parallel_kernelI23Flash_bwd_kernel_traitsILi96ELi64ELi128ELi8ELi2ELi4ELi4ELb0ELb0EN7cutlass10bfloat16_tE19Flash_kernel_traitsILi96ELi64ELi128ELi8ES3_EELb0ELb0ELb0ELb0ELb0ELb1ELb1EEEvNS_16Flash_bwd_paramsE)
        /*006c*/ 	.short	0x0210
        /*006e*/ 	.short	0x0280


	//----- nvinfo : EIATTR_SW_WAR
	.align		4
.L_624:
        /*0070*/ 	.byte	0x04, 0x36
        /*0072*/ 	.short	(.L_626 - .L_625)
.L_625:
        /*0074*/ 	.word	0x00000008
.L_626:


//--------------------- .nv.info._ZN5flash44flash_bwd_dq_dk_dv_loop_seqk_parallel_kernelI23Flash_bwd_kernel_traitsILi96ELi64ELi128ELi8ELi2ELi4ELi4ELb0ELb0EN7cutlass10bfloat16_tE19Flash_kernel_traitsILi96ELi64ELi128ELi8ES3_EELb1ELb0ELb0ELb0ELb0ELb0ELb0EEEvNS_16Flash_bwd_paramsE --------------------------
	.section	.nv.info._ZN5flash44flash_bwd_dq_dk_dv_loop_seqk_parallel_kernelI23Flash_bwd_kernel_traitsILi96ELi64ELi128ELi8ELi2ELi4ELi4ELb0ELb0EN7cutlass10bfloat16_tE19Flash_kernel_traitsILi96ELi64ELi128ELi8ES3_EELb1ELb0ELb0ELb0ELb0ELb0ELb0EEEvNS_16Flash_bwd_paramsE,"",@"SHT_CUDA_INFO"
	.sectionflags	@""
	.align	4


	//----- nvinfo : EIATTR_CUDA_API_VERSION
	.align		4
        /*0000*/ 	.byte	0x04, 0x37
        /*0002*/ 	.short	(.L_628 - .L_627)
.L_627:
        /*0004*/ 	.word	0x00000082


	//----- nvinfo : EIATTR_KPARAM_INFO
	.align		4
.L_628:
        /*0008*/ 	.byte	0x04, 0x17
        /*000a*/ 	.short	(.L_630 - .L_629)
.L_629:
        /*000c*/ 	.word	0x00000000
        /*0010*/ 	.short	0x0000
        /*0012*/ 	.short	0x0000
        /*0014*/ 	.byte	0x00, 0xf0, 0x01, 0x0a


	//----- nvinfo : EIATTR_SPARSE_MMA_MASK
	.align		4
.L_630:
        /*0018*/ 	.byte	0x03, 0x50
        /*001a*/ 	.short	0x0000


	//----- nvinfo : EIATTR_MAXREG_COUNT
	.align		4
        /*001c*/ 	.byte	0x03, 0x1b
        /*001e*/ 	.short	0x00ff


	//----- nvinfo : EIATTR_NUM_BARRIERS
	.align		4
        /*0020*/ 	.byte	0x02, 0x4c
        /*0022*/ 	.byte	0x01
	.zero		1


	//----- nvinfo : EIATTR_MERCURY_ISA_VERSION
	.align		4
        /*0024*/ 	.byte	0x03, 0x5f
        /*0026*/ 	.short	0x0101


	//----- nvinfo : EIATTR_EXIT_INSTR_OFFSETS
	.align		4
        /*0028*/ 	.byte	0x04, 0x1c
        /*002a*/ 	.short	(.L_632 - .L_631)


	//   ....[0]....
.L_631:
        /*002c*/ 	.word	0x00000080


	//   ....[1]....
        /*0030*/ 	.word	0x00009a90


	//----- nvinfo : EIATTR_CRS_STACK_SIZE
	.align		4
.L_632:
        /*0034*/ 	.byte	0x04, 0x1e
        /*0036*/ 	.short	(.L_634 - .L_633)
.L_633:
        /*0038*/ 	.word	0x00000000


	//----- nvinfo : EIATTR_CBANK_PARAM_SIZE
	.align		4
.L_634:
        /*003c*/ 	.byte	0x03, 0x19
        /*003e*/ 	.short	0x0280


	//----- nvinfo : EIATTR_PARAM_CBANK
	.align		4
        /*0040*/ 	.byte	0x04, 0x0a
        /*0042*/ 	.short	(.L_636 - .L_635)
	.align		4
.L_635:
        /*0044*/ 	.word	index@(.nv.constant0._ZN5flash44flash_bwd_dq_dk_dv_loop_seqk_parallel_kernelI23Flash_bwd_kernel_traitsILi96ELi64ELi128ELi8ELi2ELi4ELi4ELb0ELb0EN7cutlass10bfloat16_tE19Flash_kernel_traitsILi96ELi64ELi128ELi8ES3_EELb1ELb0ELb0ELb0ELb0ELb0ELb0EEEvNS_16Flash_bwd_paramsE)
        /*0048*/ 	.short	0x0210
        /*004a*/ 	.short	0x0280


	//----- nvinfo : EIATTR_SW_WAR
	.align		4
.L_636:
        /*004c*/ 	.byte	0x04, 0x36
        /*004e*/ 	.short	(.L_638 - .L_637)
.L_637:
        /*0050*/ 	.word	0x00000008
.L_638:


//--------------------- .nv.info._ZN5flash44flash_bwd_dq_dk_dv_loop_seqk_parallel_kernelI23Flash_bwd_kernel_traitsILi96ELi64ELi128ELi8ELi2ELi4ELi4ELb0ELb0EN7cutlass10bfloat16_tE19Flash_kernel_traitsILi96ELi64ELi128ELi8ES3_EELb0ELb0ELb0ELb0ELb0ELb0ELb1EEEvNS_16Flash_bwd_paramsE --------------------------
	.section	.nv.info._ZN5flash44flash_bwd_dq_dk_dv_loop_seqk_parallel_kernelI23Flash_bwd_kernel_traitsILi96ELi64ELi128ELi8ELi2ELi4ELi4ELb0ELb0EN7cutlass10bfloat16_tE19Flash_kernel_traitsILi96ELi64ELi128ELi8ES3_EELb0ELb0ELb0ELb0ELb0ELb0ELb1EEEvNS_16Flash_bwd_paramsE,"",@"SHT_CUDA_INFO"
	.sectionflags	@""
	.align	4


	//----- nvinfo : EIATTR_CUDA_API_VERSION
	.align		4
        /*0000*/ 	.byte	0x04, 0x37
        /*0002*/ 	.short	(.L_640 - .L_639)
.L_639:
        /*0004*/ 	.word	0x00000082


	//----- nvinfo : EIATTR_KPARAM_INFO
	.align		4
.L_640:
        /*0008*/ 	.byte	0x04, 0x17
        /*000a*/ 	.short	(.L_642 - .L_641)
.L_641:
        /*000c*/ 	.word	0x00000000
        /*0010*/ 	.short	0x0000
        /*0012*/ 	.short	0x0000
        /*0014*/ 	.byte	0x00, 0xf0, 0x01, 0x0a


	//----- nvinfo : EIATTR_SPARSE_MMA_MASK
	.align		4
.L_642:
        /*0018*/ 	.byte	0x03, 0x50
        /*001a*/ 	.short	0x0000


	//----- nvinfo : EIATTR_MAXREG_COUNT
	.align		4
        /*001c*/ 	.byte	0x03, 0x1b
        /*001e*/ 	.short	0x00ff


	//----- nvinfo : EIATTR_NUM_BARRIERS
	.align		4
        /*0020*/ 	.byte	0x02, 0x4c
        /*0022*/ 	.byte	0x01
	.zero		1


	//----- nvinfo : EIATTR_ANNOTATIONS
	.align		4
        /*0024*/ 	.byte	0x04, 0x55
        /*0026*/ 	.short	(.L_644 - .L_643)


	//   ....[0]....
.L_643:
        /*0028*/ 	.word	0x00000001
        /*002c*/ 	.byte	0xa0, 0x00, 0x00, 0x00, 0x01, 0x00, 0x00, 0x00, 0xc0, 0x9a, 0x00, 0x00


	//----- nvinfo : EIATTR_MERCURY_ISA_VERSION
	.align		4
.L_644:
        /*0038*/ 	.byte	0x03, 0x5f
        /*003a*/ 	.short	0x0101


	//----- nvinfo : EIATTR_EXIT_INSTR_OFFSETS
	.align		4
        /*003c*/ 	.byte	0x04, 0x1c
        /*003e*/ 	.short	(.L_646 - .L_645)


	//   ....[0]....
.L_645:
        /*0040*/ 	.word	0x000000c0


	//   ....[1]....
        /*0044*/ 	.word	0x00009b40


	//----- nvinfo : EIATTR_CRS_STACK_SIZE
	.align		4
.L_646:
        /*0048*/ 	.byte	0x04, 0x1e
        /*004a*/ 	.short	(.L_648 - .L_647)
.L_647:
        /*004c*/ 	.word	0x00000000


	//----- nvinfo : EIATTR_CBANK_PARAM_SIZE
	.align		4
.L_648:
        /*0050*/ 	.byte	0x03, 0x19
        /*0052*/ 	.short	0x0280


	//----- nvinfo : EIATTR_PARAM_CBANK
	.align		4
        /*0054*/ 	.byte	0x04, 0x0a
        /*0056*/ 	.short	(.L_650 - .L_649)
	.align		4
.L_649:
        /*0058*/ 	.word	index@(.nv.constant0._ZN5flash44flash_bwd_dq_dk_dv_loop_seqk_parallel_kernelI23Flash_bwd_kernel_traitsILi96ELi64ELi128ELi8ELi2ELi4ELi4ELb0ELb0EN7cutlass10bfloat16_tE19Flash_kernel_traitsILi96ELi64ELi128ELi8ES3_EELb0ELb0ELb0ELb0ELb0ELb0ELb1EEEvNS_16Flash_bwd_paramsE)
        /*005c*/ 	.short	0x0210
        /*005e*/ 	.short	0x0280


	//----- nvinfo : EIATTR_SW_WAR
	.align		4
.L_650:
        /*0060*/ 	.byte	0x04, 0x36
        /*0062*/ 	.short	(.L_652 - .L_651)
.L_651:
        /*0064*/ 	.word	0x00000008
.L_652:


//--------------------- .nv.info._ZN5flash44flash_bwd_dq_dk_dv_loop_seqk_parallel_kernelI23Flash_bwd_kernel_traitsILi96ELi64ELi128ELi8ELi2ELi4ELi4ELb0ELb0EN7cutlass10bfloat16_tE19Flash_kernel_traitsILi96ELi64ELi128ELi8ES3_EELb1ELb0ELb1ELb0ELb0ELb0ELb0EEEvNS_16Flash_bwd_paramsE --------------------------
	.section	.nv.info._ZN5flash44flash_bwd_dq_dk_dv_loop_seqk_parallel_kernelI23Flash_bwd_kernel_traitsILi96ELi64ELi128ELi8ELi2ELi4ELi4ELb0ELb0EN7cutlass10bfloat16_tE19Flash_kernel_traitsILi96ELi64ELi128ELi8ES3_EELb1ELb0ELb1ELb0ELb0ELb0ELb0EEEvNS_16Flash_bwd_paramsE,"",@"SHT_CUDA_INFO"
	.sectionflags	@""
	.align	4


	//----- nvinfo : EIATTR_CUDA_API_VERSION
	.align		4
        /*0000*/ 	.byte	0x04, 0x37
        /*0002*/ 	.short	(.L_654 - .L_653)
.L_653:
        /*0004*/ 	.word	0x00000082


	//----- nvinfo : EIATTR_KPARAM_INFO
	.align		4
.L_654:
        /*0008*/ 	.byte	0x04, 0x17
        /*000a*/ 	.short	(.L_656 - .L_655)
.L_655:
        /*000c*/ 	.word	0x00000000
        /*0010*/ 	.short	0x0000
        /*0012*/ 	.short	0x0000
        /*0014*/ 	.byte	0x00, 0xf0, 0x01, 0x0a


	//----- nvinfo : EIATTR_SPARSE_MMA_MASK
	.align		4
.L_656:
        /*0018*/ 	.byte	0x03, 0x50
        /*001a*/ 	.short	0x0000


	//----- nvinfo : EIATTR_MAXREG_COUNT
	.align		4
        /*001c*/ 	.byte	0x03, 0x1b
        /*001e*/ 	.short	0x00ff


	//----- nvinfo : EIATTR_NUM_BARRIERS
	.align		4
        /*0020*/ 	.byte	0x02, 0x4c
        /*0022*/ 	.byte	0x01
	.zero		1


	//----- nvinfo : EIATTR_MERCURY_ISA_VERSION
	.align		4
        /*0024*/ 	.byte	0x03, 0x5f
        /*0026*/ 	.short	0x0101


	//----- nvinfo : EIATTR_EXIT_INSTR_OFFSETS
	.align		4
        /*0028*/ 	.byte	0x04, 0x1c
        /*002a*/ 	.short	(.L_658 - .L_657)


	//   ....[0]....
.L_657:
        /*002c*/ 	.word	0x000000a0


	//   ....[1]....
        /*0030*/ 	.word	0x0000a590


	//----- nvinfo : EIATTR_CRS_STACK_SIZE
	.align		4
.L_658:
        /*0034*/ 	.byte	0x04, 0x1e
        /*0036*/ 	.short	(.L_660 - .L_659)
.L_659:
        /*0038*/ 	.word	0x00000000


	//----- nvinfo : EIATTR_CBANK_PARAM_SIZE
	.align		4
.L_660:
        /*003c*/ 	.byte	0x03, 0x19
        /*003e*/ 	.short	0x0280


	//----- nvinfo : EIATTR_PARAM_CBANK
	.align		4
        /*0040*/ 	.byte	0x04, 0x0a
        /*0042*/ 	.short	(.L_662 - .L_661)
	.align		4
.L_661:
        /*0044*/ 	.word	index@(.nv.constant0._ZN5flash44flash_bwd_dq_dk_dv_loop_seqk_parallel_kernelI23Flash_bwd_kernel_traitsILi96ELi64ELi128ELi8ELi2ELi4ELi4ELb0ELb0EN7cutlass10bfloat16_tE19Flash_kernel_traitsILi96ELi64ELi128ELi8ES3_EELb1ELb0ELb1ELb0ELb0ELb0ELb0EEEvNS_16Flash_bwd_paramsE)
        /*0048*/ 	.short	0x0210
        /*004a*/ 	.short	0x0280


	//----- nvinfo : EIATTR_SW_WAR
	.align		4
.L_662:
        /*004c*/ 	.byte	0x04, 0x36
        /*004e*/ 	.short	(.L_664 - .L_663)
.L_663:
        /*0050*/ 	.word	0x00000008
.L_664:


//--------------------- .nv.info._ZN5flash44flash_bwd_dq_dk_dv_loop_seqk_parallel_kernelI23Flash_bwd_kernel_traitsILi96ELi64ELi128ELi8ELi2ELi4ELi4ELb0ELb0EN7cutlass10bfloat16_tE19Flash_kernel_traitsILi96ELi64ELi128ELi8ES3_EELb0ELb0ELb1ELb0ELb0ELb0ELb1EEEvNS_16Flash_bwd_paramsE --------------------------
	.section	.nv.info._ZN5flash44flash_bwd_dq_dk_dv_loop_seqk_parallel_kernelI23Flash_bwd_kernel_traitsILi96ELi64ELi128ELi8ELi2ELi4ELi4ELb0ELb0EN7cutlass10bfloat16_tE19Flash_kernel_traitsILi96ELi64ELi128ELi8ES3_EELb0ELb0ELb1ELb0ELb0ELb0ELb1EEEvNS_16Flash_bwd_paramsE,"",@"SHT_CUDA_INFO"
	.sectionflags	@""
	.align	4


	//----- nvinfo : EIATTR_CUDA_API_VERSION
	.align		4
        /*0000*/ 	.byte	0x04, 0x37
        /*0002*/ 	.short	(.L_666 - .L_665)
.L_665:
        /*0004*/ 	.word	0x00000082


	//----- nvinfo : EIATTR_KPARAM_INFO
	.align		4
.L_666:
        /*0008*/ 	.byte	0x04, 0x17
        /*000a*/ 	.short	(.L_668 - .L_667)
.L_667:
        /*000c*/ 	.word	0x00000000
        /*0010*/ 	.short	0x0000
        /*0012*/ 	.short	0x0000
        /*0014*/ 	.byte	0x00, 0xf0, 0x01, 0x0a


	//----- nvinfo : EIATTR_SPARSE_MMA_MASK
	.align		4
.L_668:
        /*0018*/ 	.byte	0x03, 0x50
        /*001a*/ 	.short	0x0000


	//----- nvinfo : EIATTR_MAXREG_COUNT
	.align		4
        /*001c*/ 	.byte	0x03, 0x1b
        /*001e*/ 	.short	0x00ff


	//----- nvinfo : EIATTR_NUM_BARRIERS
	.align		4
        /*0020*/ 	.byte	0x02, 0x4c
        /*0022*/ 	.byte	0x01
	.zero		1


	//----- nvinfo : EIATTR_MERCURY_ISA_VERSION
	.align		4
        /*0024*/ 	.byte	0x03, 0x5f
        /*0026*/ 	.short	0x0101


	//----- nvinfo : EIATTR_EXIT_INSTR_OFFSETS
	.align		4
        /*0028*/ 	.byte	0x04, 0x1c
        /*002a*/ 	.short	(.L_670 - .L_669)


	//   ....[0]....
.L_669:
        /*002c*/ 	.word	0x000000a0


	//   ....[1]....
        /*0030*/ 	.word	0x00009ee0


	//----- nvinfo : EIATTR_CRS_STACK_SIZE
	.align		4
.L_670:
        /*0034*/ 	.byte	0x04, 0x1e
        /*0036*/ 	.short	(.L_672 - .L_671)
.L_671:
        /*0038*/ 	.word	0x00000000


	//----- nvinfo : EIATTR_CBANK_PARAM_SIZE
	.align		4
.L_672:
        /*003c*/ 	.byte	0x03, 0x19
        /*003e*/ 	.short	0x0280


	//----- nvinfo : EIATTR_PARAM_CBANK
	.align		4
        /*0040*/ 	.byte	0x04, 0x0a
        /*0042*/ 	.short	(.L_674 - .L_673)
	.align		4
.L_673:
        /*0044*/ 	.word	index@(.nv.constant0._ZN5flash44flash_bwd_dq_dk_dv_loop_seqk_parallel_kernelI23Flash_bwd_kernel_traitsILi96ELi64ELi128ELi8ELi2ELi4ELi4ELb0ELb0EN7cutlass10bfloat16_tE19Flash_kernel_traitsILi96ELi64ELi128ELi8ES3_EELb0ELb0ELb1ELb0ELb0ELb0ELb1EEEvNS_16Flash_bwd_paramsE)
        /*0048*/ 	.short	0x0210
        /*004a*/ 	.short	0x0280


	//----- nvinfo : EIATTR_SW_WAR
	.align		4
.L_674:
        /*004c*/ 	.byte	0x04, 0x36
        /*004e*/ 	.short	(.L_676 - .L_675)
.L_675:
        /*0050*/ 	.word	0x00000008
.L_676:


//--------------------- .nv.info._ZN5flash44flash_bwd_dq_dk_dv_loop_seqk_parallel_kernelI23Flash_bwd_kernel_traitsILi96ELi64ELi128ELi8ELi2ELi4ELi4ELb0ELb0EN7cutlass10bfloat16_tE19Flash_kernel_traitsILi96ELi64ELi128ELi8ES3_EELb1ELb0ELb0ELb0ELb1ELb1ELb0EEEvNS_16Flash_bwd_paramsE --------------------------
	.section	.nv.info._ZN5flash44flash_bwd_dq_dk_dv_loop_seqk_parallel_kernelI23Flash_bwd_kernel_traitsILi96ELi64ELi128ELi8ELi2ELi4ELi4ELb0ELb0EN7cutlass10bfloat16_tE19Flash_kernel_traitsILi96ELi64ELi128ELi8ES3_EELb1ELb0ELb0ELb0ELb1ELb1ELb0EEEvNS_16Flash_bwd_paramsE,"",@"SHT_CUDA_INFO"
	.sectionflags	@""
	.align	4


	//----- nvinfo : EIATTR_CUDA_API_VERSION
	.align		4
        /*0000*/ 	.byte	0x04, 0x37
        /*0002*/ 	.short	(.L_678 - .L_677)
.L_677:
        /*0004*/ 	.word	0x00000082


	//----- nvinfo : EIATTR_KPARAM_INFO
	.align		4
.L_678:
        /*0008*/ 	.byte	0x04, 0x17
        /*000a*/ 	.short	(.L_680 - .L_679)
.L_679:
        /*000c*/ 	.word	0x00000000
        /*0010*/ 	.short	0x0000
        /*0012*/ 	.short	0x0000
        /*0014*/ 	.byte	0x00, 0xf0, 0x01, 0x0a


	//----- nvinfo : EIATTR_SPARSE_MMA_MASK
	.align		4
.L_680:
        /*0018*/ 	.byte	0x03, 0x50
        /*001a*/ 	.short	0x0000


	//----- nvinfo : EIATTR_MAXREG_COUNT
	.align		4
        /*001c*/ 	.byte	0x03, 0x1b
        /*001e*/ 	.short	0x00ff


	//----- nvinfo : EIATTR_NUM_BARRIERS
	.align		4
        /*0020*/ 	.byte	0x02, 0x4c
        /*0022*/ 	.byte	0x01
	.zero		1


	//----- nvinfo : EIATTR_MERCURY_ISA_VERSION
	.align		4
        /*0024*/ 	.byte	0x03, 0x5f
        /*0026*/ 	.short	0x0101


	//----- nvinfo : EIATTR_EXIT_INSTR_OFFSETS
	.align		4
        /*0028*/ 	.byte	0x04, 0x1c
        /*002a*/ 	.short	(.L_682 - .L_681)


	//   ....[0]....
.L_681:
        /*002c*/ 	.word	0x00000090


	//   ....[1]....
        /*0030*/ 	.word	0x00007300


	//----- nvinfo : EIATTR_CBANK_PARAM_SIZE
	.align		4
.L_682:
        /*0034*/ 	.byte	0x03, 0x19
        /*0036*/ 	.short	0x0280


	//----- nvinfo : EIATTR_PARAM_CBANK
	.align		4
        /*0038*/ 	.byte	0x04, 0x0a
        /*003a*/ 	.short	(.L_684 - .L_683)
	.align		4
.L_683:
        /*003c*/ 	.word	index@(.nv.constant0._ZN5flash44flash_bwd_dq_dk_dv_loop_seqk_parallel_kernelI23Flash_bwd_kernel_traitsILi96ELi64ELi128ELi8ELi2ELi4ELi4ELb0ELb0EN7cutlass10bfloat16_tE19Flash_kernel_traitsILi96ELi64ELi128ELi8ES3_EELb1ELb0ELb0ELb0ELb1ELb1ELb0EEEvNS_16Flash_bwd_paramsE)
        /*0040*/ 	.short	0x0210
        /*0042*/ 	.short	0x0280


	//----- nvinfo : EIATTR_SW_WAR
	.align		4
.L_684:
        /*0044*/ 	.byte	0x04, 0x36
        /*0046*/ 	.short	(.L_686 - .L_685)
.L_685:
        /*0048*/ 	.word	0x00000008
.L_686:


//--------------------- .nv.info._ZN5flash44flash_bwd_dq_dk_dv_loop_seqk_parallel_kernelI23Flash_bwd_kernel_traitsILi96ELi64ELi128ELi8ELi2ELi4ELi4ELb0ELb0EN7cutlass10bfloat16_tE19Flash_kernel_traitsILi96ELi64ELi128ELi8ES3_EELb0ELb0ELb0ELb0ELb1ELb1ELb1EEEvNS_16Flash_bwd_paramsE --------------------------
	.section	.nv.info._ZN5flash44flash_bwd_dq_dk_dv_loop_seqk_parallel_kernelI23Flash_bwd_kernel_traitsILi96ELi64ELi128ELi8ELi2ELi4ELi4ELb0ELb0EN7cutlass10bfloat16_tE19Flash_kernel_traitsILi96ELi64ELi128ELi8ES3_EELb0ELb0ELb0ELb0ELb1ELb1ELb1EEEvNS_16Flash_bwd_paramsE,"",@"SHT_CUDA_INFO"
	.sectionflags	@""
	.align	4


	//----- nvinfo : EIATTR_CUDA_API_VERSION
	.align		4
        /*0000*/ 	.byte	0x04, 0x37
        /*0002*/ 	.short	(.L_688 - .L_687)
.L_687:
        /*0004*/ 	.word	0x00000082


	//----- nvinfo : EIATTR_KPARAM_INFO
	.align		4
.L_688:
        /*0008*/ 	.byte	0x04, 0x17
        /*000a*/ 	.short	(.L_690 - .L_689)
.L_689:
        /*000c*/ 	.word	0x00000000
        /*0010*/ 	.short	0x0000
        /*0012*/ 	.short	0x0000
        /*0014*/ 	.byte	0x00, 0xf0, 0x01, 0x0a


	//----- nvinfo : EIATTR_SPARSE_MMA_MASK
	.align		4
.L_690:
        /*0018*/ 	.byte	0x03, 0x50
        /*001a*/ 	.short	0x0000


	//----- nvinfo : EIATTR_MAXREG_COUNT
	.align		4
        /*001c*/ 	.byte	0x03, 0x1b
        /*001e*/ 	.short	0x00ff


	//----- nvinfo : EIATTR_NUM_BARRIERS
	.align		4
        /*0020*/ 	.byte	0x02, 0x4c
        /*0022*/ 	.byte	0x01
	.zero		1


	//----- nvinfo : EIATTR_ANNOTATIONS
	.align		4
        /*0024*/ 	.byte	0x04, 0x55
        /*0026*/ 	.short	(.L_692 - .L_691)


	//   ....[0]....
.L_691:
        /*0028*/ 	.word	0x00000001
        /*002c*/ 	.byte	0xd0, 0x03, 0x00, 0x00, 0x01, 0x00, 0x00, 0x00, 0x10, 0x12, 0x00, 0x00, 0x01, 0x00, 0x00, 0x00
        /*003c*/ 	.byte	0x30, 0x12, 0x00, 0x00, 0x01, 0x00, 0x00, 0x00, 0xc0, 0x17, 0x00, 0x00, 0x01, 0x00, 0x00, 0x00
        /*004c*/ 	.byte	0xe0, 0x5a, 0x00, 0x00


	//----- nvinfo : EIATTR_MERCURY_ISA_VERSION
	.align		4
.L_692:
        /*0050*/ 	.byte	0x03, 0x5f
        /*0052*/ 	.short	0x0101


	//----- nvinfo : EIATTR_EXIT_INSTR_OFFSETS
	.align		4
        /*0054*/ 	.byte	0x04, 0x1c
        /*0056*/ 	.short	(.L_694 - .L_693)


	//   ....[0]....
.L_693:
        /*0058*/ 	.word	0x000000a0


	//   ....[1]....
        /*005c*/ 	.word	0x00006990


	//----- nvinfo : EIATTR_CBANK_PARAM_SIZE
	.align		4
.L_694:
        /*0060*/ 	.byte	0x03, 0x19
        /*0062*/ 	.short	0x0280


	//----- nvinfo : EIATTR_PARAM_CBANK
	.align		4
        /*0064*/ 	.byte	0x04, 0x0a
        /*0066*/ 	.short	(.L_696 - .L_695)
	.align		4
.L_695:
        /*0068*/ 	.word	index@(.nv.constant0._ZN5flash44flash_bwd_dq_dk_dv_loop_seqk_parallel_kernelI23Flash_bwd_kernel_traitsILi96ELi64ELi128ELi8ELi2ELi4ELi4ELb0ELb0EN7cutlass10bfloat16_tE19Flash_kernel_traitsILi96ELi64ELi128ELi8ES3_EELb0ELb0ELb0ELb0ELb1ELb1ELb1EEEvNS_16Flash_bwd_paramsE)
        /*006c*/ 	.short	0x0210
        /*006e*/ 	.short	0x0280


	//----- nvinfo : EIATTR_SW_WAR
	.align		4
.L_696:
        /*0070*/ 	.byte	0x04, 0x36
        /*0072*/ 	.short	(.L_698 - .L_697)
.L_697:
        /*0074*/ 	.word	0x00000008
.L_698:


//--------------------- .nv.info._ZN5flash44flash_bwd_dq_dk_dv_loop_seqk_parallel_kernelI23Flash_bwd_kernel_traitsILi96ELi64ELi128ELi8ELi2ELi4ELi4ELb0ELb0EN7cutlass10bfloat16_tE19Flash_kernel_traitsILi96ELi64ELi128ELi8ES3_EELb1ELb0ELb0ELb1ELb0ELb0ELb0EEEvNS_16Flash_bwd_paramsE --------------------------
	.section	.nv.info._ZN5flash44flash_bwd_dq_dk_dv_loop_seqk_parallel_kernelI23Flash_bwd_kernel_traitsILi96ELi64ELi128ELi8ELi2ELi4ELi4ELb0ELb0EN7cutlass10bfloat16_tE19Flash_kernel_traitsILi96ELi64ELi128ELi8ES3_EELb1ELb0ELb0ELb1ELb0ELb0ELb0EEEvNS_16Flash_bwd_paramsE,"",@"SHT_CUDA_INFO"
	.sectionflags	@""
	.align	4


	//----- nvinfo : EIATTR_CUDA_API_VERSION
	.align		4
        /*0000*/ 	.byte	0x04, 0x37
        /*0002*/ 	.short	(.L_700 - .L_699)
.L_699:
        /*0004*/ 	.word	0x00000082


	//----- nvinfo : EIATTR_KPARAM_INFO
	.align		4
.L_700:
        /*0008*/ 	.byte	0x04, 0x17
        /*000a*/ 	.short	(.L_702 - .L_701)
.L_701:
        /*000c*/ 	.word	0x00000000
        /*0010*/ 	.short	0x0000
        /*0012*/ 	.short	0x0000
        /*0014*/ 	.byte	0x00, 0xf0, 0x01, 0x0a


	//----- nvinfo : EIATTR_SPARSE_MMA_MASK
	.align		4
.L_702:
        /*0018*/ 	.byte	0x03, 0x50
        /*001a*/ 	.short	0x0000


	//----- nvinfo : EIATTR_MAXREG_COUNT
	.align		4
        /*001c*/ 	.byte	0x03, 0x1b
        /*001e*/ 	.short	0x00ff


	//----- nvinfo : EIATTR_NUM_BARRIERS
	.align		4
        /*0020*/ 	.byte	0x02, 0x4c
        /*0022*/ 	.byte	0x01
	.zero		1


	//----- nvinfo : EIATTR_MERCURY_ISA_VERSION
	.align		4
        /*0024*/ 	.byte	0x03, 0x5f
        /*0026*/ 	.short	0x0101


	//----- nvinfo : EIATTR_EXIT_INSTR_OFFSETS
	.align		4
        /*0028*/ 	.byte	0x04, 0x1c
        /*002a*/ 	.short	(.L_704 - .L_703)


	//   ....[0]....
.L_703:
        /*002c*/ 	.word	0x000000a0


	//   ....[1]....
        /*0030*/ 	.word	0x0000ab00


	//----- nvinfo : EIATTR_CRS_STACK_SIZE
	.align		4
.L_704:
        /*0034*/ 	.byte	0x04, 0x1e
        /*0036*/ 	.short	(.L_706 - .L_705)
.L_705:
        /*0038*/ 	.word	0x00000000


	//----- nvinfo : EIATTR_CBANK_PARAM_SIZE
	.align		4
.L_706:
        /*003c*/ 	.byte	0x03, 0x19
        /*003e*/ 	.short	0x0280


	//----- nvinfo : EIATTR_PARAM_CBANK
	.align		4
        /*0040*/ 	.byte	0x04, 0x0a
        /*0042*/ 	.short	(.L_708 - .L_707)
	.align		4
.L_707:
        /*0044*/ 	.word	index@(.nv.constant0._ZN5flash44flash_bwd_dq_dk_dv_loop_seqk_parallel_kernelI23Flash_bwd_kernel_traitsILi96ELi64ELi128ELi8ELi2ELi4ELi4ELb0ELb0EN7cutlass10bfloat16_tE19Flash_kernel_traitsILi96ELi64ELi128ELi8ES3_EELb1ELb0ELb0ELb1ELb0ELb0ELb0EEEvNS_16Flash_bwd_paramsE)
        /*0048*/ 	.short	0x0210
        /*004a*/ 	.short	0x0280


	//----- nvinfo : EIATTR_SW_WAR
	.align		4
.L_708:
        /*004c*/ 	.byte	0x04, 0x36
        /*004e*/ 	.short	(.L_710 - .L_709)
.L_709:
        /*0050*/ 	.word	0x00000008
.L_710:


//--------------------- .nv.info._ZN5flash44flash_bwd_dq_dk_dv_loop_seqk_parallel_kernelI23Flash_bwd_kernel_traitsILi96ELi64ELi128ELi8ELi2ELi4ELi4ELb0ELb0EN7cutlass10bfloat16_tE19Flash_kernel_traitsILi96ELi64ELi128ELi8ES3_EELb0ELb0ELb0ELb1ELb0ELb0ELb1EEEvNS_16Flash_bwd_paramsE --------------------------
	.section	.nv.info._ZN5flash44flash_bwd_dq_dk_dv_loop_seqk_parallel_kernelI23Flash_bwd_kernel_traitsILi96ELi64ELi128ELi8ELi2ELi4ELi4ELb0ELb0EN7cutlass10bfloat16_tE19Flash_kernel_traitsILi96ELi64ELi128ELi8ES3_EELb0ELb0ELb0ELb1ELb0ELb0ELb1EEEvNS_16Flash_bwd_paramsE,"",@"SHT_CUDA_INFO"
	.sectionflags	@""
	.align	4


	//----- nvinfo : EIATTR_CUDA_API_VERSION
	.align		4
        /*0000*/ 	.byte	0x04, 0x37
        /*0002*/ 	.short	(.L_712 - .L_711)
.L_711:
        /*0004*/ 	.word	0x00000082


	//----- nvinfo : EIATTR_KPARAM_INFO
	.align		4
.L_712:
        /*0008*/ 	.byte	0x04, 0x17
        /*000a*/ 	.short	(.L_714 - .L_713)
.L_713:
        /*000c*/ 	.word	0x00000000
        /*0010*/ 	.short	0x0000
        /*0012*/ 	.short	0x0000
        /*0014*/ 	.byte	0x00, 0xf0, 0x01, 0x0a


	//----- nvinfo : EIATTR_SPARSE_MMA_MASK
	.align		4
.L_714:
        /*0018*/ 	.byte	0x03, 0x50
        /*001a*/ 	.short	0x0000


	//----- nvinfo : EIATTR_MAXREG_COUNT
	.align		4
        /*001c*/ 	.byte	0x03, 0x1b
        /*001e*/ 	.short	0x00ff


	//----- nvinfo : EIATTR_NUM_BARRIERS
	.align		4
        /*0020*/ 	.byte	0x02, 0x4c
        /*0022*/ 	.byte	0x01
	.zero		1


	//----- nvinfo : EIATTR_ANNOTATIONS
	.align		4
        /*0024*/ 	.byte	0x04, 0x55
        /*0026*/ 	.short	(.L_716 - .L_715)


	//   ....[0]....
.L_715:
        /*0028*/ 	.word	0x00000001
        /*002c*/ 	.byte	0xa0, 0x00, 0x00, 0x00, 0x01, 0x00, 0x00, 0x00, 0xc0, 0x07, 0x00, 0x00, 0x01, 0x00, 0x00, 0x00
        /*003c*/ 	.byte	0x80, 0x25, 0x00, 0x00, 0x01, 0x00, 0x00, 0x00, 0xf0, 0xa0, 0x00, 0x00


	//----- nvinfo : EIATTR_MERCURY_ISA_VERSION
	.align		4
.L_716:
        /*0048*/ 	.byte	0x03, 0x5f
        /*004a*/ 	.short	0x0101


	//----- nvinfo : EIATTR_EXIT_INSTR_OFFSETS
	.align		4
        /*004c*/ 	.byte	0x04, 0x1c
        /*004e*/ 	.short	(.L_718 - .L_717)


	//   ....[0]....
.L_717:
        /*0050*/ 	.word	0x000000c0


	//   ....[1]....
        /*0054*/ 	.word	0x0000a170


	//----- nvinfo : EIATTR_CRS_STACK_SIZE
	.align		4
.L_718:
        /*0058*/ 	.byte	0x04, 0x1e
        /*005a*/ 	.short	(.L_720 - .L_719)
.L_719:
        /*005c*/ 	.word	0x00000000


	//----- nvinfo : EIATTR_CBANK_PARAM_SIZE
	.align		4
.L_720:
        /*0060*/ 	.byte	0x03, 0x19
        /*0062*/ 	.short	0x0280


	//----- nvinfo : EIATTR_PARAM_CBANK
	.align		4
        /*0064*/ 	.byte	0x04, 0x0a
        /*0066*/ 	.short	(.L_722 - .L_721)
	.align		4
.L_721:
        /*0068*/ 	.word	index@(.nv.constant0._ZN5flash44flash_bwd_dq_dk_dv_loop_seqk_parallel_kernelI23Flash_bwd_kernel_traitsILi96ELi64ELi128ELi8ELi2ELi4ELi4ELb0ELb0EN7cutlass10bfloat16_tE19Flash_kernel_traitsILi96ELi64ELi128ELi8ES3_EELb0ELb0ELb0ELb1ELb0ELb0ELb1EEEvNS_16Flash_bwd_paramsE)
        /*006c*/ 	.short	0x0210
        /*006e*/ 	.short	0x0280


	//----- nvinfo : EIATTR_SW_WAR
	.align		4
.L_722:
        /*0070*/ 	.byte	0x04, 0x36
        /*0072*/ 	.short	(.L_724 - .L_723)
.L_723:
        /*0074*/ 	.word	0x00000008
.L_724:


//--------------------- .nv.info._ZN5flash44flash_bwd_dq_dk_dv_loop_seqk_parallel_kernelI23Flash_bwd_kernel_traitsILi96ELi64ELi128ELi8ELi2ELi4ELi4ELb0ELb0EN7cutlass10bfloat16_tE19Flash_kernel_traitsILi96ELi64ELi128ELi8ES3_EELb1ELb0ELb1ELb0ELb0ELb1ELb0EEEvNS_16Flash_bwd_paramsE --------------------------
	.section	.nv.info._ZN5flash44flash_bwd_dq_dk_dv_loop_seqk_parallel_kernelI23Flash_bwd_kernel_traitsILi96ELi64ELi128ELi8ELi2ELi4ELi4ELb0ELb0EN7cutlass10bfloat16_tE19Flash_kernel_traitsILi96ELi64ELi128ELi8ES3_EELb1ELb0ELb1ELb0ELb0ELb1ELb0EEEvNS_16Flash_bwd_paramsE,"",@"SHT_CUDA_INFO"
	.sectionflags	@""
	.align	4


	//----- nvinfo : EIATTR_CUDA_API_VERSION
	.align		4
        /*0000*/ 	.byte	0x04, 0x37
        /*0002*/ 	.short	(.L_726 - .L_725)
.L_725:
        /*0004*/ 	.word	0x00000082


	//----- nvinfo : EIATTR_KPARAM_INFO
	.align		4
.L_726:
        /*0008*/ 	.byte	0x04, 0x17
        /*000a*/ 	.short	(.L_728 - .L_727)
.L_727:
        /*000c*/ 	.word	0x00000000
        /*0010*/ 	.short	0x0000
        /*0012*/ 	.short	0x0000
        /*0014*/ 	.byte	0x00, 0xf0, 0x01, 0x0a


	//----- nvinfo : EIATTR_SPARSE_MMA_MASK
	.align		4
.L_728:
        /*0018*/ 	.byte	0x03, 0x50
        /*001a*/ 	.short	0x0000


	//----- nvinfo : EIATTR_MAXREG_COUNT
	.align		4
        /*001c*/ 	.byte	0x03, 0x1b
        /*001e*/ 	.short	0x00ff


	//----- nvinfo : EIATTR_NUM_BARRIERS
	.align		4
        /*0020*/ 	.byte	0x02, 0x4c
        /*0022*/ 	.byte	0x01
	.zero		1


	//----- nvinfo : EIATTR_MERCURY_ISA_VERSION
	.align		4
        /*0024*/ 	.byte	0x03, 0x5f
        /*0026*/ 	.short	0x0101


	//----- nvinfo : EIATTR_EXIT_INSTR_OFFSETS
	.align		4
        /*0028*/ 	.byte	0x04, 0x1c
        /*002a*/ 	.short	(.L_730 - .L_729)


	//   ....[0]....
.L_729:
        /*002c*/ 	.word	0x000000a0


	//   ....[1]....
        /*0030*/ 	.word	0x00009580


	//----- nvinfo : EIATTR_CRS_STACK_SIZE
	.align		4
.L_730:
        /*0034*/ 	.byte	0x04, 0x1e
        /*0036*/ 	.short	(.L_732 - .L_731)
.L_731:
        /*0038*/ 	.word	0x00000000


	//----- nvinfo : EIATTR_CBANK_PARAM_SIZE
	.align		4
.L_732:
        /*003c*/ 	.byte	0x03, 0x19
        /*003e*/ 	.short	0x0280


	//----- nvinfo : EIATTR_PARAM_CBANK
	.align		4
        /*0040*/ 	.byte	0x04, 0x0a
        /*0042*/ 	.short	(.L_734 - .L_733)
	.align		4
.L_733:
        /*0044*/ 	.word	index@(.nv.constant0._ZN5flash44flash_bwd_dq_dk_dv_loop_seqk_parallel_kernelI23Flash_bwd_kernel_traitsILi96ELi64ELi128ELi8ELi2ELi4ELi4ELb0ELb0EN7cutlass10bfloat16_tE19Flash_kernel_traitsILi96ELi64ELi128ELi8ES3_EELb1ELb0ELb1ELb0ELb0ELb1ELb0EEEvNS_16Flash_bwd_paramsE)
        /*0048*/ 	.short	0x0210
        /*004a*/ 	.short	0x0280


	//----- nvinfo : EIATTR_SW_WAR
	.align		4
.L_734:
        /*004c*/ 	.byte	0x04, 0x36
        /*004e*/ 	.short	(.L_736 - .L_735)
.L_735:
        /*0050*/ 	.word	0x00000008
.L_736:


//--------------------- .nv.info._ZN5flash44flash_bwd_dq_dk_dv_loop_seqk_parallel_kernelI23Flash_bwd_kernel_traitsILi96ELi64ELi128ELi8ELi2ELi4ELi4ELb0ELb0EN7cutlass10bfloat16_tE19Flash_kernel_traitsILi96ELi64ELi128ELi8ES3_EELb0ELb0ELb1ELb0ELb0ELb1ELb1EEEvNS_16Flash_bwd_paramsE --------------------------
	.section	.nv.info._ZN5flash44flash_bwd_dq_dk_dv_loop_seqk_parallel_kernelI23Flash_bwd_kernel_traitsILi96ELi64ELi128ELi8ELi2ELi4ELi4ELb0ELb0EN7cutlass10bfloat16_tE19Flash_kernel_traitsILi96ELi64ELi128ELi8ES3_EELb0ELb0ELb1ELb0ELb0ELb1ELb1EEEvNS_16Flash_bwd_paramsE,"",@"SHT_CUDA_INFO"
	.sectionflags	@""
	.align	4


	//----- nvinfo : EIATTR_CUDA_API_VERSION
	.align		4
        /*0000*/ 	.byte	0x04, 0x37
        /*0002*/ 	.short	(.L_738 - .L_737)
.L_737:
        /*0004*/ 	.word	0x00000082


	//----- nvinfo : EIATTR_KPARAM_INFO
	.align		4
.L_738:
        /*0008*/ 	.byte	0x04, 0x17
        /*000a*/ 	.short	(.L_740 - .L_739)
.L_739:
        /*000c*/ 	.word	0x00000000
        /*0010*/ 	.short	0x0000
        /*0012*/ 	.short	0x0000
        /*0014*/ 	.byte	0x00, 0xf0, 0x01, 0x0a


	//----- nvinfo : EIATTR_SPARSE_MMA_MASK
	.align		4
.L_740:
        /*0018*/ 	.byte	0x03, 0x50
        /*001a*/ 	.short	0x0000


	//----- nvinfo : EIATTR_MAXREG_COUNT
	.align		4
        /*001c*/ 	.byte	0x03, 0x1b
        /*001e*/ 	.short	0x00ff


	//----- nvinfo : EIATTR_NUM_BARRIERS
	.align		4
        /*0020*/ 	.byte	0x02, 0x4c
        /*0022*/ 	.byte	0x01
	.zero		1


	//----- nvinfo : EIATTR_ANNOTATIONS
	.align		4
        /*0024*/ 	.byte	0x04, 0x55
        /*0026*/ 	.short	(.L_742 - .L_741)


	//   ....[0]....
.L_741:
        /*0028*/ 	.word	0x00000001
        /*002c*/ 	.byte	0xa0, 0x00, 0x00, 0x00, 0x01, 0x00, 0x00, 0x00, 0x20, 0x8e, 0x00, 0x00


	//----- nvinfo : EIATTR_MERCURY_ISA_VERSION
	.align		4
.L_742:
        /*0038*/ 	.byte	0x03, 0x5f
        /*003a*/ 	.short	0x0101


	//----- nvinfo : EIATTR_EXIT_INSTR_OFFSETS
	.align		4
        /*003c*/ 	.byte	0x04, 0x1c
        /*003e*/ 	.short	(.L_744 - .L_743)


	//   ....[0]....
.L_743:
        /*0040*/ 	.word	0x000000c0


	//   ....[1]....
        /*0044*/ 	.word	0x00008ea0


	//----- nvinfo : EIATTR_CRS_STACK_SIZE
	.align		4
.L_744:
        /*0048*/ 	.byte	0x04, 0x1e
        /*004a*/ 	.short	(.L_746 - .L_745)
.L_745:
        /*004c*/ 	.word	0x00000000


	//----- nvinfo : EIATTR_CBANK_PARAM_SIZE
	.align		4
.L_746:
        /*0050*/ 	.byte	0x03, 0x19
        /*0052*/ 	.short	0x0280


	//----- nvinfo : EIATTR_PARAM_CBANK
	.align		4
        /*0054*/ 	.byte	0x04, 0x0a
        /*0056*/ 	.short	(.L_748 - .L_747)
	.align		4
.L_747:
        /*0058*/ 	.word	index@(.nv.constant0._ZN5flash44flash_bwd_dq_dk_dv_loop_seqk_parallel_kernelI23Flash_bwd_kernel_traitsILi96ELi64ELi128ELi8ELi2ELi4ELi4ELb0ELb0EN7cutlass10bfloat16_tE19Flash_kernel_traitsILi96ELi64ELi128ELi8ES3_EELb0ELb0ELb1ELb0ELb0ELb1ELb1EEEvNS_16Flash_bwd_paramsE)
        /*005c*/ 	.short	0x0210
        /*005e*/ 	.short	0x0280


	//----- nvinfo : EIATTR_SW_WAR
	.align		4
.L_748:
        /*0060*/ 	.byte	0x04, 0x36
        /*0062*/ 	.short	(.L_750 - .L_749)
.L_749:
        /*0064*/ 	.word	0x00000008
.L_750:


//--------------------- .nv.info._ZN5flash44flash_bwd_dq_dk_dv_loop_seqk_parallel_kernelI23Flash_bwd_kernel_traitsILi96ELi64ELi128ELi8ELi2ELi4ELi4ELb0ELb0EN7cutlass10bfloat16_tE19Flash_kernel_traitsILi96ELi64ELi128ELi8ES3_EELb1ELb0ELb1ELb1ELb0ELb0ELb0EEEvNS_16Flash_bwd_paramsE --------------------------
	.section	.nv.info._ZN5flash44flash_bwd_dq_dk_dv_loop_seqk_parallel_kernelI23Flash_bwd_kernel_traitsILi96ELi64ELi128ELi8ELi2ELi4ELi4ELb0ELb0EN7cutlass10bfloat16_tE19Flash_kernel_traitsILi96ELi64ELi128ELi8ES3_EELb1ELb0ELb1ELb1ELb0ELb0ELb0EEEvNS_16Flash_bwd_paramsE,"",@"SHT_CUDA_INFO"
	.sectionflags	@""
	.align	4


	//----- nvinfo : EIATTR_CUDA_API_VERSION
	.align		4
        /*0000*/ 	.byte	0x04, 0x37
        /*0002*/ 	.short	(.L_752 - .L_751)
.L_751:
        /*0004*/ 	.word	0x00000082


	//----- nvinfo : EIATTR_KPARAM_INFO
	.align		4
.L_752:
        /*0008*/ 	.byte	0x04, 0x17
        /*000a*/ 	.short	(.L_754 - .L_753)
.L_753:
        /*000c*/ 	.word	0x00000000
        /*0010*/ 	.short	0x0000
        /*0012*/ 	.short	0x0000
        /*0014*/ 	.byte	0x00, 0xf0, 0x01, 0x0a


	//----- nvinfo : EIATTR_SPARSE_MMA_MASK
	.align		4
.L_754:
        /*0018*/ 	.byte	0x03, 0x50
        /*001a*/ 	.short	0x0000


	//----- nvinfo : EIATTR_MAXREG_COUNT
	.align		4
        /*001c*/ 	.byte	0x03, 0x1b
        /*001e*/ 	.short	0x00ff


	//----- nvinfo : EIATTR_NUM_BARRIERS
	.align		4
        /*0020*/ 	.byte	0x02, 0x4c
        /*0022*/ 	.byte	0x01
	.zero		1


	//----- nvinfo : EIATTR_MERCURY_ISA_VERSION
	.align		4
        /*0024*/ 	.byte	0x03, 0x5f
        /*0026*/ 	.short	0x0101


	//----- nvinfo : EIATTR_EXIT_INSTR_OFFSETS
	.align		4
        /*0028*/ 	.byte	0x04, 0x1c
        /*002a*/ 	.short	(.L_756 - .L_755)


	//   ....[0]....
.L_755:
        /*002c*/ 	.word	0x000000a0


	//   ....[1]....
        /*0030*/ 	.word	0x0000ae80


	//----- nvinfo : EIATTR_CRS_STACK_SIZE
	.align		4
.L_756:
        /*0034*/ 	.byte	0x04, 0x1e
        /*0036*/ 	.short	(.L_758 - .L_757)
.L_757:
        /*0038*/ 	.word	0x00000000


	//----- nvinfo : EIATTR_CBANK_PARAM_SIZE
	.align		4
.L_758:
        /*003c*/ 	.byte	0x03, 0x19
        /*003e*/ 	.short	0x0280


	//----- nvinfo : EIATTR_PARAM_CBANK
	.align		4
        /*0040*/ 	.byte	0x04, 0x0a
        /*0042*/ 	.short	(.L_760 - .L_759)
	.align		4
.L_759:
        /*0044*/ 	.word	index@(.nv.constant0._ZN5flash44flash_bwd_dq_dk_dv_loop_seqk_parallel_kernelI23Flash_bwd_kernel_traitsILi96ELi64ELi128ELi8ELi2ELi4ELi4ELb0ELb0EN7cutlass10bfloat16_tE19Flash_kernel_traitsILi96ELi64ELi128ELi8ES3_EELb1ELb0ELb1ELb1ELb0ELb0ELb0EEEvNS_16Flash_bwd_paramsE)
        /*0048*/ 	.short	0x0210
        /*004a*/ 	.short	0x0280


	//----- nvinfo : EIATTR_SW_WAR
	.align		4
.L_760:
        /*004c*/ 	.byte	0x04, 0x36
        /*004e*/ 	.short	(.L_762 - .L_761)
.L_761:
        /*0050*/ 	.word	0x00000008
.L_762:


//--------------------- .nv.info._ZN5flash44flash_bwd_dq_dk_dv_loop_seqk_parallel_kernelI23Flash_bwd_kernel_traitsILi96ELi64ELi128ELi8ELi2ELi4ELi4ELb0ELb0EN7cutlass10bfloat16_tE19Flash_kernel_traitsILi96ELi64ELi128ELi8ES3_EELb0ELb0ELb1ELb1ELb0ELb0ELb1EEEvNS_16Flash_bwd_paramsE --------------------------
	.section	.nv.info._ZN5flash44flash_bwd_dq_dk_dv_loop_seqk_parallel_kernelI23Flash_bwd_kernel_traitsILi96ELi64ELi128ELi8ELi2ELi4ELi4ELb0ELb0EN7cutlass10bfloat16_tE19Flash_kernel_traitsILi96ELi64ELi128ELi8ES3_EELb0ELb0ELb1ELb1ELb0ELb0ELb1EEEvNS_16Flash_bwd_paramsE,"",@"SHT_CUDA_INFO"
	.sectionflags	@""
	.align	4


	//----- nvinfo : EIATTR_CUDA_API_VERSION
	.align		4
        /*0000*/ 	.byte	0x04, 0x37
        /*0002*/ 	.short	(.L_764 - .L_763)
.L_763:
        /*0004*/ 	.word	0x00000082


	//----- nvinfo : EIATTR_KPARAM_INFO
	.align		4
.L_764:
        /*0008*/ 	.byte	0x04, 0x17
        /*000a*/ 	.short	(.L_766 - .L_765)
.L_765:
        /*000c*/ 	.word	0x00000000
        /*0010*/ 	.short	0x0000
        /*0012*/ 	.short	0x0000
        /*0014*/ 	.byte	0x00, 0xf0, 0x01, 0x0a


	//----- nvinfo : EIATTR_SPARSE_MMA_MASK
	.align		4
.L_766:
        /*0018*/ 	.byte	0x03, 0x50
        /*001a*/ 	.short	0x0000


	//----- nvinfo : EIATTR_MAXREG_COUNT
	.align		4
        /*001c*/ 	.byte	0x03, 0x1b
        /*001e*/ 	.short	0x00ff


	//----- nvinfo : EIATTR_NUM_BARRIERS
	.align		4
        /*0020*/ 	.byte	0x02, 0x4c
        /*0022*/ 	.byte	0x01
	.zero		1


	//----- nvinfo : EIATTR_ANNOTATIONS
	.align		4
        /*0024*/ 	.byte	0x04, 0x55
        /*0026*/ 	.short	(.L_768 - .L_767)


	//   ....[0]....
.L_767:
        /*0028*/ 	.word	0x00000001
        /*002c*/ 	.byte	0xa0, 0x00, 0x00, 0x00, 0x01, 0x00, 0x00, 0x00, 0x60, 0xa4, 0x00, 0x00


	//----- nvinfo : EIATTR_MERCURY_ISA_VERSION
	.align		4
.L_768:
        /*0038*/ 	.byte	0x03, 0x5f
        /*003a*/ 	.short	0x0101


	//----- nvinfo : EIATTR_EXIT_INSTR_OFFSETS
	.align		4
        /*003c*/ 	.byte	0x04, 0x1c
        /*003e*/ 	.short	(.L_770 - .L_769)


	//   ....[0]....
.L_769:
        /*0040*/ 	.word	0x000000c0


	//   ....[1]....
        /*0044*/ 	.word	0x0000a4e0


	//----- nvinfo : EIATTR_CRS_STACK_SIZE
	.align		4
.L_770:
        /*0048*/ 	.byte	0x04, 0x1e
        /*004a*/ 	.short	(.L_772 - .L_771)
.L_771:
        /*004c*/ 	.word	0x00000000


	//----- nvinfo : EIATTR_CBANK_PARAM_SIZE
	.align		4
.L_772:
        /*0050*/ 	.byte	0x03, 0x19
        /*0052*/ 	.short	0x0280


	//----- nvinfo : EIATTR_PARAM_CBANK
	.align		4
        /*0054*/ 	.byte	0x04, 0x0a
        /*0056*/ 	.short	(.L_774 - .L_773)
	.align		4
.L_773:
        /*0058*/ 	.word	index@(.nv.constant0._ZN5flash44flash_bwd_dq_dk_dv_loop_seqk_parallel_kernelI23Flash_bwd_kernel_traitsILi96ELi64ELi128ELi8ELi2ELi4ELi4ELb0ELb0EN7cutlass10bfloat16_tE19Flash_kernel_traitsILi96ELi64ELi128ELi8ES3_EELb0ELb0ELb1ELb1ELb0ELb0ELb1EEEvNS_16Flash_bwd_paramsE)
        /*005c*/ 	.short	0x0210
        /*005e*/ 	.short	0x0280


	//----- nvinfo : EIATTR_SW_WAR
	.align		4
.L_774:
        /*0060*/ 	.byte	0x04, 0x36
        /*0062*/ 	.short	(.L_776 - .L_775)
.L_775:
        /*0064*/ 	.word	0x00000008
.L_776:


//--------------------- .nv.info._ZN5flash25flash_bwd_dot_do_o_kernelILb0E23Flash_bwd_kernel_traitsILi96ELi64ELi128ELi8ELi2ELi4ELi4ELb0ELb0EN7cutlass10bfloat16_tE19Flash_kernel_traitsILi96ELi64ELi128ELi8ES3_EEEEvNS_16Flash_bwd_paramsE --------------------------
	.section	.nv.info._ZN5flash25flash_bwd_dot_do_o_kernelILb0E23Flash_bwd_kernel_traitsILi96ELi64ELi128ELi8ELi2ELi4ELi4ELb0ELb0EN7cutlass10bfloat16_tE19Flash_kernel_traitsILi96ELi64ELi128ELi8ES3_EEEEvNS_16Flash_bwd_paramsE,"",@"SHT_CUDA_INFO"
	.sectionflags	@""
	.align	4


	//----- nvinfo : EIATTR_CUDA_API_VERSION
	.align		4
        /*0000*/ 	.byte	0x04, 0x37
        /*0002*/ 	.short	(.L_778 - .L_777)
.L_777:
        /*0004*/ 	.word	0x00000082


	//----- nvinfo : EIATTR_KPARAM_INFO
	.align		4
.L_778:
        /*0008*/ 	.byte	0x04, 0x17
        /*000a*/ 	.short	(.L_780 - .L_779)
.L_779:
        /*000c*/ 	.word	0x00000000
        /*0010*/ 	.short	0x0000
        /*0012*/ 	.short	0x0000
        /*0014*/ 	.byte	0x00, 0xf0, 0x01, 0x0a


	//----- nvinfo : EIATTR_SPARSE_MMA_MASK
	.align		4
.L_780:
        /*0018*/ 	.byte	0x03, 0x50
        /*001a*/ 	.short	0x0000


	//----- nvinfo : EIATTR_MAXREG_COUNT
	.align		4
        /*001c*/ 	.byte	0x03, 0x1b
        /*001e*/ 	.short	0x00ff


	//----- nvinfo : EIATTR_MERCURY_ISA_VERSION
	.align		4
        /*0020*/ 	.byte	0x03, 0x5f
        /*0022*/ 	.short	0x0101


	//----- nvinfo : EIATTR_COOP_GROUP_MASK_REGIDS
	.align		4
        /*0024*/ 	.byte	0x04, 0x29
        /*0026*/ 	.short	(.L_782 - .L_781)


	//   ....[0]....
.L_781:
        /*0028*/ 	.word	0xffffffff


	//   ....[1]....
        /*002c*/ 	.word	0xffffffff


	//----- nvinfo : EIATTR_COOP_GROUP_INSTR_OFFSETS
	.align		4
.L_782:
        /*0030*/ 	.byte	0x04, 0x28
        /*0032*/ 	.short	(.L_784 - .L_783)


	//   ....[0]....
.L_783:
        /*0034*/ 	.word	0x00000dc0


	//   ....[1]....
        /*0038*/ 	.word	0x00000de0


	//----- nvinfo : EIATTR_EXIT_INSTR_OFFSETS
	.align		4
.L_784:
        /*003c*/ 	.byte	0x04, 0x1c
        /*003e*/ 	.short	(.L_786 - .L_785)


	//   ....[0]....
.L_785:
        /*0040*/ 	.word	0x00000130


	//   ....[1]....
        /*0044*/ 	.word	0x00000e10


	//   ....[2]....
        /*0048*/ 	.word	0x00000e80


	//----- nvinfo : EIATTR_CRS_STACK_SIZE
	.align		4
.L_786:
        /*004c*/ 	.byte	0x04, 0x1e
        /*004e*/ 	.short	(.L_788 - .L_787)
.L_787:
        /*0050*/ 	.word	0x00000000


	//----- nvinfo : EIATTR_CBANK_PARAM_SIZE
	.align		4
.L_788:
        /*0054*/ 	.byte	0x03, 0x19
        /*0056*/ 	.short	0x0280


	//----- nvinfo : EIATTR_PARAM_CBANK
	.align		4
        /*0058*/ 	.byte	0x04, 0x0a
        /*005a*/ 	.short	(.L_790 - .L_789)
	.align		4
.L_789:
        /*005c*/ 	.word	index@(.nv.constant0._ZN5flash25flash_bwd_dot_do_o_kernelILb0E23Flash_bwd_kernel_traitsILi96ELi64ELi128ELi8ELi2ELi4ELi4ELb0ELb0EN7cutlass10bfloat16_tE19Flash_kernel_traitsILi96ELi64ELi128ELi8ES3_EEEEvNS_16Flash_bwd_paramsE)
        /*0060*/ 	.short	0x0210
        /*0062*/ 	.short	0x0280


	//----- nvinfo : EIATTR_SW_WAR
	.align		4
.L_790:
        /*0064*/ 	.byte	0x04, 0x36
        /*0066*/ 	.short	(.L_792 - .L_791)
.L_791:
        /*0068*/ 	.word	0x00000008
.L_792:


//--------------------- .nv.info._ZN5flash25flash_bwd_dot_do_o_kernelILb1E23Flash_bwd_kernel_traitsILi96ELi64ELi128ELi8ELi2ELi4ELi4ELb0ELb0EN7cutlass10bfloat16_tE19Flash_kernel_traitsILi96ELi64ELi128ELi8ES3_EEEEvNS_16Flash_bwd_paramsE --------------------------
	.section	.nv.info._ZN5flash25flash_bwd_dot_do_o_kernelILb1E23Flash_bwd_kernel_traitsILi96ELi64ELi128ELi8ELi2ELi4ELi4ELb0ELb0EN7cutlass10bfloat16_tE19Flash_kernel_traitsILi96ELi64ELi128ELi8ES3_EEEEvNS_16Flash_bwd_paramsE,"",@"SHT_CUDA_INFO"
	.sectionflags	@""
	.align	4


	//----- nvinfo : EIATTR_CUDA_API_VERSION
	.align		4
        /*0000*/ 	.byte	0x04, 0x37
        /*0002*/ 	.short	(.L_794 - .L_793)
.L_793:
        /*0004*/ 	.word	0x00000082


	//----- nvinfo : EIATTR_KPARAM_INFO
	.align		4
.L_794:
        /*0008*/ 	.byte	0x04, 0x17
        /*000a*/ 	.short	(.L_796 - .L_795)
.L_795:
        /*000c*/ 	.word	0x00000000
        /*0010*/ 	.short	0x0000
        /*0012*/ 	.short	0x0000
        /*0014*/ 	.byte	0x00, 0xf0, 0x01, 0x0a


	//----- nvinfo : EIATTR_SPARSE_MMA_MASK
	.align		4
.L_796:
        /*0018*/ 	.byte	0x03, 0x50
        /*001a*/ 	.short	0x0000


	//----- nvinfo : EIATTR_MAXREG_COUNT
	.align		4
        /*001c*/ 	.byte	0x03, 0x1b
        /*001e*/ 	.short	0x00ff


	//----- nvinfo : EIATTR_MERCURY_ISA_VERSION
	.align		4
        /*0020*/ 	.byte	0x03, 0x5f
        /*0022*/ 	.short	0x0101


	//----- nvinfo : EIATTR_COOP_GROUP_MASK_REGIDS
	.align		4
        /*0024*/ 	.byte	0x04, 0x29
        /*0026*/ 	.short	(.L_798 - .L_797)


	//   ....[0]....
.L_797:
        /*0028*/ 	.word	0xffffffff


	//   ....[1]....
        /*002c*/ 	.word	0xffffffff


	//----- nvinfo : EIATTR_COOP_GROUP_INSTR_OFFSETS
	.align		4
.L_798:
        /*0030*/ 	.byte	0x04, 0x28
        /*0032*/ 	.short	(.L_800 - .L_799)


	//   ....[0]....
.L_799:
        /*0034*/ 	.word	0x000010e0


	//   ....[1]....
        /*0038*/ 	.word	0x00001130


	//----- nvinfo : EIATTR_EXIT_INSTR_OFFSETS
	.align		4
.L_800:
        /*003c*/ 	.byte	0x04, 0x1c
        /*003e*/ 	.short	(.L_802 - .L_801)


	//   ....[0]....
.L_801:
        /*0040*/ 	.word	0x00000130


	//   ....[1]....
        /*0044*/ 	.word	0x000011e0


	//----- nvinfo : EIATTR_CRS_STACK_SIZE
	.align		4
.L_802:
        /*0048*/ 	.byte	0x04, 0x1e
        /*004a*/ 	.short	(.L_804 - .L_803)
.L_803:
        /*004c*/ 	.word	0x00000000


	//----- nvinfo : EIATTR_CBANK_PARAM_SIZE
	.align		4
.L_804:
        /*0050*/ 	.byte	0x03, 0x19
        /*0052*/ 	.short	0x0280


	//----- nvinfo : EIATTR_PARAM_CBANK
	.align		4
        /*0054*/ 	.byte	0x04, 0x0a
        /*0056*/ 	.short	(.L_806 - .L_805)
	.align		4
.L_805:
        /*0058*/ 	.word	index@(.nv.constant0._ZN5flash25flash_bwd_dot_do_o_kernelILb1E23Flash_bwd_kernel_traitsILi96ELi64ELi128ELi8ELi2ELi4ELi4ELb0ELb0EN7cutlass10bfloat16_tE19Flash_kernel_traitsILi96ELi64ELi128ELi8ES3_EEEEvNS_16Flash_bwd_paramsE)
        /*005c*/ 	.short	0x0210
        /*005e*/ 	.short	0x0280


	//----- nvinfo : EIATTR_SW_WAR
	.align		4
.L_806:
        /*0060*/ 	.byte	0x04, 0x36
        /*0062*/ 	.short	(.L_808 - .L_807)
.L_807:
        /*0064*/ 	.word	0x00000008
.L_808:


//--------------------- .nv.callgraph             --------------------------
	.section	.nv.callgraph,"",@"SHT_CUDA_CALLGRAPH"
	.align	4
	.sectionentsize	8
	.align		4
        /*0000*/ 	.word	0x00000000
	.align		4
        /*0004*/ 	.word	0xffffffff
	.align		4
        /*0008*/ 	.word	0x00000000
	.align		4
        /*000c*/ 	.word	0xfffffffe
	.align		4
        /*0010*/ 	.word	0x00000000
	.align		4
        /*0014*/ 	.word	0xfffffffd
	.align		4
        /*0018*/ 	.word	0x00000000
	.align		4
        /*001c*/ 	.word	0xfffffffc


//--------------------- .nv.constant4             --------------------------
	.section	.nv.constant4,"a",@progbits
	.align	8
	.align		8
.nv.constant4:
        /*0000*/ 	.dword	_ZN65_INTERNAL_960262eb_29_flash_bwd_hdim96_bf16_sm80_cu_21e1f8cb_29854cuda3std3__45__cpo5beginE
	.align		8
        /*0008*/ 	.dword	_ZN65_INTERNAL_960262eb_29_flash_bwd_hdim96_bf16_sm80_cu_21e1f8cb_29854cuda3std3__45__cpo3endE
	.align		8
        /*0010*/ 	.dword	_ZN65_INTERNAL_960262eb_29_flash_bwd_hdim96_bf16_sm80_cu_21e1f8cb_29854cuda3std3__45__cpo6cbeginE
	.align		8
        /*0018*/ 	.dword	_ZN65_INTERNAL_960262eb_29_flash_bwd_hdim96_bf16_sm80_cu_21e1f8cb_29854cuda3std3__45__cpo4cendE
	.align		8
        /*0020*/ 	.dword	_ZN65_INTERNAL_960262eb_29_flash_bwd_hdim96_bf16_sm80_cu_21e1f8cb_29854cuda3std3__467_GLOBAL__N__960262eb_29_flash_bwd_hdim96_bf16_sm80_cu_21e1f8cb_29856ignoreE
	.align		8
        /*0028*/ 	.dword	_ZN65_INTERNAL_960262eb_29_flash_bwd_hdim96_bf16_sm80_cu_21e1f8cb_29854cuda3std3__419piecewise_constructE
	.align		8
        /*0030*/ 	.dword	_ZN65_INTERNAL_960262eb_29_flash_bwd_hdim96_bf16_sm80_cu_21e1f8cb_29854cuda3std3__48in_placeE
	.align		8
        /*0038*/ 	.dword	_ZN65_INTERNAL_960262eb_29_flash_bwd_hdim96_bf16_sm80_cu_21e1f8cb_29854cuda3std6ranges3__45__cpo4swapE
	.align		8
        /*0040*/ 	.dword	_ZN65_INTERNAL_960262eb_29_flash_bwd_hdim96_bf16_sm80_cu_21e1f8cb_29854cuda3std6ranges3__45__cpo9iter_moveE
	.align		8
        /*0048*/ 	.dword	_ZN65_INTERNAL_960262eb_29_flash_bwd_hdim96_bf16_sm80_cu_21e1f8cb_29854cute7productE
	.align		8
        /*0050*/ 	.dword	_ZN65_INTERNAL_960262eb_29_flash_bwd_hdim96_bf16_sm80_cu_21e1f8cb_29854cute1_E


//--------------------- .text._ZN5flash44flash_bwd_dq_dk_dv_loop_seqk_parallel_kernelI23Flash_bwd_kernel_traitsILi96ELi64ELi128ELi8ELi2ELi4ELi4ELb1ELb0EN7cutlass10bfloat16_tE19Flash_kernel_traitsILi96ELi64ELi128ELi8ES3_EELb0ELb0ELb0ELb0ELb0ELb1ELb0EEEvNS_16Flash_bwd_paramsE --------------------------
	.section	.text._ZN5flash44flash_bwd_dq_dk_dv_loop_seqk_parallel_kernelI23Flash_bwd_kernel_traitsILi96ELi64ELi128ELi8ELi2ELi4ELi4ELb1ELb0EN7cutlass10bfloat16_tE19Flash_kernel_traitsILi96ELi64ELi128ELi8ES3_EELb0ELb0ELb0ELb0ELb0ELb1ELb0EEEvNS_16Flash_bwd_paramsE,"ax",@progbits
	.align	128
        .global         _ZN5flash44flash_bwd_dq_dk_dv_loop_seqk_parallel_kernelI23Flash_bwd_kernel_traitsILi96ELi64ELi128ELi8ELi2ELi4ELi4ELb1ELb0EN7cutlass10bfloat16_tE19Flash_kernel_traitsILi96ELi64ELi128ELi8ES3_EELb0ELb0ELb0ELb0ELb0ELb1ELb0EEEvNS_16Flash_bwd_paramsE
        .type           _ZN5flash44flash_bwd_dq_dk_dv_loop_seqk_parallel_kernelI23Flash_bwd_kernel_traitsILi96ELi64ELi128ELi8ELi2ELi4ELi4ELb1ELb0EN7cutlass10bfloat16_tE19Flash_kernel_traitsILi96ELi64ELi128ELi8ES3_EELb0ELb0ELb0ELb0ELb0ELb1ELb0EEEvNS_16Flash_bwd_paramsE,@function
        .size           _ZN5flash44flash_bwd_dq_dk_dv_loop_seqk_parallel_kernelI23Flash_bwd_kernel_traitsILi96ELi64ELi128ELi8ELi2ELi4ELi4ELb1ELb0EN7cutlass10bfloat16_tE19Flash_kernel_traitsILi96ELi64ELi128ELi8ES3_EELb0ELb0ELb0ELb0ELb0ELb1ELb0EEEvNS_16Flash_bwd_paramsE,(.L_x_1278 - _ZN5flash44flash_bwd_dq_dk_dv_loop_seqk_parallel_kernelI23Flash_bwd_kernel_traitsILi96ELi64ELi128ELi8ELi2ELi4ELi4ELb1ELb0EN7cutlass10bfloat16_tE19Flash_kernel_traitsILi96ELi64ELi128ELi8ES3_EELb0ELb0ELb0ELb0ELb0ELb1ELb0EEEvNS_16Flash_bwd_paramsE)
        .other          _ZN5flash44flash_bwd_dq_dk_dv_loop_seqk_parallel_kernelI23Flash_bwd_kernel_traitsILi96ELi64ELi128ELi8ELi2ELi4ELi4ELb1ELb0EN7cutlass10bfloat16_tE19Flash_kernel_traitsILi96ELi64ELi128ELi8ES3_EELb0ELb0ELb0ELb0ELb0ELb1ELb0EEEvNS_16Flash_bwd_paramsE,@"STO_CUDA_ENTRY STV_DEFAULT"
_ZN5flash44flash_bwd_dq_dk_dv_loop_seqk_parallel_kernelI23Flash_bwd_kernel_traitsILi96ELi64ELi128ELi8ELi2ELi4ELi4ELb1ELb0EN7cutlass10bfloat16_tE19Flash_kernel_traitsILi96ELi64ELi128ELi8ES3_EELb0ELb0ELb0ELb0ELb0ELb1ELb0EEEvNS_16Flash_bwd_paramsE:
.text._ZN5flash44flash_bwd_dq_dk_dv_loop_seqk_parallel_kernelI23Flash_bwd_kernel_traitsILi96ELi64ELi128ELi8ELi2ELi4ELi4ELb1ELb0EN7cutlass10bfloat16_tE19Flash_kernel_traitsILi96ELi64ELi128ELi8ES3_EELb0ELb0ELb0ELb0ELb0ELb1ELb0EEEvNS_16Flash_bwd_paramsE:
[----:B------:R-:W1:Y:S08]  /*0000*/  LDC R1, c[0x0][0x28] ;  /* 0x00000a00ff017b82 */ /* 0x000e700000000800 */
[----:B------:R-:W2:Y:S01]  /*0010*/  S2UR UR35, SR_CTAID.X ;  /* 0x00000000002379c3 */ /* 0x000ea20000002500 */
[----:B------:R-:W-:Y:S01]  /*0020*/  ULDC UR4, c[0x0][0x2c8] ;  /* 0x0000b20000047ab9 */ /* 0x000fe20000000800 */
[----:B-1----:R-:W-:Y:S01]  /*0030*/  VIADD R1, R1, 0xffffffd0 ;  /* 0xffffffd001017836 */ /* 0x002fe20000000000 */
[----:B------:R-:W-:-:S04]  /*0040*/  UIADD3 UR5, UR4, 0x7f, URZ ;  /* 0x0000007f04057890 */ /* 0x000fc8000fffe03f */
[----:B------:R-:W-:-:S04]  /*0050*/  USHF.R.S32.HI UR4, URZ, 0x1f, UR5 ;  /* 0x0000001f3f047899 */ /* 0x000fc80008011405 */
[----:B------:R-:W-:-:S04]  /*0060*/  ULEA.HI UR4, UR4, UR5, URZ, 0x7 ;  /* 0x0000000504047291 */ /* 0x000fc8000f8f383f */
[----:B------:R-:W-:-:S06]  /*0070*/  USHF.R.S32.HI UR6, URZ, 0x7, UR4 ;  /* 0x000000073f067899 */ /* 0x000fcc0008011404 */
[----:B------:R-:W-:Y:S01]  /*0080*/  MOV R0, UR6 ;  /* 0x0000000600007c02 */ /* 0x000fe20008000f00 */
[----:B--2---:R-:W-:-:S04]  /*0090*/  UISETP.GE.AND UP0, UPT, UR35, UR6, UPT ;  /* 0x000000062300728c */ /* 0x004fc8000bf06270 */
[----:B------:R1:W-:Y:S02]  /*00a0*/  STL [R1+0x2c], R0 ;  /* 0x00002c0001007387 */ /* 0x0003e40000100800 */
[----:B------:R-:W-:-:S13]  /*00b0*/  PLOP3.LUT P0, PT, PT, PT, UP0, 0x80, 0x0 ;  /* 0x000000000000781c */ /* 0x000fda0003f0f008 */
[----:B------:R-:W-:Y:S05]  /*00c0*/  @P0 EXIT ;  /* 0x000000000000094d */ /* 0x000fea0003800000 */
[----:B------:R-:W2:Y:S01]  /*00d0*/  S2R R21, SR_TID.X ;  /* 0x0000000000157919 */ /* 0x000ea20000002100 */
[----:B------:R-:W3:Y:S01]  /*00e0*/  S2UR UR45, SR_CTAID.Y ;  /* 0x00000000002d79c3 */ /* 0x000ee20000002600 */
[----:B------:R-:W-:Y:S01]  /*00f0*/  UMOV UR5, 0x400 ;  /* 0x0000040000057882 */ /* 0x000fe20000000000 */
[----:B------:R-:W-:Y:S01]  /*0100*/  IMAD.MOV.U32 R228, RZ, RZ, 0x20 ;  /* 0x00000020ffe47424 */ /* 0x000fe200078e00ff */
[----:B------:R-:W-:Y:S01]  /*0110*/  UMOV UR61, 0xffffd000 ;  /* 0xffffd000003d7882 */ /* 0x000fe20000000000 */
[----:B------:R-:W-:Y:S02]  /*0120*/  IMAD.MOV.U32 R231, RZ, RZ, -0x10 ;  /* 0xfffffff0ffe77424 */ /* 0x000fe400078e00ff */
[----:B------:R-:W-:Y:S02]  /*0130*/  IMAD.MOV.U32 R226, RZ, RZ, -0x40 ;  /* 0xffffffc0ffe27424 */ /* 0x000fe400078e00ff */
[----:B------:R-:W4:Y:S08]  /*0140*/  S2UR UR4, SR_CgaCtaId ;  /* 0x00000000000479c3 */ /* 0x000f300000008800 */
[----:B------:R-:W5:Y:S01]  /*0150*/  S2UR UR58, SR_CTAID.Z ;  /* 0x00000000003a79c3 */ /* 0x000f620000002700 */
[----:B---3--:R-:W-:Y:S01]  /*0160*/  USHF.L.U32 UR6, UR45, 0x7, URZ ;  /* 0x000000072d067899 */ /* 0x008fe2000800063f */
[----:B--2---:R-:W-:Y:S01]  /*0170*/  SHF.R.S32.HI R15, RZ, 0x1f, R21 ;  /* 0x0000001fff0f7819 */ /* 0x004fe20000011415 */
[----:B----4-:R-:W-:-:S03]  /*0180*/  ULEA UR4, UR4, UR5, 0x18 ;  /* 0x0000000504047291 */ /* 0x010fc6000f8ec03f */
[CC--:B------:R-:W-:Y:S02]  /*0190*/  LEA.HI R6, R15.reuse, R21.reuse, RZ, 0x5 ;  /* 0x000000150f067211 */ /* 0x0c0fe400078f28ff */
[CC--:B------:R-:W-:Y:S02]  /*01a0*/  LEA.HI R14, R15.reuse, R21.reuse, RZ, 0x4 ;  /* 0x000000150f0e7211 */ /* 0x0c0fe400078f20ff */
[----:B-1----:R-:W-:Y:S01]  /*01b0*/  LOP3.LUT R0, R6, 0xffffffe0, RZ, 0xc0, !PT ;  /* 0xffffffe006007812 */ /* 0x002fe200078ec0ff */
[----:B-----5:R-:W-:Y:S01]  /*01c0*/  USHF.R.S32.HI UR5, URZ, 0x1f, UR58 ;  /* 0x0000001f3f057899 */ /* 0x020fe2000801143a */
[----:B------:R-:W-:Y:S02]  /*01d0*/  SHF.R.S32.HI R4, RZ, 0x4, R14 ;  /* 0x00000004ff047819 */ /* 0x000fe4000001140e */
[----:B------:R-:W-:Y:S01]  /*01e0*/  LEA.HI R19, R15, R21, RZ, 0x3 ;  /* 0x000000150f137211 */ /* 0x000fe200078f18ff */
[----:B------:R-:W-:Y:S01]  /*01f0*/  IMAD.IADD R0, R21, 0x1, -R0 ;  /* 0x0000000115007824 */ /* 0x000fe200078e0a00 */
[----:B------:R-:W-:-:S02]  /*0200*/  LEA.HI R2, R14, R4, RZ, 0x1 ;  /* 0x000000040e027211 */ /* 0x000fc400078f08ff */
[----:B------:R-:W-:Y:S02]  /*0210*/  LEA.HI R13, R15, R21, RZ, 0x2 ;  /* 0x000000150f0d7211 */ /* 0x000fe400078f10ff */
[----:B------:R-:W-:Y:S02]  /*0220*/  LOP3.LUT R2, R2, 0xfffffffe, RZ, 0xc0, !PT ;  /* 0xfffffffe02027812 */ /* 0x000fe400078ec0ff */
[----:B------:R-:W-:Y:S02]  /*0230*/  SHF.R.S32.HI R3, RZ, 0x1f, R0 ;  /* 0x0000001fff037819 */ /* 0x000fe40000011400 */
[----:B------:R-:W-:Y:S01]  /*0240*/  SHF.R.S32.HI R5, RZ, 0x3, R19 ;  /* 0x00000003ff057819 */ /* 0x000fe20000011413 */
[----:B------:R-:W-:Y:S01]  /*0250*/  IMAD.IADD R17, R4, 0x1, -R2 ;  /* 0x0000000104117824 */ /* 0x000fe200078e0a02 */
[----:B------:R-:W-:Y:S02]  /*0260*/  LEA.HI R22, R3, R0, RZ, 0x2 ;  /* 0x0000000003167211 */ /* 0x000fe400078f10ff */
[--C-:B------:R-:W-:Y:S01]  /*0270*/  SHF.R.S32.HI R0, RZ, 0x5, R6.reuse ;  /* 0x00000005ff007819 */ /* 0x100fe20000011406 */
[----:B------:R-:W-:Y:S01]  /*0280*/  IMAD.SHL.U32 R5, R5, 0x40, RZ ;  /* 0x0000004005057824 */ /* 0x000fe200078e00ff */
[----:B------:R-:W-:-:S02]  /*0290*/  SHF.R.S32.HI R2, RZ, 0x1f, R6 ;  /* 0x0000001fff027819 */ /* 0x000fc40000011406 */
[----:B------:R-:W-:Y:S02]  /*02a0*/  LOP3.LUT R4, R19, 0xfffffff8, RZ, 0xc0, !PT ;  /* 0xfffffff813047812 */ /* 0x000fe400078ec0ff */
[----:B------:R-:W-:Y:S02]  /*02b0*/  LOP3.LUT R7, R13, 0xfffffffc, RZ, 0xc0, !PT ;  /* 0xfffffffc0d077812 */ /* 0x000fe400078ec0ff */
[----:B------:R-:W-:Y:S01]  /*02c0*/  SHF.R.S32.HI R252, RZ, 0x2, R13 ;  /* 0x00000002fffc7819 */ /* 0x000fe2000001140d */
[C---:B------:R-:W-:Y:S01]  /*02d0*/  IMAD.IADD R9, R21.reuse, 0x1, -R4 ;  /* 0x0000000115097824 */ /* 0x040fe200078e0a04 */
[-C--:B------:R-:W-:Y:S01]  /*02e0*/  LEA.HI R3, R6, R0.reuse, RZ, 0x1 ;  /* 0x0000000006037211 */ /* 0x080fe200078f08ff */
[----:B------:R-:W-:Y:S01]  /*02f0*/  IMAD.IADD R11, R21, 0x1, -R7 ;  /* 0x00000001150b7824 */ /* 0x000fe200078e0a07 */
[----:B------:R-:W-:Y:S02]  /*0300*/  LEA.HI R2, R2, R0, RZ, 0x2 ;  /* 0x0000000002027211 */ /* 0x000fe400078f10ff */
[----:B------:R-:W-:Y:S01]  /*0310*/  LEA.HI R6, R13, R252, RZ, 0x1 ;  /* 0x000000fc0d067211 */ /* 0x000fe200078f08ff */
[----:B------:R-:W-:Y:S01]  /*0320*/  IMAD.SHL.U32 R24, R11, 0x8, RZ ;  /* 0x000000080b187824 */ /* 0x000fe200078e00ff */
[----:B------:R-:W-:-:S02]  /*0330*/  LOP3.LUT R4, R3, 0xfffffffe, RZ, 0xc0, !PT ;  /* 0xfffffffe03047812 */ /* 0x000fc400078ec0ff */
[----:B------:R-:W-:Y:S02]  /*0340*/  LOP3.LUT R3, R2, 0xfffffffc, RZ, 0xc0, !PT ;  /* 0xfffffffc02037812 */ /* 0x000fe400078ec0ff */
[----:B------:R-:W-:Y:S01]  /*0350*/  LOP3.LUT R6, R6, 0x7fffffe, RZ, 0xc0, !PT ;  /* 0x07fffffe06067812 */ /* 0x000fe200078ec0ff */
[C---:B------:R-:W-:Y:S01]  /*0360*/  IMAD.IADD R20, R0.reuse, 0x1, -R4 ;  /* 0x0000000100147824 */ /* 0x040fe200078e0a04 */
[----:B------:R-:W-:Y:S01]  /*0370*/  LOP3.LUT R2, R5, 0xc0, RZ, 0xc0, !PT ;  /* 0x000000c005027812 */ /* 0x000fe200078ec0ff */
[----:B------:R-:W-:Y:S01]  /*0380*/  IMAD.IADD R12, R0, 0x1, -R3 ;  /* 0x00000001000c7824 */ /* 0x000fe200078e0a03 */
[----:B------:R-:W-:Y:S01]  /*0390*/  LEA.HI R10, R9, R9, RZ, 0x1 ;  /* 0x00000009090a7211 */ /* 0x000fe200078f08ff */
[----:B------:R-:W-:Y:S01]  /*03a0*/  IMAD.IADD R5, R252, 0x1, -R6 ;  /* 0x00000001fc057824 */ /* 0x000fe200078e0a06 */
[----:B------:R-:W-:Y:S01]  /*03b0*/  SHF.R.U32.HI R3, RZ, 0x3, R2 ;  /* 0x00000003ff037819 */ /* 0x000fe20000011602 */
[----:B------:R-:W-:Y:S01]  /*03c0*/  STL [R1+0x20], R24 ;  /* 0x0000201801007387 */ /* 0x000fe20000100800 */
[----:B------:R-:W-:Y:S01]  /*03d0*/  LOP3.LUT R2, R2, 0x18, R24, 0xf8, !PT ;  /* 0x0000001802027812 */ /* 0x000fe200078ef818 */
[----:B------:R-:W-:Y:S01]  /*03e0*/  IMAD R7, R0, 0x8, R5 ;  /* 0x0000000800077824 */ /* 0x000fe200078e0205 */
[----:B------:R-:W-:-:S02]  /*03f0*/  LEA.HI R8, R15, R21, RZ, 0x6 ;  /* 0x000000150f087211 */ /* 0x000fc400078f30ff */
[----:B------:R-:W-:Y:S02]  /*0400*/  LOP3.LUT R6, R2, R3, RZ, 0x3c, !PT ;  /* 0x0000000302067212 */ /* 0x000fe400078e3cff */
[----:B------:R-:W-:Y:S02]  /*0410*/  LOP3.LUT R0, R14, 0xfffffff0, RZ, 0xc0, !PT ;  /* 0xfffffff00e007812 */ /* 0x000fe400078ec0ff */
[----:B------:R-:W-:Y:S01]  /*0420*/  LOP3.LUT R2, R10, 0x3fffffe, RZ, 0xc0, !PT ;  /* 0x03fffffe0a027812 */ /* 0x000fe200078ec0ff */
[----:B------:R-:W-:Y:S01]  /*0430*/  IMAD.U32 R6, R7, 0x20, R6 ;  /* 0x0000002007067824 */ /* 0x000fe200078e0006 */
[----:B------:R-:W-:Y:S01]  /*0440*/  SHF.R.S32.HI R8, RZ, 0x6, R8 ;  /* 0x00000006ff087819 */ /* 0x000fe20000011408 */
[----:B------:R-:W-:Y:S01]  /*0450*/  IMAD.IADD R0, R21, 0x1, -R0 ;  /* 0x0000000115007824 */ /* 0x000fe200078e0a00 */
[----:B------:R-:W-:Y:S01]  /*0460*/  SHF.R.S32.HI R4, RZ, 0x1f, R13 ;  /* 0x0000001fff047819 */ /* 0x000fe2000001140d */
[----:B------:R-:W-:Y:S01]  /*0470*/  IMAD.IADD R5, R9, 0x1, -R2 ;  /* 0x0000000109057824 */ /* 0x000fe200078e0a02 */
[----:B------:R1:W-:Y:S01]  /*0480*/  STL [R1+0x8], R6 ;  /* 0x0000080601007387 */ /* 0x0003e20000100800 */
[----:B------:R-:W-:Y:S01]  /*0490*/  IMAD R3, R8, 0x4, R17 ;  /* 0x0000000408037824 */ /* 0x000fe200078e0211 */
[----:B------:R-:W-:-:S02]  /*04a0*/  LEA.HI R4, R4, R252, RZ, 0x3 ;  /* 0x000000fc04047211 */ /* 0x000fc400078f18ff */
[-C--:B------:R-:W-:Y:S01]  /*04b0*/  LEA.HI R2, R0, R0.reuse, RZ, 0x1 ;  /* 0x0000000000027211 */ /* 0x080fe200078f08ff */
[----:B------:R-:W-:Y:S01]  /*04c0*/  IMAD R222, R3, 0x8, R5 ;  /* 0x0000000803de7824 */ /* 0x000fe200078e0205 */
[----:B------:R-:W-:Y:S02]  /*04d0*/  SHF.R.S32.HI R7, RZ, 0x1f, R0 ;  /* 0x0000001fff077819 */ /* 0x000fe40000011400 */
[----:B------:R-:W-:Y:S02]  /*04e0*/  LOP3.LUT R3, R4, 0xfffffff8, RZ, 0xc0, !PT ;  /* 0xfffffff804037812 */ /* 0x000fe400078ec0ff */
[--C-:B------:R-:W-:Y:S02]  /*04f0*/  SHF.R.S32.HI R5, RZ, 0x1, R2.reuse ;  /* 0x00000001ff057819 */ /* 0x100fe40000011402 */
[----:B------:R-:W-:Y:S02]  /*0500*/  SHF.R.S32.HI R4, RZ, 0x1f, R2 ;  /* 0x0000001fff047819 */ /* 0x000fe40000011402 */
[----:B------:R-:W-:-:S02]  /*0510*/  LEA.HI R7, R7, R0, RZ, 0x3 ;  /* 0x0000000007077211 */ /* 0x000fc400078f18ff */
[----:B------:R-:W-:-:S04]  /*0520*/  LEA.HI R4, R4, R5, RZ, 0x2 ;  /* 0x0000000504047211 */ /* 0x000fc800078f10ff */
[----:B------:R-:W-:Y:S02]  /*0530*/  LOP3.LUT R4, R4, 0xfffffffc, RZ, 0xc0, !PT ;  /* 0xfffffffc04047812 */ /* 0x000fe400078ec0ff */
[----:B-1----:R-:W-:Y:S01]  /*0540*/  LOP3.LUT R6, R2, 0x7fffffe, RZ, 0xc0, !PT ;  /* 0x07fffffe02067812 */ /* 0x002fe200078ec0ff */
[----:B------:R-:W-:Y:S01]  /*0550*/  IMAD.IADD R2, R252, 0x1, -R3 ;  /* 0x00000001fc027824 */ /* 0x000fe200078e0a03 */
[----:B------:R-:W-:Y:S01]  /*0560*/  LOP3.LUT R3, R7, 0xfffffff8, RZ, 0xc0, !PT ;  /* 0xfffffff807037812 */ /* 0x000fe200078ec0ff */
[----:B------:R-:W-:Y:S02]  /*0570*/  IMAD.IADD R14, R5, 0x1, -R4 ;  /* 0x00000001050e7824 */ /* 0x000fe400078e0a04 */
[----:B------:R-:W-:Y:S01]  /*0580*/  IMAD.IADD R18, R0, 0x1, -R6 ;  /* 0x0000000100127824 */ /* 0x000fe200078e0a06 */
[----:B------:R-:W-:Y:S01]  /*0590*/  LOP3.LUT R6, R2, 0x1, RZ, 0xc0, !PT ;  /* 0x0000000102067812 */ /* 0x000fe200078ec0ff */
[----:B------:R-:W-:Y:S01]  /*05a0*/  IMAD.IADD R16, R0, 0x1, -R3 ;  /* 0x0000000100107824 */ /* 0x000fe200078e0a03 */
[----:B------:R-:W-:Y:S01]  /*05b0*/  LEA.HI R0, R15, R21, RZ, 0x7 ;  /* 0x000000150f007211 */ /* 0x000fe200078f38ff */
[----:B------:R-:W-:Y:S01]  /*05c0*/  IMAD.SHL.U32 R21, R21, 0x2, RZ ;  /* 0x0000000215157824 */ /* 0x000fe200078e00ff */
[----:B------:R-:W-:Y:S01]  /*05d0*/  ISETP.NE.U32.AND P5, PT, R6, 0x1, PT ;  /* 0x000000010600780c */ /* 0x000fe20003fa5070 */
[----:B------:R-:W-:Y:S01]  /*05e0*/  IMAD.SHL.U32 R6, R8, 0x20, RZ ;  /* 0x0000002008067824 */ /* 0x000fe200078e00ff */
[----:B------:R-:W-:Y:S01]  /*05f0*/  SHF.R.S32.HI R13, RZ, 0x7, R0 ;  /* 0x00000007ff0d7819 */ /* 0x000fe20000011400 */
[----:B------:R-:W-:Y:S01]  /*0600*/  IMAD.SHL.U32 R3, R9, 0x40, RZ ;  /* 0x0000004009037824 */ /* 0x000fe200078e00ff */
[----:B------:R-:W-:Y:S01]  /*0610*/  SHF.R.S32.HI R0, RZ, 0x1, R10 ;  /* 0x00000001ff007819 */ /* 0x000fe2000001140a */
[----:B------:R-:W-:Y:S01]  /*0620*/  IMAD.SHL.U32 R9, R11, 0x2, RZ ;  /* 0x000000020b097824 */ /* 0x000fe200078e00ff */
[----:B------:R-:W-:Y:S01]  /*0630*/  LOP3.LUT R4, R6, 0x6, R21, 0xf8, !PT ;  /* 0x0000000606047812 */ /* 0x000fe200078ef815 */
[----:B------:R-:W-:Y:S01]  /*0640*/  IMAD.SHL.U32 R5, R12, 0x10, RZ ;  /* 0x000000100c057824 */ /* 0x000fe200078e00ff */
[----:B------:R-:W-:-:S02]  /*0650*/  LEA.HI R11, R2, R2, RZ, 0x1 ;  /* 0x00000002020b7211 */ /* 0x000fc400078f08ff */
[----:B------:R-:W-:Y:S01]  /*0660*/  LOP3.LUT P6, RZ, R0, 0x2, RZ, 0xc0, !PT ;  /* 0x0000000200ff7812 */ /* 0x000fe200078cc0ff */
[----:B------:R1:W-:Y:S01]  /*0670*/  STL [R1+0x1c], R4 ;  /* 0x00001c0401007387 */ /* 0x0003e20000100800 */
[----:B------:R-:W-:Y:S02]  /*0680*/  LOP3.LUT R8, R3, 0x1c0, RZ, 0xc0, !PT ;  /* 0x000001c003087812 */ /* 0x000fe400078ec0ff */
[----:B------:R-:W-:Y:S02]  /*0690*/  LOP3.LUT P4, RZ, R2, 0x2, RZ, 0xc0, !PT ;  /* 0x0000000202ff7812 */ /* 0x000fe4000788c0ff */
[----:B------:R-:W-:Y:S02]  /*06a0*/  SHF.R.S32.HI R3, RZ, 0x3, R7 ;  /* 0x00000003ff037819 */ /* 0x000fe40000011407 */
[----:B------:R-:W-:Y:S02]  /*06b0*/  R2P PR, R16, 0x6 ;  /* 0x0000000610007804 */ /* 0x000fe40000000000 */
[----:B------:R-:W-:Y:S01]  /*06c0*/  SEL R231, R231, 0x10, !P5 ;  /* 0x00000010e7e77807 */ /* 0x000fe20006800000 */
[----:B------:R-:W-:Y:S01]  /*06d0*/  IMAD R18, R3, 0x8, R18 ;  /* 0x0000000803127824 */ /* 0x000fe200078e0212 */
[----:B------:R-:W-:Y:S01]  /*06e0*/  SEL R223, R228, 0xffffffe0, !P6 ;  /* 0xffffffe0e4df7807 */ /* 0x000fe20007000000 */
[----:B------:R-:W-:Y:S01]  /*06f0*/  IMAD R224, R12, 0x2, R3 ;  /* 0x000000020ce07824 */ /* 0x000fe200078e0203 */
[----:B------:R-:W-:Y:S01]  /*0700*/  SEL R225, R228, 0xffffffe0, !P1 ;  /* 0xffffffe0e4e17807 */ /* 0x000fe20004800000 */
[----:B------:R-:W-:Y:S01]  /*0710*/  IMAD R12, R12, 0x200, R9 ;  /* 0x000002000c0c7824 */ /* 0x000fe200078e0209 */
[----:B------:R-:W-:-:S02]  /*0720*/  SEL R226, R226, 0x40, P2 ;  /* 0x00000040e2e27807 */ /* 0x000fc40001000000 */
[----:B------:R-:W-:-:S04]  /*0730*/  LOP3.LUT P0, RZ, R14, 0x2, RZ, 0xc0, !PT ;  /* 0x000000020eff7812 */ /* 0x000fc8000780c0ff */
[----:B------:R-:W-:Y:S01]  /*0740*/  SEL R228, R228, 0xffffffe0, !P0 ;  /* 0xffffffe0e4e47807 */ /* 0x000fe20004000000 */
[----:B-1----:R-:W-:Y:S01]  /*0750*/  IMAD.SHL.U32 R4, R0, 0x40, RZ ;  /* 0x0000004000047824 */ /* 0x002fe200078e00ff */
[----:B------:R-:W-:-:S05]  /*0760*/  LOP3.LUT R0, R11, 0x3fffffe, RZ, 0xc0, !PT ;  /* 0x03fffffe0b007812 */ /* 0x000fca00078ec0ff */
[C---:B------:R-:W-:Y:S02]  /*0770*/  IMAD.IADD R15, R2.reuse, 0x1, -R0 ;  /* 0x00000001020f7824 */ /* 0x040fe400078e0a00 */
[----:B------:R-:W-:Y:S01]  /*0780*/  IMAD.SHL.U32 R0, R2, 0x40, RZ ;  /* 0x0000004002007824 */ /* 0x000fe200078e00ff */
[----:B------:R-:W-:Y:S01]  /*0790*/  LOP3.LUT R2, R4, 0xc0, RZ, 0xc0, !PT ;  /* 0x000000c004027812 */ /* 0x000fe200078ec0ff */
[----:B------:R-:W-:Y:S01]  /*07a0*/  IMAD R12, R15, 0x20, R12 ;  /* 0x000000200f0c7824 */ /* 0x000fe200078e020c */
[----:B------:R-:W-:Y:S02]  /*07b0*/  LOP3.LUT R4, R8, 0x30, R5, 0xf8, !PT ;  /* 0x0000003008047812 */ /* 0x000fe400078ef805 */
[----:B------:R-:W-:Y:S02]  /*07c0*/  LOP3.LUT R0, R0, 0x1c0, RZ, 0xc0, !PT ;  /* 0x000001c000007812 */ /* 0x000fe400078ec0ff */
[--C-:B------:R-:W-:Y:S02]  /*07d0*/  LOP3.LUT R10, R4, 0x8, R19.reuse, 0xf8, !PT ;  /* 0x00000008040a7812 */ /* 0x100fe400078ef813 */
[----:B------:R-:W-:-:S02]  /*07e0*/  LOP3.LUT R7, R2, 0x8, R19, 0xf8, !PT ;  /* 0x0000000802077812 */ /* 0x000fc400078ef813 */
[----:B------:R-:W-:Y:S02]  /*07f0*/  SHF.R.U32.HI R4, RZ, 0x3, R2 ;  /* 0x00000003ff047819 */ /* 0x000fe40000011602 */
[----:B------:R-:W-:Y:S02]  /*0800*/  LOP3.LUT R3, R0, 0x20, R6, 0xf8, !PT ;  /* 0x0000002000037812 */ /* 0x000fe400078ef806 */
[----:B------:R-:W-:Y:S01]  /*0810*/  SHF.R.U32.HI R2, RZ, 0x3, R0 ;  /* 0x00000003ff027819 */ /* 0x000fe20000011600 */
[----:B------:R-:W-:Y:S01]  /*0820*/  IMAD R0, R13, 0x1000, R9 ;  /* 0x000010000d007824 */ /* 0x000fe200078e0209 */
[----:B------:R-:W-:Y:S02]  /*0830*/  LOP3.LUT R4, R7, R4, RZ, 0x3c, !PT ;  /* 0x0000000407047212 */ /* 0x000fe400078e3cff */
[----:B------:R-:W-:Y:S01]  /*0840*/  LOP3.LUT R2, R3, R2, RZ, 0x3c, !PT ;  /* 0x0000000203027212 */ /* 0x000fe200078e3cff */
[----:B------:R-:W-:Y:S01]  /*0850*/  IMAD R0, R20, 0x400, R0 ;  /* 0x0000040014007824 */ /* 0x000fe200078e0200 */
[----:B------:R-:W-:Y:S01]  /*0860*/  SHF.R.U32.HI R5, RZ, 0x3, R8 ;  /* 0x00000003ff057819 */ /* 0x000fe20000011608 */
[----:B------:R-:W-:-:S02]  /*0870*/  IMAD.U32 R222, R222, 0x20, R4 ;  /* 0x00000020dede7824 */ /* 0x000fc400078e0004 */
[----:B------:R-:W-:Y:S01]  /*0880*/  IMAD.IADD R234, R2, 0x1, R0 ;  /* 0x0000000102ea7824 */ /* 0x000fe200078e0200 */
[----:B------:R-:W-:Y:S01]  /*0890*/  LOP3.LUT R5, R10, R5, RZ, 0x3c, !PT ;  /* 0x000000050a057212 */ /* 0x000fe200078e3cff */
[----:B------:R-:W-:Y:S01]  /*08a0*/  IMAD.SHL.U32 R0, R13, 0x8, RZ ;  /* 0x000000080d007824 */ /* 0x000fe200078e00ff */
[----:B------:R-:W-:Y:S01]  /*08b0*/  LEA R222, R222, UR4, 0x1 ;  /* 0x00000004dede7c11 */ /* 0x000fe2000f8e08ff */
[----:B------:R-:W-:Y:S01]  /*08c0*/  IMAD.SHL.U32 R4, R16, 0x40, RZ ;  /* 0x0000004010047824 */ /* 0x000fe200078e00ff */
[----:B------:R-:W-:Y:S01]  /*08d0*/  LEA R234, R234, UR4, 0x1 ;  /* 0x00000004eaea7c11 */ /* 0x000fe2000f8e08ff */
[----:B------:R-:W-:Y:S01]  /*08e0*/  IMAD.SHL.U32 R2, R14, 0x40, RZ ;  /* 0x000000400e027824 */ /* 0x000fe200078e00ff */
[----:B------:R-:W-:Y:S01]  /*08f0*/  LOP3.LUT R7, R0, 0x8, RZ, 0xc0, !PT ;  /* 0x0000000800077812 */ /* 0x000fe200078ec0ff */
[C---:B------:R-:W-:Y:S01]  /*0900*/  IMAD.SHL.U32 R3, R17.reuse, 0x8, RZ ;  /* 0x0000000811037824 */ /* 0x040fe200078e00ff */
[----:B------:R-:W-:Y:S01]  /*0910*/  SHF.R.S32.HI R0, RZ, 0x1, R11 ;  /* 0x00000001ff007819 */ /* 0x000fe2000001140b */
[C---:B------:R-:W-:Y:S01]  /*0920*/  IMAD.SHL.U32 R10, R17.reuse, 0x10, RZ ;  /* 0x00000010110a7824 */ /* 0x040fe200078e00ff */
[----:B------:R-:W-:Y:S01]  /*0930*/  LOP3.LUT R4, R4, 0x1c0, RZ, 0xc0, !PT ;  /* 0x000001c004047812 */ /* 0x000fe200078ec0ff */
[----:B------:R-:W-:Y:S01]  /*0940*/  IMAD R5, R17, 0x200, R5 ;  /* 0x0000020011057824 */ /* 0x000fe200078e0205 */
[C---:B------:R-:W-:Y:S01]  /*0950*/  LOP3.LUT P3, RZ, R0.reuse, 0x2, RZ, 0xc0, !PT ;  /* 0x0000000200ff7812 */ /* 0x040fe2000786c0ff */
[----:B------:R-:W-:Y:S01]  /*0960*/  IMAD.SHL.U32 R0, R0, 0x40, RZ ;  /* 0x0000004000007824 */ /* 0x000fe200078e00ff */
[----:B------:R-:W-:Y:S01]  /*0970*/  LOP3.LUT R2, R2, 0xc0, RZ, 0xc0, !PT ;  /* 0x000000c002027812 */ /* 0x000fe200078ec0ff */
[C---:B------:R-:W-:Y:S01]  /*0980*/  VIADD R233, R234.reuse, 0x20 ;  /* 0x00000020eae97836 */ /* 0x040fe20000000000 */
[----:B------:R-:W-:Y:S01]  /*0990*/  LOP3.LUT R3, R3, 0x8, RZ, 0xc0, !PT ;  /* 0x0000000803037812 */ /* 0x000fe200078ec0ff */
[----:B------:R-:W-:Y:S01]  /*09a0*/  @P4 VIADD R233, R234, 0xffffffe0 ;  /* 0xffffffe0eae94836 */ /* 0x000fe20000000000 */
[----:B------:R-:W-:Y:S01]  /*09b0*/  LOP3.LUT R0, R0, 0xc0, RZ, 0xc0, !PT ;  /* 0x000000c000007812 */ /* 0x000fe200078ec0ff */
[----:B------:R-:W-:Y:S01]  /*09c0*/  IMAD.IADD R232, R234, 0x1, R231 ;  /* 0x00000001eae87824 */ /* 0x000fe200078e02e7 */
[----:B------:R-:W-:Y:S01]  /*09d0*/  SHF.R.U32.HI R9, RZ, 0x3, R4 ;  /* 0x00000003ff097819 */ /* 0x000fe20000011604 */
[----:B------:R-:W-:Y:S01]  /*09e0*/  IMAD.IADD R223, R223, 0x1, R222 ;  /* 0x00000001dfdf7824 */ /* 0x000fe200078e02de */
[----:B------:R-:W-:Y:S01]  /*09f0*/  SHF.R.U32.HI R6, RZ, 0x3, R2 ;  /* 0x00000003ff067819 */ /* 0x000fe20000011602 */
[----:B------:R-:W-:Y:S01]  /*0a00*/  IMAD.IADD R231, R231, 0x1, R233 ;  /* 0x00000001e7e77824 */ /* 0x000fe200078e02e9 */
[----:B------:R-:W-:-:S02]  /*0a10*/  SHF.R.U32.HI R8, RZ, 0x3, R0 ;  /* 0x00000003ff087819 */ /* 0x000fc40000011600 */
[----:B------:R-:W-:Y:S02]  /*0a20*/  LOP3.LUT R10, R7, 0x10, R10, 0xf8, !PT ;  /* 0x00000010070a7812 */ /* 0x000fe400078ef80a */
[--C-:B------:R-:W-:Y:S02]  /*0a30*/  LOP3.LUT R9, R9, R4, R3.reuse, 0x1e, !PT ;  /* 0x0000000409097212 */ /* 0x100fe400078e1e03 */
[----:B------:R-:W-:Y:S02]  /*0a40*/  LOP3.LUT R3, R6, R2, R3, 0x1e, !PT ;  /* 0x0000000206037212 */ /* 0x000fe400078e1e03 */
[----:B------:R-:W-:Y:S01]  /*0a50*/  SHF.R.S32.HI R4, RZ, 0x2, R22 ;  /* 0x00000002ff047819 */ /* 0x000fe20000011416 */
[----:B------:R-:W-:Y:S01]  /*0a60*/  IMAD.U32 R224, R224, 0x200, R9 ;  /* 0x00000200e0e07824 */ /* 0x000fe200078e0009 */
[----:B------:R-:W-:Y:S01]  /*0a70*/  LOP3.LUT R8, R8, R0, R7, 0x1e, !PT ;  /* 0x0000000008087212 */ /* 0x000fe200078e1e07 */
[----:B------:R-:W-:Y:S01]  /*0a80*/  IMAD.SHL.U32 R0, R18, 0x20, RZ ;  /* 0x0000002012007824 */ /* 0x000fe200078e00ff */
[----:B------:R-:W-:Y:S01]  /*0a90*/  LOP3.LUT R2, R6, R10, R2, 0x1e, !PT ;  /* 0x0000000a06027212 */ /* 0x000fe200078e1e02 */
[----:B------:R-:W-:-:S02]  /*0aa0*/  IMAD R23, R20, 0x10, R4 ;  /* 0x0000001014177824 */ /* 0x000fc400078e0204 */
[----:B------:R-:W-:Y:S02]  /*0ab0*/  IMAD R4, R20, 0x200, R0 ;  /* 0x0000020014047824 */ /* 0x000fe400078e0200 */
[----:B------:R-:W-:Y:S01]  /*0ac0*/  IMAD.IADD R229, R0, 0x1, R2 ;  /* 0x0000000100e57824 */ /* 0x000fe200078e0202 */
[----:B------:R-:W-:Y:S01]  /*0ad0*/  STL [R1+0x28], R23 ;  /* 0x0000281701007387 */ /* 0x000fe20000100800 */
[----:B------:R-:W-:Y:S01]  /*0ae0*/  IMAD.U32 R0, RZ, RZ, UR6 ;  /* 0x00000006ff007e24 */ /* 0x000fe2000f8e00ff */
[----:B------:R-:W-:Y:S01]  /*0af0*/  USHF.R.S32.HI UR6, URZ, 0x1f, UR58 ;  /* 0x0000001f3f067899 */ /* 0x000fe2000801143a */
[----:B------:R-:W-:Y:S02]  /*0b00*/  IMAD.IADD R230, R4, 0x1, R3 ;  /* 0x0000000104e67824 */ /* 0x000fe400078e0203 */
[----:B------:R-:W-:Y:S01]  /*0b10*/  IMAD.U32 R3, RZ, RZ, UR5 ;  /* 0x00000005ff037e24 */ /* 0x000fe2000f8e00ff */
[----:B------:R-:W-:Y:S01]  /*0b20*/  USHF.R.S32.HI UR5, URZ, 0x1f, UR45 ;  /* 0x0000001f3f057899 */ /* 0x000fe2000801142d */
[----:B------:R-:W-:Y:S01]  /*0b30*/  IMAD.IADD R8, R8, 0x1, R12 ;  /* 0x0000000108087824 */ /* 0x000fe200078e020c */
[----:B------:R-:W-:Y:S01]  /*0b40*/  LEA R3, R5, UR4, 0x1 ;  /* 0x0000000405037c11 */ /* 0x000fe2000f8e08ff */
[----:B------:R-:W-:-:S02]  /*0b50*/  IMAD.U32 R0, RZ, RZ, UR6 ;  /* 0x00000006ff007e24 */ /* 0x000fc4000f8e00ff */
[----:B------:R-:W-:Y:S02]  /*0b60*/  VIADD R0, R23, 0xffffffc0 ;  /* 0xffffffc017007836 */ /* 0x000fe40000000000 */
[----:B------:R-:W-:Y:S01]  /*0b70*/  IMAD.U32 R2, RZ, RZ, UR5 ;  /* 0x00000005ff027e24 */ /* 0x000fe2000f8e00ff */
[----:B------:R-:W-:Y:S01]  /*0b80*/  UIADD3 UR5, UR4, 0xf000, URZ ;  /* 0x0000f00004057890 */ /* 0x000fe2000fffe03f */
[----:B------:R-:W-:Y:S01]  /*0b90*/  IMAD.U32 R2, RZ, RZ, UR6 ;  /* 0x00000006ff027e24 */ /* 0x000fe2000f8e00ff */
[----:B------:R-:W-:Y:S01]  /*0ba0*/  SHF.R.S32.HI R2, RZ, 0x1f, R0 ;  /* 0x0000001fff027819 */ /* 0x000fe20000011400 */
[----:B------:R-:W-:-:S03]  /*0bb0*/  UIADD3 UR6, UR4, 0x9000, URZ ;  /* 0x0000900004067890 */ /* 0x000fc6000fffe03f */
[C---:B------:R-:W-:Y:S01]  /*0bc0*/  SHF.L.U64.HI R2, R0.reuse, 0x2, R2 ;  /* 0x0000000200027819 */ /* 0x040fe20000010202 */
[----:B------:R-:W-:Y:S01]  /*0bd0*/  IMAD.SHL.U32 R0, R0, 0x4, RZ ;  /* 0x0000000400007824 */ /* 0x000fe200078e00ff */
[----:B------:R-:W-:-:S03]  /*0be0*/  LEA R224, R224, UR5, 0x1 ;  /* 0x00000005e0e07c11 */ /* 0x000fc6000f8e08ff */
[----:B------:R1:W-:Y:S02]  /*0bf0*/  STL [R1+0x18], R2 ;  /* 0x0000180201007387 */ /* 0x0003e40000100800 */
[C---:B------:R-:W-:Y:S02]  /*0c00*/  IMAD.IADD R225, R224.reuse, 0x1, R225 ;  /* 0x00000001e0e17824 */ /* 0x040fe400078e02e1 */
[----:B------:R2:W-:Y:S01]  /*0c10*/  STL [R1+0x14], R0 ;  /* 0x0000140001007387 */ /* 0x0005e20000100800 */
[--C-:B------:R-:W-:Y:S02]  /*0c20*/  IMAD.IADD R227, R224, 0x1, R226.reuse ;  /* 0x00000001e0e37824 */ /* 0x100fe400078e02e2 */
[----:B------:R-:W-:Y:S01]  /*0c30*/  IMAD.IADD R226, R225, 0x1, R226 ;  /* 0x00000001e1e27824 */ /* 0x000fe200078e02e2 */
[----:B-1----:R-:W-:Y:S01]  /*0c40*/  LEA R2, R8, UR6, 0x1 ;  /* 0x0000000608027c11 */ /* 0x002fe2000f8e08ff */
[----:B------:R-:W-:-:S04]  /*0c50*/  ULDC.64 UR6, c[0x0][0x208] ;  /* 0x0000820000067ab9 */ /* 0x000fc80000000a00 */
[C---:B--2---:R-:W-:Y:S01]  /*0c60*/  VIADD R0, R2.reuse, 0x20 ;  /* 0x0000002002007836 */ /* 0x044fe20000000000 */
[----:B------:R1:W-:Y:S01]  /*0c70*/  STL [R1], R2 ;  /* 0x0000000201007387 */ /* 0x0003e20000100800 */
[----:B------:R-:W-:-:S05]  /*0c80*/  @P3 VIADD R0, R2, 0xffffffe0 ;  /* 0xffffffe002003836 */ /* 0x000fca0000000000 */
[----:B------:R1:W-:Y:S02]  /*0c90*/  STL [R1+0x4], R0 ;  /* 0x0000040001007387 */ /* 0x0003e40000100800 */
.L_x_28:
[----:B------:R-:W-:Y:S01]  /*0ca0*/  ULDC.64 UR8, c[0x0][0x308] ;  /* 0x0000c20000087ab9 */ /* 0x000fe20000000a00 */
[----:B------:R-:W-:Y:S01]  /*0cb0*/  ULDC.64 UR10, c[0x0][0x300] ;  /* 0x0000c000000a7ab9 */ /* 0x000fe20000000a00 */
[----:B------:R-:W-:Y:S02]  /*0cc0*/  UISETP.NE.U32.AND UP3, UPT, UR8, URZ, UPT ;  /* 0x0000003f0800728c */ /* 0x000fe4000bf65070 */
[----:B------:R-:W-:Y:S02]  /*0cd0*/  UISETP.NE.U32.AND UP4, UPT, UR10, URZ, UPT ;  /* 0x0000003f0a00728c */ /* 0x000fe4000bf85070 */
[----:B------:R-:W-:Y:S02]  /*0ce0*/  UISETP.NE.AND.EX UP3, UPT, UR9, URZ, UPT, UP3 ;  /* 0x0000003f0900728c */ /* 0x000fe4000bf65330 */
[----:B------:R-:W-:Y:S02]  /*0cf0*/  UISETP.NE.AND.EX UP4, UPT, UR11, URZ, UPT, UP4 ;  /* 0x0000003f0b00728c */ /* 0x000fe4000bf85340 */
[----:B------:R-:W-:-:S02]  /*0d00*/  USHF.R.S32.HI UR59, URZ, 0x1f, UR45 ;  /* 0x0000001f3f3b7899 */ /* 0x000fc4000801142d */
[----:B------:R-:W-:Y:S01]  /*0d10*/  USHF.L.U32 UR16, UR45, 0x2, URZ ;  /* 0x000000022d107899 */ /* 0x000fe2000800063f */
[----:B------:R-:W-:Y:S01]  /*0d20*/  PLOP3.LUT P0, PT, PT, PT, UP3, 0x80, 0x0 ;  /* 0x000000000000781c */ /* 0x000fe20003f0f038 */
[----:B------:R-:W-:Y:S01]  /*0d30*/  USHF.L.U64.HI UR5, UR45, 0x2, UR59 ;  /* 0x000000022d057899 */ /* 0x000fe2000801023b */
[----:B------:R-:W-:Y:S01]  /*0d40*/  PLOP3.LUT P1, PT, PT, PT, UP4, 0x80, 0x0 ;  /* 0x000000000000781c */ /* 0x000fe20003f2f048 */
[----:B------:R-:W-:Y:S01]  /*0d50*/  ULDC.64 UR12, c[0x0][0x2f0] ;  /* 0x0000bc00000c7ab9 */ /* 0x000fe20000000a00 */
[----:B------:R-:W-:Y:S02]  /*0d60*/  @UP3 UIADD3 UR8, UP0, UR16, UR8, URZ ;  /* 0x0000000810083290 */ /* 0x000fe4000ff1e03f */
[----:B------:R-:W-:Y:S02]  /*0d70*/  @UP4 UIADD3 UR10, UP1, UR16, UR10, URZ ;  /* 0x0000000a100a4290 */ /* 0x000fe4000ff3e03f */
[----:B------:R-:W-:Y:S02]  /*0d80*/  UIADD3 UR15, UP2, UR16, UR12, URZ ;  /* 0x0000000c100f7290 */ /* 0x000fe4000ff5e03f */
[----:B------:R-:W-:Y:S01]  /*0d90*/  @UP3 UIADD3.X UR9, UR5, UR9, URZ, UP0, !UPT ;  /* 0x0000000905093290 */ /* 0x000fe200087fe43f */
[----:B-123--:R-:W-:Y:S01]  /*0da0*/  IMAD.U32 R4, RZ, RZ, UR8 ;  /* 0x00000008ff047e24 */ /* 0x00efe2000f8e00ff */
[----:B------:R-:W-:Y:S01]  /*0db0*/  UISETP.NE.U32.AND UP0, UPT, UR12, URZ, UPT ;  /* 0x0000003f0c00728c */ /* 0x000fe2000bf05070 */
[----:B------:R-:W-:Y:S01]  /*0dc0*/  IMAD.U32 R6, RZ, RZ, UR10 ;  /* 0x0000000aff067e24 */ /* 0x000fe2000f8e00ff */
[----:B------:R-:W-:-:S02]  /*0dd0*/  @UP4 UIADD3.X UR11, UR5, UR11, URZ, UP1, !UPT ;  /* 0x0000000b050b4290 */ /* 0x000fc40008ffe43f */
[----:B------:R-:W-:Y:S01]  /*0de0*/  UIADD3.X UR14, UR5, UR13, URZ, UP2, !UPT ;  /* 0x0000000d050e7290 */ /* 0x000fe200097fe43f */
[----:B------:R-:W-:Y:S01]  /*0df0*/  IMAD.U32 R5, RZ, RZ, UR9 ;  /* 0x00000009ff057e24 */ /* 0x000fe2000f8e00ff */
[----:B------:R-:W-:Y:S01]  /*0e00*/  UISETP.NE.AND.EX UP2, UPT, UR13, URZ, UPT, UP0 ;  /* 0x0000003f0d00728c */ /* 0x000fe2000bf45300 */
[----:B------:R-:W-:Y:S02]  /*0e10*/  ULDC.U8 UR17, c[0x0][0x3c2] ;  /* 0x0000f08000117ab9 */ /* 0x000fe40000000000 */
[----:B------:R-:W-:Y:S01]  /*0e20*/  ULDC.64 UR12, c[0x0][0x2f8] ;  /* 0x0000be00000c7ab9 */ /* 0x000fe20000000a00 */
[----:B------:R-:W-:Y:S01]  /*0e30*/  UISETP.NE.AND UP1, UPT, UR17, URZ, UPT ;  /* 0x0000003f1100728c */ /* 0x000fe2000bf25270 */
[----:B------:R-:W-:Y:S01]  /*0e40*/  IMAD.U32 R7, RZ, RZ, UR11 ;  /* 0x0000000bff077e24 */ /* 0x000fe2000f8e00ff */
[----:B------:R-:W-:Y:S01]  /*0e50*/  UISETP.EQ.U32.AND UP4, UPT, UR12, URZ, UPT ;  /* 0x0000003f0c00728c */ /* 0x000fe2000bf82070 */
[----:B------:R-:W-:-:S03]  /*0e60*/  PLOP3.LUT P3, PT, PT, PT, UP2, 0x80, 0x0 ;  /* 0x000000000000781c */ /* 0x000fc60003f6f028 */
[----:B------:R-:W-:Y:S01]  /*0e70*/  UISETP.EQ.OR.EX UP4, UPT, UR13, URZ, !UP1, UP4 ;  /* 0x0000003f0d00728c */ /* 0x000fe2000cf82740 */
[----:B------:R-:W2:Y:S01]  /*0e80*/  @P1 LDG.E R8, desc[UR6][R6.64] ;  /* 0x0000000606081981 */ /* 0x000ea2000c1e1900 */
[----:B------:R-:W-:-:S04]  /*0e90*/  UIADD3 UR8, UP0, UR16, UR12, URZ ;  /* 0x0000000c10087290 */ /* 0x000fc8000ff1e03f */
[----:B------:R-:W-:Y:S01]  /*0ea0*/  PLOP3.LUT P2, PT, PT, PT, UP4, 0x80, 0x0 ;  /* 0x000000000000781c */ /* 0x000fe20003f4f048 */
[----:B------:R-:W-:Y:S01]  /*0eb0*/  UIADD3.X UR5, UR5, UR13, URZ, UP0, !UPT ;  /* 0x0000000d05057290 */ /* 0x000fe200087fe43f */
[----:B------:R3:W4:Y:S02]  /*0ec0*/  @P0 LDG.E R6, desc[UR6][R4.64] ;  /* 0x0000000604060981 */ /* 0x000724000c1e1900 */
[----:B---3--:R-:W-:Y:S02]  /*0ed0*/  IMAD.U32 R4, RZ, RZ, UR15 ;  /* 0x0000000fff047e24 */ /* 0x008fe4000f8e00ff */
[----:B------:R-:W-:-:S05]  /*0ee0*/  IMAD.U32 R5, RZ, RZ, UR14 ;  /* 0x0000000eff057e24 */ /* 0x000fca000f8e00ff */
[----:B------:R-:W3:Y:S04]  /*0ef0*/  @P3 LDG.E R7, desc[UR6][R4.64] ;  /* 0x0000000604073981 */ /* 0x000ee8000c1e1900 */
[----:B-1----:R1:W5:Y:S02]  /*0f00*/  @P3 LDG.E R0, desc[UR6][R4.64+0x4] ;  /* 0x0000040604003981 */ /* 0x002364000c1e1900 */
[----:B-1----:R-:W-:Y:S01]  /*0f10*/  IMAD.U32 R4, RZ, RZ, UR8 ;  /* 0x00000008ff047e24 */ /* 0x002fe2000f8e00ff */
[----:B------:R-:W-:Y:S01]  /*0f20*/  UMOV UR34, URZ ;  /* 0x0000003f00227c82 */ /* 0x000fe20008000000 */
[----:B------:R-:W-:Y:S01]  /*0f30*/  IMAD.U32 R5, RZ, RZ, UR5 ;  /* 0x00000005ff057e24 */ /* 0x000fe2000f8e00ff */
[----:B------:R-:W-:Y:S01]  /*0f40*/  @!UP3 ULDC.64 UR8, c[0x0][0x318] ;  /* 0x0000c6000008bab9 */ /* 0x000fe20000000a00 */
[----:B------:R-:W-:-:S03]  /*0f50*/  @!UP3 ULDC UR5, c[0x0][0x2cc] ;  /* 0x0000b3000005bab9 */ /* 0x000fc60000000800 */
[----:B------:R-:W5:Y:S01]  /*0f60*/  @!P2 LDG.E R2, desc[UR6][R4.64] ;  /* 0x000000060402a981 */ /* 0x000f62000c1e1900 */
[----:B------:R-:W-:Y:S01]  /*0f70*/  @!UP3 UISETP.NE.U32.AND UP0, UPT, UR8, URZ, UPT ;  /* 0x0000003f0800b28c */ /* 0x000fe2000bf05070 */
[----:B------:R-:W-:Y:S01]  /*0f80*/  UMOV UR16, 0xffffffff ;  /* 0xffffffff00107882 */ /* 0x000fe20000000000 */
[----:B------:R-:W-:Y:S02]  /*0f90*/  UMOV UR36, 0xffffffff ;  /* 0xffffffff00247882 */ /* 0x000fe40000000000 */
[----:B------:R-:W-:Y:S02]  /*0fa0*/  @!UP3 UISETP.NE.AND.EX UP0, UPT, UR9, URZ, UPT, UP0 ;  /* 0x0000003f0900b28c */ /* 0x000fe4000bf05300 */
[----:B------:R-:W-:Y:S02]  /*0fb0*/  USHF.L.U32 UR28, UR35, 0x7, URZ ;  /* 0x00000007231c7899 */ /* 0x000fe4000800063f */
[----:B------:R-:W-:Y:S01]  /*0fc0*/  @!UP3 USEL UR9, UR5, URZ, UP0 ;  /* 0x0000003f0509b287 */ /* 0x000fe20008000000 */
[----:B------:R-:W-:Y:S01]  /*0fd0*/  ULDC UR8, c[0x0][0x2c8] ;  /* 0x0000b20000087ab9 */ /* 0x000fe20000000800 */
[----:B--2---:R-:W-:-:S02]  /*0fe0*/  @P1 R2UR UR34, R8 ;  /* 0x00000000082212ca */ /* 0x004fc400000e0000 */
[----:B----4-:R-:W-:Y:S02]  /*0ff0*/  @P0 R2UR UR10, R6 ;  /* 0x00000000060a02ca */ /* 0x010fe400000e0000 */
[----:B------:R-:W-:-:S04]  /*1000*/  ISETP.NE.U32.AND P0, PT, RZ, UR12, PT ;  /* 0x0000000cff007c0c */ /* 0x000fc8000bf05070 */
[----:B------:R-:W-:-:S07]  /*1010*/  ISETP.NE.AND.EX P0, PT, RZ, UR13, PT, P0 ;  /* 0x0000000dff007c0c */ /* 0x000fce000bf05300 */
[----:B------:R-:W-:Y:S01]  /*1020*/  @UP3 UIADD3 UR5, UR10, -UR34, URZ ;  /* 0x800000220a053290 */ /* 0x000fe2000fffe03f */
[----:B---3--:R-:W-:Y:S02]  /*1030*/  @P3 R2UR UR16, R7 ;  /* 0x00000000071032ca */ /* 0x008fe400000e0000 */
[----:B-----5:R-:W-:Y:S02]  /*1040*/  @P3 R2UR UR11, R0 ;  /* 0x00000000000b32ca */ /* 0x020fe400000e0000 */
[----:B------:R-:W-:Y:S01]  /*1050*/  @!P2 R2UR UR36, R2 ;  /* 0x000000000224a2ca */ /* 0x000fe200000e0000 */
[----:B------:R-:W-:-:S14]  /*1060*/  @!P0 BRA `(.L_x_0) ;  /* 0x0000000000188947 */ /* 0x000fdc0003800000 */
[----:B------:R-:W-:-:S13]  /*1070*/  PLOP3.LUT P0, PT, PT, PT, UP1, 0x80, 0x0 ;  /* 0x000000000000781c */ /* 0x000fda0003f0f018 */
[----:B------:R-:W2:Y:S04]  /*1080*/  @P0 LDG.E R0, desc[UR6][R4.64+0x4] ;  /* 0x0000040604000981 */ /* 0x000ea8000c1e1900 */
[----:B------:R-:W3:Y:S01]  /*1090*/  @!P0 LDG.E R4, desc[UR6][R4.64] ;  /* 0x0000000604048981 */ /* 0x000ee2000c1e1900 */
[----:B--2---:R-:W-:-:S13]  /*10a0*/  @P0 R2UR UR8, R0 ;  /* 0x00000000000802ca */ /* 0x004fda00000e0000 */
[----:B------:R-:W-:-:S07]  /*10b0*/  @UP1 UIADD3 UR8, UR8, -UR36, URZ ;  /* 0x8000002408081290 */ /* 0x000fce000fffe03f */
[----:B---3--:R-:W-:-:S15]  /*10c0*/  @!P0 R2UR UR8, R4 ;  /* 0x00000000040882ca */ /* 0x008fde00000e0000 */
.L_x_0:
[----:B------:R-:W-:Y:S02]  /*10d0*/  @!UP3 UIADD3 UR5, UR9, UR8, -UR34 ;  /* 0x000000080905b290 */ /* 0x000fe4000fffe822 */
[----:B------:R-:W-:Y:S02]  /*10e0*/  @UP2 UIADD3 UR37, UR11, -UR16, URZ ;  /* 0x800000100b252290 */ /* 0x000fe4000fffe03f */
[----:B------:R-:W-:-:S05]  /*10f0*/  UISETP.GT.AND UP0, UPT, UR5, UR28, UPT ;  /* 0x0000001c0500728c */ /* 0x000fca000bf04270 */
[----:B------:R-:W-:Y:S01]  /*1100*/  @!UP2 ULDC UR37, c[0x0][0x2c4] ;  /* 0x0000b1000025aab9 */ /* 0x000fe20000000800 */
[----:B------:R-:W-:-:S13]  /*1110*/  PLOP3.LUT P0, PT, PT, PT, UP0, 0x80, 0x0 ;  /* 0x000000000000781c */ /* 0x000fda0003f0f008 */
[----:B------:R-:W-:Y:S05]  /*1120*/  @!P0 BRA `(.L_x_1) ;  /* 0x0000006c00cc8947 */ /* 0x000fea0003800000 */
[----:B------:R-:W1:Y:S01]  /*1130*/  LDC R7, c[0x0][0x278] ;  /* 0x00009e00ff077b82 */ /* 0x000e620000000800 */
[----:B------:R-:W-:Y:S01]  /*1140*/  UISETP.NE.AND UP1, UPT, UR16, -0x1, UPT ;  /* 0xffffffff1000788c */ /* 0x000fe2000bf25270 */
[----:B------:R-:W-:Y:S01]  /*1150*/  IABS R2, UR58 ;  /* 0x0000003a00027c13 */ /* 0x000fe20008000000 */
[----:B------:R-:W-:Y:S01]  /*1160*/  ULDC.64 UR8, c[0x0][0x228] ;  /* 0x00008a0000087ab9 */ /* 0x000fe20000000a00 */
[----:B------:R-:W-:Y:S01]  /*1170*/  ULDC.64 UR10, c[0x0][0x488] ;  /* 0x00012200000a7ab9 */ /* 0x000fe20000000a00 */
[----:B------:R-:W-:Y:S02]  /*1180*/  UIMAD.WIDE.U32 UR18, UR45, UR8, URZ ;  /* 0x000000082d1272a5 */ /* 0x000fe4000f8e003f */
[----:B------:R-:W-:Y:S01]  /*1190*/  UIMAD UR8, UR59, UR8, URZ ;  /* 0x000000083b0872a4 */ /* 0x000fe2000f8e023f */
[----:B------:R-:W2:Y:S01]  /*11a0*/  S2UR UR12, SR_CTAID.X ;  /* 0x00000000000c79c3 */ /* 0x000ea20000002500 */
[----:B------:R-:W-:Y:S02]  /*11b0*/  UISETP.NE.AND UP0, UPT, UR36, -0x1, UPT ;  /* 0xffffffff2400788c */ /* 0x000fe4000bf05270 */
[----:B------:R-:W-:-:S02]  /*11c0*/  UIADD3 UR14, UR37, 0x3f, URZ ;  /* 0x0000003f250e7890 */ /* 0x000fc4000fffe03f */
[----:B------:R-:W-:Y:S02]  /*11d0*/  UIMAD UR23, UR45, UR9, UR8 ;  /* 0x000000092d1772a4 */ /* 0x000fe4000f8e0208 */
[----:B------:R-:W-:Y:S01]  /*11e0*/  USHF.R.S32.HI UR20, URZ, 0x1f, UR14 ;  /* 0x0000001f3f147899 */ /* 0x000fe2000801140e */
[----:B------:R-:W-:Y:S01]  /*11f0*/  @!UP1 ULDC.64 UR8, c[0x0][0x418] ;  /* 0x0001060000089ab9 */ /* 0x000fe20000000a00 */
[----:B------:R-:W-:Y:S01]  /*1200*/  ULDC.64 UR30, c[0x0][0x240] ;  /* 0x00009000001e7ab9 */ /* 0x000fe20000000a00 */
[----:B------:R-:W-:Y:S01]  /*1210*/  ULDC UR44, c[0x0][0x2dc] ;  /* 0x0000b700002c7ab9 */ /* 0x000fe20000000800 */
[----:B------:R-:W-:Y:S01]  /*1220*/  ULDC UR52, c[0x0][0x270] ;  /* 0x00009c0000347ab9 */ /* 0x000fe20000000800 */
[----:B------:R-:W-:Y:S01]  /*1230*/  @!UP1 UIMAD.WIDE.U32 UR38, UR45, UR8, URZ ;  /* 0x000000082d2692a5 */ /* 0x000fe2000f8e003f */
[----:B------:R-:W-:Y:S01]  /*1240*/  ULDC UR60, c[0x0][0x2d4] ;  /* 0x0000b500003c7ab9 */ /* 0x000fe20000000800 */
[----:B-1----:R-:W-:Y:S01]  /*1250*/  IABS R6, R7 ;  /* 0x0000000700067213 */ /* 0x002fe20000000000 */
[----:B------:R-:W-:Y:S01]  /*1260*/  USHF.L.U64.HI UR15, UR45, 0x7, UR59 ;  /* 0x000000072d0f7899 */ /* 0x000fe2000801023b */
[----:B------:R-:W-:Y:S01]  /*1270*/  ISETP.NE.AND P3, PT, R7, RZ, PT ;  /* 0x000000ff0700720c */ /* 0x000fe20003f65270 */
[----:B------:R-:W-:Y:S01]  /*1280*/  ULDC.U8 UR21, c[0x0][0x3d8] ;  /* 0x0000f60000157ab9 */ /* 0x000fe20000000000 */
[----:B------:R-:W1:Y:S01]  /*1290*/  I2F.RP R4, R6 ;  /* 0x0000000600047306 */ /* 0x000e620000209400 */
[----:B------:R-:W-:-:S02]  /*12a0*/  @UP0 UIADD3 UR17, UR34, UR36, URZ ;  /* 0x0000002422110290 */ /* 0x000fc4000fffe03f */
[----:B------:R-:W-:Y:S02]  /*12b0*/  UIMAD UR51, UR58, UR44, URZ ;  /* 0x0000002c3a3372a4 */ /* 0x000fe4000f8e023f */
[----:B--2---:R-:W-:Y:S02]  /*12c0*/  UIMAD.WIDE.U32 UR24, UR12, UR10, URZ ;  /* 0x0000000a0c1872a5 */ /* 0x004fe4000f8e003f */
[----:B------:R-:W-:Y:S02]  /*12d0*/  USHF.R.S32.HI UR32, URZ, 0x1f, UR60 ;  /* 0x0000001f3f207899 */ /* 0x000fe4000801143c */
[----:B------:R-:W-:Y:S02]  /*12e0*/  UIMAD UR42, UR12, UR11, UR25 ;  /* 0x0000000b0c2a72a4 */ /* 0x000fe4000f8e0219 */
[----:B------:R-:W-:Y:S01]  /*12f0*/  USHF.L.U32 UR12, UR45, 0x7, URZ ;  /* 0x000000072d0c7899 */ /* 0x000fe2000800063f */
[----:B------:R-:W-:Y:S01]  /*1300*/  @UP1 ULDC.64 UR10, c[0x0][0x420] ;  /* 0x00010800000a1ab9 */ /* 0x000fe20000000a00 */
[----:B------:R-:W-:Y:S01]  /*1310*/  UISETP.NE.AND UP3, UPT, UR21, URZ, UPT ;  /* 0x0000003f1500728c */ /* 0x000fe2000bf65270 */
[----:B-1----:R-:W1:Y:S01]  /*1320*/  MUFU.RCP R4, R4 ;  /* 0x0000000400047308 */ /* 0x002e620000001000 */
[----:B------:R-:W-:-:S02]  /*1330*/  @UP1 UIMAD.WIDE.U32 UR40, UR16, UR10, URZ ;  /* 0x0000000a102812a5 */ /* 0x000fc4000f8e003f */
[----:B------:R-:W-:Y:S02]  /*1340*/  @!UP1 UIMAD UR10, UR59, UR8, URZ ;  /* 0x000000083b0a92a4 */ /* 0x000fe4000f8e023f */
[----:B------:R-:W-:Y:S02]  /*1350*/  USEL UR27, UR12, URZ, UP2 ;  /* 0x0000003f0c1b7287 */ /* 0x000fe40009000000 */
[----:B------:R-:W-:Y:S02]  /*1360*/  @!UP1 UIMAD UR26, UR45, UR9, UR10 ;  /* 0x000000092d1a92a4 */ /* 0x000fe4000f8e020a */
[----:B------:R-:W-:Y:S02]  /*1370*/  UIMAD.WIDE.U32 UR12, UR16, UR30, URZ ;  /* 0x0000001e100c72a5 */ /* 0x000fe4000f8e003f */
[----:B------:R-:W-:Y:S02]  /*1380*/  UIMAD.WIDE UR8, UR44, UR52, URZ ;  /* 0x000000342c0872a5 */ /* 0x000fe4000f8e023f */
[----:B------:R-:W-:-:S02]  /*1390*/  ULEA.HI UR44, UR20, UR14, URZ, 0x6 ;  /* 0x0000000e142c7291 */ /* 0x000fc4000f8f303f */
[----:B------:R-:W-:Y:S01]  /*13a0*/  USEL UR29, UR15, URZ, UP2 ;  /* 0x0000003f0f1d7287 */ /* 0x000fe20009000000 */
[----:B-1----:R-:W-:Y:S01]  /*13b0*/  VIADD R4, R4, 0xffffffe ;  /* 0x0ffffffe04047836 */ /* 0x002fe20000000000 */
[----:B------:R-:W-:Y:S01]  /*13c0*/  @UP0 ULDC.64 UR20, c[0x0][0x248] ;  /* 0x0000920000140ab9 */ /* 0x000fe20000000a00 */
[----:B------:R-:W-:Y:S02]  /*13d0*/  USEL UR56, UR18, UR12, !UP1 ;  /* 0x0000000c12387287 */ /* 0x000fe4000c800000 */
[----:B------:R-:W1:Y:S01]  /*13e0*/  F2I.FTZ.U32.TRUNC.NTZ R5, R4 ;  /* 0x0000000400057305 */ /* 0x000e62000021f000 */
[----:B------:R-:W-:Y:S02]  /*13f0*/  @UP0 UIMAD.WIDE.U32 UR14, UR17, UR20, URZ ;  /* 0x00000014110e02a5 */ /* 0x000fe4000f8e003f */
[----:B------:R-:W-:Y:S02]  /*1400*/  @UP0 UIMAD UR18, UR17, UR21, URZ ;  /* 0x00000015111202a4 */ /* 0x000fe4000f8e023f */
[----:B------:R-:W-:-:S02]  /*1410*/  UIMAD UR17, UR32, UR45, URZ ;  /* 0x0000002d201172a4 */ /* 0x000fc4000f8e023f */
[----:B------:R-:W-:Y:S02]  /*1420*/  @UP1 UIMAD UR46, UR16, UR11, UR41 ;  /* 0x0000000b102e12a4 */ /* 0x000fe4000f8e0229 */
[----:B------:R-:W-:Y:S02]  /*1430*/  UIMAD UR22, UR16, UR31, URZ ;  /* 0x0000001f101672a4 */ /* 0x000fe4000f8e023f */
[----:B------:R-:W-:Y:S02]  /*1440*/  UIMAD.WIDE.U32 UR10, UR45, UR60, URZ ;  /* 0x0000003c2d0a72a5 */ /* 0x000fe4000f8e003f */
[----:B------:R-:W-:Y:S01]  /*1450*/  UIMAD UR17, UR59, UR60, UR17 ;  /* 0x0000003c3b1172a4 */ /* 0x000fe2000f8e0211 */
[----:B-1----:R-:W-:Y:S01]  /*1460*/  IMAD.MOV R0, RZ, RZ, -R5 ;  /* 0x000000ffff007224 */ /* 0x002fe200078e0a05 */
[----:B------:R-:W-:Y:S01]  /*1470*/  UIADD3 UR23, UR19, UR23, URZ ;  /* 0x0000001713177290 */ /* 0x000fe2000fffe03f */
[----:B------:R-:W-:Y:S01]  /*1480*/  IMAD.MOV.U32 R4, RZ, RZ, RZ ;  /* 0x000000ffff047224 */ /* 0x000fe200078e00ff */
[----:B------:R-:W-:Y:S01]  /*1490*/  @UP1 UIADD3 UR23, UR13, UR22, URZ ;  /* 0x000000160d171290 */ /* 0x000fe2000fffe03f */
[----:B------:R-:W-:Y:S01]  /*14a0*/  IMAD R0, R0, R6, RZ ;  /* 0x0000000600007224 */ /* 0x000fe200078e02ff */
[----:B------:R-:W-:Y:S01]  /*14b0*/  @UP0 UIADD3 UR49, UR15, UR18, URZ ;  /* 0x000000120f310290 */ /* 0x000fe2000fffe03f */
[----:B------:R-:W-:-:S02]  /*14c0*/  @UP0 UMOV UR48, UR14 ;  /* 0x0000000e00300c82 */ /* 0x000fc40008000000 */
[----:B------:R-:W-:Y:S01]  /*14d0*/  IMAD.HI.U32 R0, R5, R0, R4 ;  /* 0x0000000005007227 */ /* 0x000fe200078e0004 */
[----:B------:R-:W-:Y:S02]  /*14e0*/  UIMAD.WIDE.U32 UR12, UR8, UR10, URZ ;  /* 0x0000000a080c72a5 */ /* 0x000fe4000f8e003f */
[----:B------:R-:W-:Y:S02]  /*14f0*/  UIMAD UR15, UR9, UR10, URZ ;  /* 0x0000000a090f72a4 */ /* 0x000fe4000f8e023f */
[----:B------:R-:W-:Y:S01]  /*1500*/  UIADD3 UR14, UR11, UR17, URZ ;  /* 0x000000110b0e7290 */ /* 0x000fe2000fffe03f */
[----:B------:R-:W-:Y:S01]  /*1510*/  IMAD.HI.U32 R0, R0, R2, RZ ;  /* 0x0000000200007227 */ /* 0x000fe200078e00ff */
[----:B------:R-:W-:Y:S01]  /*1520*/  UIMAD.WIDE.U32 UR10, UR8, UR16, URZ ;  /* 0x00000010080a72a5 */ /* 0x000fe2000f8e003f */
[----:B------:R-:W-:Y:S02]  /*1530*/  ULDC UR33, c[0x0][0x2c4] ;  /* 0x0000b10000217ab9 */ /* 0x000fe40000000800 */
[----:B------:R-:W-:Y:S01]  /*1540*/  IMAD.MOV R4, RZ, RZ, -R0 ;  /* 0x000000ffff047224 */ /* 0x000fe200078e0a00 */
[----:B------:R-:W-:-:S02]  /*1550*/  UIMAD UR14, UR8, UR14, UR15 ;  /* 0x0000000e080e72a4 */ /* 0x000fc4000f8e020f */
[----:B------:R-:W-:Y:S01]  /*1560*/  @UP3 UIMAD UR15, UR45, UR33, URZ ;  /* 0x000000212d0f32a4 */ /* 0x000fe2000f8e023f */
[C---:B------:R-:W-:Y:S01]  /*1570*/  IMAD R2, R6.reuse, R4, R2 ;  /* 0x0000000406027224 */ /* 0x040fe200078e0202 */
[----:B------:R-:W-:Y:S02]  /*1580*/  USEL UR57, UR12, UR10, !UP1 ;  /* 0x0000000a0c397287 */ /* 0x000fe4000c800000 */
[----:B------:R-:W-:Y:S02]  /*1590*/  ULOP3.LUT UR12, UR44, 0xffffffc0, URZ, 0xc0, !UPT ;  /* 0xffffffc02c0c7892 */ /* 0x000fe4000f8ec03f */
[----:B------:R-:W-:Y:S01]  /*15a0*/  ISETP.GT.U32.AND P1, PT, R6, R2, PT ;  /* 0x000000020600720c */ /* 0x000fe20003f24070 */
[----:B------:R-:W-:Y:S02]  /*15b0*/  UIADD3 UR47, UR13, UR14, URZ ;  /* 0x0000000e0d2f7290 */ /* 0x000fe4000fffe03f */
[----:B------:R-:W-:Y:S02]  /*15c0*/  @UP3 USEL UR10, UR15, UR16, !UP1 ;  /* 0x000000100f0a3287 */ /* 0x000fe4000c800000 */
[----:B------:R-:W-:Y:S01]  /*15d0*/  UIADD3 UR13, UR12, -0x40, URZ ;  /* 0xffffffc00c0d7890 */ /* 0x000fe2000fffe03f */
[----:B------:R-:W-:Y:S01]  /*15e0*/  @UP3 ULDC UR17, c[0x0][0x2e4] ;  /* 0x0000b90000113ab9 */ /* 0x000fe20000000800 */
[----:B------:R-:W-:-:S02]  /*15f0*/  @!UP3 UIMAD UR14, UR45, UR52, UR58 ;  /* 0x000000342d0eb2a4 */ /* 0x000fc4000f8e023a */
[----:B------:R-:W-:Y:S02]  /*1600*/  @UP3 UIMAD UR17, UR58, UR17, UR10 ;  /* 0x000000113a1132a4 */ /* 0x000fe4000f8e020a */
[----:B------:R-:W-:Y:S02]  /*1610*/  USHF.R.S32.HI UR15, URZ, 0x1f, UR13 ;  /* 0x0000001f3f0f7899 */ /* 0x000fe4000801140d */
[-C--:B------:R-:W-:Y:S01]  /*1620*/  @!P1 IADD3 R2, R2, -R6.reuse, RZ ;  /* 0x8000000602029210 */ /* 0x080fe20007ffe0ff */
[----:B------:R-:W-:Y:S01]  /*1630*/  UIADD3 UR10, UP2, UR13, UR27, URZ ;  /* 0x0000001b0d0a7290 */ /* 0x000fe2000ff5e03f */
[----:B------:R-:W-:Y:S01]  /*1640*/  @!P1 VIADD R0, R0, 0x1 ;  /* 0x0000000100009836 */ /* 0x000fe20000000000 */
[----:B------:R-:W-:Y:S01]  /*1650*/  @!UP3 UIMAD UR17, UR14, UR33, URZ ;  /* 0x000000210e11b2a4 */ /* 0x000fe2000f8e023f */
[----:B------:R-:W-:Y:S01]  /*1660*/  ISETP.GE.U32.AND P0, PT, R2, R6, PT ;  /* 0x000000060200720c */ /* 0x000fe20003f06070 */
[----:B------:R-:W-:Y:S01]  /*1670*/  UIMAD UR12, UR9, UR16, URZ ;  /* 0x00000010090c72a4 */ /* 0x000fe2000f8e023f */
[----:B------:R-:W-:Y:S01]  /*1680*/  LOP3.LUT R2, R7, UR58, RZ, 0x3c, !PT ;  /* 0x0000003a07027c12 */ /* 0x000fe2000f8e3cff */
[----:B------:R-:W-:Y:S01]  /*1690*/  UIADD3.X UR14, UR15, UR29, URZ, UP2, !UPT ;  /* 0x0000001d0f0e7290 */ /* 0x000fe200097fe43f */
[----:B------:R-:W-:Y:S01]  /*16a0*/  PLOP3.LUT P1, PT, PT, PT, UP0, 0x80, 0x0 ;  /* 0x000000000000781c */ /* 0x000fe20003f2f008 */
[----:B------:R-:W-:Y:S01]  /*16b0*/  UIMAD UR9, UR9, UR10, URZ ;  /* 0x0000000a090972a4 */ /* 0x000fe2000f8e023f */
[----:B------:R-:W-:Y:S01]  /*16c0*/  ISETP.GE.AND P2, PT, R2, RZ, PT ;  /* 0x000000ff0200720c */ /* 0x000fe20003f46270 */
[----:B------:R-:W-:Y:S01]  /*16d0*/  @UP0 UIADD3 UR25, UR34, UR36, URZ ;  /* 0x0000002422190290 */ /* 0x000fe2000fffe03f */
[----:B------:R-:W-:Y:S01]  /*16e0*/  @UP0 ULDC.64 UR18, c[0x0][0x250] ;  /* 0x0000940000120ab9 */ /* 0x000fe20000000a00 */
[----:B------:R-:W-:-:S02]  /*16f0*/  UIMAD.WIDE.U32 UR32, UR8, UR10, URZ ;  /* 0x0000000a082072a5 */ /* 0x000fc4000f8e003f */
[----:B------:R-:W-:Y:S02]  /*1700*/  UIMAD UR10, UR8, UR14, UR9 ;  /* 0x0000000e080a72a4 */ /* 0x000fe4000f8e0209 */
[----:B------:R-:W-:Y:S01]  /*1710*/  @P0 VIADD R0, R0, 0x1 ;  /* 0x0000000100000836 */ /* 0x000fe20000000000 */
[----:B------:R-:W-:Y:S01]  /*1720*/  ULDC.U8 UR43, c[0x0][0x480] ;  /* 0x00012000002b7ab9 */ /* 0x000fe20000000000 */
[----:B------:R-:W-:Y:S01]  /*1730*/  @UP0 UIMAD.WIDE.U32 UR8, UR25, UR18, URZ ;  /* 0x00000012190802a5 */ /* 0x000fe2000f8e003f */
[----:B------:R-:W-:Y:S01]  /*1740*/  PLOP3.LUT P0, PT, PT, PT, UP3, 0x80, 0x0 ;  /* 0x000000000000781c */ /* 0x000fe20003f0f038 */
[----:B------:R-:W-:Y:S02]  /*1750*/  UISETP.NE.AND UP5, UPT, UR43, URZ, UPT ;  /* 0x0000003f2b00728c */ /* 0x000fe4000bfa5270 */
[----:B------:R-:W-:Y:S01]  /*1760*/  @UP1 UIADD3 UR47, UR11, UR12, URZ ;  /* 0x0000000c0b2f1290 */ /* 0x000fe2000fffe03f */
[----:B------:R-:W-:Y:S01]  /*1770*/  @!P2 IADD3 R0, -R0, RZ, RZ ;  /* 0x000000ff0000a210 */ /* 0x000fe20007ffe1ff */
[----:B------:R-:W-:Y:S01]  /*1780*/  @UP0 UIMAD UR11, UR25, UR19, URZ ;  /* 0x00000013190b02a4 */ /* 0x000fe2000f8e023f */
[----:B------:R-:W-:Y:S01]  /*1790*/  @!P3 LOP3.LUT R0, RZ, R7, RZ, 0x33, !PT ;  /* 0x00000007ff00b212 */ /* 0x000fe200078e33ff */
[----:B------:R-:W-:-:S02]  /*17a0*/  USEL UR54, UR42, URZ, UP5 ;  /* 0x0000003f2a367287 */ /* 0x000fc4000a800000 */
[----:B------:R-:W-:Y:S02]  /*17b0*/  USHF.R.S32.HI UR50, URZ, 0x1f, UR28 ;  /* 0x0000001f3f327899 */ /* 0x000fe4000801141c */
[----:B------:R-:W-:Y:S02]  /*17c0*/  @!UP1 UIADD3 UR46, UR39, UR26, URZ ;  /* 0x0000001a272e9290 */ /* 0x000fe4000fffe03f */
[----:B------:R-:W-:Y:S02]  /*17d0*/  USHF.R.S32.HI UR55, URZ, 0x1f, UR51 ;  /* 0x0000001f3f377899 */ /* 0x000fe40008011433 */
[----:B------:R-:W-:Y:S02]  /*17e0*/  USEL UR53, UR24, URZ, UP5 ;  /* 0x0000003f18357287 */ /* 0x000fe4000a800000 */
[----:B------:R-:W-:Y:S02]  /*17f0*/  @UP0 UIADD3 UR43, UR9, UR11, URZ ;  /* 0x0000000b092b0290 */ /* 0x000fe4000fffe03f */
[----:B------:R-:W-:Y:S01]  /*1800*/  UIADD3 UR52, UR33, UR10, URZ ;  /* 0x0000000a21347290 */ /* 0x000fe2000fffe03f */
[----:B------:R-:W-:Y:S01]  /*1810*/  @UP0 UMOV UR42, UR8 ;  /* 0x00000008002a0c82 */ /* 0x000fe20008000000 */
[----:B------:R-:W-:Y:S10]  /*1820*/  @P1 BRA `(.L_x_2) ;  /* 0x0000000000301947 */ /* 0x000ff40003800000 */
[----:B------:R-:W-:Y:S01]  /*1830*/  USHF.R.S32.HI UR8, URZ, 0x1f, UR34 ;  /* 0x0000001f3f087899 */ /* 0x000fe20008011422 */
[----:B------:R-:W-:-:S03]  /*1840*/  ULDC.64 UR20, c[0x0][0x248] ;  /* 0x0000920000147ab9 */ /* 0x000fc60000000a00 */
[----:B------:R-:W-:Y:S02]  /*1850*/  UIMAD UR10, UR8, UR20, URZ ;  /* 0x00000014080a72a4 */ /* 0x000fe4000f8e023f */
[----:B------:R-:W-:Y:S02]  /*1860*/  UIMAD.WIDE.U32 UR8, UR34, UR20, URZ ;  /* 0x00000014220872a5 */ /* 0x000fe4000f8e003f */
[----:B------:R-:W-:-:S04]  /*1870*/  UIMAD UR10, UR34, UR21, UR10 ;  /* 0x00000015220a72a4 */ /* 0x000fc8000f8e020a */
[----:B------:R-:W-:-:S03]  /*1880*/  UIADD3 UR9, UR9, UR10, URZ ;  /* 0x0000000a09097290 */ /* 0x000fc6000fffe03f */
[----:B------:R-:W-:Y:S02]  /*1890*/  ULDC.64 UR10, c[0x0][0x230] ;  /* 0x00008c00000a7ab9 */ /* 0x000fe40000000a00 */
[----:B------:R-:W-:Y:S02]  /*18a0*/  UIMAD.WIDE.U32 UR8, UR45, UR10, UR8 ;  /* 0x0000000a2d0872a5 */ /* 0x000fe4000f8e0008 */
[----:B------:R-:W-:-:S04]  /*18b0*/  UIMAD UR10, UR59, UR10, URZ ;  /* 0x0000000a3b0a72a4 */ /* 0x000fc8000f8e023f */
[----:B------:R-:W-:Y:S01]  /*18c0*/  UIMAD UR10, UR45, UR11, UR10 ;  /* 0x0000000b2d0a72a4 */ /* 0x000fe2000f8e020a */
[----:B------:R-:W-:-:S03]  /*18d0*/  UMOV UR48, UR8 ;  /* 0x0000000800307c82 */ /* 0x000fc60008000000 */
[----:B------:R-:W-:-:S12]  /*18e0*/  UIADD3 UR49, UR9, UR10, URZ ;  /* 0x0000000a09317290 */ /* 0x000fd8000fffe03f */
.L_x_2:
[----:B------:R-:W-:Y:S05]  /*18f0*/  @P1 BRA `(.L_x_3) ;  /* 0x0000000000301947 */ /* 0x000fea0003800000 */
[----:B------:R-:W-:Y:S01]  /*1900*/  USHF.R.S32.HI UR8, URZ, 0x1f, UR34 ;  /* 0x0000001f3f087899 */ /* 0x000fe20008011422 */
[----:B------:R-:W-:-:S03]  /*1910*/  ULDC.64 UR18, c[0x0][0x250] ;  /* 0x0000940000127ab9 */ /* 0x000fc60000000a00 */
[----:B------:R-:W-:Y:S02]  /*1920*/  UIMAD UR10, UR8, UR18, URZ ;  /* 0x00000012080a72a4 */ /* 0x000fe4000f8e023f */
[----:B------:R-:W-:Y:S02]  /*1930*/  UIMAD.WIDE.U32 UR8, UR34, UR18, URZ ;  /* 0x00000012220872a5 */ /* 0x000fe4000f8e003f */
[----:B------:R-:W-:-:S04]  /*1940*/  UIMAD UR10, UR34, UR19, UR10 ;  /* 0x00000013220a72a4 */ /* 0x000fc8000f8e020a */
[----:B------:R-:W-:-:S03]  /*1950*/  UIADD3 UR9, UR9, UR10, URZ ;  /* 0x0000000a09097290 */ /* 0x000fc6000fffe03f */
[----:B------:R-:W-:Y:S02]  /*1960*/  ULDC.64 UR10, c[0x0][0x238] ;  /* 0x00008e00000a7ab9 */ /* 0x000fe40000000a00 */
[----:B------:R-:W-:Y:S02]  /*1970*/  UIMAD UR12, UR59, UR10, URZ ;  /* 0x0000000a3b0c72a4 */ /* 0x000fe4000f8e023f */
[----:B------:R-:W-:Y:S02]  /*1980*/  UIMAD.WIDE.U32 UR8, UR45, UR10, UR8 ;  /* 0x0000000a2d0872a5 */ /* 0x000fe4000f8e0008 */
[----:B------:R-:W-:-:S04]  /*1990*/  UIMAD UR11, UR45, UR11, UR12 ;  /* 0x0000000b2d0b72a4 */ /* 0x000fc8000f8e020c */
[----:B------:R-:W-:Y:S01]  /*19a0*/  UIADD3 UR43, UR9, UR11, URZ ;  /* 0x0000000b092b7290 */ /* 0x000fe2000fffe03f */
[----:B------:R-:W-:-:S11]  /*19b0*/  UMOV UR42, UR8 ;  /* 0x00000008002a7c82 */ /* 0x000fd60008000000 */
.L_x_3:
[----:B------:R-:W-:Y:S01]  /*19c0*/  @UP1 UMOV UR8, UR40 ;  /* 0x0000002800081c82 */ /* 0x000fe20008000000 */
[----:B------:R-:W-:Y:S01]  /*19d0*/  @!UP1 UMOV UR8, UR38 ;  /* 0x0000002600089c82 */ /* 0x000fe20008000000 */
[----:B------:R-:W-:Y:S01]  /*19e0*/  SHF.R.S32.HI R10, RZ, 0x1f, R0 ;  /* 0x0000001fff0a7819 */ /* 0x000fe20000011400 */
[----:B------:R-:W-:Y:S06]  /*19f0*/  @!P0 BRA `(.L_x_4) ;  /* 0x00000000001c8947 */ /* 0x000fec0003800000 */
[----:B------:R-:W-:Y:S01]  /*1a00*/  @!UP1 UIMAD UR16, UR45, UR60, URZ ;  /* 0x0000003c2d1092a4 */ /* 0x000fe2000f8e023f */
[----:B------:R-:W-:Y:S01]  /*1a10*/  ULDC UR10, c[0x0][0x2c0] ;  /* 0x0000b000000a7ab9 */ /* 0x000fe20000000800 */
[----:B------:R-:W-:Y:S02]  /*1a20*/  ULDC UR9, c[0x0][0x2e4] ;  /* 0x0000b90000097ab9 */ /* 0x000fe40000000800 */
[----:B------:R-:W-:Y:S02]  /*1a30*/  ULEA UR9, UR10, UR9, 0x7 ;  /* 0x000000090a097291 */ /* 0x000fe4000f8e383f */
[----:B------:R-:W-:-:S04]  /*1a40*/  ULEA UR10, UR45, UR16, 0x7 ;  /* 0x000000102d0a7291 */ /* 0x000fc8000f8e383f */
[----:B------:R-:W-:Y:S01]  /*1a50*/  UIMAD UR10, UR9, UR58, UR10 ;  /* 0x0000003a090a72a4 */ /* 0x000fe2000f8e020a */
[----:B------:R-:W-:Y:S11]  /*1a60*/  BRA `(.L_x_5) ;  /* 0x00000000000c7947 */ /* 0x000ff60003800000 */
.L_x_4:
[----:B------:R-:W-:Y:S02]  /*1a70*/  ULDC UR9, c[0x0][0x270] ;  /* 0x00009c0000097ab9 */ /* 0x000fe40000000800 */
[----:B------:R-:W-:-:S04]  /*1a80*/  UIMAD UR10, UR45, UR9, UR58 ;  /* 0x000000092d0a72a4 */ /* 0x000fc8000f8e023a */
[----:B------:R-:W-:-:S12]  /*1a90*/  UIMAD UR10, UR10, UR60, URZ ;  /* 0x0000003c0a0a72a4 */ /* 0x000fd8000f8e023f */
.L_x_5:
[----:B------:R-:W2:Y:S04]  /*1aa0*/  LDL.64 R4, [R1+0x20] ;  /* 0x0000200001047983 */ /* 0x000ea80000100a00 */
[----:B------:R1:W2:Y:S01]  /*1ab0*/  LDL.64 R12, [R1+0x20] ;  /* 0x00002000010c7983 */ /* 0x0002a20000100a00 */
[----:B------:R-:W-:Y:S01]  /*1ac0*/  SHF.R.S32.HI R24, RZ, 0x1f, R252 ;  /* 0x0000001fff187819 */ /* 0x000fe200000114fc */
[----:B------:R-:W-:Y:S01]  /*1ad0*/  ULDC UR24, c[0x0][0x2dc] ;  /* 0x0000b70000187ab9 */ /* 0x000fe20000000800 */
[----:B------:R-:W-:Y:S01]  /*1ae0*/  IADD3 R6, P0, R252, UR13, RZ ;  /* 0x0000000dfc067c10 */ /* 0x000fe2000ff1e0ff */
[----:B------:R-:W3:Y:S01]  /*1af0*/  S2R R11, SR_TID.X ;  /* 0x00000000000b7919 */ /* 0x000ee20000002100 */
[----:B------:R-:W-:Y:S01]  /*1b00*/  ULDC UR25, c[0x0][0x270] ;  /* 0x00009c0000197ab9 */ /* 0x000fe20000000800 */
[----:B------:R-:W-:Y:S01]  /*1b10*/  USHF.R.S32.HI UR22, URZ, 0x1f, UR58 ;  /* 0x0000001f3f167899 */ /* 0x000fe2000801143a */
[----:B------:R-:W-:Y:S01]  /*1b20*/  IADD3.X R2, R24, UR15, RZ, P0, !PT ;  /* 0x0000000f18027c10 */ /* 0x000fe200087fe4ff */
[----:B------:R-:W-:Y:S01]  /*1b30*/  UIMAD UR29, UR24, UR25, URZ ;  /* 0x00000019181d72a4 */ /* 0x000fe2000f8e023f */
[----:B------:R-:W-:Y:S01]  /*1b40*/  BSSY B1, `(.L_x_1) ;  /* 0x0000651000017945 */ /* 0x000fe20003800000 */
[----:B------:R-:W-:-:S02]  /*1b50*/  UIADD3 UR38, UR13, UR10, URZ ;  /* 0x0000000a0d267290 */ /* 0x000fc4000fffe03f */
[----:B------:R-:W-:Y:S01]  /*1b60*/  IMAD R2, R2, UR30, RZ ;  /* 0x0000001e02027c24 */ /* 0x000fe2000f8e02ff */
[----:B------:R-:W-:Y:S02]  /*1b70*/  UIADD3 UR16, UR13, UR17, URZ ;  /* 0x000000110d107290 */ /* 0x000fe4000fffe03f */
[----:B------:R-:W-:Y:S01]  /*1b80*/  USHF.L.U32 UR24, UR29, 0x6, URZ ;  /* 0x000000061d187899 */ /* 0x000fe2000800063f */
[----:B------:R-:W-:Y:S01]  /*1b90*/  IMAD R2, R6, UR31, R2 ;  /* 0x0000001f06027c24 */ /* 0x000fe2000f8e0202 */
[----:B------:R-:W-:Y:S01]  /*1ba0*/  UISETP.GE.AND UP4, UPT, UR37, 0x1, UPT ;  /* 0x000000012500788c */ /* 0x000fe2000bf86270 */
[----:B------:R-:W-:Y:S01]  /*1bb0*/  ULDC.64 UR26, c[0x0][0x3e0] ;  /* 0x0000f800001a7ab9 */ /* 0x000fe20000000a00 */
[----:B------:R-:W-:Y:S01]  /*1bc0*/  ULDC.64 UR40, c[0x0][0x478] ;  /* 0x00011e0000287ab9 */ /* 0x000fe20000000a00 */
[----:B------:R-:W-:Y:S02]  /*1bd0*/  ULEA.HI.SX32 UR25, UR44, 0xffffffff, 0x1a ;  /* 0xffffffff2c197891 */ /* 0x000fe4000f8fd23f */
[----:B------:R-:W-:Y:S01]  /*1be0*/  UIMAD.WIDE UR38, UR38, 0x4, UR40 ;  /* 0x00000004262678a5 */ /* 0x000fe2000f8e0228 */
[----:B---3--:R-:W-:Y:S01]  /*1bf0*/  SHF.R.S32.HI R9, RZ, 0x1f, R11 ;  /* 0x0000001fff097819 */ /* 0x008fe2000001140b */
[----:B--2---:R-:W-:-:S05]  /*1c00*/  IMAD.MOV.U32 R12, RZ, RZ, R4 ;  /* 0x000000ffff0c7224 */ /* 0x004fca00078e0004 */
[--C-:B------:R-:W-:Y:S02]  /*1c10*/  SHF.R.S32.HI R13, RZ, 0x1f, R12.reuse ;  /* 0x0000001fff0d7819 */ /* 0x100fe4000001140c */
[----:B------:R-:W-:Y:S01]  /*1c20*/  IADD3 R4, P0, R12, UR8, RZ ;  /* 0x000000080c047c10 */ /* 0x000fe2000ff1e0ff */
[----:B------:R-:W-:Y:S02]  /*1c30*/  ULDC.64 UR8, c[0x0][0x420] ;  /* 0x0001080000087ab9 */ /* 0x000fe40000000a00 */
[----:B------:R-:W-:Y:S01]  /*1c40*/  IMAD.U32 R8, RZ, RZ, UR8 ;  /* 0x00000008ff087e24 */ /* 0x000fe2000f8e00ff */
[----:B------:R-:W-:Y:S01]  /*1c50*/  IADD3.X R5, R13, UR46, RZ, P0, !PT ;  /* 0x0000002e0d057c10 */ /* 0x000fe200087fe4ff */
[----:B------:R-:W-:Y:S01]  /*1c60*/  UIMAD UR11, UR15, UR8, URZ ;  /* 0x000000080f0b72a4 */ /* 0x000fe2000f8e023f */
[----:B------:R-:W-:Y:S01]  /*1c70*/  IMAD.WIDE.U32 R6, R6, UR30, R12 ;  /* 0x0000001e06067c25 */ /* 0x000fe2000f8e000c */
[----:B------:R1:W-:Y:S01]  /*1c80*/  STL [R1+0x24], R13 ;  /* 0x0000240d01007387 */ /* 0x0003e20000100800 */
[----:B------:R-:W-:Y:S01]  /*1c90*/  ULDC.64 UR30, c[0x0][0x2b0] ;  /* 0x0000ac00001e7ab9 */ /* 0x000fe20000000a00 */
[----:B------:R-:W-:Y:S01]  /*1ca0*/  UIMAD UR12, UR13, UR9, UR11 ;  /* 0x000000090d0c72a4 */ /* 0x000fe2000f8e020b */
[----:B------:R-:W-:Y:S01]  /*1cb0*/  IMAD.WIDE.U32 R4, R8, UR13, R4 ;  /* 0x0000000d08047c25 */ /* 0x000fe2000f8e0004 */
[----:B------:R-:W-:Y:S01]  /*1cc0*/  LEA.HI R8, R9, R11, RZ, 0x5 ;  /* 0x0000000b09087211 */ /* 0x000fe200078f28ff */
[----:B------:R-:W-:Y:S01]  /*1cd0*/  ULDC.64 UR10, c[0x0][0x428] ;  /* 0x00010a00000a7ab9 */ /* 0x000fe20000000a00 */
[----:B------:R-:W-:Y:S01]  /*1ce0*/  IADD3 R6, P0, R6, UR56, RZ ;  /* 0x0000003806067c10 */ /* 0x000fe2000ff1e0ff */
[----:B------:R-:W-:Y:S01]  /*1cf0*/  UIMAD UR14, UR22, UR10, URZ ;  /* 0x0000000a160e72a4 */ /* 0x000fe2000f8e023f */
[----:B------:R-:W-:Y:S01]  /*1d00*/  LOP3.LUT R9, R8, 0xffffffe0, RZ, 0xc0, !PT ;  /* 0xffffffe008097812 */ /* 0x000fe200078ec0ff */
[----:B------:R-:W-:Y:S01]  /*1d10*/  VIADD R5, R5, UR12 ;  /* 0x0000000c05057c36 */ /* 0x000fe20008000000 */
[----:B------:R-:W-:Y:S01]  /*1d20*/  SHF.R.S32.HI R8, RZ, 0x5, R8 ;  /* 0x00000005ff087819 */ /* 0x000fe20000011408 */
[----:B------:R-:W-:Y:S01]  /*1d30*/  ULDC.64 UR12, c[0x0][0x258] ;  /* 0x00009600000c7ab9 */ /* 0x000fe20000000a00 */
[----:B------:R-:W-:Y:S01]  /*1d40*/  IADD3.X R7, R7, UR23, R2, P0, !PT ;  /* 0x0000001707077c10 */ /* 0x000fe200087fe402 */
[----:B------:R-:W-:Y:S01]  /*1d50*/  IMAD.IADD R9, R11, 0x1, -R9 ;  /* 0x000000010b097824 */ /* 0x000fe200078e0a09 */
[----:B------:R-:W-:Y:S01]  /*1d60*/  UIMAD UR11, UR58, UR11, UR14 ;  /* 0x0000000b3a0b72a4 */ /* 0x000fe2000f8e020e */
[----:B------:R-:W-:Y:S01]  /*1d70*/  IMAD.U32 R2, RZ, RZ, UR10 ;  /* 0x0000000aff027e24 */ /* 0x000fe2000f8e00ff */
[----:B------:R-:W-:Y:S01]  /*1d80*/  UIMAD UR10, UR22, UR12, URZ ;  /* 0x0000000c160a72a4 */ /* 0x000fe2000f8e023f */
[----:B------:R-:W-:Y:S01]  /*1d90*/  IMAD R9, R8, UR29, R9 ;  /* 0x0000001d08097c24 */ /* 0x000fe2000f8e0209 */
[----:B------:R-:W-:Y:S01]  /*1da0*/  ULDC.64 UR14, c[0x0][0x210] ;  /* 0x00008400000e7ab9 */ /* 0x000fe20000000a00 */
[----:B------:R-:W-:Y:S01]  /*1db0*/  IMAD.U32 R8, RZ, RZ, UR12 ;  /* 0x0000000cff087e24 */ /* 0x000fe2000f8e00ff */
[----:B------:R-:W-:Y:S01]  /*1dc0*/  UIMAD UR13, UR58, UR13, UR10 ;  /* 0x0000000d3a0d72a4 */ /* 0x000fe2000f8e020a */
[----:B------:R-:W-:Y:S01]  /*1dd0*/  IMAD.WIDE.U32 R4, R2, UR58, R4 ;  /* 0x0000003a02047c25 */ /* 0x000fe2000f8e0004 */
[----:B------:R-:W-:Y:S01]  /*1de0*/  UIADD3 UR10, UP3, UP2, UR32, UR24, UR51 ;  /* 0x00000018200a7290 */ /* 0x000fe2000fa7e033 */
[----:B------:R-:W-:-:S02]  /*1df0*/  ULDC.64 UR22, c[0x0][0x400] ;  /* 0x0001000000167ab9 */ /* 0x000fc40000000a00 */
[----:B------:R-:W-:Y:S01]  /*1e00*/  IMAD R2, R24, UR8, RZ ;  /* 0x0000000818027c24 */ /* 0x000fe2000f8e02ff */
[----:B------:R-:W-:Y:S01]  /*1e10*/  UIADD3 UR10, UP1, UP0, UR53, UR10, UR57 ;  /* 0x0000000a350a7290 */ /* 0x000fe2000f83e039 */
[----:B------:R-:W-:Y:S01]  /*1e20*/  IMAD.WIDE.U32 R6, R8, UR58, R6 ;  /* 0x0000003a08067c25 */ /* 0x000fe2000f8e0006 */
[----:B------:R-:W-:-:S03]  /*1e30*/  UIMAD.WIDE UR16, UR16, 0x4, UR30 ;  /* 0x00000004101078a5 */ /* 0x000fc6000f8e021e */
[----:B------:R-:W-:Y:S01]  /*1e40*/  VIADD R5, R5, UR11 ;  /* 0x0000000b05057c36 */ /* 0x000fe20008000000 */
[----:B------:R-:W-:Y:S01]  /*1e50*/  USHF.R.S32.HI UR11, URZ, 0x1f, UR24 ;  /* 0x0000001f3f0b7899 */ /* 0x000fe20008011418 */
[----:B------:R-:W-:Y:S01]  /*1e60*/  IMAD R8, R252, UR9, R2 ;  /* 0x00000009fc087c24 */ /* 0x000fe2000f8e0202 */
[----:B------:R-:W-:Y:S01]  /*1e70*/  LEA R238, P0, R6, UR14, 0x1 ;  /* 0x0000000e06ee7c11 */ /* 0x000fe2000f8008ff */
[----:B------:R-:W-:Y:S01]  /*1e80*/  VIADD R2, R7, UR13 ;  /* 0x0000000d07027c36 */ /* 0x000fe20008000000 */
[----:B------:R-:W-:Y:S01]  /*1e90*/  UIADD3.X UR9, UR52, UR11, UR55, UP3, UP2 ;  /* 0x0000000b34097290 */ /* 0x000fe20009fe4437 */
[----:B------:R-:W-:-:S03]  /*1ea0*/  IMAD.WIDE.U32 R4, R252, UR8, R4 ;  /* 0x00000008fc047c25 */ /* 0x000fc6000f8e0004 */
[----:B------:R-:W-:Y:S01]  /*1eb0*/  LEA.HI.X R239, R6, UR15, R2, 0x1, P0 ;  /* 0x0000000f06ef7c11 */ /* 0x000fe200080f0c02 */
[----:B------:R-:W-:Y:S01]  /*1ec0*/  UIADD3.X UR8, UR54, UR9, UR47, UP1, UP0 ;  /* 0x0000000936087290 */ /* 0x000fe20008fe042f */
[----:B------:R-:W-:Y:S01]  /*1ed0*/  PLOP3.LUT P0, PT, PT, PT, UP4, 0x80, 0x0 ;  /* 0x000000000000781c */ /* 0x000fe20003f0f048 */
[----:B------:R-:W-:Y:S01]  /*1ee0*/  IMAD.IADD R5, R5, 0x1, R8 ;  /* 0x0000000105057824 */ /* 0x000fe200078e0208 */
[C---:B------:R-:W-:Y:S02]  /*1ef0*/  IADD3 R2, P2, R9.reuse, UR10, RZ ;  /* 0x0000000a09027c10 */ /* 0x040fe4000ff5e0ff */
[----:B------:R-:W-:Y:S02]  /*1f00*/  LEA R236, P3, R4, UR26, 0x1 ;  /* 0x0000001a04ec7c11 */ /* 0x000fe4000f8608ff */
[----:B------:R-:W-:Y:S02]  /*1f10*/  LEA R241, P1, R2, UR22, 0x2 ;  /* 0x0000001602f17c11 */ /* 0x000fe4000f8210ff */
[----:B------:R-:W-:-:S02]  /*1f20*/  LEA.HI.X.SX32 R6, R9, UR8, 0x1, P2 ;  /* 0x0000000809067c11 */ /* 0x000fc400090f0eff */
[----:B------:R-:W-:Y:S02]  /*1f30*/  LEA.HI.X R237, R4, UR27, R5, 0x1, P3 ;  /* 0x0000001b04ed7c11 */ /* 0x000fe400098f0c05 */
[----:B------:R-:W-:Y:S01]  /*1f40*/  LEA.HI.X R240, R2, UR23, R6, 0x2, P1 ;  /* 0x0000001702f07c11 */ /* 0x000fe200088f1406 */
[----:B-1----:R-:W-:Y:S06]  /*1f50*/  @!P0 BRA `(.L_x_6) ;  /* 0x0000005800148947 */ /* 0x002fec0003800000 */
[----:B------:R-:W2:Y:S01]  /*1f60*/  LDL R25, [R1+0x28] ;  /* 0x0000280001197983 */ /* 0x000ea20000100800 */
[----:B------:R-:W-:Y:S01]  /*1f70*/  UIMAD UR8, UR50, UR18, URZ ;  /* 0x00000012320872a4 */ /* 0x000fe2000f8e023f */
[----:B------:R-:W-:Y:S01]  /*1f80*/  IMAD.U32 R6, RZ, RZ, UR18 ;  /* 0x00000012ff067e24 */ /* 0x000fe2000f8e00ff */
[----:B------:R-:W-:Y:S01]  /*1f90*/  UIMAD UR14, UR35, -0x80, UR5 ;  /* 0xffffff80230e78a4 */ /* 0x000fe2000f8e0205 */
[----:B------:R-:W3:Y:S01]  /*1fa0*/  LDL R26, [R1+0x8] ;  /* 0x00000800011a7983 */ /* 0x000ee20000100800 */
[----:B------:R-:W-:Y:S01]  /*1fb0*/  UIMAD UR9, UR28, UR19, UR8 ;  /* 0x000000131c0972a4 */ /* 0x000fe2000f8e0208 */
[--C-:B------:R-:W-:Y:S01]  /*1fc0*/  IMAD.WIDE.U32 R6, R6, UR28, R12.reuse ;  /* 0x0000001c06067c25 */ /* 0x100fe2000f8e000c */
[----:B------:R-:W-:Y:S01]  /*1fd0*/  UIMAD UR8, UR50, UR20, URZ ;  /* 0x00000014320872a4 */ /* 0x000fe2000f8e023f */
[----:B------:R-:W-:Y:S02]  /*1fe0*/  ULDC.64 UR12, c[0x0][0x268] ;  /* 0x00009a00000c7ab9 */ /* 0x000fe40000000a00 */
[----:B------:R-:W-:Y:S01]  /*1ff0*/  IMAD.U32 R4, RZ, RZ, UR20 ;  /* 0x00000014ff047e24 */ /* 0x000fe2000f8e00ff */
[----:B------:R-:W-:Y:S01]  /*2000*/  UIMAD UR8, UR28, UR21, UR8 ;  /* 0x000000151c0872a4 */ /* 0x000fe2000f8e0208 */
[----:B------:R-:W-:Y:S01]  /*2010*/  VIADD R9, R252, 0x40 ;  /* 0x00000040fc097836 */ /* 0x000fe20000000000 */
[----:B------:R-:W-:Y:S01]  /*2020*/  IADD3 R8, P0, R6, UR42, RZ ;  /* 0x0000002a06087c10 */ /* 0x000fe2000ff1e0ff */
[----:B------:R-:W-:Y:S01]  /*2030*/  IMAD.U32 R2, RZ, RZ, UR9 ;  /* 0x00000009ff027e24 */ /* 0x000fe2000f8e00ff */
[----:B------:R-:W-:Y:S01]  /*2040*/  ULDC.64 UR10, c[0x0][0x260] ;  /* 0x00009800000a7ab9 */ /* 0x000fe20000000a00 */
[----:B------:R-:W-:Y:S01]  /*2050*/  IMAD.WIDE.U32 R4, R4, UR28, R12 ;  /* 0x0000001c04047c25 */ /* 0x000fe2000f8e000c */
[----:B------:R-:W-:-:S02]  /*2060*/  ISETP.GE.AND P2, PT, R9, UR14, PT ;  /* 0x0000000e09007c0c */ /* 0x000fc4000bf46270 */
[----:B------:R-:W-:Y:S01]  /*2070*/  IADD3.X R9, R7, UR43, R2, P0, !PT ;  /* 0x0000002b07097c10 */ /* 0x000fe200087fe402 */
[----:B------:R-:W-:Y:S01]  /*2080*/  IMAD.U32 R2, RZ, RZ, UR8 ;  /* 0x00000008ff027e24 */ /* 0x000fe2000f8e00ff */
[----:B------:R-:W-:Y:S01]  /*2090*/  IADD3 R6, P0, R4, UR48, RZ ;  /* 0x0000003004067c10 */ /* 0x000fe2000ff1e0ff */
[----:B------:R-:W-:-:S03]  /*20a0*/  IMAD R4, R10, UR12, RZ ;  /* 0x0000000c0a047c24 */ /* 0x000fc6000f8e02ff */
[----:B------:R-:W-:Y:S01]  /*20b0*/  IADD3.X R7, R5, UR49, R2, P0, !PT ;  /* 0x0000003105077c10 */ /* 0x000fe200087fe402 */
[----:B------:R-:W-:Y:S01]  /*20c0*/  IMAD R2, R10, UR10, RZ ;  /* 0x0000000a0a027c24 */ /* 0x000fe2000f8e02ff */
[----:B------:R-:W-:Y:S01]  /*20d0*/  UMOV UR8, UR25 ;  /* 0x0000001900087c82 */ /* 0x000fe20008000000 */
[C---:B------:R-:W-:Y:S01]  /*20e0*/  IMAD R10, R0.reuse, UR13, R4 ;  /* 0x0000000d000a7c24 */ /* 0x040fe2000f8e0204 */
[----:B------:R-:W-:Y:S01]  /*20f0*/  UIMAD UR9, UR8, -0x40, UR37 ;  /* 0xffffffc0080978a4 */ /* 0x000fe2000f8e0225 */
[----:B------:R-:W-:Y:S01]  /*2100*/  IMAD.WIDE.U32 R4, R0, UR12, R8 ;  /* 0x0000000c00047c25 */ /* 0x000fe2000f8e0008 */
[----:B------:R-:W-:Y:S01]  /*2110*/  @!P2 IADD3 R14, P0, R252, 0x40, RZ ;  /* 0x00000040fc0ea810 */ /* 0x000fe20007f1e0ff */
[----:B------:R-:W1:Y:S02]  /*2120*/  @!P2 LDC.64 R18, c[0x0][0x220] ;  /* 0x00008800ff12ab82 */ /* 0x000e640000000a00 */
[C---:B------:R-:W-:Y:S02]  /*2130*/  IMAD R8, R0.reuse, UR11, R2 ;  /* 0x0000000b00087c24 */ /* 0x040fe4000f8e0202 */
[----:B------:R-:W-:Y:S01]  /*2140*/  IMAD.WIDE.U32 R6, R0, UR10, R6 ;  /* 0x0000000a00067c25 */ /* 0x000fe2000f8e0006 */
[----:B------:R-:W-:-:S03]  /*2150*/  ISETP.GE.AND P3, PT, R252, UR14, PT ;  /* 0x0000000efc007c0c */ /* 0x000fc6000bf66270 */
[----:B------:R-:W-:-:S10]  /*2160*/  IMAD.IADD R5, R5, 0x1, R10 ;  /* 0x0000000105057824 */ /* 0x000fd400078e020a */
[----:B------:R-:W4:Y:S01]  /*2170*/  @!P3 LDC.64 R16, c[0x0][0x220] ;  /* 0x00008800ff10bb82 */ /* 0x000f220000000a00 */
[----:B------:R-:W-:Y:S02]  /*2180*/  IMAD.IADD R7, R7, 0x1, R8 ;  /* 0x0000000107077824 */ /* 0x000fe400078e0208 */
[----:B------:R-:W-:-:S05]  /*2190*/  @!P2 IMAD.MOV.U32 R8, RZ, RZ, R4 ;  /* 0x000000ffff08a224 */ /* 0x000fca00078e0004 */
[----:B------:R-:W1:Y:S01]  /*21a0*/  @!P3 LDC.64 R20, c[0x0][0x218] ;  /* 0x00008600ff14bb82 */ /* 0x000e620000000a00 */
[----:B------:R-:W-:Y:S01]  /*21b0*/  @!P2 IMAD.MOV.U32 R9, RZ, RZ, R5 ;  /* 0x000000ffff09a224 */ /* 0x000fe200078e0005 */
[----:B------:R-:W-:Y:S01]  /*21c0*/  ULEA.HI UR10, UR8, UR8, URZ, 0x1 ;  /* 0x00000008080a7291 */ /* 0x000fe2000f8f083f */
[----:B------:R-:W-:Y:S02]  /*21d0*/  @!P2 IMAD.MOV.U32 R10, RZ, RZ, R6 ;  /* 0x000000ffff0aa224 */ /* 0x000fe400078e0006 */
[----:B------:R-:W-:Y:S01]  /*21e0*/  @!P2 IMAD.MOV.U32 R11, RZ, RZ, R7 ;  /* 0x000000ffff0ba224 */ /* 0x000fe200078e0007 */
[----:B------:R-:W-:-:S04]  /*21f0*/  ULOP3.LUT UR10, UR10, 0xfffffffe, URZ, 0xc0, !UPT ;  /* 0xfffffffe0a0a7892 */ /* 0x000fc8000f8ec03f */
[----:B------:R-:W-:-:S04]  /*2200*/  UIADD3 UR10, UR8, -UR10, URZ ;  /* 0x8000000a080a7290 */ /* 0x000fc8000fffe03f */
[----:B------:R-:W-:Y:S01]  /*2210*/  UISETP.NE.AND UP0, UPT, UR10, 0x1, UPT ;  /* 0x000000010a00788c */ /* 0x000fe2000bf05270 */
[----:B------:R-:W-:Y:S02]  /*2220*/  UMOV UR11, UR16 ;  /* 0x00000010000b7c82 */ /* 0x000fe40008000000 */
[----:B------:R-:W-:Y:S01]  /*2230*/  UMOV UR10, UR17 ;  /* 0x00000011000a7c82 */ /* 0x000fe20008000000 */
[----:B------:R-:W-:Y:S02]  /*2240*/  IMAD.MOV.U32 R249, RZ, RZ, 0x7f800000 ;  /* 0x7f800000fff97424 */ /* 0x000fe400078e00ff */
[----:B------:R-:W-:Y:S02]  /*2250*/  IMAD.MOV.U32 R250, RZ, RZ, 0x7f800000 ;  /* 0x7f800000fffa7424 */ /* 0x000fe400078e00ff */
[----:B------:R-:W-:Y:S02]  /*2260*/  IMAD.MOV.U32 R247, RZ, RZ, 0x7f800000 ;  /* 0x7f800000fff77424 */ /* 0x000fe400078e00ff */
[----:B------:R-:W-:Y:S01]  /*2270*/  IMAD.MOV.U32 R248, RZ, RZ, 0x7f800000 ;  /* 0x7f800000fff87424 */ /* 0x000fe200078e00ff */
[----:B------:R-:W-:-:S02]  /*2280*/  USHF.L.U32 UR16, UR29, 0x4, URZ ;  /* 0x000000041d107899 */ /* 0x000fc4000800063f */
[----:B------:R-:W-:Y:S02]  /*2290*/  USHF.L.U32 UR15, UR29, 0x3, URZ ;  /* 0x000000031d0f7899 */ /* 0x000fe4000800063f */
[----:B------:R-:W-:Y:S01]  /*22a0*/  UIADD3 UR22, UR16, 0x40, URZ ;  /* 0x0000004010167890 */ /* 0x000fe2000fffe03f */
[----:B------:R-:W-:Y:S01]  /*22b0*/  IMAD R251, RZ, RZ, -UR24 ;  /* 0x80000018fffb7e24 */ /* 0x000fe2000f8e02ff */
[----:B------:R-:W-:Y:S01]  /*22c0*/  UIADD3 UR24, UR16, 0x20, URZ ;  /* 0x0000002010187890 */ /* 0x000fe2000fffe03f */
[----:B------:R-:W-:Y:S02]  /*22d0*/  CS2R R126, SRZ ;  /* 0x00000000007e7805 */ /* 0x000fe4000001ff00 */
[----:B------:R-:W-:Y:S02]  /*22e0*/  CS2R R124, SRZ ;  /* 0x00000000007c7805 */ /* 0x000fe4000001ff00 */
[----:B------:R-:W-:Y:S02]  /*22f0*/  CS2R R130, SRZ ;  /* 0x0000000000827805 */ /* 0x000fe4000001ff00 */
[----:B------:R-:W-:-:S02]  /*2300*/  CS2R R128, SRZ ;  /* 0x0000000000807805 */ /* 0x000fc4000001ff00 */
[----:B------:R-:W-:Y:S02]  /*2310*/  CS2R R122, SRZ ;  /* 0x00000000007a7805 */ /* 0x000fe4000001ff00 */
[----:B------:R-:W-:Y:S02]  /*2320*/  CS2R R120, SRZ ;  /* 0x0000000000787805 */ /* 0x000fe4000001ff00 */
        /* <DEDUP_REMOVED lines=37> */
[----:B------:R-:W-:Y:S01]  /*2580*/  CS2R R48, SRZ ;  /* 0x0000000000307805 */ /* 0x000fe2000001ff00 */
[----:B--2---:R-:W-:-:S05]  /*2590*/  VIADD R0, R25, 0x8 ;  /* 0x0000000819007836 */ /* 0x004fca0000000000 */
[----:B------:R-:W-:Y:S01]  /*25a0*/  ISETP.GE.AND P6, PT, R0, UR9, PT ;  /* 0x0000000900007c0c */ /* 0x000fe2000bfc6270 */
[----:B------:R-:W-:Y:S01]  /*25b0*/  @!P2 IMAD.X R0, RZ, RZ, R24, P0 ;  /* 0x000000ffff00a224 */ /* 0x000fe200000e0618 */
[----:B------:R-:W-:-:S03]  /*25c0*/  @!P2 IADD3 R12, P0, R252, 0x40, RZ ;  /* 0x00000040fc0ca810 */ /* 0x000fc60007f1e0ff */
[----:B------:R-:W-:-:S04]  /*25d0*/  @!P2 IMAD R0, R0, UR18, RZ ;  /* 0x000000120000ac24 */ /* 0x000fc8000f8e02ff */
[----:B------:R-:W-:Y:S02]  /*25e0*/  @!P2 IMAD R23, R14, UR19, R0 ;  /* 0x000000130e17ac24 */ /* 0x000fe4000f8e0200 */
[----:B------:R-:W-:Y:S01]  /*25f0*/  @!P2 IMAD.X R0, RZ, RZ, R24, P0 ;  /* 0x000000ffff00a224 */ /* 0x000fe200000e0618 */
[----:B------:R-:W-:Y:S01]  /*2600*/  PLOP3.LUT P0, PT, PT, PT, UP5, 0x80, 0x0 ;  /* 0x000000000000781c */ /* 0x000fe20003f0f058 */
[----:B------:R-:W-:-:S05]  /*2610*/  VIADD R2, R25, 0x20 ;  /* 0x0000002019027836 */ /* 0x000fca0000000000 */
[----:B------:R-:W-:Y:S01]  /*2620*/  ISETP.GE.AND P5, PT, R2, UR9, PT ;  /* 0x0000000902007c0c */ /* 0x000fe2000bfa6270 */
[----:B------:R-:W-:Y:S02]  /*2630*/  @!P3 IMAD R2, R24, UR18, RZ ;  /* 0x000000121802bc24 */ /* 0x000fe4000f8e02ff */
[----:B------:R-:W-:-:S04]  /*2640*/  @!P2 IMAD.WIDE.U32 R14, R14, UR18, R8 ;  /* 0x000000120e0eac25 */ /* 0x000fc8000f8e0008 */
[C---:B------:R-:W-:Y:S02]  /*2650*/  @!P3 IMAD R2, R252.reuse, UR19, R2 ;  /* 0x00000013fc02bc24 */ /* 0x040fe4000f8e0202 */
[----:B------:R-:W-:-:S04]  /*2660*/  @!P3 IMAD.WIDE.U32 R8, R252, UR18, R4 ;  /* 0x00000012fc08bc25 */ /* 0x000fc8000f8e0004 */
[----:B------:R-:W-:Y:S01]  /*2670*/  @!P2 IMAD R0, R0, UR20, RZ ;  /* 0x000000140000ac24 */ /* 0x000fe2000f8e02ff */
[----:B----4-:R-:W-:Y:S01]  /*2680*/  @!P3 LEA R4, P1, R8, R16, 0x1 ;  /* 0x000000100804b211 */ /* 0x010fe200078208ff */
[----:B------:R-:W-:Y:S02]  /*2690*/  @!P3 IMAD.IADD R5, R9, 0x1, R2 ;  /* 0x000000010905b824 */ /* 0x000fe400078e0202 */
[----:B------:R-:W-:Y:S02]  /*26a0*/  @!P3 IMAD R2, R24, UR20, RZ ;  /* 0x000000141802bc24 */ /* 0x000fe4000f8e02ff */
[----:B------:R-:W-:Y:S01]  /*26b0*/  @!P2 IMAD R22, R12, UR21, R0 ;  /* 0x000000150c16ac24 */ /* 0x000fe2000f8e0200 */
[----:B------:R-:W-:Y:S01]  /*26c0*/  @!P3 LEA.HI.X R5, R8, R17, R5, 0x1, P1 ;  /* 0x000000110805b211 */ /* 0x000fe200008f0c05 */
[----:B------:R-:W-:Y:S01]  /*26d0*/  @!P2 IMAD.WIDE.U32 R12, R12, UR20, R10 ;  /* 0x000000140c0cac25 */ /* 0x000fe2000f8e000a */
[----:B------:R-:W2:Y:S01]  /*26e0*/  @!P2 LDC.64 R16, c[0x0][0x218] ;  /* 0x00008600ff10ab82 */ /* 0x000ea20000000a00 */
[----:B---3--:R-:W-:-:S07]  /*26f0*/  LEA R0, R26, UR4, 0x1 ;  /* 0x000000041a007c11 */ /* 0x008fce000f8e08ff */
[----:B------:R-:W-:Y:S01]  /*2700*/  @P0 BAR.SYNC.DEFER_BLOCKING 0x0 ;  /* 0x0000000000000b1d */ /* 0x000fe20000010000 */
[C---:B------:R-:W-:Y:S02]  /*2710*/  @!P3 IMAD R2, R252.reuse, UR21, R2 ;  /* 0x00000015fc02bc24 */ /* 0x040fe4000f8e0202 */
[----:B------:R-:W-:Y:S01]  /*2720*/  @!P3 IMAD.WIDE.U32 R10, R252, UR20, R6 ;  /* 0x00000014fc0abc25 */ /* 0x000fe2000f8e0006 */
[----:B-1----:R-:W-:-:S03]  /*2730*/  @!P2 LEA R8, P1, R14, R18, 0x1 ;  /* 0x000000120e08a211 */ /* 0x002fc600078208ff */
[----:B------:R-:W-:Y:S01]  /*2740*/  @!P2 IMAD.IADD R7, R15, 0x1, R23 ;  /* 0x000000010f07a824 */ /* 0x000fe200078e0217 */
[----:B------:R-:W-:Y:S01]  /*2750*/  @!P3 LEA R6, P0, R10, R20, 0x1 ;  /* 0x000000140a06b211 */ /* 0x000fe200078008ff */
[----:B------:R-:W-:-:S03]  /*2760*/  @!P3 IMAD.IADD R2, R11, 0x1, R2 ;  /* 0x000000010b02b824 */ /* 0x000fc600078e0202 */
[----:B------:R-:W-:Y:S02]  /*2770*/  @!P2 LEA.HI.X R9, R14, R19, R7, 0x1, P1 ;  /* 0x000000130e09a211 */ /* 0x000fe400008f0c07 */
[----:B------:R-:W-:Y:S02]  /*2780*/  ISETP.GE.AND P1, PT, R252, UR9, PT ;  /* 0x00000009fc007c0c */ /* 0x000fe4000bf26270 */
[----:B------:R-:W-:Y:S01]  /*2790*/  @!P3 LEA.HI.X R7, R10, R21, R2, 0x1, P0 ;  /* 0x000000150a07b211 */ /* 0x000fe200000f0c02 */
[----:B------:R-:W-:Y:S01]  /*27a0*/  VIADD R2, R26, 0x1800 ;  /* 0x000018001a027836 */ /* 0x000fe20000000000 */
[----:B------:R-:W-:Y:S01]  /*27b0*/  PLOP3.LUT P0, PT, PT, PT, UP0, 0x80, 0x0 ;  /* 0x000000000000781c */ /* 0x000fe20003f0f008 */
[----:B------:R-:W-:Y:S04]  /*27c0*/  @P3 STS [R0+0xf000], RZ ;  /* 0x00f000ff00003388 */ /* 0x000fe80000000800 */
[----:B------:R-:W-:Y:S04]  /*27d0*/  @P3 STS [R0+0xf004], RZ ;  /* 0x00f004ff00003388 */ /* 0x000fe80000000800 */
[----:B------:R-:W-:Y:S04]  /*27e0*/  @P3 STS.64 [R0+0xf008], RZ ;  /* 0x00f008ff00003388 */ /* 0x000fe80000000a00 */
[----:B------:R-:W-:Y:S04]  /*27f0*/  @P3 STS.128 [R0+0x11000], RZ ;  /* 0x011000ff00003388 */ /* 0x000fe80000000c00 */
[----:B------:R-:W-:Y:S04]  /*2800*/  @P3 STS.128 [R0+0x13000], RZ ;  /* 0x013000ff00003388 */ /* 0x000fe80000000c00 */
[----:B------:R-:W-:Y:S01]  /*2810*/  @!PT LDS RZ, [RZ] ;  /* 0x00000000fffff984 */ /* 0x000fe20000000800 */
[----:B------:R-:W-:Y:S01]  /*2820*/  @!PT LDS RZ, [RZ] ;  /* 0x00000000fffff984 */ /* 0x000fe20000000800 */
[----:B------:R-:W-:Y:S01]  /*2830*/  @!PT LDS RZ, [RZ] ;  /* 0x00000000fffff984 */ /* 0x000fe20000000800 */
[----:B------:R-:W-:Y:S04]  /*2840*/  @!P3 LDGSTS.E.BYPASS.LTC128B.128 [R0+0xf000], desc[UR6][R4.64] ;  /* 0x0f0000000400bfae */ /* 0x000fe8000b901d46 */
[----:B------:R-:W-:Y:S04]  /*2850*/  @!P3 LDGSTS.E.BYPASS.LTC128B.128 [R0+0x11000], desc[UR6][R4.64+0x40] ;  /* 0x110000400400bfae */ /* 0x000fe8000b901d46 */
[----:B------:R1:W-:Y:S04]  /*2860*/  @!P3 LDGSTS.E.BYPASS.LTC128B.128 [R0+0x13000], desc[UR6][R4.64+0x80] ;  /* 0x130000800400bfae */ /* 0x0003e8000b901d46 */
[----:B------:R-:W-:Y:S04]  /*2870*/  @P2 STS.128 [R0+0x10000], RZ ;  /* 0x010000ff00002388 */ /* 0x000fe80000000c00 */
        /* <DEDUP_REMOVED lines=8> */
[----:B------:R-:W0:Y:S01]  /*2900*/  LDGDEPBAR ;  /* 0x00000000000079af */ /* 0x000e220000000000 */
[----:B-1----:R-:W-:-:S03]  /*2910*/  @!P2 IMAD.IADD R5, R13, 0x1, R22 ;  /* 0x000000010d05a824 */ /* 0x002fc600078e0216 */
[----:B------:R-:W-:Y:S04]  /*2920*/  @P1 STS [R0+0x6000], RZ ;  /* 0x006000ff00001388 */ /* 0x000fe80000000800 */
[----:B------:R-:W-:Y:S04]  /*2930*/  @P1 STS [R0+0x6004], RZ ;  /* 0x006004ff00001388 */ /* 0x000fe80000000800 */
[----:B------:R-:W-:Y:S04]  /*2940*/  @P1 STS.64 [R0+0x6008], RZ ;  /* 0x006008ff00001388 */ /* 0x000fe80000000a00 */
[----:B------:R-:W-:Y:S01]  /*2950*/  @P1 STS.128 [R0+0x7000], RZ ;  /* 0x007000ff00001388 */ /* 0x000fe20000000c00 */
[----:B---3--:R-:W-:-:S03]  /*2960*/  SEL R8, R2, R26, !P0 ;  /* 0x0000001a02087207 */ /* 0x008fc60004000000 */
[----:B------:R-:W-:Y:S01]  /*2970*/  @P1 STS.128 [R0+0x8000], RZ ;  /* 0x008000ff00001388 */ /* 0x000fe20000000c00 */
[----:B------:R-:W-:-:S03]  /*2980*/  LEA R235, R8, UR4, 0x1 ;  /* 0x0000000408eb7c11 */ /* 0x000fc6000f8e08ff */
[----:B------:R-:W-:Y:S01]  /*2990*/  @!PT LDS RZ, [RZ] ;  /* 0x00000000fffff984 */ /* 0x000fe20000000800 */
[----:B------:R-:W-:Y:S01]  /*29a0*/  @!PT LDS RZ, [RZ] ;  /* 0x00000000fffff984 */ /* 0x000fe20000000800 */
[----:B------:R-:W-:Y:S01]  /*29b0*/  @!PT LDS RZ, [RZ] ;  /* 0x00000000fffff984 */ /* 0x000fe20000000800 */
[----:B------:R-:W-:Y:S01]  /*29c0*/  @!P1 LDGSTS.E.BYPASS.LTC128B.128 [R0+0x6000], desc[UR6][R236.64] ;  /* 0x06000000ec009fae */ /* 0x000fe2000b901d46 */
[----:B--2---:R-:W-:-:S03]  /*29d0*/  @!P2 LEA R4, P4, R12, R16, 0x1 ;  /* 0x000000100c04a211 */ /* 0x004fc600078808ff */
[----:B------:R-:W-:Y:S04]  /*29e0*/  @!P1 LDGSTS.E.BYPASS.LTC128B.128 [R0+0x7000], desc[UR6][R236.64+0x40] ;  /* 0x07000040ec009fae */ /* 0x000fe8000b901d46 */
[----:B------:R-:W-:Y:S04]  /*29f0*/  @!P1 LDGSTS.E.BYPASS.LTC128B.128 [R0+0x8000], desc[UR6][R236.64+0x80] ;  /* 0x08000080ec009fae */ /* 0x000fe8000b901d46 */
[----:B------:R-:W-:Y:S04]  /*2a00*/  @P1 STS [R235], RZ ;  /* 0x000000ffeb001388 */ /* 0x000fe80000000800 */
[----:B------:R-:W-:Y:S04]  /*2a10*/  @P1 STS [R235+0x4], RZ ;  /* 0x000004ffeb001388 */ /* 0x000fe80000000800 */
        /* <DEDUP_REMOVED lines=9> */
[----:B------:R-:W-:Y:S01]  /*2ab0*/  @P1 STS [R235+0x200c], RZ ;  /* 0x00200cffeb001388 */ /* 0x000fe20000000800 */
[----:B------:R-:W-:-:S03]  /*2ac0*/  @!P2 LEA.HI.X R5, R12, R17, R5, 0x1, P4 ;  /* 0x000000110c05a211 */ /* 0x000fc600020f0c05 */
[----:B------:R-:W-:Y:S01]  /*2ad0*/  @!PT LDS RZ, [RZ] ;  /* 0x00000000fffff984 */ /* 0x000fe20000000800 */
[----:B------:R-:W-:Y:S01]  /*2ae0*/  @!PT LDS RZ, [RZ] ;  /* 0x00000000fffff984 */ /* 0x000fe20000000800 */
[----:B------:R-:W-:Y:S01]  /*2af0*/  @!PT LDS RZ, [RZ] ;  /* 0x00000000fffff984 */ /* 0x000fe20000000800 */
[----:B------:R-:W-:Y:S04]  /*2b00*/  @!P1 LDGSTS.E.BYPASS.LTC128B.128 [R235], desc[UR6][R238.64] ;  /* 0x00000000eeeb9fae */ /* 0x000fe8000b901d46 */
[----:B------:R-:W-:Y:S04]  /*2b10*/  @!P1 LDGSTS.E.BYPASS.LTC128B.128 [R235+0x1000], desc[UR6][R238.64+0x40] ;  /* 0x01000040eeeb9fae */ /* 0x000fe8000b901d46 */
[----:B------:R-:W-:Y:S04]  /*2b20*/  @!P1 LDGSTS.E.BYPASS.LTC128B.128 [R235+0x2000], desc[UR6][R238.64+0x80] ;  /* 0x02000080eeeb9fae */ /* 0x000fe8000b901d46 */
        /* <DEDUP_REMOVED lines=8> */
[----:B------:R-:W-:Y:S01]  /*2bb0*/  @!P3 LDGSTS.E.BYPASS.LTC128B.128 [R0+0x9000], desc[UR6][R6.64] ;  /* 0x090000000600bfae */ /* 0x000fe2000b901d46 */
[----:B------:R-:W-:-:S03]  /*2bc0*/  VIADD R2, R25, 0x28 ;  /* 0x0000002819027836 */ /* 0x000fc60000000000 */
[----:B------:R-:W-:Y:S04]  /*2bd0*/  @!P3 LDGSTS.E.BYPASS.LTC128B.128 [R0+0xb000], desc[UR6][R6.64+0x40] ;  /* 0x0b0000400600bfae */ /* 0x000fe8000b901d46 */
[----:B------:R1:W-:Y:S04]  /*2be0*/  @!P3 LDGSTS.E.BYPASS.LTC128B.128 [R0+0xd000], desc[UR6][R6.64+0x80] ;  /* 0x0d0000800600bfae */ /* 0x0003e8000b901d46 */
[----:B------:R-:W-:Y:S04]  /*2bf0*/  @P2 STS.128 [R0+0xa000], RZ ;  /* 0x00a000ff00002388 */ /* 0x000fe80000000c00 */
[----:B------:R-:W-:Y:S04]  /*2c00*/  @P2 STS.128 [R0+0xc000], RZ ;  /* 0x00c000ff00002388 */ /* 0x000fe80000000c00 */
[----:B------:R2:W-:Y:S04]  /*2c10*/  @P2 STS.128 [R0+0xe000], RZ ;  /* 0x00e000ff00002388 */ /* 0x0005e80000000c00 */
[----:B------:R-:W-:Y:S01]  /*2c20*/  @!PT LDS RZ, [RZ] ;  /* 0x00000000fffff984 */ /* 0x000fe20000000800 */
[----:B------:R-:W-:Y:S01]  /*2c30*/  @!PT LDS RZ, [RZ] ;  /* 0x00000000fffff984 */ /* 0x000fe20000000800 */
[----:B------:R-:W-:Y:S01]  /*2c40*/  @!PT LDS RZ, [RZ] ;  /* 0x00000000fffff984 */ /* 0x000fe20000000800 */
[----:B------:R-:W-:Y:S04]  /*2c50*/  @!P2 LDGSTS.E.BYPASS.LTC128B.128 [R0+0xa000], desc[UR6][R4.64] ;  /* 0x0a0000000400afae */ /* 0x000fe8000b901d46 */
[----:B------:R-:W-:Y:S01]  /*2c60*/  @!P2 LDGSTS.E.BYPASS.LTC128B.128 [R0+0xc000], desc[UR6][R4.64+0x40] ;  /* 0x0c0000400400afae */ /* 0x000fe2000b901d46 */
[----:B------:R-:W-:-:S03]  /*2c70*/  ISETP.GE.AND P1, PT, R2, UR9, PT ;  /* 0x0000000902007c0c */ /* 0x000fc6000bf26270 */
[----:B------:R3:W-:Y:S04]  /*2c80*/  @!P2 LDGSTS.E.BYPASS.LTC128B.128 [R0+0xe000], desc[UR6][R4.64+0x80] ;  /* 0x0e0000800400afae */ /* 0x0007e8000b901d46 */
[----:B------:R-:W0:Y:S01]  /*2c90*/  LDGDEPBAR ;  /* 0x00000000000079af */ /* 0x000e220000000000 */
[C---:B-1----:R-:W-:Y:S01]  /*2ca0*/  IMAD.SHL.U32 R6, R25.reuse, 0x4, RZ ;  /* 0x0000000419067824 */ /* 0x042fe200078e00ff */
[----:B------:R-:W-:Y:S02]  /*2cb0*/  SHF.R.S32.HI R8, RZ, 0x1f, R25 ;  /* 0x0000001fff087819 */ /* 0x000fe40000011419 */
[----:B------:R-:W-:Y:S02]  /*2cc0*/  ISETP.GE.AND P4, PT, R25, UR9, PT ;  /* 0x0000000919007c0c */ /* 0x000fe4000bf86270 */
[----:B---3--:R-:W-:Y:S01]  /*2cd0*/  IADD3 R4, P3, R6, UR11, RZ ;  /* 0x0000000b06047c10 */ /* 0x008fe2000ff7e0ff */
[----:B------:R-:W-:-:S04]  /*2ce0*/  DEPBAR.LE SB0, 0x1 ;  /* 0x000080400000791a */ /* 0x000fc80000000000 */
[----:B--2---:R-:W-:Y:S02]  /*2cf0*/  SHF.R.S32.HI R0, RZ, 0x1f, R2 ;  /* 0x0000001fff007819 */ /* 0x004fe40000011402 */
[C---:B------:R-:W-:Y:S02]  /*2d00*/  @!P1 LEA R6, P2, R2.reuse, UR11, 0x2 ;  /* 0x0000000b02069c11 */ /* 0x040fe4000f8410ff */
[----:B------:R-:W-:Y:S02]  /*2d10*/  SHF.L.U64.HI R5, R25, 0x2, R8 ;  /* 0x0000000219057819 */ /* 0x000fe40000010208 */
[----:B------:R-:W-:Y:S02]  /*2d20*/  @!P1 LEA.HI.X R7, R2, UR10, R0, 0x2, P2 ;  /* 0x0000000a02079c11 */ /* 0x000fe400090f1400 */
[----:B------:R-:W-:-:S03]  /*2d30*/  IADD3.X R5, R5, UR10, RZ, P3, !PT ;  /* 0x0000000a05057c10 */ /* 0x000fc60009ffe4ff */
[----:B------:R-:W5:Y:S04]  /*2d40*/  @!P1 LDG.E R248, desc[UR6][R6.64] ;  /* 0x0000000606f89981 */ /* 0x000f68000c1e1900 */
[----:B------:R-:W5:Y:S04]  /*2d50*/  @!P4 LDG.E R249, desc[UR6][R4.64] ;  /* 0x0000000604f9c981 */ /* 0x000f68000c1e1900 */
[----:B------:R-:W5:Y:S04]  /*2d60*/  @!P6 LDG.E R250, desc[UR6][R4.64+0x20] ;  /* 0x0000200604fae981 */ /* 0x000f68000c1e1900 */
[----:B------:R1:W5:Y:S01]  /*2d70*/  @!P5 LDG.E R247, desc[UR6][R4.64+0x80] ;  /* 0x0000800604f7d981 */ /* 0x000362000c1e1900 */
[----:B------:R-:W-:Y:S01]  /*2d80*/  BAR.SYNC.DEFER_BLOCKING 0x0 ;  /* 0x0000000000007b1d */ /* 0x000fe20000010000 */
[----:B------:R-:W-:-:S04]  /*2d90*/  UIADD3 UR9, UR28, 0x80, URZ ;  /* 0x000000801c097890 */ /* 0x000fc8000fffe03f */
[----:B------:R-:W-:Y:S01]  /*2da0*/  UISETP.GE.AND UP0, UPT, UR9, UR5, UPT ;  /* 0x000000050900728c */ /* 0x000fe2000bf06270 */
[----:B------:R-:W2:Y:S04]  /*2db0*/  LDSM.16.M88.4 R172, [R222+0xf000] ;  /* 0x00f00000deac783b */ /* 0x000ea80000000200 */
[----:B------:R-:W3:Y:S04]  /*2dc0*/  LDSM.16.M88.4 R176, [R222+0xf400] ;  /* 0x00f40000deb0783b */ /* 0x000ee80000000200 */
[----:B------:R-:W4:Y:S04]  /*2dd0*/  LDSM.16.M88.4 R180, [R223+0xf000] ;  /* 0x00f00000dfb4783b */ /* 0x000f280000000200 */
[----:B------:R-:W2:Y:S04]  /*2de0*/  LDSM.16.M88.4 R184, [R223+0xf400] ;  /* 0x00f40000dfb8783b */ /* 0x000ea80000000200 */
[----:B------:R-:W2:Y:S04]  /*2df0*/  LDSM.16.M88.4 R188, [R222+0x11000] ;  /* 0x01100000debc783b */ /* 0x000ea80000000200 */
[----:B------:R-:W2:Y:S04]  /*2e00*/  LDSM.16.M88.4 R192, [R222+0x11400] ;  /* 0x01140000dec0783b */ /* 0x000ea80000000200 */
[----:B------:R-:W2:Y:S04]  /*2e10*/  LDSM.16.M88.4 R196, [R223+0x11000] ;  /* 0x01100000dfc4783b */ /* 0x000ea80000000200 */
[----:B------:R-:W2:Y:S04]  /*2e20*/  LDSM.16.M88.4 R200, [R223+0x11400] ;  /* 0x01140000dfc8783b */ /* 0x000ea80000000200 */
[----:B------:R-:W2:Y:S04]  /*2e30*/  LDSM.16.M88.4 R204, [R222+0x13000] ;  /* 0x01300000decc783b */ /* 0x000ea80000000200 */
[----:B------:R-:W2:Y:S04]  /*2e40*/  LDSM.16.M88.4 R208, [R222+0x13400] ;  /* 0x01340000ded0783b */ /* 0x000ea80000000200 */
[----:B------:R-:W2:Y:S04]  /*2e50*/  LDSM.16.M88.4 R212, [R223+0x13000] ;  /* 0x01300000dfd4783b */ /* 0x000ea80000000200 */
[----:B------:R-:W2:Y:S01]  /*2e60*/  LDSM.16.M88.4 R216, [R223+0x13400] ;  /* 0x01340000dfd8783b */ /* 0x000ea20000000200 */
[----:B-1----:R-:W-:-:S05]  /*2e70*/  IMAD.SHL.U32 R4, R25, 0x4, RZ ;  /* 0x0000000419047824 */ /* 0x002fca00078e00ff */
[----:B------:R1:W-:Y:S01]  /*2e80*/  STL [R1+0x10], R4 ;  /* 0x0000100401007387 */ /* 0x0003e20000100800 */
[----:B------:R-:W-:Y:S02]  /*2e90*/  UIADD3 UR9, UR16, 0x20, URZ ;  /* 0x0000002010097890 */ /* 0x000fe4000fffe03f */
[----:B------:R-:W-:Y:S02]  /*2ea0*/  UIADD3 UR21, UR15, UR22, URZ ;  /* 0x000000160f157290 */ /* 0x000fe4000fffe03f */
[----:B------:R-:W-:Y:S01]  /*2eb0*/  UIADD3 UR9, UR15, UR9, URZ ;  /* 0x000000090f097290 */ /* 0x000fe2000fffe03f */
[----:B------:R-:W-:Y:S01]  /*2ec0*/  VIADD R2, R230, 0x1800 ;  /* 0x00001800e6027836 */ /* 0x000fe20000000000 */
[----:B------:R-:W-:Y:S01]  /*2ed0*/  UIADD3 UR20, UR15, UR21, URZ ;  /* 0x000000150f147290 */ /* 0x000fe2000fffe03f */
[----:B------:R-:W-:Y:S01]  /*2ee0*/  VIADD R0, R229, 0x1800 ;  /* 0x00001800e5007836 */ /* 0x000fe20000000000 */
[----:B------:R-:W-:Y:S01]  /*2ef0*/  UIADD3 UR25, UR15, UR9, URZ ;  /* 0x000000090f197290 */ /* 0x000fe2000fffe03f */
[----:B-1----:R-:W-:Y:S01]  /*2f00*/  SHF.L.U64.HI R4, R25, 0x2, R8 ;  /* 0x0000000219047819 */ /* 0x002fe20000010208 */
[----:B------:R-:W-:Y:S01]  /*2f10*/  UIADD3 UR19, UR15, UR20, URZ ;  /* 0x000000140f137290 */ /* 0x000fe2000fffe03f */
[----:B------:R-:W-:-:S02]  /*2f20*/  SEL R2, R2, R230, !P0 ;  /* 0x000000e602027207 */ /* 0x000fc40004000000 */
[----:B------:R-:W-:Y:S02]  /*2f30*/  CS2R R42, SRZ ;  /* 0x00000000002a7805 */ /* 0x000fe4000001ff00 */
[----:B------:R-:W-:Y:S01]  /*2f40*/  SEL R0, R0, R229, !P0 ;  /* 0x000000e500007207 */ /* 0x000fe20004000000 */
[----:B------:R1:W-:Y:S01]  /*2f50*/  STL [R1+0xc], R4 ;  /* 0x00000c0401007387 */ /* 0x0003e20000100800 */
[----:B------:R-:W-:Y:S01]  /*2f60*/  UIADD3 UR23, UR15, UR25, URZ ;  /* 0x000000190f177290 */ /* 0x000fe2000fffe03f */
[----:B------:R-:W-:Y:S01]  /*2f70*/  CS2R R40, SRZ ;  /* 0x0000000000287805 */ /* 0x000fe2000001ff00 */
[----:B------:R-:W-:Y:S01]  /*2f80*/  UIADD3 UR18, UR15, UR19, URZ ;  /* 0x000000130f127290 */ /* 0x000fe2000fffe03f */
[----:B------:R-:W-:Y:S01]  /*2f90*/  CS2R R38, SRZ ;  /* 0x0000000000267805 */ /* 0x000fe2000001ff00 */
[----:B------:R-:W-:Y:S01]  /*2fa0*/  UIADD3 UR17, UR15, UR23, URZ ;  /* 0x000000170f117290 */ /* 0x000fe2000fffe03f */
[----:B------:R-:W-:Y:S02]  /*2fb0*/  CS2R R36, SRZ ;  /* 0x0000000000247805 */ /* 0x000fe4000001ff00 */
[----:B------:R-:W-:Y:S01]  /*2fc0*/  LEA R221, R2, UR4, 0x1 ;  /* 0x0000000402dd7c11 */ /* 0x000fe2000f8e08ff */
[----:B------:R-:W-:Y:S01]  /*2fd0*/  UIMAD UR33, UR29, 0x18, URZ ;  /* 0x000000181d2178a4 */ /* 0x000fe2000f8e023f */
[----:B------:R-:W-:Y:S01]  /*2fe0*/  LEA R220, R0, UR4, 0x1 ;  /* 0x0000000400dc7c11 */ /* 0x000fe2000f8e08ff */
[----:B------:R-:W-:-:S02]  /*2ff0*/  USHF.L.U32 UR32, UR29, 0x5, URZ ;  /* 0x000000051d207899 */ /* 0x000fc4000800063f */
[----:B------:R-:W-:Y:S02]  /*3000*/  UIMAD UR31, UR29, 0x28, URZ ;  /* 0x000000281d1f78a4 */ /* 0x000fe4000f8e023f */
[----:B------:R-:W-:Y:S01]  /*3010*/  UIMAD UR30, UR29, 0x30, URZ ;  /* 0x000000301d1e78a4 */ /* 0x000fe2000f8e023f */
[----:B------:R-:W-:Y:S01]  /*3020*/  UMOV UR13, UR38 ;  /* 0x00000026000d7c82 */ /* 0x000fe20008000000 */
[----:B------:R-:W-:Y:S02]  /*3030*/  UIMAD UR29, UR29, 0x38, URZ ;  /* 0x000000381d1d78a4 */ /* 0x000fe4000f8e023f */
[----:B------:R-:W-:Y:S02]  /*3040*/  UIADD3 UR28, UR15, UR24, URZ ;  /* 0x000000180f1c7290 */ /* 0x000fe4000fffe03f */
[----:B------:R-:W-:Y:S02]  /*3050*/  UIADD3 UR27, UR15, UR18, URZ ;  /* 0x000000120f1b7290 */ /* 0x000fe4000fffe03f */
[----:B------:R-:W-:Y:S01]  /*3060*/  UIADD3 UR26, UR15, UR17, URZ ;  /* 0x000000110f1a7290 */ /* 0x000fe2000fffe03f */
[----:B------:R-:W-:Y:S01]  /*3070*/  UMOV UR12, UR39 ;  /* 0x00000027000c7c82 */ /* 0x000fe20008000000 */
[----:B-1234-:R-:W-:-:S10]  /*3080*/  ULDC UR9, c[0x0][0x2ec] ;  /* 0x0000bb0000097ab9 */ /* 0x01efd40000000800 */
.L_x_9:
[----:B------:R-:W0:Y:S01]  /*3090*/  LDGDEPBAR ;  /* 0x00000000000079af */ /* 0x000e220000000000 */
[----:B------:R-:W-:Y:S01]  /*30a0*/  IMAD.IADD R0, R228, 0x1, R221 ;  /* 0x00000001e4007824 */ /* 0x000fe200078e02dd */
[----:B------:R-:W-:Y:S01]  /*30b0*/  PLOP3.LUT P0, PT, PT, PT, UP0, 0x80, 0x0 ;  /* 0x000000000000781c */ /* 0x000fe20003f0f008 */
[----:B------:R-:W-:Y:S05]  /*30c0*/  UISETP.GE.AND UP3, UPT, UR8, 0x1, UPT ;  /* 0x000000010800788c */ /* 0x000fea000bf66270 */
[----:B------:R-:W2:Y:S01]  /*30d0*/  LDL R2, [R1+0x1c] ;  /* 0x00001c0001027983 */ /* 0x000ea20000100800 */
[----:B------:R-:W-:Y:S02]  /*30e0*/  PLOP3.LUT P5, PT, PT, PT, UP0, 0x80, 0x0 ;  /* 0x000000000000781c */ /* 0x000fe40003faf008 */
[----:B------:R-:W-:Y:S02]  /*30f0*/  PLOP3.LUT P2, PT, PT, PT, UP0, 0x80, 0x0 ;  /* 0x000000000000781c */ /* 0x000fe40003f4f008 */
[----:B------:R-:W-:Y:S02]  /*3100*/  PLOP3.LUT P1, PT, PT, PT, UP0, 0x80, 0x0 ;  /* 0x000000000000781c */ /* 0x000fe40003f2f008 */
[----:B------:R-:W-:Y:S02]  /*3110*/  PLOP3.LUT P4, PT, PT, PT, UP0, 0x80, 0x0 ;  /* 0x000000000000781c */ /* 0x000fe40003f8f008 */
[C---:B-----5:R-:W-:Y:S02]  /*3120*/  FSETP.NEU.FTZ.AND P3, PT, R249.reuse, -INF , PT ;  /* 0xff800000f900780b */ /* 0x060fe40003f7d000 */
[----:B------:R-:W-:Y:S01]  /*3130*/  PLOP3.LUT P6, PT, PT, PT, UP0, 0x80, 0x0 ;  /* 0x000000000000781c */ /* 0x000fe20003fcf008 */
[----:B------:R-:W-:Y:S04]  /*3140*/  DEPBAR.LE SB0, 0x0 ;  /* 0x000080000000791a */ /* 0x000fe80000000000 */
[----:B------:R-:W-:Y:S06]  /*3150*/  BAR.SYNC.DEFER_BLOCKING 0x0 ;  /* 0x0000000000007b1d */ /* 0x000fec0000010000 */
[----:B------:R-:W-:Y:S08]  /*3160*/  LDSM.16.M88.4 R32, [R221] ;  /* 0x00000000dd20783b */ /* 0x000ff00000000200 */
[----:B------:R-:W1:Y:S08]  /*3170*/  LDSM.16.M88.4 R16, [R222+0x9000] ;  /* 0x00900000de10783b */ /* 0x000e700000000200 */
[----:B------:R-:W3:Y:S08]  /*3180*/  LDSM.16.M88.4 R28, [R221+0x800] ;  /* 0x00080000dd1c783b */ /* 0x000ef00000000200 */
[----:B------:R-:W4:Y:S08]  /*3190*/  LDSM.16.M88.4 R132, [R222+0x9400] ;  /* 0x00940000de84783b */ /* 0x000f300000000200 */
[----:B------:R-:W-:Y:S08]  /*31a0*/  LDSM.16.M88.4 R136, [R0] ;  /* 0x000000000088783b */ /* 0x000ff00000000200 */
[----:B------:R-:W4:Y:S01]  /*31b0*/  LDSM.16.M88.4 R140, [R223+0x9000] ;  /* 0x00900000df8c783b */ /* 0x000f220000000200 */
[-C--:B-1----:R-:W-:Y:S07]  /*31c0*/  HMMA.16816.F32.BF16 R4, R32, R16.reuse, RZ ;  /* 0x000000102004723c */ /* 0x082fee00000418ff */
[----:B------:R-:W1:Y:S01]  /*31d0*/  LDSM.16.M88.4 R144, [R0+0x800] ;  /* 0x000800000090783b */ /* 0x000e620000000200 */
[C---:B---3--:R-:W-:Y:S07]  /*31e0*/  HMMA.16816.F32.BF16 R8, R28.reuse, R16, RZ ;  /* 0x000000101c08723c */ /* 0x048fee00000418ff */
[----:B------:R-:W3:Y:S01]  /*31f0*/  LDSM.16.M88.4 R148, [R223+0x9400] ;  /* 0x00940000df94783b */ /* 0x000ee20000000200 */
[-C--:B------:R-:W-:Y:S07]  /*3200*/  HMMA.16816.F32.BF16 R12, R28, R18.reuse, RZ ;  /* 0x000000121c0c723c */ /* 0x080fee00000418ff */
[----:B------:R-:W-:Y:S01]  /*3210*/  LDSM.16.M88.4 R152, [R221+0x1000] ;  /* 0x00100000dd98783b */ /* 0x000fe20000000200 */
[C---:B------:R-:W-:Y:S07]  /*3220*/  HMMA.16816.F32.BF16 R16, R32.reuse, R18, RZ ;  /* 0x000000122010723c */ /* 0x040fee00000418ff */
[----:B------:R-:W3:Y:S01]  /*3230*/  LDSM.16.M88.4 R156, [R222+0xb000] ;  /* 0x00b00000de9c783b */ /* 0x000ee20000000200 */
[-C--:B----4-:R-:W-:Y:S06]  /*3240*/  HMMA.16816.F32.BF16 R20, R32, R132.reuse, RZ ;  /* 0x000000842014723c */ /* 0x090fec00000418ff */
[C---:B------:R-:W-:Y:S01]  /*3250*/  HMMA.16816.F32.BF16 R24, R28.reuse, R132, RZ ;  /* 0x000000841c18723c */ /* 0x040fe200000418ff */
[----:B------:R-:W4:Y:S05]  /*3260*/  LDSM.16.M88.4 R160, [R221+0x1800] ;  /* 0x00180000dda0783b */ /* 0x000f2a0000000200 */
[-C--:B------:R-:W-:Y:S03]  /*3270*/  HMMA.16816.F32.BF16 R28, R28, R134.reuse, RZ ;  /* 0x000000861c1c723c */ /* 0x080fe600000418ff */
[----:B------:R-:W-:Y:S03]  /*3280*/  LDSM.16.M88.4 R164, [R223+0xb000] ;  /* 0x00b00000dfa4783b */ /* 0x000fe60000000200 */
[----:B------:R-:W-:Y:S05]  /*3290*/  HMMA.16816.F32.BF16 R32, R32, R134, RZ ;  /* 0x000000862020723c */ /* 0x000fea00000418ff */
[----:B------:R-:W4:Y:S01]  /*32a0*/  LDSM.16.M88.4 R132, [R222+0xb400] ;  /* 0x00b40000de84783b */ /* 0x000f220000000200 */
[-C--:B------:R-:W-:Y:S06]  /*32b0*/  HMMA.16816.F32.BF16 R4, R136, R140.reuse, R4 ;  /* 0x0000008c8804723c */ /* 0x080fec0000041804 */
[C---:B-1----:R-:W-:Y:S01]  /*32c0*/  HMMA.16816.F32.BF16 R8, R144.reuse, R140, R8 ;  /* 0x0000008c9008723c */ /* 0x042fe20000041808 */
[----:B------:R-:W-:Y:S05]  /*32d0*/  LDSM.16.M88.4 R168, [R0+0x1800] ;  /* 0x0018000000a8783b */ /* 0x000fea0000000200 */
[-C--:B------:R-:W-:Y:S06]  /*32e0*/  HMMA.16816.F32.BF16 R12, R144, R142.reuse, R12 ;  /* 0x0000008e900c723c */ /* 0x080fec000004180c */
[C---:B------:R-:W-:Y:S01]  /*32f0*/  HMMA.16816.F32.BF16 R16, R136.reuse, R142, R16 ;  /* 0x0000008e8810723c */ /* 0x040fe20000041810 */
[----:B------:R-:W1:Y:S05]  /*3300*/  LDSM.16.M88.4 R140, [R0+0x1000] ;  /* 0x00100000008c783b */ /* 0x000e6a0000000200 */
[-C--:B---3--:R-:W-:Y:S06]  /*3310*/  HMMA.16816.F32.BF16 R20, R136, R148.reuse, R20 ;  /* 0x000000948814723c */ /* 0x088fec0000041814 */
[C---:B------:R-:W-:Y:S06]  /*3320*/  HMMA.16816.F32.BF16 R24, R144.reuse, R148, R24 ;  /* 0x000000949018723c */ /* 0x040fec0000041818 */
[-C--:B------:R-:W-:Y:S01]  /*3330*/  HMMA.16816.F32.BF16 R28, R144, R150.reuse, R28 ;  /* 0x00000096901c723c */ /* 0x080fe2000004181c */
[----:B------:R-:W-:Y:S05]  /*3340*/  LDSM.16.M88.4 R144, [R221+0x2000] ;  /* 0x00200000dd90783b */ /* 0x000fea0000000200 */
[----:B------:R-:W-:Y:S03]  /*3350*/  HMMA.16816.F32.BF16 R32, R136, R150, R32 ;  /* 0x000000968820723c */ /* 0x000fe60000041820 */
[----:B------:R-:W3:Y:S03]  /*3360*/  LDSM.16.M88.4 R136, [R223+0xb400] ;  /* 0x00b40000df88783b */ /* 0x000ee60000000200 */
[-C--:B------:R-:W-:Y:S05]  /*3370*/  HMMA.16816.F32.BF16 R4, R152, R156.reuse, R4 ;  /* 0x0000009c9804723c */ /* 0x080fea0000041804 */
[----:B------:R-:W3:Y:S01]  /*3380*/  LDSM.16.M88.4 R148, [R222+0xd000] ;  /* 0x00d00000de94783b */ /* 0x000ee20000000200 */
[C---:B----4-:R-:W-:Y:S06]  /*3390*/  HMMA.16816.F32.BF16 R8, R160.reuse, R156, R8 ;  /* 0x0000009ca008723c */ /* 0x050fec0000041808 */
[-C--:B------:R-:W-:Y:S06]  /*33a0*/  HMMA.16816.F32.BF16 R12, R160, R158.reuse, R12 ;  /* 0x0000009ea00c723c */ /* 0x080fec000004180c */
[C---:B------:R-:W-:Y:S01]  /*33b0*/  HMMA.16816.F32.BF16 R16, R152.reuse, R158, R16 ;  /* 0x0000009e9810723c */ /* 0x040fe20000041810 */
[----:B------:R-:W-:Y:S05]  /*33c0*/  LDSM.16.M88.4 R156, [R0+0x2000] ;  /* 0x00200000009c783b */ /* 0x000fea0000000200 */
[-C--:B------:R-:W-:Y:S06]  /*33d0*/  HMMA.16816.F32.BF16 R20, R152, R132.reuse, R20 ;  /* 0x000000849814723c */ /* 0x080fec0000041814 */
[C---:B------:R-:W-:Y:S06]  /*33e0*/  HMMA.16816.F32.BF16 R24, R160.reuse, R132, R24 ;  /* 0x00000084a018723c */ /* 0x040fec0000041818 */
[-C--:B------:R-:W-:Y:S01]  /*33f0*/  HMMA.16816.F32.BF16 R28, R160, R134.reuse, R28 ;  /* 0x00000086a01c723c */ /* 0x080fe2000004181c */
[----:B------:R-:W-:Y:S05]  /*3400*/  LDSM.16.M88.4 R160, [R223+0xd000] ;  /* 0x00d00000dfa0783b */ /* 0x000fea0000000200 */
[----:B------:R-:W-:Y:S03]  /*3410*/  HMMA.16816.F32.BF16 R32, R152, R134, R32 ;  /* 0x000000869820723c */ /* 0x000fe60000041820 */
[----:B------:R-:W4:Y:S03]  /*3420*/  LDSM.16.M88.4 R132, [R221+0x2800] ;  /* 0x00280000dd84783b */ /* 0x000f260000000200 */
[-C--:B-1----:R-:W-:Y:S05]  /*3430*/  HMMA.16816.F32.BF16 R4, R140, R164.reuse, R4 ;  /* 0x000000a48c04723c */ /* 0x082fea0000041804 */
[----:B------:R-:W1:Y:S01]  /*3440*/  LDSM.16.M88.4 R152, [R222+0xd400] ;  /* 0x00d40000de98783b */ /* 0x000e620000000200 */
[C---:B------:R-:W-:Y:S06]  /*3450*/  HMMA.16816.F32.BF16 R8, R168.reuse, R164, R8 ;  /* 0x000000a4a808723c */ /* 0x040fec0000041808 */
[-C--:B------:R-:W-:Y:S06]  /*3460*/  HMMA.16816.F32.BF16 R12, R168, R166.reuse, R12 ;  /* 0x000000a6a80c723c */ /* 0x080fec000004180c */
[C---:B------:R-:W-:Y:S06]  /*3470*/  HMMA.16816.F32.BF16 R16, R140.reuse, R166, R16 ;  /* 0x000000a68c10723c */ /* 0x040fec0000041810 */
[-C--:B---3--:R-:W-:Y:S06]  /*3480*/  HMMA.16816.F32.BF16 R20, R140, R136.reuse, R20 ;  /* 0x000000888c14723c */ /* 0x088fec0000041814 */
[C---:B------:R-:W-:Y:S06]  /*3490*/  HMMA.16816.F32.BF16 R24, R168.reuse, R136, R24 ;  /* 0x00000088a818723c */ /* 0x040fec0000041818 */
[-C--:B------:R-:W-:Y:S06]  /*34a0*/  HMMA.16816.F32.BF16 R28, R168, R138.reuse, R28 ;  /* 0x0000008aa81c723c */ /* 0x080fec000004181c */
[----:B------:R-:W-:Y:S01]  /*34b0*/  HMMA.16816.F32.BF16 R32, R140, R138, R32 ;  /* 0x0000008a8c20723c */ /* 0x000fe20000041820 */
[----:B------:R-:W3:Y:S04]  /*34c0*/  LDL R141, [R1+0x10] ;  /* 0x00001000018d7983 */ /* 0x000ee80000100800 */
[----:B------:R-:W2:Y:S01]  /*34d0*/  LDSM.16.M88.4 R136, [R0+0x2800] ;  /* 0x002800000088783b */ /* 0x000ea20000000200 */
[-C--:B------:R-:W-:Y:S06]  /*34e0*/  HMMA.16816.F32.BF16 R4, R144, R148.reuse, R4 ;  /* 0x000000949004723c */ /* 0x080fec0000041804 */
[C---:B----4-:R-:W-:Y:S01]  /*34f0*/  HMMA.16816.F32.BF16 R8, R132.reuse, R148, R8 ;  /* 0x000000948408723c */ /* 0x050fe20000041808 */
[----:B------:R-:W4:Y:S05]  /*3500*/  LDL R140, [R1+0xc] ;  /* 0x00000c00018c7983 */ /* 0x000f2a0000100800 */
[-C--:B------:R-:W-:Y:S06]  /*3510*/  HMMA.16816.F32.BF16 R12, R132, R150.reuse, R12 ;  /* 0x00000096840c723c */ /* 0x080fec000004180c */
[C---:B------:R-:W-:Y:S06]  /*3520*/  HMMA.16816.F32.BF16 R16, R144.reuse, R150, R16 ;  /* 0x000000969010723c */ /* 0x040fec0000041810 */
[-C--:B-1----:R-:W-:Y:S06]  /*3530*/  HMMA.16816.F32.BF16 R20, R144, R152.reuse, R20 ;  /* 0x000000989014723c */ /* 0x082fec0000041814 */
[C---:B------:R-:W-:Y:S06]  /*3540*/  HMMA.16816.F32.BF16 R24, R132.reuse, R152, R24 ;  /* 0x000000988418723c */ /* 0x040fec0000041818 */
[-C--:B------:R-:W-:Y:S06]  /*3550*/  HMMA.16816.F32.BF16 R28, R132, R154.reuse, R28 ;  /* 0x0000009a841c723c */ /* 0x080fec000004181c */
[----:B------:R-:W-:Y:S01]  /*3560*/  HMMA.16816.F32.BF16 R32, R144, R154, R32 ;  /* 0x0000009a9020723c */ /* 0x000fe20000041820 */
[----:B------:R-:W-:Y:S04]  /*3570*/  IMAD.U32 R134, RZ, RZ, UR35 ;  /* 0x00000023ff867e24 */ /* 0x000fe8000f8e00ff */
[----:B--2---:R-:W-:Y:S01]  /*3580*/  @P0 IMAD R134, R134, 0x80, R2 ;  /* 0x0000008086860824 */ /* 0x004fe200078e0202 */
[-C--:B------:R-:W-:Y:S01]  /*3590*/  HMMA.16816.F32.BF16 R4, R156, R160.reuse, R4 ;  /* 0x000000a09c04723c */ /* 0x080fe20000041804 */
[----:B------:R-:W-:Y:S04]  /*35a0*/  PLOP3.LUT P0, PT, PT, PT, UP0, 0x80, 0x0 ;  /* 0x000000000000781c */ /* 0x000fe80003f0f008 */
[C---:B------:R-:W-:Y:S01]  /*35b0*/  @P5 ISETP.GE.AND P5, PT, R134.reuse, UR5, PT ;  /* 0x0000000586005c0c */ /* 0x040fe2000bfa6270 */
[C---:B------:R-:W-:Y:S05]  /*35c0*/  HMMA.16816.F32.BF16 R8, R136.reuse, R160, R8 ;  /* 0x000000a08808723c */ /* 0x040fea0000041808 */
[----:B------:R-:W-:Y:S01]  /*35d0*/  @P2 VIADD R0, R134, 0x1 ;  /* 0x0000000186002836 */ /* 0x000fe20000000000 */
[-C--:B------:R-:W-:Y:S03]  /*35e0*/  HMMA.16816.F32.BF16 R12, R136, R162.reuse, R12 ;  /* 0x000000a2880c723c */ /* 0x080fe6000004180c */
[----:B------:R-:W-:Y:S02]  /*35f0*/  FSETP.NEU.FTZ.AND P2, PT, R250, -INF , PT ;  /* 0xff800000fa00780b */ /* 0x000fe40003f5d000 */
[----:B------:R-:W-:Y:S01]  /*3600*/  @P4 ISETP.GE.AND P4, PT, R0, UR5, PT ;  /* 0x0000000500004c0c */ /* 0x000fe2000bf86270 */
[C---:B------:R-:W-:Y:S05]  /*3610*/  HMMA.16816.F32.BF16 R16, R156.reuse, R162, R16 ;  /* 0x000000a29c10723c */ /* 0x040fea0000041810 */
[----:B------:R-:W-:Y:S01]  /*3620*/  FMUL.FTZ R133, R249, 1.4426950216293334961 ;  /* 0x3fb8aa3bf9857820 */ /* 0x000fe20000410000 */
[----:B------:R-:W-:Y:S01]  /*3630*/  @P1 FSEL R4, R4, -INF , !P5 ;  /* 0xff80000004041808 */ /* 0x000fe20006800000 */
[----:B------:R-:W-:Y:S01]  /*3640*/  FMUL.FTZ R132, R250, 1.4426950216293334961 ;  /* 0x3fb8aa3bfa847820 */ /* 0x000fe20000410000 */
[----:B------:R-:W-:Y:S03]  /*3650*/  PLOP3.LUT P1, PT, PT, PT, UP0, 0x80, 0x0 ;  /* 0x000000000000781c */ /* 0x000fe60003f2f008 */
[----:B------:R-:W-:Y:S01]  /*3660*/  @P0 FSEL R5, R5, -INF , !P4 ;  /* 0xff80000005050808 */ /* 0x000fe20006000000 */
[----:B------:R-:W-:Y:S01]  /*3670*/  FMUL.FTZ R2, R247, 1.4426950216293334961 ;  /* 0x3fb8aa3bf7027820 */ /* 0x000fe20000410000 */
[----:B------:R-:W-:Y:S01]  /*3680*/  PLOP3.LUT P0, PT, PT, PT, UP0, 0x80, 0x0 ;  /* 0x000000000000781c */ /* 0x000fe20003f0f008 */
[----:B------:R-:W-:Y:S01]  /*3690*/  FMUL.FTZ R0, R248, 1.4426950216293334961 ;  /* 0x3fb8aa3bf8007820 */ /* 0x000fe20000410000 */
[----:B------:R-:W-:Y:S02]  /*36a0*/  FSEL R133, R133, RZ, P3 ;  /* 0x000000ff85857208 */ /* 0x000fe40001800000 */
[----:B------:R-:W-:Y:S02]  /*36b0*/  FSEL R132, R132, RZ, P2 ;  /* 0x000000ff84847208 */ /* 0x000fe40001000000 */
[----:B------:R-:W-:Y:S01]  /*36c0*/  PLOP3.LUT P2, PT, PT, PT, UP0, 0x80, 0x0 ;  /* 0x000000000000781c */ /* 0x000fe20003f4f008 */
[--C-:B------:R-:W-:Y:S01]  /*36d0*/  FFMA.FTZ R4, R4, UR9, -R133.reuse ;  /* 0x0000000904047c23 */ /* 0x100fe20008010885 */
[----:B------:R-:W-:Y:S01]  /*36e0*/  @P1 FSEL R6, R6, -INF , !P5 ;  /* 0xff80000006061808 */ /* 0x000fe20006800000 */
[--C-:B------:R-:W-:Y:S01]  /*36f0*/  FFMA.FTZ R5, R5, UR9, -R133.reuse ;  /* 0x0000000905057c23 */ /* 0x100fe20008010885 */
[----:B------:R-:W-:Y:S01]  /*3700*/  PLOP3.LUT P1, PT, PT, PT, UP0, 0x80, 0x0 ;  /* 0x000000000000781c */ /* 0x000fe20003f2f008 */
[----:B------:R1:W-:Y:S01]  /*3710*/  MUFU.EX2 R170, R4 ;  /* 0x0000000400aa7308 */ /* 0x0003e20000000800 */
[----:B------:R-:W-:Y:S01]  /*3720*/  PLOP3.LUT P3, PT, PT, PT, UP0, 0x80, 0x0 ;  /* 0x000000000000781c */ /* 0x000fe20003f6f008 */
[--C-:B------:R-:W-:Y:S01]  /*3730*/  FFMA.FTZ R6, R6, UR9, -R132.reuse ;  /* 0x0000000906067c23 */ /* 0x100fe20008010884 */
[----:B------:R-:W-:Y:S02]  /*3740*/  @P0 FSEL R7, R7, -INF , !P4 ;  /* 0xff80000007070808 */ /* 0x000fe40006000000 */
[----:B------:R-:W-:Y:S03]  /*3750*/  FSETP.NEU.FTZ.AND P0, PT, R247, -INF , PT ;  /* 0xff800000f700780b */ /* 0x000fe60003f1d000 */
[----:B------:R-:W-:Y:S01]  /*3760*/  FFMA.FTZ R7, R7, UR9, -R132 ;  /* 0x0000000907077c23 */ /* 0x000fe20008010884 */
[----:B------:R-:W-:Y:S01]  /*3770*/  FSEL R2, R2, RZ, P0 ;  /* 0x000000ff02027208 */ /* 0x000fe20000000000 */
[----:B------:R-:W-:Y:S01]  /*3780*/  MUFU.EX2 R244, R5 ;  /* 0x0000000500f47308 */ /* 0x000fe20000000800 */
[----:B------:R-:W-:Y:S02]  /*3790*/  @P2 FSEL R9, R9, -INF , !P4 ;  /* 0xff80000009092808 */ /* 0x000fe40006000000 */
[----:B------:R-:W-:Y:S02]  /*37a0*/  @P1 FSEL R8, R8, -INF , !P5 ;  /* 0xff80000008081808 */ /* 0x000fe40006800000 */
[----:B------:R-:W-:Y:S01]  /*37b0*/  PLOP3.LUT P1, PT, PT, PT, UP0, 0x80, 0x0 ;  /* 0x000000000000781c */ /* 0x000fe20003f2f008 */
[--C-:B------:R-:W-:Y:S01]  /*37c0*/  FFMA.FTZ R9, R9, UR9, -R2.reuse ;  /* 0x0000000909097c23 */ /* 0x100fe20008010802 */
[----:B------:R-:W-:Y:S01]  /*37d0*/  FSETP.NEU.FTZ.AND P2, PT, R248, -INF , PT ;  /* 0xff800000f800780b */ /* 0x000fe20003f5d000 */
[----:B------:R-:W-:Y:S02]  /*37e0*/  FFMA.FTZ R8, R8, UR9, -R2 ;  /* 0x0000000908087c23 */ /* 0x000fe40008010802 */
[----:B------:R-:W-:Y:S01]  /*37f0*/  MUFU.EX2 R246, R6 ;  /* 0x0000000600f67308 */ /* 0x000fe20000000800 */
[----:B------:R-:W-:Y:S01]  /*3800*/  PLOP3.LUT P0, PT, PT, PT, UP0, 0x80, 0x0 ;  /* 0x000000000000781c */ /* 0x000fe20003f0f008 */
[----:B-1----:R-:W-:Y:S01]  /*3810*/  @P3 VIADD R4, R134, 0x8 ;  /* 0x0000000886043836 */ /* 0x002fe20000000000 */
[----:B------:R-:W-:Y:S02]  /*3820*/  FSEL R0, R0, RZ, P2 ;  /* 0x000000ff00007208 */ /* 0x000fe40001000000 */
[----:B------:R-:W-:Y:S02]  /*3830*/  PLOP3.LUT P2, PT, PT, PT, UP0, 0x80, 0x0 ;  /* 0x000000000000781c */ /* 0x000fe40003f4f008 */
[----:B------:R-:W-:Y:S03]  /*3840*/  @P6 ISETP.GE.AND P6, PT, R4, UR5, PT ;  /* 0x0000000504006c0c */ /* 0x000fe6000bfc6270 */
[----:B------:R1:W-:Y:S01]  /*3850*/  MUFU.EX2 R245, R7 ;  /* 0x0000000700f57308 */ /* 0x0003e20000000800 */
[----:B------:R-:W-:Y:S02]  /*3860*/  @P1 FSEL R10, R10, -INF , !P5 ;  /* 0xff8000000a0a1808 */ /* 0x000fe40006800000 */
[----:B------:R-:W-:Y:S02]  /*3870*/  PLOP3.LUT P1, PT, PT, PT, UP0, 0x80, 0x0 ;  /* 0x000000000000781c */ /* 0x000fe40003f2f008 */
[----:B------:R-:W-:Y:S01]  /*3880*/  PLOP3.LUT P5, PT, PT, PT, UP0, 0x80, 0x0 ;  /* 0x000000000000781c */ /* 0x000fe20003faf008 */
[--C-:B------:R-:W-:Y:S01]  /*3890*/  FFMA.FTZ R10, R10, UR9, -R0.reuse ;  /* 0x000000090a0a7c23 */ /* 0x100fe20008010800 */
[----:B------:R-:W-:Y:S03]  /*38a0*/  @P0 FSEL R11, R11, -INF , !P4 ;  /* 0xff8000000b0b0808 */ /* 0x000fe60006000000 */
[----:B------:R2:W-:Y:S01]  /*38b0*/  MUFU.EX2 R161, R8 ;  /* 0x0000000800a17308 */ /* 0x0005e20000000800 */
[----:B------:R-:W-:Y:S02]  /*38c0*/  PLOP3.LUT P0, PT, PT, PT, UP0, 0x80, 0x0 ;  /* 0x000000000000781c */ /* 0x000fe40003f0f008 */
[----:B------:R-:W-:Y:S01]  /*38d0*/  PLOP3.LUT P3, PT, PT, PT, UP0, 0x80, 0x0 ;  /* 0x000000000000781c */ /* 0x000fe20003f6f008 */
[----:B------:R-:W-:Y:S01]  /*38e0*/  FFMA.FTZ R11, R11, UR9, -R0 ;  /* 0x000000090b0b7c23 */ /* 0x000fe20008010800 */
[----:B------:R-:W-:Y:S02]  /*38f0*/  PLOP3.LUT P4, PT, PT, PT, UP0, 0x80, 0x0 ;  /* 0x000000000000781c */ /* 0x000fe40003f8f008 */
[----:B------:R-:W-:Y:S01]  /*3900*/  @P1 FSEL R12, R12, -INF , !P6 ;  /* 0xff8000000c0c1808 */ /* 0x000fe20007000000 */
[----:B-1----:R-:W1:Y:S01]  /*3910*/  LDSM.16.M88.4 R4, [R223+0xd400] ;  /* 0x00d40000df04783b */ /* 0x002e620000000200 */
[----:B------:R-:W-:Y:S01]  /*3920*/  PLOP3.LUT P1, PT, PT, PT, UP0, 0x80, 0x0 ;  /* 0x000000000000781c */ /* 0x000fe20003f2f008 */
[----:B------:R-:W1:Y:S02]  /*3930*/  MUFU.EX2 R155, R9 ;  /* 0x00000009009b7308 */ /* 0x000e640000000800 */
[----:B------:R-:W-:Y:S01]  /*3940*/  FFMA.FTZ R12, R12, UR9, -R2 ;  /* 0x000000090c0c7c23 */ /* 0x000fe20008010802 */
[----:B--2---:R-:W-:Y:S01]  /*3950*/  @P2 VIADD R8, R134, 0x9 ;  /* 0x0000000986082836 */ /* 0x004fe20000000000 */
[----:B------:R-:W-:Y:S06]  /*3960*/  PLOP3.LUT P2, PT, PT, PT, UP0, 0x80, 0x0 ;  /* 0x000000000000781c */ /* 0x000fec0003f4f008 */
[----:B------:R-:W-:Y:S01]  /*3970*/  MUFU.EX2 R165, R10 ;  /* 0x0000000a00a57308 */ /* 0x000fe20000000800 */
[----:B------:R-:W-:Y:S01]  /*3980*/  @P5 ISETP.GE.AND P5, PT, R8, UR5, PT ;  /* 0x0000000508005c0c */ /* 0x000fe2000bfa6270 */
[----:B------:R-:W-:Y:S01]  /*3990*/  @P3 VIADD R8, R134, 0x10 ;  /* 0x0000001086083836 */ /* 0x000fe20000000000 */
[----:B------:R-:W-:Y:S02]  /*39a0*/  @P1 FSEL R14, R14, -INF , !P6 ;  /* 0xff8000000e0e1808 */ /* 0x000fe40007000000 */
[----:B------:R-:W-:Y:S05]  /*39b0*/  @P0 FSEL R13, R13, -INF , !P5 ;  /* 0xff8000000d0d0808 */ /* 0x000fea0006800000 */
[----:B------:R-:W-:Y:S01]  /*39c0*/  MUFU.EX2 R164, R11 ;  /* 0x0000000b00a47308 */ /* 0x000fe20000000800 */
[----:B------:R-:W-:Y:S01]  /*39d0*/  PLOP3.LUT P0, PT, PT, PT, UP0, 0x80, 0x0 ;  /* 0x000000000000781c */ /* 0x000fe20003f0f008 */
[----:B------:R-:W-:Y:S01]  /*39e0*/  FFMA.FTZ R14, R14, UR9, -R0 ;  /* 0x000000090e0e7c23 */ /* 0x000fe20008010800 */
[----:B------:R-:W-:Y:S01]  /*39f0*/  PLOP3.LUT P1, PT, PT, PT, UP0, 0x80, 0x0 ;  /* 0x000000000000781c */ /* 0x000fe20003f2f008 */
[----:B------:R-:W-:Y:S01]  /*3a00*/  FFMA.FTZ R13, R13, UR9, -R2 ;  /* 0x000000090d0d7c23 */ /* 0x000fe20008010802 */
[----:B------:R-:W-:Y:S02]  /*3a10*/  @P4 ISETP.GE.AND P4, PT, R8, UR5, PT ;  /* 0x0000000508004c0c */ /* 0x000fe4000bf86270 */
[----:B------:R-:W-:Y:S03]  /*3a20*/  PLOP3.LUT P3, PT, PT, PT, UP0, 0x80, 0x0 ;  /* 0x000000000000781c */ /* 0x000fe60003f6f008 */
[----:B------:R-:W-:Y:S04]  /*3a30*/  MUFU.EX2 R154, R12 ;  /* 0x0000000c009a7308 */ /* 0x000fe80000000800 */
[----:B------:R-:W-:Y:S02]  /*3a40*/  @P0 FSEL R15, R15, -INF , !P5 ;  /* 0xff8000000f0f0808 */ /* 0x000fe40006800000 */
[----:B------:R-:W-:Y:S04]  /*3a50*/  PLOP3.LUT P0, PT, PT, PT, UP0, 0x80, 0x0 ;  /* 0x000000000000781c */ /* 0x000fe80003f0f008 */
[----:B------:R-:W-:Y:S01]  /*3a60*/  MUFU.EX2 R153, R13 ;  /* 0x0000000d00997308 */ /* 0x000fe20000000800 */
[----:B------:R-:W-:Y:S01]  /*3a70*/  @P1 FSEL R16, R16, -INF , !P6 ;  /* 0xff80000010101808 */ /* 0x000fe20007000000 */
[----:B------:R-:W-:Y:S01]  /*3a80*/  FFMA.FTZ R15, R15, UR9, -R0 ;  /* 0x000000090f0f7c23 */ /* 0x000fe20008010800 */
[----:B------:R-:W-:Y:S01]  /*3a90*/  PLOP3.LUT P1, PT, PT, PT, UP0, 0x80, 0x0 ;  /* 0x000000000000781c */ /* 0x000fe20003f2f008 */
[-C--:B-1----:R-:W-:Y:S03]  /*3aa0*/  HMMA.16816.F32.BF16 R20, R156, R4.reuse, R20 ;  /* 0x000000049c14723c */ /* 0x082fe60000041814 */
[--C-:B------:R-:W-:Y:S03]  /*3ab0*/  FFMA.FTZ R16, R16, UR9, -R133.reuse ;  /* 0x0000000910107c23 */ /* 0x100fe60008010885 */
[----:B------:R-:W-:Y:S01]  /*3ac0*/  MUFU.EX2 R162, R14 ;  /* 0x0000000e00a27308 */ /* 0x000fe20000000800 */
[C---:B------:R-:W-:Y:S04]  /*3ad0*/  HMMA.16816.F32.BF16 R24, R136.reuse, R4, R24 ;  /* 0x000000048818723c */ /* 0x040fe80000041818 */
[----:B------:R-:W-:Y:S02]  /*3ae0*/  @P0 FSEL R17, R17, -INF , !P5 ;  /* 0xff80000011110808 */ /* 0x000fe40006800000 */
[-C--:B------:R-:W-:Y:S01]  /*3af0*/  HMMA.16816.F32.BF16 R28, R136, R6.reuse, R28 ;  /* 0x00000006881c723c */ /* 0x080fe2000004181c */
[----:B------:R-:W-:Y:S02]  /*3b00*/  PLOP3.LUT P0, PT, PT, PT, UP0, 0x80, 0x0 ;  /* 0x000000000000781c */ /* 0x000fe40003f0f008 */
[----:B------:R-:W-:Y:S02]  /*3b10*/  MUFU.EX2 R168, R16 ;  /* 0x0000001000a87308 */ /* 0x000fe40000000800 */
[----:B------:R-:W-:Y:S01]  /*3b20*/  @P1 FSEL R18, R18, -INF , !P6 ;  /* 0xff80000012121808 */ /* 0x000fe20007000000 */
[----:B------:R-:W-:Y:S01]  /*3b30*/  HMMA.16816.F32.BF16 R32, R156, R6, R32 ;  /* 0x000000069c20723c */ /* 0x000fe20000041820 */
[----:B------:R-:W-:Y:S02]  /*3b40*/  PLOP3.LUT P1, PT, PT, PT, UP0, 0x80, 0x0 ;  /* 0x000000000000781c */ /* 0x000fe40003f2f008 */
[----:B------:R-:W-:Y:S04]  /*3b50*/  PLOP3.LUT P6, PT, PT, PT, UP0, 0x80, 0x0 ;  /* 0x000000000000781c */ /* 0x000fe80003fcf008 */
[----:B------:R-:W-:Y:S01]  /*3b60*/  MUFU.EX2 R160, R15 ;  /* 0x0000000f00a07308 */ /* 0x000fe20000000800 */
[----:B------:R-:W-:Y:S01]  /*3b70*/  @P2 VIADD R4, R134, 0x11 ;  /* 0x0000001186042836 */ /* 0x000fe20000000000 */
[----:B------:R-:W-:Y:S02]  /*3b80*/  PLOP3.LUT P2, PT, PT, PT, UP0, 0x80, 0x0 ;  /* 0x000000000000781c */ /* 0x000fe40003f4f008 */
[--C-:B------:R-:W-:Y:S01]  /*3b90*/  FFMA.FTZ R17, R17, UR9, -R133.reuse ;  /* 0x0000000911117c23 */ /* 0x100fe20008010885 */
[----:B------:R-:W-:Y:S02]  /*3ba0*/  @P0 FSEL R19, R19, -INF , !P5 ;  /* 0xff80000013130808 */ /* 0x000fe40006800000 */
[----:B------:R-:W-:Y:S01]  /*3bb0*/  PLOP3.LUT P0, PT, PT, PT, UP0, 0x80, 0x0 ;  /* 0x000000000000781c */ /* 0x000fe20003f0f008 */
[--C-:B------:R-:W-:Y:S01]  /*3bc0*/  FFMA.FTZ R18, R18, UR9, -R132.reuse ;  /* 0x0000000912127c23 */ /* 0x100fe20008010884 */
[----:B------:R-:W-:Y:S01]  /*3bd0*/  PLOP3.LUT P5, PT, PT, PT, UP0, 0x80, 0x0 ;  /* 0x000000000000781c */ /* 0x000fe20003faf008 */
[----:B------:R-:W-:Y:S01]  /*3be0*/  MUFU.EX2 R167, R17 ;  /* 0x0000001100a77308 */ /* 0x000fe20000000800 */
[----:B------:R-:W-:Y:S01]  /*3bf0*/  @P1 FSEL R20, R20, -INF , !P4 ;  /* 0xff80000014141808 */ /* 0x000fe20006000000 */
[--C-:B------:R-:W-:Y:S01]  /*3c00*/  FFMA.FTZ R19, R19, UR9, -R132.reuse ;  /* 0x0000000913137c23 */ /* 0x100fe20008010884 */
[----:B------:R-:W-:Y:S02]  /*3c10*/  @P6 ISETP.GE.AND P6, PT, R4, UR5, PT ;  /* 0x0000000504006c0c */ /* 0x000fe4000bfc6270 */
[----:B------:R-:W-:Y:S01]  /*3c20*/  PLOP3.LUT P1, PT, PT, PT, UP0, 0x80, 0x0 ;  /* 0x000000000000781c */ /* 0x000fe20003f2f008 */
[--C-:B------:R-:W-:Y:S01]  /*3c30*/  FFMA.FTZ R20, R20, UR9, -R133.reuse ;  /* 0x0000000914147c23 */ /* 0x100fe20008010885 */
[----:B------:R-:W-:Y:S03]  /*3c40*/  @P2 FSEL R22, R22, -INF , !P4 ;  /* 0xff80000016162808 */ /* 0x000fe60006000000 */
[----:B------:R-:W-:Y:S01]  /*3c50*/  MUFU.EX2 R243, R18 ;  /* 0x0000001200f37308 */ /* 0x000fe20000000800 */
[----:B------:R-:W-:Y:S02]  /*3c60*/  PLOP3.LUT P2, PT, PT, PT, UP0, 0x80, 0x0 ;  /* 0x000000000000781c */ /* 0x000fe40003f4f008 */
[----:B------:R-:W-:Y:S01]  /*3c70*/  @P0 FSEL R21, R21, -INF , !P6 ;  /* 0xff80000015150808 */ /* 0x000fe20007000000 */
[--C-:B------:R-:W-:Y:S01]  /*3c80*/  FFMA.FTZ R22, R22, UR9, -R132.reuse ;  /* 0x0000000916167c23 */ /* 0x100fe20008010884 */
[----:B------:R-:W-:Y:S02]  /*3c90*/  PLOP3.LUT P0, PT, PT, PT, UP0, 0x80, 0x0 ;  /* 0x000000000000781c */ /* 0x000fe40003f0f008 */
[----:B------:R-:W-:Y:S03]  /*3ca0*/  F2FP.BF16.F32.PACK_AB R5, R155, R161 ;  /* 0x000000a19b05723e */ /* 0x000fe600000010ff */
[----:B------:R-:W1:Y:S01]  /*3cb0*/  MUFU.EX2 R242, R19 ;  /* 0x0000001300f27308 */ /* 0x000e620000000800 */
[--C-:B------:R-:W-:Y:S01]  /*3cc0*/  FFMA.FTZ R21, R21, UR9, -R133.reuse ;  /* 0x0000000915157c23 */ /* 0x100fe20008010885 */
[----:B------:R-:W-:Y:S02]  /*3cd0*/  @P1 FSEL R23, R23, -INF , !P6 ;  /* 0xff80000017171808 */ /* 0x000fe40007000000 */
[----:B------:R-:W-:Y:S02]  /*3ce0*/  PLOP3.LUT P1, PT, PT, PT, UP0, 0x80, 0x0 ;  /* 0x000000000000781c */ /* 0x000fe40003f2f008 */
[----:B------:R-:W-:Y:S01]  /*3cf0*/  @P2 FSEL R25, R25, -INF , !P6 ;  /* 0xff80000019192808 */ /* 0x000fe20007000000 */
[----:B------:R-:W-:Y:S01]  /*3d00*/  FFMA.FTZ R23, R23, UR9, -R132 ;  /* 0x0000000917177c23 */ /* 0x000fe20008010884 */
[----:B------:R-:W-:Y:S02]  /*3d10*/  PLOP3.LUT P2, PT, PT, PT, UP0, 0x80, 0x0 ;  /* 0x000000000000781c */ /* 0x000fe40003f4f008 */
[----:B------:R-:W-:Y:S01]  /*3d20*/  MUFU.EX2 R166, R20 ;  /* 0x0000001400a67308 */ /* 0x000fe20000000800 */
[----:B------:R-:W-:Y:S01]  /*3d30*/  @P0 FSEL R24, R24, -INF , !P4 ;  /* 0xff80000018180808 */ /* 0x000fe20006000000 */
[--C-:B------:R-:W-:Y:S01]  /*3d40*/  FFMA.FTZ R25, R25, UR9, -R2.reuse ;  /* 0x0000000919197c23 */ /* 0x100fe20008010802 */
[----:B------:R-:W-:Y:S03]  /*3d50*/  PLOP3.LUT P0, PT, PT, PT, UP0, 0x80, 0x0 ;  /* 0x000000000000781c */ /* 0x000fe60003f0f008 */
[----:B------:R-:W-:Y:S01]  /*3d60*/  FFMA.FTZ R24, R24, UR9, -R2 ;  /* 0x0000000918187c23 */ /* 0x000fe20008010802 */
[----:B------:R-:W-:Y:S03]  /*3d70*/  @P1 FSEL R26, R26, -INF , !P4 ;  /* 0xff8000001a1a1808 */ /* 0x000fe60006000000 */
[----:B------:R-:W-:Y:S01]  /*3d80*/  MUFU.EX2 R163, R21 ;  /* 0x0000001500a37308 */ /* 0x000fe20000000800 */
[----:B------:R-:W-:Y:S02]  /*3d90*/  PLOP3.LUT P4, PT, PT, PT, UP0, 0x80, 0x0 ;  /* 0x000000000000781c */ /* 0x000fe40003f8f008 */
[----:B------:R-:W-:Y:S01]  /*3da0*/  PLOP3.LUT P1, PT, PT, PT, UP0, 0x80, 0x0 ;  /* 0x000000000000781c */ /* 0x000fe20003f2f008 */
[--C-:B------:R-:W-:Y:S01]  /*3db0*/  FFMA.FTZ R26, R26, UR9, -R0.reuse ;  /* 0x000000091a1a7c23 */ /* 0x100fe20008010800 */
[----:B------:R-:W-:Y:S01]  /*3dc0*/  @P2 FSEL R27, R27, -INF , !P6 ;  /* 0xff8000001b1b2808 */ /* 0x000fe20007000000 */
[C---:B------:R-:W-:Y:S01]  /*3dd0*/  @P0 VIADD R4, R134.reuse, 0x18 ;  /* 0x0000001886040836 */ /* 0x040fe20000000000 */
[----:B------:R-:W-:Y:S01]  /*3de0*/  PLOP3.LUT P0, PT, PT, PT, UP0, 0x80, 0x0 ;  /* 0x000000000000781c */ /* 0x000fe20003f0f008 */
[----:B------:R-:W-:Y:S01]  /*3df0*/  @P5 VIADD R134, R134, 0x19 ;  /* 0x0000001986865836 */ /* 0x000fe20000000000 */
[----:B------:R-:W-:Y:S01]  /*3e00*/  PLOP3.LUT P2, PT, PT, PT, UP0, 0x80, 0x0 ;  /* 0x000000000000781c */ /* 0x000fe20003f4f008 */
[----:B------:R-:W-:Y:S01]  /*3e10*/  MUFU.EX2 R171, R22 ;  /* 0x0000001600ab7308 */ /* 0x000fe20000000800 */
[----:B------:R-:W-:Y:S01]  /*3e20*/  @P3 ISETP.GE.AND P3, PT, R4, UR5, PT ;  /* 0x0000000504003c0c */ /* 0x000fe2000bf66270 */
[----:B------:R-:W-:Y:S02]  /*3e30*/  FFMA.FTZ R27, R27, UR9, -R0 ;  /* 0x000000091b1b7c23 */ /* 0x000fe40008010800 */
[----:B------:R-:W-:Y:S02]  /*3e40*/  @P4 ISETP.GE.AND P4, PT, R134, UR5, PT ;  /* 0x0000000586004c0c */ /* 0x000fe4000bf86270 */
[----:B------:R-:W-:Y:S02]  /*3e50*/  @P1 FSEL R28, R28, -INF , !P3 ;  /* 0xff8000001c1c1808 */ /* 0x000fe40005800000 */
[----:B------:R-:W-:Y:S02]  /*3e60*/  F2FP.BF16.F32.PACK_AB R4, R245, R246 ;  /* 0x000000f6f504723e */ /* 0x000fe400000010ff */
[----:B------:R-:W-:Y:S01]  /*3e70*/  MUFU.EX2 R169, R23 ;  /* 0x0000001700a97308 */ /* 0x000fe20000000800 */
[----:B------:R-:W-:Y:S01]  /*3e80*/  PLOP3.LUT P1, PT, PT, PT, UP0, 0x80, 0x0 ;  /* 0x000000000000781c */ /* 0x000fe20003f2f008 */
[--C-:B------:R-:W-:Y:S01]  /*3e90*/  FFMA.FTZ R28, R28, UR9, -R2.reuse ;  /* 0x000000091c1c7c23 */ /* 0x100fe20008010802 */
[----:B------:R-:W-:Y:S01]  /*3ea0*/  @P0 FSEL R29, R29, -INF , !P4 ;  /* 0xff8000001d1d0808 */ /* 0x000fe20006000000 */
[----:B------:R2:W-:Y:S01]  /*3eb0*/  STS [R234+0x13400], R4 ;  /* 0x01340004ea007388 */ /* 0x0005e20000000800 */
[----:B------:R-:W-:Y:S02]  /*3ec0*/  PLOP3.LUT P0, PT, PT, PT, UP0, 0x80, 0x0 ;  /* 0x000000000000781c */ /* 0x000fe40003f0f008 */
[----:B-1----:R-:W-:Y:S01]  /*3ed0*/  F2FP.BF16.F32.PACK_AB R6, R242, R243 ;  /* 0x000000f3f206723e */ /* 0x002fe200000010ff */
[----:B------:R-:W-:Y:S01]  /*3ee0*/  FFMA.FTZ R2, R29, UR9, -R2 ;  /* 0x000000091d027c23 */ /* 0x000fe20008010802 */
[----:B------:R-:W-:Y:S01]  /*3ef0*/  @P2 FSEL R32, R32, -INF , !P3 ;  /* 0xff80000020202808 */ /* 0x000fe20005800000 */
[----:B------:R-:W-:Y:S01]  /*3f00*/  MUFU.EX2 R150, R24 ;  /* 0x0000001800967308 */ /* 0x000fe20000000800 */
[----:B------:R-:W-:Y:S03]  /*3f10*/  PLOP3.LUT P2, PT, PT, PT, UP0, 0x80, 0x0 ;  /* 0x000000000000781c */ /* 0x000fe60003f4f008 */
[----:B------:R-:W-:Y:S01]  /*3f20*/  @P1 FSEL R33, R33, -INF , !P4 ;  /* 0xff80000021211808 */ /* 0x000fe20006000000 */
[--C-:B------:R-:W-:Y:S01]  /*3f30*/  FFMA.FTZ R32, R32, UR9, -R133.reuse ;  /* 0x0000000920207c23 */ /* 0x100fe20008010885 */
[----:B------:R-:W-:Y:S04]  /*3f40*/  PLOP3.LUT P1, PT, PT, PT, UP0, 0x80, 0x0 ;  /* 0x000000000000781c */ /* 0x000fe80003f2f008 */
[----:B------:R1:W-:Y:S01]  /*3f50*/  MUFU.EX2 R143, R2 ;  /* 0x00000002008f7308 */ /* 0x0003e20000000800 */
[----:B------:R-:W-:Y:S01]  /*3f60*/  @P0 FSEL R34, R34, -INF , !P3 ;  /* 0xff80000022220808 */ /* 0x000fe20005800000 */
[----:B------:R-:W-:Y:S01]  /*3f70*/  FFMA.FTZ R133, R33, UR9, -R133 ;  /* 0x0000000921857c23 */ /* 0x000fe20008010885 */
[----:B------:R-:W-:Y:S02]  /*3f80*/  PLOP3.LUT P0, PT, PT, PT, UP0, 0x80, 0x0 ;  /* 0x000000000000781c */ /* 0x000fe40003f0f008 */
[----:B------:R-:W-:Y:S01]  /*3f90*/  @P2 FSEL R35, R35, -INF , !P4 ;  /* 0xff80000023232808 */ /* 0x000fe20006000000 */
[--C-:B------:R-:W-:Y:S04]  /*3fa0*/  FFMA.FTZ R34, R34, UR9, -R132.reuse ;  /* 0x0000000922227c23 */ /* 0x100fe80008010884 */
[----:B------:R-:W-:Y:S01]  /*3fb0*/  MUFU.EX2 R157, R32 ;  /* 0x00000020009d7308 */ /* 0x000fe20000000800 */
[----:B--2---:R-:W-:Y:S01]  /*3fc0*/  F2FP.BF16.F32.PACK_AB R4, R164, R165 ;  /* 0x000000a5a404723e */ /* 0x004fe200000010ff */
[----:B------:R-:W-:Y:S01]  /*3fd0*/  FFMA.FTZ R132, R35, UR9, -R132 ;  /* 0x0000000923847c23 */ /* 0x000fe20008010884 */
[----:B------:R-:W-:Y:S02]  /*3fe0*/  @P1 FSEL R30, R30, -INF , !P3 ;  /* 0xff8000001e1e1808 */ /* 0x000fe40005800000 */
[----:B------:R-:W-:Y:S05]  /*3ff0*/  PLOP3.LUT P1, PT, PT, PT, UP3, 0x80, 0x0 ;  /* 0x000000000000781c */ /* 0x000fea0003f2f038 */
[----:B------:R-:W-:Y:S01]  /*4000*/  MUFU.EX2 R156, R133 ;  /* 0x00000085009c7308 */ /* 0x000fe20000000800 */
[----:B-1----:R-:W-:Y:S01]  /*4010*/  F2FP.BF16.F32.PACK_AB R2, R244, R170 ;  /* 0x000000aaf402723e */ /* 0x002fe200000010ff */
[--C-:B------:R-:W-:Y:S01]  /*4020*/  FFMA.FTZ R30, R30, UR9, -R0.reuse ;  /* 0x000000091e1e7c23 */ /* 0x100fe20008010800 */
[----:B------:R-:W-:Y:S02]  /*4030*/  @P0 FSEL R31, R31, -INF , !P4 ;  /* 0xff8000001f1f0808 */ /* 0x000fe40006000000 */
[----:B---3--:R-:W-:Y:S01]  /*4040*/  IADD3 R144, P0, R141, UR13, RZ ;  /* 0x0000000d8d907c10 */ /* 0x008fe2000ff1e0ff */
[----:B------:R1:W-:Y:S02]  /*4050*/  STS [R234+0x13000], R2 ;  /* 0x01300002ea007388 */ /* 0x0003e40000000800 */
[----:B------:R-:W-:Y:S02]  /*4060*/  FFMA.FTZ R0, R31, UR9, -R0 ;  /* 0x000000091f007c23 */ /* 0x000fe40008010800 */
[----:B------:R-:W-:Y:S01]  /*4070*/  MUFU.EX2 R159, R34 ;  /* 0x00000022009f7308 */ /* 0x000fe20000000800 */
[----:B------:R2:W-:Y:S01]  /*4080*/  STS [R232+0x13400], R6 ;  /* 0x01340006e8007388 */ /* 0x0005e20000000800 */
[----:B----4-:R-:W-:Y:S08]  /*4090*/  IADD3.X R145, R140, UR12, RZ, P0, !PT ;  /* 0x0000000c8c917c10 */ /* 0x010ff000087fe4ff */
[----:B------:R-:W3:Y:S01]  /*40a0*/  MUFU.EX2 R158, R132 ;  /* 0x00000084009e7308 */ /* 0x000ee20000000800 */
[----:B------:R-:W4:Y:S04]  /*40b0*/  LDG.E R142, desc[UR6][R144.64] ;  /* 0x00000006908e7981 */ /* 0x000f28000c1e1900 */
[----:B------:R-:W4:Y:S05]  /*40c0*/  LDG.E R141, desc[UR6][R144.64+0x20] ;  /* 0x00002006908d7981 */ /* 0x000f2a000c1e1900 */
[----:B------:R3:W-:Y:S01]  /*40d0*/  MUFU.EX2 R146, R0 ;  /* 0x0000000000927308 */ /* 0x0007e20000000800 */
[----:B------:R-:W5:Y:S01]  /*40e0*/  LDG.E R140, desc[UR6][R144.64+0x80] ;  /* 0x00008006908c7981 */ /* 0x000f62000c1e1900 */
[----:B-1----:R-:W-:Y:S08]  /*40f0*/  F2FP.BF16.F32.PACK_AB R2, R167, R168 ;  /* 0x000000a8a702723e */ /* 0x002ff000000010ff */
[----:B------:R-:W1:Y:S01]  /*4100*/  MUFU.EX2 R149, R25 ;  /* 0x0000001900957308 */ /* 0x000e620000000800 */
[----:B--2---:R-:W-:Y:S01]  /*4110*/  F2FP.BF16.F32.PACK_AB R6, R160, R162 ;  /* 0x000000a2a006723e */ /* 0x004fe200000010ff */
[----:B------:R2:W-:Y:S04]  /*4120*/  STS [R232+0x13000], R2 ;  /* 0x01300002e8007388 */ /* 0x0005e80000000800 */
[----:B------:R1:W-:Y:S04]  /*4130*/  STS [R234+0x14000], R5 ;  /* 0x01400005ea007388 */ /* 0x0003e80000000800 */
[----:B------:R-:W-:Y:S01]  /*4140*/  MUFU.EX2 R152, R26 ;  /* 0x0000001a00987308 */ /* 0x000fe20000000800 */
[----:B---3--:R-:W-:Y:S01]  /*4150*/  F2FP.BF16.F32.PACK_AB R0, R158, R159 ;  /* 0x0000009f9e00723e */ /* 0x008fe200000010ff */
[----:B------:R3:W-:Y:S04]  /*4160*/  STS [R234+0x14400], R4 ;  /* 0x01440004ea007388 */ /* 0x0007e80000000800 */
[----:B------:R3:W-:Y:S04]  /*4170*/  STS [R232+0x14400], R6 ;  /* 0x01440006e8007388 */ /* 0x0007e80000000800 */
[----:B------:R-:W3:Y:S10]  /*4180*/  MUFU.EX2 R151, R27 ;  /* 0x0000001b00977308 */ /* 0x000ef40000000800 */
[----:B------:R-:W3:Y:S01]  /*4190*/  MUFU.EX2 R147, R28 ;  /* 0x0000001c00937308 */ /* 0x000ee20000000800 */
[----:B--2---:R-:W-:Y:S02]  /*41a0*/  F2FP.BF16.F32.PACK_AB R2, R153, R154 ;  /* 0x0000009a9902723e */ /* 0x004fe400000010ff */
[----:B-1----:R-:W-:Y:S03]  /*41b0*/  F2FP.BF16.F32.PACK_AB R5, R163, R166 ;  /* 0x000000a6a305723e */ /* 0x002fe600000010ff */
[----:B------:R1:W-:Y:S04]  /*41c0*/  STS [R232+0x14000], R2 ;  /* 0x01400002e8007388 */ /* 0x0003e80000000800 */
[----:B------:R-:W2:Y:S01]  /*41d0*/  MUFU.EX2 R148, R30 ;  /* 0x0000001e00947308 */ /* 0x000ea20000000800 */
[----:B---3--:R-:W-:Y:S01]  /*41e0*/  F2FP.BF16.F32.PACK_AB R4, R169, R171 ;  /* 0x000000aba904723e */ /* 0x008fe200000010ff */
[----:B------:R3:W-:Y:S01]  /*41f0*/  STS [R233+0x13000], R5 ;  /* 0x01300005e9007388 */ /* 0x0007e20000000800 */
[----:B------:R-:W-:Y:S03]  /*4200*/  F2FP.BF16.F32.PACK_AB R6, R149, R150 ;  /* 0x000000969506723e */ /* 0x000fe600000010ff */
[----:B------:R2:W-:Y:S04]  /*4210*/  STS [R233+0x13400], R4 ;  /* 0x01340004e9007388 */ /* 0x0005e80000000800 */
[----:B------:R2:W-:Y:S01]  /*4220*/  STS [R231+0x13400], R0 ;  /* 0x01340000e7007388 */ /* 0x0005e20000000800 */
[----:B-1----:R-:W-:Y:S02]  /*4230*/  F2FP.BF16.F32.PACK_AB R2, R156, R157 ;  /* 0x0000009d9c02723e */ /* 0x002fe400000010ff */
[----:B---3--:R-:W-:Y:S03]  /*4240*/  F2FP.BF16.F32.PACK_AB R5, R151, R152 ;  /* 0x000000989705723e */ /* 0x008fe600000010ff */
[----:B------:R1:W-:Y:S01]  /*4250*/  STS [R231+0x13000], R2 ;  /* 0x01300002e7007388 */ /* 0x0003e20000000800 */
[----:B--2---:R-:W-:Y:S03]  /*4260*/  F2FP.BF16.F32.PACK_AB R4, R143, R147 ;  /* 0x000000938f04723e */ /* 0x004fe600000010ff */
[----:B------:R-:W-:Y:S01]  /*4270*/  STS [R233+0x14000], R6 ;  /* 0x01400006e9007388 */ /* 0x000fe20000000800 */
[----:B------:R-:W-:Y:S03]  /*4280*/  LEA R0, R230, UR4, 0x1 ;  /* 0x00000004e6007c11 */ /* 0x000fe6000f8e08ff */
[----:B------:R-:W-:Y:S04]  /*4290*/  STS [R233+0x14400], R5 ;  /* 0x01440005e9007388 */ /* 0x000fe80000000800 */
[----:B------:R-:W-:Y:S01]  /*42a0*/  STS [R231+0x14000], R4 ;  /* 0x01400004e7007388 */ /* 0x000fe20000000800 */
[----:B-1----:R-:W-:Y:S05]  /*42b0*/  F2FP.BF16.F32.PACK_AB R2, R146, R148 ;  /* 0x000000949202723e */ /* 0x002fea00000010ff */
[----:B------:R1:W-:Y:S04]  /*42c0*/  STS [R231+0x14400], R2 ;  /* 0x01440002e7007388 */ /* 0x0003e80000000800 */
[----:B------:R-:W2:Y:S08]  /*42d0*/  LDSM.16.M88.4 R32, [R0+0x6000] ;  /* 0x006000000020783b */ /* 0x000eb00000000200 */
[----:B------:R-:W3:Y:S01]  /*42e0*/  LDSM.16.M88.4 R28, [R0+0x6800] ;  /* 0x00680000001c783b */ /* 0x000ee20000000200 */
[----:B-1----:R-:W-:Y:S07]  /*42f0*/  IMAD.IADD R2, R0, 0x1, R228 ;  /* 0x0000000100027824 */ /* 0x002fee00078e02e4 */
[----:B------:R-:W1:Y:S08]  /*4300*/  LDSM.16.M88.4 R132, [R2+0x6000] ;  /* 0x006000000284783b */ /* 0x000e700000000200 */
[----:B------:R-:W1:Y:S01]  /*4310*/  LDSM.16.M88.4 R136, [R2+0x6800] ;  /* 0x006800000288783b */ /* 0x000e620000000200 */
[-C--:B--2---:R-:W-:Y:S06]  /*4320*/  HMMA.16816.F32.BF16 R4, R32, R172.reuse, RZ ;  /* 0x000000ac2004723c */ /* 0x084fec00000418ff */
[C---:B---3--:R-:W-:Y:S06]  /*4330*/  HMMA.16816.F32.BF16 R8, R28.reuse, R172, RZ ;  /* 0x000000ac1c08723c */ /* 0x048fec00000418ff */
[-C--:B------:R-:W-:Y:S06]  /*4340*/  HMMA.16816.F32.BF16 R12, R28, R174.reuse, RZ ;  /* 0x000000ae1c0c723c */ /* 0x080fec00000418ff */
[C---:B------:R-:W-:Y:S06]  /*4350*/  HMMA.16816.F32.BF16 R16, R32.reuse, R174, RZ ;  /* 0x000000ae2010723c */ /* 0x040fec00000418ff */
[-C--:B------:R-:W-:Y:S06]  /*4360*/  HMMA.16816.F32.BF16 R20, R32, R176.reuse, RZ ;  /* 0x000000b02014723c */ /* 0x080fec00000418ff */
[C---:B------:R-:W-:Y:S06]  /*4370*/  HMMA.16816.F32.BF16 R24, R28.reuse, R176, RZ ;  /* 0x000000b01c18723c */ /* 0x040fec00000418ff */
[-C--:B------:R-:W-:Y:S06]  /*4380*/  HMMA.16816.F32.BF16 R28, R28, R178.reuse, RZ ;  /* 0x000000b21c1c723c */ /* 0x080fec00000418ff */
[----:B------:R-:W-:Y:S06]  /*4390*/  HMMA.16816.F32.BF16 R32, R32, R178, RZ ;  /* 0x000000b22020723c */ /* 0x000fec00000418ff */
[-C--:B-1----:R-:W-:Y:S06]  /*43a0*/  HMMA.16816.F32.BF16 R4, R132, R180.reuse, R4 ;  /* 0x000000b48404723c */ /* 0x082fec0000041804 */
[C---:B------:R-:W-:Y:S06]  /*43b0*/  HMMA.16816.F32.BF16 R8, R136.reuse, R180, R8 ;  /* 0x000000b48808723c */ /* 0x040fec0000041808 */
[-C--:B------:R-:W-:Y:S06]  /*43c0*/  HMMA.16816.F32.BF16 R12, R136, R182.reuse, R12 ;  /* 0x000000b6880c723c */ /* 0x080fec000004180c */
[C---:B------:R-:W-:Y:S06]  /*43d0*/  HMMA.16816.F32.BF16 R16, R132.reuse, R182, R16 ;  /* 0x000000b68410723c */ /* 0x040fec0000041810 */
[-C--:B------:R-:W-:Y:S06]  /*43e0*/  HMMA.16816.F32.BF16 R20, R132, R184.reuse, R20 ;  /* 0x000000b88414723c */ /* 0x080fec0000041814 */
[C---:B------:R-:W-:Y:S06]  /*43f0*/  HMMA.16816.F32.BF16 R24, R136.reuse, R184, R24 ;  /* 0x000000b88818723c */ /* 0x040fec0000041818 */
[-C--:B------:R-:W-:Y:S01]  /*4400*/  HMMA.16816.F32.BF16 R28, R136, R186.reuse, R28 ;  /* 0x000000ba881c723c */ /* 0x080fe2000004181c */
[----:B------:R-:W1:Y:S05]  /*4410*/  LDSM.16.M88.4 R136, [R0+0x7000] ;  /* 0x007000000088783b */ /* 0x000e6a0000000200 */
[----:B------:R-:W-:Y:S03]  /*4420*/  HMMA.16816.F32.BF16 R32, R132, R186, R32 ;  /* 0x000000ba8420723c */ /* 0x000fe60000041820 */
[----:B------:R-:W2:Y:S03]  /*4430*/  LDSM.16.M88.4 R132, [R0+0x7800] ;  /* 0x007800000084783b */ /* 0x000ea60000000200 */
[-C--:B-1----:R-:W-:Y:S06]  /*4440*/  HMMA.16816.F32.BF16 R4, R136, R188.reuse, R4 ;  /* 0x000000bc8804723c */ /* 0x082fec0000041804 */
[C---:B--2---:R-:W-:Y:S06]  /*4450*/  HMMA.16816.F32.BF16 R8, R132.reuse, R188, R8 ;  /* 0x000000bc8408723c */ /* 0x044fec0000041808 */
        /* <DEDUP_REMOVED lines=17> */
[----:B------:R2:W3:Y:S08]  /*4570*/  LDSM.16.M88.4 R132, [R0+0x8800] ;  /* 0x008800000084783b */ /* 0x0004f00000000200 */
[----:B--2---:R2:W5:Y:S01]  /*4580*/  LDG.E R0, desc[UR6][R144.64+0xa0] ;  /* 0x0000a00690007981 */ /* 0x004562000c1e1900 */
[-C--:B-1----:R-:W-:Y:S06]  /*4590*/  HMMA.16816.F32.BF16 R4, R136, R204.reuse, R4 ;  /* 0x000000cc8804723c */ /* 0x082fec0000041804 */
[C---:B---3--:R-:W-:Y:S06]  /*45a0*/  HMMA.16816.F32.BF16 R8, R132.reuse, R204, R8 ;  /* 0x000000cc8408723c */ /* 0x048fec0000041808 */
[-C--:B------:R-:W-:Y:S06]  /*45b0*/  HMMA.16816.F32.BF16 R12, R132, R206.reuse, R12 ;  /* 0x000000ce840c723c */ /* 0x080fec000004180c */
[C---:B------:R-:W-:Y:S06]  /*45c0*/  HMMA.16816.F32.BF16 R16, R136.reuse, R206, R16 ;  /* 0x000000ce8810723c */ /* 0x040fec0000041810 */
[-C--:B------:R-:W-:Y:S06]  /*45d0*/  HMMA.16816.F32.BF16 R20, R136, R208.reuse, R20 ;  /* 0x000000d08814723c */ /* 0x080fec0000041814 */
[C---:B------:R-:W-:Y:S06]  /*45e0*/  HMMA.16816.F32.BF16 R24, R132.reuse, R208, R24 ;  /* 0x000000d08418723c */ /* 0x040fec0000041818 */
[-C--:B------:R-:W-:Y:S01]  /*45f0*/  HMMA.16816.F32.BF16 R28, R132, R210.reuse, R28 ;  /* 0x000000d2841c723c */ /* 0x080fe2000004181c */
[----:B------:R-:W1:Y:S05]  /*4600*/  LDSM.16.M88.4 R132, [R2+0x8000] ;  /* 0x008000000284783b */ /* 0x000e6a0000000200 */
[----:B------:R-:W-:Y:S03]  /*4610*/  HMMA.16816.F32.BF16 R32, R136, R210, R32 ;  /* 0x000000d28820723c */ /* 0x000fe60000041820 */
[----:B------:R-:W3:Y:S03]  /*4620*/  LDSM.16.M88.4 R136, [R2+0x8800] ;  /* 0x008800000288783b */ /* 0x000ee60000000200 */
[-C--:B-1----:R-:W-:Y:S06]  /*4630*/  HMMA.16816.F32.BF16 R4, R132, R212.reuse, R4 ;  /* 0x000000d48404723c */ /* 0x082fec0000041804 */
[C---:B---3--:R-:W-:Y:S06]  /*4640*/  HMMA.16816.F32.BF16 R8, R136.reuse, R212, R8 ;  /* 0x000000d48808723c */ /* 0x048fec0000041808 */
[-C--:B------:R-:W-:Y:S06]  /*4650*/  HMMA.16816.F32.BF16 R12, R136, R214.reuse, R12 ;  /* 0x000000d6880c723c */ /* 0x080fec000004180c */
[C---:B------:R-:W-:Y:S06]  /*4660*/  HMMA.16816.F32.BF16 R16, R132.reuse, R214, R16 ;  /* 0x000000d68410723c */ /* 0x040fec0000041810 */
[----:B----4-:R-:W-:Y:S01]  /*4670*/  FADD.FTZ R4, -R142, R4 ;  /* 0x000000048e047221 */ /* 0x010fe20000010100 */
[-C--:B------:R-:W-:Y:S04]  /*4680*/  HMMA.16816.F32.BF16 R20, R132, R216.reuse, R20 ;  /* 0x000000d88414723c */ /* 0x080fe80000041814 */
[----:B--2---:R-:W-:Y:S02]  /*4690*/  FMUL.FTZ R144, R170, R4 ;  /* 0x00000004aa907220 */ /* 0x004fe40000410000 */
[C---:B------:R-:W-:Y:S05]  /*46a0*/  HMMA.16816.F32.BF16 R24, R136.reuse, R216, R24 ;  /* 0x000000d88818723c */ /* 0x040fea0000041818 */
[C---:B------:R-:W-:Y:S01]  /*46b0*/  FADD.FTZ R2, -R142.reuse, R5 ;  /* 0x000000058e027221 */ /* 0x040fe20000010100 */
[-C--:B------:R-:W-:Y:S05]  /*46c0*/  HMMA.16816.F32.BF16 R28, R136, R218.reuse, R28 ;  /* 0x000000da881c723c */ /* 0x080fea000004181c */
[----:B------:R-:W-:Y:S01]  /*46d0*/  FADD.FTZ R7, -R141, R7 ;  /* 0x000000078d077221 */ /* 0x000fe20000010100 */
[----:B------:R-:W-:Y:S05]  /*46e0*/  HMMA.16816.F32.BF16 R32, R132, R218, R32 ;  /* 0x000000da8420723c */ /* 0x000fea0000041820 */
[C---:B------:R-:W-:Y:S01]  /*46f0*/  FADD.FTZ R4, -R142.reuse, R16 ;  /* 0x000000108e047221 */ /* 0x040fe20000010100 */
[C---:B------:R-:W-:Y:S01]  /*4700*/  FADD.FTZ R5, -R142.reuse, R17 ;  /* 0x000000118e057221 */ /* 0x040fe20000010100 */
[C---:B------:R-:W-:Y:S01]  /*4710*/  FADD.FTZ R16, -R142.reuse, R20 ;  /* 0x000000148e107221 */ /* 0x040fe20000010100 */
[----:B------:R-:W-:Y:S03]  /*4720*/  FADD.FTZ R20, -R142, R21 ;  /* 0x000000158e147221 */ /* 0x000fe60000010100 */
[----:B------:R-:W-:Y:S01]  /*4730*/  FMUL.FTZ R4, R168, R4 ;  /* 0x00000004a8047220 */ /* 0x000fe20000410000 */
[----:B------:R-:W-:Y:S01]  /*4740*/  FMUL.FTZ R5, R167, R5 ;  /* 0x00000005a7057220 */ /* 0x000fe20000410000 */
[----:B------:R-:W-:Y:S01]  /*4750*/  FMUL.FTZ R16, R166, R16 ;  /* 0x00000010a6107220 */ /* 0x000fe20000410000 */
[----:B------:R-:W-:Y:S01]  /*4760*/  FMUL.FTZ R20, R163, R20 ;  /* 0x00000014a3147220 */ /* 0x000fe20000410000 */
[----:B------:R-:W-:Y:S01]  /*4770*/  FMUL.FTZ R7, R245, R7 ;  /* 0x00000007f5077220 */ /* 0x000fe20000410000 */
[----:B------:R-:W-:Y:S01]  /*4780*/  FADD.FTZ R19, -R141, R19 ;  /* 0x000000138d137221 */ /* 0x000fe20000010100 */
[----:B------:R-:W-:Y:S01]  /*4790*/  F2FP.BF16.F32.PACK_AB R5, R5, R4 ;  /* 0x000000040505723e */ /* 0x000fe200000010ff */
[----:B------:R-:W-:Y:S01]  /*47a0*/  FMUL.FTZ R2, R244, R2 ;  /* 0x00000002f4027220 */ /* 0x000fe20000410000 */
[----:B------:R-:W-:Y:S01]  /*47b0*/  F2FP.BF16.F32.PACK_AB R20, R20, R16 ;  /* 0x000000101414723e */ /* 0x000fe200000010ff */
[C---:B------:R-:W-:Y:S01]  /*47c0*/  FADD.FTZ R16, -R141.reuse, R6 ;  /* 0x000000068d107221 */ /* 0x040fe20000010100 */
[C---:B------:R-:W-:Y:S02]  /*47d0*/  FADD.FTZ R17, -R141.reuse, R23 ;  /* 0x000000178d117221 */ /* 0x040fe40000010100 */
[----:B------:R-:W-:Y:S01]  /*47e0*/  F2FP.BF16.F32.PACK_AB R2, R2, R144 ;  /* 0x000000900202723e */ /* 0x000fe200000010ff */
[C---:B------:R-:W-:Y:S01]  /*47f0*/  FADD.FTZ R32, -R142.reuse, R32 ;  /* 0x000000208e207221 */ /* 0x040fe20000010100 */
[----:B------:R-:W-:Y:S01]  /*4800*/  FADD.FTZ R4, -R142, R33 ;  /* 0x000000218e047221 */ /* 0x000fe20000010100 */
[----:B------:R-:W-:Y:S01]  /*4810*/  FMUL.FTZ R16, R246, R16 ;  /* 0x00000010f6107220 */ /* 0x000fe20000410000 */
[----:B------:R-:W-:Y:S01]  /*4820*/  FADD.FTZ R33, -R141, R18 ;  /* 0x000000128d217221 */ /* 0x000fe20000010100 */
[----:B------:R-:W-:Y:S01]  /*4830*/  FMUL.FTZ R6, R157, R32 ;  /* 0x000000209d067220 */ /* 0x000fe20000410000 */
[----:B------:R-:W-:Y:S01]  /*4840*/  FMUL.FTZ R4, R156, R4 ;  /* 0x000000049c047220 */ /* 0x000fe20000410000 */
[----:B------:R-:W-:Y:S01]  /*4850*/  FMUL.FTZ R32, R242, R19 ;  /* 0x00000013f2207220 */ /* 0x000fe20000410000 */
[C---:B------:R-:W-:Y:S01]  /*4860*/  FADD.FTZ R21, -R141.reuse, R34 ;  /* 0x000000228d157221 */ /* 0x040fe20000010100 */
[----:B------:R-:W-:Y:S01]  /*4870*/  FADD.FTZ R19, -R141, R35 ;  /* 0x000000238d137221 */ /* 0x000fe20000010100 */
[----:B------:R-:W-:Y:S01]  /*4880*/  FMUL.FTZ R33, R243, R33 ;  /* 0x00000021f3217220 */ /* 0x000fe20000410000 */
[----:B------:R-:W-:Y:S01]  /*4890*/  F2FP.BF16.F32.PACK_AB R18, R4, R6 ;  /* 0x000000060412723e */ /* 0x000fe200000010ff */
[----:B------:R-:W-:Y:S01]  /*48a0*/  FMUL.FTZ R17, R169, R17 ;  /* 0x00000011a9117220 */ /* 0x000fe20000410000 */
[----:B------:R-:W-:Y:S01]  /*48b0*/  F2FP.BF16.F32.PACK_AB R4, R7, R16 ;  /* 0x000000100704723e */ /* 0x000fe200000010ff */
[----:B------:R-:W-:Y:S01]  /*48c0*/  FADD.FTZ R16, -R141, R22 ;  /* 0x000000168d107221 */ /* 0x000fe20000010100 */
[----:B------:R-:W-:Y:S01]  /*48d0*/  FMUL.FTZ R21, R159, R21 ;  /* 0x000000159f157220 */ /* 0x000fe20000410000 */
[----:B------:R-:W-:Y:S02]  /*48e0*/  FMUL.FTZ R19, R158, R19 ;  /* 0x000000139e137220 */ /* 0x000fe40000410000 */
[----:B------:R-:W-:Y:S01]  /*48f0*/  FMUL.FTZ R16, R171, R16 ;  /* 0x00000010ab107220 */ /* 0x000fe20000410000 */
[----:B------:R-:W-:Y:S06]  /*4900*/  @!P1 BRA `(.L_x_7) ;  /* 0x0000000000489947 */ /* 0x000fec0003800000 */
[----:B------:R-:W1:Y:S01]  /*4910*/  LDC R6, c[0x0][0x240] ;  /* 0x00009000ff067b82 */ /* 0x000e620000000800 */
[----:B------:R-:W-:Y:S04]  /*4920*/  ULOP3.LUT UR14, UR8, 0x1, URZ, 0xc0, !UPT ;  /* 0x00000001080e7892 */ /* 0x000fe8000f8ec03f */
[----:B------:R-:W-:Y:S04]  /*4930*/  UISETP.NE.U32.AND UP1, UPT, UR14, 0x1, UPT ;  /* 0x000000010e00788c */ /* 0x000fe8000bf25070 */
[----:B------:R-:W-:Y:S06]  /*4940*/  USEL UR14, UR61, 0x3000, !UP1 ;  /* 0x000030003d0e7887 */ /* 0x000fec000c800000 */
[----:B------:R-:W-:Y:S01]  /*4950*/  IADD3 R235, R235, UR14, RZ ;  /* 0x0000000eebeb7c10 */ /* 0x000fe2000fffe0ff */
[----:B------:R-:W-:Y:S02]  /*4960*/  VIADD R221, R221, UR14 ;  /* 0x0000000edddd7c36 */ /* 0x000fe40008000000 */
[----:B-1----:R-:W-:Y:S05]  /*4970*/  IMAD.U32 R6, R6, -0x40, RZ ;  /* 0xffffffc006067824 */ /* 0x002fea00078e00ff */
[C---:B------:R-:W-:Y:S04]  /*4980*/  LEA R7, P0, R6.reuse, R238, 0x1 ;  /* 0x000000ee06077211 */ /* 0x040fe800078008ff */
[----:B------:R-:W-:Y:S01]  /*4990*/  LEA.HI.X.SX32 R6, R6, R239, 0x1, P0 ;  /* 0x000000ef06067211 */ /* 0x000fe200000f0eff */
[----:B------:R-:W-:Y:S03]  /*49a0*/  IMAD.MOV.U32 R238, RZ, RZ, R7 ;  /* 0x000000ffffee7224 */ /* 0x000fe600078e0007 */
[----:B------:R-:W-:Y:S05]  /*49b0*/  MOV R239, R6 ;  /* 0x0000000600ef7202 */ /* 0x000fea0000000f00 */
[----:B------:R-:W-:Y:S01]  /*49c0*/  @!PT LDS RZ, [RZ] ;  /* 0x00000000fffff984 */ /* 0x000fe20000000800 */
[----:B------:R-:W-:Y:S01]  /*49d0*/  @!PT LDS RZ, [RZ] ;  /* 0x00000000fffff984 */ /* 0x000fe20000000800 */
[----:B------:R-:W-:Y:S01]  /*49e0*/  @!PT LDS RZ, [RZ] ;  /* 0x00000000fffff984 */ /* 0x000fe20000000800 */
[----:B------:R1:W-:Y:S04]  /*49f0*/  LDGSTS.E.BYPASS.LTC128B.128 [R235], desc[UR6][R238.64] ;  /* 0x00000000eeeb7fae */ /* 0x0003e8000b901d46 */
[----:B------:R1:W-:Y:S04]  /*4a00*/  LDGSTS.E.BYPASS.LTC128B.128 [R235+0x1000], desc[UR6][R238.64+0x40] ;  /* 0x01000040eeeb7fae */ /* 0x0003e8000b901d46 */
[----:B------:R1:W-:Y:S04]  /*4a10*/  LDGSTS.E.BYPASS.LTC128B.128 [R235+0x2000], desc[UR6][R238.64+0x80] ;  /* 0x02000080eeeb7fae */ /* 0x0003e8000b901d46 */
[----:B------:R-:W0:Y:S02]  /*4a20*/  LDGDEPBAR ;  /* 0x00000000000079af */ /* 0x000e240000000000 */
.L_x_7:
[----:B------:R2:W-:Y:S01]  /*4a30*/  STS [R234+0xf000], R2 ;  /* 0x00f00002ea007388 */ /* 0x0005e20000000800 */
[C---:B-----5:R-:W-:Y:S01]  /*4a40*/  FADD.FTZ R8, -R140.reuse, R8 ;  /* 0x000000088c087221 */ /* 0x060fe20000010100 */
[----:B------:R-:W-:Y:S01]  /*4a50*/  FADD.FTZ R9, -R140, R9 ;  /* 0x000000098c097221 */ /* 0x000fe20000010100 */
[C---:B------:R-:W-:Y:S01]  /*4a60*/  FADD.FTZ R11, -R0.reuse, R11 ;  /* 0x0000000b000b7221 */ /* 0x040fe20000010100 */
[----:B------:R3:W-:Y:S01]  /*4a70*/  STS [R234+0xf400], R4 ;  /* 0x00f40004ea007388 */ /* 0x0007e20000000800 */
[----:B------:R-:W-:Y:S01]  /*4a80*/  FADD.FTZ R10, -R0, R10 ;  /* 0x0000000a000a7221 */ /* 0x000fe20000010100 */
[----:B------:R-:W-:Y:S01]  /*4a90*/  FMUL.FTZ R9, R155, R9 ;  /* 0x000000099b097220 */ /* 0x000fe20000410000 */
[C---:B------:R-:W-:Y:S01]  /*4aa0*/  FADD.FTZ R13, -R140.reuse, R13 ;  /* 0x0000000d8c0d7221 */ /* 0x040fe20000010100 */
[----:B------:R4:W-:Y:S01]  /*4ab0*/  STS [R232+0xf000], R5 ;  /* 0x00f00005e8007388 */ /* 0x0009e20000000800 */
[----:B------:R-:W-:Y:S01]  /*4ac0*/  FMUL.FTZ R10, R165, R10 ;  /* 0x0000000aa50a7220 */ /* 0x000fe20000410000 */
[----:B------:R-:W-:Y:S01]  /*4ad0*/  FADD.FTZ R12, -R140, R12 ;  /* 0x0000000c8c0c7221 */ /* 0x000fe20000010100 */
[C---:B------:R-:W-:Y:S01]  /*4ae0*/  FADD.FTZ R14, -R0.reuse, R14 ;  /* 0x0000000e000e7221 */ /* 0x040fe20000010100 */
[----:B------:R-:W-:Y:S01]  /*4af0*/  FADD.FTZ R15, -R0, R15 ;  /* 0x0000000f000f7221 */ /* 0x000fe20000010100 */
[----:B------:R-:W-:Y:S01]  /*4b00*/  FMUL.FTZ R7, R153, R13 ;  /* 0x0000000d99077220 */ /* 0x000fe20000410000 */
[----:B------:R-:W-:Y:S01]  /*4b10*/  FMUL.FTZ R12, R154, R12 ;  /* 0x0000000c9a0c7220 */ /* 0x000fe20000410000 */
[----:B------:R-:W-:Y:S01]  /*4b20*/  FMUL.FTZ R14, R162, R14 ;  /* 0x0000000ea20e7220 */ /* 0x000fe20000410000 */
[----:B------:R-:W-:Y:S01]  /*4b30*/  FMUL.FTZ R15, R160, R15 ;  /* 0x0000000fa00f7220 */ /* 0x000fe20000410000 */
[----:B------:R-:W-:Y:S01]  /*4b40*/  FADD.FTZ R25, -R140, R25 ;  /* 0x000000198c197221 */ /* 0x000fe20000010100 */
[----:B------:R-:W-:Y:S01]  /*4b50*/  FADD.FTZ R27, -R0, R27 ;  /* 0x0000001b001b7221 */ /* 0x000fe20000010100 */
[----:B------:R-:W-:Y:S01]  /*4b60*/  F2FP.BF16.F32.PACK_AB R7, R7, R12 ;  /* 0x0000000c0707723e */ /* 0x000fe200000010ff */
[----:B------:R-:W-:Y:S01]  /*4b70*/  FADD.FTZ R24, -R140, R24 ;  /* 0x000000188c187221 */ /* 0x000fe20000010100 */
[C---:B------:R-:W-:Y:S01]  /*4b80*/  FADD.FTZ R26, -R0.reuse, R26 ;  /* 0x0000001a001a7221 */ /* 0x040fe20000010100 */
[----:B------:R-:W-:Y:S01]  /*4b90*/  F2FP.BF16.F32.PACK_AB R17, R17, R16 ;  /* 0x000000101111723e */ /* 0x000fe200000010ff */
[C---:B------:R-:W-:Y:S01]  /*4ba0*/  FADD.FTZ R31, -R0.reuse, R31 ;  /* 0x0000001f001f7221 */ /* 0x040fe20000010100 */
[----:B------:R-:W-:Y:S01]  /*4bb0*/  FADD.FTZ R30, -R0, R30 ;  /* 0x0000001e001e7221 */ /* 0x000fe20000010100 */
[----:B--2---:R-:W-:Y:S01]  /*4bc0*/  F2FP.BF16.F32.PACK_AB R2, R32, R33 ;  /* 0x000000212002723e */ /* 0x004fe200000010ff */
[----:B------:R-:W-:Y:S01]  /*4bd0*/  FADD.FTZ R29, -R140, R29 ;  /* 0x0000001d8c1d7221 */ /* 0x000fe20000010100 */
[----:B------:R-:W-:Y:S01]  /*4be0*/  FMUL.FTZ R24, R150, R24 ;  /* 0x0000001896187220 */ /* 0x000fe20000410000 */
[----:B------:R-:W-:Y:S01]  /*4bf0*/  FMUL.FTZ R6, R149, R25 ;  /* 0x0000001995067220 */ /* 0x000fe20000410000 */
[----:B---3--:R-:W-:Y:S01]  /*4c00*/  FMUL.FTZ R4, R161, R8 ;  /* 0x00000008a1047220 */ /* 0x008fe20000410000 */
[----:B------:R2:W-:Y:S01]  /*4c10*/  STS [R232+0xf400], R2 ;  /* 0x00f40002e8007388 */ /* 0x0005e20000000800 */
[----:B------:R-:W-:Y:S01]  /*4c20*/  FMUL.FTZ R26, R152, R26 ;  /* 0x0000001a981a7220 */ /* 0x000fe20000410000 */
[----:B------:R-:W-:Y:S01]  /*4c30*/  FMUL.FTZ R0, R151, R27 ;  /* 0x0000001b97007220 */ /* 0x000fe20000410000 */
[----:B------:R-:W-:Y:S01]  /*4c40*/  FADD.FTZ R28, -R140, R28 ;  /* 0x0000001c8c1c7221 */ /* 0x000fe20000010100 */
[----:B------:R-:W-:Y:S01]  /*4c50*/  F2FP.BF16.F32.PACK_AB R16, R19, R21 ;  /* 0x000000151310723e */ /* 0x000fe200000010ff */
[----:B------:R-:W-:Y:S01]  /*4c60*/  FMUL.FTZ R8, R143, R29 ;  /* 0x0000001d8f087220 */ /* 0x000fe20000410000 */
[----:B------:R-:W-:Y:S01]  /*4c70*/  FMUL.FTZ R30, R148, R30 ;  /* 0x0000001e941e7220 */ /* 0x000fe20000410000 */
[----:B------:R-:W-:Y:S01]  /*4c80*/  FMUL.FTZ R28, R147, R28 ;  /* 0x0000001c931c7220 */ /* 0x000fe20000410000 */
[----:B----4-:R-:W-:Y:S01]  /*4c90*/  FMUL.FTZ R5, R146, R31 ;  /* 0x0000001f92057220 */ /* 0x010fe20000410000 */
[----:B------:R-:W-:Y:S01]  /*4ca0*/  F2FP.BF16.F32.PACK_AB R6, R6, R24 ;  /* 0x000000180606723e */ /* 0x000fe200000010ff */
[----:B------:R3:W5:Y:S01]  /*4cb0*/  LDL R163, [R1+0x8] ;  /* 0x0000080001a37983 */ /* 0x0007620000100800 */
[----:B------:R-:W-:Y:S02]  /*4cc0*/  F2FP.BF16.F32.PACK_AB R0, R0, R26 ;  /* 0x0000001a0000723e */ /* 0x000fe400000010ff */
[----:B------:R-:W-:Y:S02]  /*4cd0*/  F2FP.BF16.F32.PACK_AB R8, R8, R28 ;  /* 0x0000001c0808723e */ /* 0x000fe400000010ff */
[----:B------:R-:W-:Y:S02]  /*4ce0*/  F2FP.BF16.F32.PACK_AB R5, R5, R30 ;  /* 0x0000001e0505723e */ /* 0x000fe400000010ff */
[----:B------:R-:W-:Y:S02]  /*4cf0*/  MOV R160, R241 ;  /* 0x000000f100a07202 */ /* 0x000fe40000000f00 */
[----:B------:R-:W-:Y:S02]  /*4d00*/  MOV R161, R240 ;  /* 0x000000f000a17202 */ /* 0x000fe40000000f00 */
[----:B--2---:R-:W-:Y:S01]  /*4d10*/  F2FP.BF16.F32.PACK_AB R2, R9, R4 ;  /* 0x000000040902723e */ /* 0x004fe200000010ff */
[----:B------:R-:W-:Y:S04]  /*4d20*/  FMUL.FTZ R4, R164, R11 ;  /* 0x0000000ba4047220 */ /* 0x000fe80000410000 */
[----:B------:R2:W-:Y:S01]  /*4d30*/  STS [R234+0x10000], R2 ;  /* 0x01000002ea007388 */ /* 0x0005e20000000800 */
[----:B------:R-:W-:Y:S05]  /*4d40*/  F2FP.BF16.F32.PACK_AB R4, R4, R10 ;  /* 0x0000000a0404723e */ /* 0x000fea00000010ff */
[----:B------:R-:W-:Y:S04]  /*4d50*/  STS [R234+0x10400], R4 ;  /* 0x01040004ea007388 */ /* 0x000fe80000000800 */
[----:B------:R-:W-:Y:S01]  /*4d60*/  STS [R232+0x10000], R7 ;  /* 0x01000007e8007388 */ /* 0x000fe20000000800 */
[----:B--2---:R-:W-:Y:S05]  /*4d70*/  F2FP.BF16.F32.PACK_AB R2, R15, R14 ;  /* 0x0000000e0f02723e */ /* 0x004fea00000010ff */
[----:B------:R-:W-:Y:S04]  /*4d80*/  STS [R232+0x10400], R2 ;  /* 0x01040002e8007388 */ /* 0x000fe80000000800 */
[----:B------:R-:W-:Y:S04]  /*4d90*/  STS [R233+0xf000], R20 ;  /* 0x00f00014e9007388 */ /* 0x000fe80000000800 */
[----:B------:R-:W-:Y:S04]  /*4da0*/  STS [R233+0xf400], R17 ;  /* 0x00f40011e9007388 */ /* 0x000fe80000000800 */
[----:B------:R-:W-:Y:S04]  /*4db0*/  STS [R231+0xf000], R18 ;  /* 0x00f00012e7007388 */ /* 0x000fe80000000800 */
[----:B------:R-:W-:Y:S04]  /*4dc0*/  STS [R231+0xf400], R16 ;  /* 0x00f40010e7007388 */ /* 0x000fe80000000800 */
[----:B------:R-:W-:Y:S04]  /*4dd0*/  STS [R233+0x10000], R6 ;  /* 0x01000006e9007388 */ /* 0x000fe80000000800 */
[----:B------:R2:W-:Y:S04]  /*4de0*/  STS [R233+0x10400], R0 ;  /* 0x01040000e9007388 */ /* 0x0005e80000000800 */
[----:B------:R-:W-:Y:S04]  /*4df0*/  STS [R231+0x10000], R8 ;  /* 0x01000008e7007388 */ /* 0x000fe80000000800 */
[----:B------:R-:W-:Y:S01]  /*4e00*/  STS [R231+0x10400], R5 ;  /* 0x01040005e7007388 */ /* 0x000fe20000000800 */
[----:B------:R-:W-:Y:S01]  /*4e10*/  BAR.SYNC.DEFER_BLOCKING 0x0 ;  /* 0x0000000000007b1d */ /* 0x000fe20000010000 */
[----:B--2---:R-:W-:Y:S05]  /*4e20*/  LEA R0, R229, UR4, 0x1 ;  /* 0x00000004e5007c11 */ /* 0x004fea000f8e08ff */
[----:B------:R-:W-:Y:S04]  /*4e30*/  LDSM.16.MT88.4 R4, [R3+0x13000] ;  /* 0x013000000304783b */ /* 0x000fe80000004200 */
[----:B------:R-:W2:Y:S04]  /*4e40*/  LDSM.16.MT88.4 R8, [R0+0x6000] ;  /* 0x006000000008783b */ /* 0x000ea80000004200 */
[----:B------:R-:W4:Y:S04]  /*4e50*/  LDSM.16.MT88.4 R12, [R3+0x15000] ;  /* 0x01500000030c783b */ /* 0x000f280000004200 */
[----:B------:R-:W1:Y:S04]  /*4e60*/  LDSM.16.MT88.4 R16, [R0+0x7000] ;  /* 0x007000000010783b */ /* 0x000e680000004200 */
[----:B------:R-:W3:Y:S04]  /*4e70*/  LDSM.16.MT88.4 R20, [R0+0x8000] ;  /* 0x008000000014783b */ /* 0x000ee80000004200 */
[----:B------:R-:W-:Y:S04]  /*4e80*/  LDSM.16.MT88.4 R24, [R3+0x13800] ;  /* 0x013800000318783b */ /* 0x000fe80000004200 */
[----:B------:R-:W3:Y:S04]  /*4e90*/  LDSM.16.MT88.4 R28, [R0+0x6400] ;  /* 0x00640000001c783b */ /* 0x000ee80000004200 */
[----:B------:R-:W3:Y:S04]  /*4ea0*/  LDSM.16.MT88.4 R32, [R3+0x15800] ;  /* 0x015800000320783b */ /* 0x000ee80000004200 */
[----:B------:R-:W3:Y:S04]  /*4eb0*/  LDSM.16.MT88.4 R132, [R0+0x7400] ;  /* 0x007400000084783b */ /* 0x000ee80000004200 */
[----:B------:R-:W3:Y:S01]  /*4ec0*/  LDSM.16.MT88.4 R136, [R0+0x8400] ;  /* 0x008400000088783b */ /* 0x000ee20000004200 */
[-C--:B--2---:R-:W-:Y:S06]  /*4ed0*/  HMMA.16816.F32.BF16 R36, R4, R8.reuse, R36 ;  /* 0x000000080424723c */ /* 0x084fec0000041824 */
[C---:B----4-:R-:W-:Y:S06]  /*4ee0*/  HMMA.16816.F32.BF16 R40, R12.reuse, R8, R40 ;  /* 0x000000080c28723c */ /* 0x050fec0000041828 */
[-C--:B------:R-:W-:Y:S06]  /*4ef0*/  HMMA.16816.F32.BF16 R44, R12, R10.reuse, R44 ;  /* 0x0000000a0c2c723c */ /* 0x080fec000004182c */
[C---:B------:R-:W-:Y:S01]  /*4f00*/  HMMA.16816.F32.BF16 R48, R4.reuse, R10, R48 ;  /* 0x0000000a0430723c */ /* 0x040fe20000041830 */
[----:B------:R-:W-:Y:S05]  /*4f10*/  LDSM.16.MT88.4 R8, [R0+0x6800] ;  /* 0x006800000008783b */ /* 0x000fea0000004200 */
[-C--:B-1----:R-:W-:Y:S06]  /*4f20*/  HMMA.16816.F32.BF16 R52, R4, R16.reuse, R52 ;  /* 0x000000100434723c */ /* 0x082fec0000041834 */
[C---:B------:R-:W-:Y:S06]  /*4f30*/  HMMA.16816.F32.BF16 R56, R12.reuse, R16, R56 ;  /* 0x000000100c38723c */ /* 0x040fec0000041838 */
[-C--:B------:R-:W-:Y:S06]  /*4f40*/  HMMA.16816.F32.BF16 R60, R12, R18.reuse, R60 ;  /* 0x000000120c3c723c */ /* 0x080fec000004183c */
[C---:B------:R-:W-:Y:S01]  /*4f50*/  HMMA.16816.F32.BF16 R64, R4.reuse, R18, R64 ;  /* 0x000000120440723c */ /* 0x040fe20000041840 */
[----:B------:R-:W-:Y:S05]  /*4f60*/  LDSM.16.MT88.4 R16, [R0+0x7800] ;  /* 0x007800000010783b */ /* 0x000fea0000004200 */
[-C--:B---3--:R-:W-:Y:S06]  /*4f70*/  HMMA.16816.F32.BF16 R68, R4, R20.reuse, R68 ;  /* 0x000000140444723c */ /* 0x088fec0000041844 */
[C---:B------:R-:W-:Y:S06]  /*4f80*/  HMMA.16816.F32.BF16 R72, R12.reuse, R20, R72 ;  /* 0x000000140c48723c */ /* 0x040fec0000041848 */
[-C--:B------:R-:W-:Y:S01]  /*4f90*/  HMMA.16816.F32.BF16 R76, R12, R22.reuse, R76 ;  /* 0x000000160c4c723c */ /* 0x080fe2000004184c */
[----:B------:R-:W-:Y:S05]  /*4fa0*/  LDSM.16.MT88.4 R12, [R3+0x16000] ;  /* 0x01600000030c783b */ /* 0x000fea0000004200 */
[----:B------:R-:W-:Y:S01]  /*4fb0*/  HMMA.16816.F32.BF16 R80, R4, R22, R80 ;  /* 0x000000160450723c */ /* 0x000fe20000041850 */
[----:B------:R-:W1:Y:S04]  /*4fc0*/  LDSM.16.MT88.4 R4, [R3+0x14000] ;  /* 0x014000000304783b */ /* 0x000e680000004200 */
[----:B------:R-:W2:Y:S01]  /*4fd0*/  LDSM.16.MT88.4 R20, [R0+0x8800] ;  /* 0x008800000014783b */ /* 0x000ea20000004200 */
[-C--:B------:R-:W-:Y:S06]  /*4fe0*/  HMMA.16816.F32.BF16 R36, R24, R28.reuse, R36 ;  /* 0x0000001c1824723c */ /* 0x080fec0000041824 */
[C---:B------:R-:W-:Y:S06]  /*4ff0*/  HMMA.16816.F32.BF16 R40, R32.reuse, R28, R40 ;  /* 0x0000001c2028723c */ /* 0x040fec0000041828 */
[-C--:B------:R-:W-:Y:S06]  /*5000*/  HMMA.16816.F32.BF16 R44, R32, R30.reuse, R44 ;  /* 0x0000001e202c723c */ /* 0x080fec000004182c */
[C---:B------:R-:W-:Y:S01]  /*5010*/  HMMA.16816.F32.BF16 R48, R24.reuse, R30, R48 ;  /* 0x0000001e1830723c */ /* 0x040fe20000041830 */
[----:B------:R-:W-:Y:S05]  /*5020*/  LDSM.16.MT88.4 R28, [R3+0x14800] ;  /* 0x01480000031c783b */ /* 0x000fea0000004200 */
[-C--:B------:R-:W-:Y:S06]  /*5030*/  HMMA.16816.F32.BF16 R52, R24, R132.reuse, R52 ;  /* 0x000000841834723c */ /* 0x080fec0000041834 */
[C---:B------:R-:W-:Y:S06]  /*5040*/  HMMA.16816.F32.BF16 R56, R32.reuse, R132, R56 ;  /* 0x000000842038723c */ /* 0x040fec0000041838 */
[-C--:B------:R-:W-:Y:S06]  /*5050*/  HMMA.16816.F32.BF16 R60, R32, R134.reuse, R60 ;  /* 0x00000086203c723c */ /* 0x080fec000004183c */
[C---:B------:R-:W-:Y:S01]  /*5060*/  HMMA.16816.F32.BF16 R64, R24.reuse, R134, R64 ;  /* 0x000000861840723c */ /* 0x040fe20000041840 */
[----:B------:R-:W-:Y:S05]  /*5070*/  LDSM.16.MT88.4 R132, [R3+0x16800] ;  /* 0x016800000384783b */ /* 0x000fea0000004200 */
[-C--:B------:R-:W-:Y:S06]  /*5080*/  HMMA.16816.F32.BF16 R68, R24, R136.reuse, R68 ;  /* 0x000000881844723c */ /* 0x080fec0000041844 */
[C---:B------:R-:W-:Y:S06]  /*5090*/  HMMA.16816.F32.BF16 R72, R32.reuse, R136, R72 ;  /* 0x000000882048723c */ /* 0x040fec0000041848 */
[-C--:B------:R-:W-:Y:S01]  /*50a0*/  HMMA.16816.F32.BF16 R76, R32, R138.reuse, R76 ;  /* 0x0000008a204c723c */ /* 0x080fe2000004184c */
[----:B------:R-:W3:Y:S05]  /*50b0*/  LDSM.16.MT88.4 R32, [R0+0x6c00] ;  /* 0x006c00000020783b */ /* 0x000eea0000004200 */
[----:B------:R-:W-:Y:S01]  /*50c0*/  HMMA.16816.F32.BF16 R80, R24, R138, R80 ;  /* 0x0000008a1850723c */ /* 0x000fe20000041850 */
[----:B------:R-:W4:Y:S04]  /*50d0*/  LDSM.16.MT88.4 R24, [R0+0x7c00] ;  /* 0x007c00000018783b */ /* 0x000f280000004200 */
[----:B------:R-:W4:Y:S01]  /*50e0*/  LDSM.16.MT88.4 R136, [R0+0x8c00] ;  /* 0x008c00000088783b */ /* 0x000f220000004200 */
[-C--:B-1----:R-:W-:Y:S01]  /*50f0*/  HMMA.16816.F32.BF16 R36, R4, R8.reuse, R36 ;  /* 0x000000080424723c */ /* 0x082fe20000041824 */
[----:B------:R-:W-:Y:S05]  /*5100*/  BAR.SYNC.DEFER_BLOCKING 0x0 ;  /* 0x0000000000007b1d */ /* 0x000fea0000010000 */
[C---:B------:R-:W-:Y:S06]  /*5110*/  HMMA.16816.F32.BF16 R40, R12.reuse, R8, R40 ;  /* 0x000000080c28723c */ /* 0x040fec0000041828 */
[-C--:B------:R-:W-:Y:S06]  /*5120*/  HMMA.16816.F32.BF16 R44, R12, R10.reuse, R44 ;  /* 0x0000000a0c2c723c */ /* 0x080fec000004182c */
[C---:B------:R-:W-:Y:S06]  /*5130*/  HMMA.16816.F32.BF16 R48, R4.reuse, R10, R48 ;  /* 0x0000000a0430723c */ /* 0x040fec0000041830 */
[-C--:B------:R-:W-:Y:S06]  /*5140*/  HMMA.16816.F32.BF16 R52, R4, R16.reuse, R52 ;  /* 0x000000100434723c */ /* 0x080fec0000041834 */
[C---:B------:R-:W-:Y:S06]  /*5150*/  HMMA.16816.F32.BF16 R56, R12.reuse, R16, R56 ;  /* 0x000000100c38723c */ /* 0x040fec0000041838 */
[-C--:B------:R-:W-:Y:S06]  /*5160*/  HMMA.16816.F32.BF16 R60, R12, R18.reuse, R60 ;  /* 0x000000120c3c723c */ /* 0x080fec000004183c */
[C---:B------:R-:W-:Y:S06]  /*5170*/  HMMA.16816.F32.BF16 R64, R4.reuse, R18, R64 ;  /* 0x000000120440723c */ /* 0x040fec0000041840 */
[-C--:B--2---:R-:W-:Y:S06]  /*5180*/  HMMA.16816.F32.BF16 R68, R4, R20.reuse, R68 ;  /* 0x000000140444723c */ /* 0x084fec0000041844 */
[C---:B------:R-:W-:Y:S06]  /*5190*/  HMMA.16816.F32.BF16 R72, R12.reuse, R20, R72 ;  /* 0x000000140c48723c */ /* 0x040fec0000041848 */
[-C--:B------:R-:W-:Y:S06]  /*51a0*/  HMMA.16816.F32.BF16 R76, R12, R22.reuse, R76 ;  /* 0x000000160c4c723c */ /* 0x080fec000004184c */
[----:B------:R-:W-:Y:S06]  /*51b0*/  HMMA.16816.F32.BF16 R80, R4, R22, R80 ;  /* 0x000000160450723c */ /* 0x000fec0000041850 */
[-C--:B---3--:R-:W-:Y:S06]  /*51c0*/  HMMA.16816.F32.BF16 R36, R28, R32.reuse, R36 ;  /* 0x000000201c24723c */ /* 0x088fec0000041824 */
[C---:B------:R-:W-:Y:S06]  /*51d0*/  HMMA.16816.F32.BF16 R40, R132.reuse, R32, R40 ;  /* 0x000000208428723c */ /* 0x040fec0000041828 */
[-C--:B------:R-:W-:Y:S06]  /*51e0*/  HMMA.16816.F32.BF16 R44, R132, R34.reuse, R44 ;  /* 0x00000022842c723c */ /* 0x080fec000004182c */
[C---:B------:R-:W-:Y:S06]  /*51f0*/  HMMA.16816.F32.BF16 R48, R28.reuse, R34, R48 ;  /* 0x000000221c30723c */ /* 0x040fec0000041830 */
[-C--:B----4-:R-:W-:Y:S06]  /*5200*/  HMMA.16816.F32.BF16 R52, R28, R24.reuse, R52 ;  /* 0x000000181c34723c */ /* 0x090fec0000041834 */
[C---:B------:R-:W-:Y:S06]  /*5210*/  HMMA.16816.F32.BF16 R56, R132.reuse, R24, R56 ;  /* 0x000000188438723c */ /* 0x040fec0000041838 */
[-C--:B------:R-:W-:Y:S06]  /*5220*/  HMMA.16816.F32.BF16 R60, R132, R26.reuse, R60 ;  /* 0x0000001a843c723c */ /* 0x080fec000004183c */
[C---:B------:R-:W-:Y:S06]  /*5230*/  HMMA.16816.F32.BF16 R64, R28.reuse, R26, R64 ;  /* 0x0000001a1c40723c */ /* 0x040fec0000041840 */
[-C--:B------:R-:W-:Y:S06]  /*5240*/  HMMA.16816.F32.BF16 R68, R28, R136.reuse, R68 ;  /* 0x000000881c44723c */ /* 0x080fec0000041844 */
[C---:B------:R-:W-:Y:S06]  /*5250*/  HMMA.16816.F32.BF16 R72, R132.reuse, R136, R72 ;  /* 0x000000888448723c */ /* 0x040fec0000041848 */
[-C--:B------:R-:W-:Y:S06]  /*5260*/  HMMA.16816.F32.BF16 R76, R132, R138.reuse, R76 ;  /* 0x0000008a844c723c */ /* 0x080fec000004184c */
[----:B------:R-:W-:Y:S01]  /*5270*/  HMMA.16816.F32.BF16 R80, R28, R138, R80 ;  /* 0x0000008a1c50723c */ /* 0x000fe20000041850 */
[----:B------:R-:W-:Y:S11]  /*5280*/  @!UPT UIADD3 URZ, URZ, URZ, URZ ;  /* 0x0000003f3f3ff290 */ /* 0x000ff6000fffe03f */
[----:B------:R-:W-:Y:S01]  /*5290*/  @!UPT UIADD3 URZ, URZ, URZ, URZ ;  /* 0x0000003f3f3ff290 */ /* 0x000fe2000fffe03f */
[----:B------:R-:W-:Y:S11]  /*52a0*/  @!P1 BRA `(.L_x_8) ;  /* 0x0000000000389947 */ /* 0x000ff60003800000 */
[----:B------:R-:W1:Y:S01]  /*52b0*/  LDC R4, c[0x0][0x420] ;  /* 0x00010800ff047b82 */ /* 0x000e620000000800 */
[----:B-----5:R-:W-:Y:S01]  /*52c0*/  LEA R2, R163, UR4, 0x1 ;  /* 0x00000004a3027c11 */ /* 0x020fe2000f8e08ff */
[----:B-1----:R-:W-:Y:S05]  /*52d0*/  IMAD.U32 R4, R4, -0x40, RZ ;  /* 0xffffffc004047824 */ /* 0x002fea00078e00ff */
[C---:B------:R-:W-:Y:S04]  /*52e0*/  LEA R5, P0, R4.reuse, R236, 0x1 ;  /* 0x000000ec04057211 */ /* 0x040fe800078008ff */
[----:B------:R-:W-:Y:S01]  /*52f0*/  LEA.HI.X.SX32 R4, R4, R237, 0x1, P0 ;  /* 0x000000ed04047211 */ /* 0x000fe200000f0eff */
[----:B------:R-:W-:Y:S04]  /*5300*/  IMAD.MOV.U32 R236, RZ, RZ, R5 ;  /* 0x000000ffffec7224 */ /* 0x000fe800078e0005 */
[----:B------:R-:W-:Y:S05]  /*5310*/  IMAD.MOV.U32 R237, RZ, RZ, R4 ;  /* 0x000000ffffed7224 */ /* 0x000fea00078e0004 */
[----:B------:R-:W-:Y:S01]  /*5320*/  @!PT LDS RZ, [RZ] ;  /* 0x00000000fffff984 */ /* 0x000fe20000000800 */
[----:B------:R-:W-:Y:S01]  /*5330*/  @!PT LDS RZ, [RZ] ;  /* 0x00000000fffff984 */ /* 0x000fe20000000800 */
[----:B------:R-:W-:Y:S01]  /*5340*/  @!PT LDS RZ, [RZ] ;  /* 0x00000000fffff984 */ /* 0x000fe20000000800 */
[----:B------:R1:W-:Y:S04]  /*5350*/  LDGSTS.E.BYPASS.LTC128B.128 [R2+0x6000], desc[UR6][R236.64] ;  /* 0x06000000ec027fae */ /* 0x0003e8000b901d46 */
[----:B------:R1:W-:Y:S04]  /*5360*/  LDGSTS.E.BYPASS.LTC128B.128 [R2+0x7000], desc[UR6][R236.64+0x40] ;  /* 0x07000040ec027fae */ /* 0x0003e8000b901d46 */
[----:B------:R1:W-:Y:S04]  /*5370*/  LDGSTS.E.BYPASS.LTC128B.128 [R2+0x8000], desc[UR6][R236.64+0x80] ;  /* 0x08000080ec027fae */ /* 0x0003e8000b901d46 */
[----:B------:R-:W0:Y:S02]  /*5380*/  LDGDEPBAR ;  /* 0x00000000000079af */ /* 0x000e240000000000 */
.L_x_8:
[----:B------:R-:W-:Y:S01]  /*5390*/  LDSM.16.M88.4 R24, [R224] ;  /* 0x00000000e018783b */ /* 0x000fe20000000200 */
[C---:B------:R-:W-:Y:S01]  /*53a0*/  LEA R241, P0, R251.reuse, R160, 0x2 ;  /* 0x000000a0fbf17211 */ /* 0x040fe200078010ff */
[----:B------:R-:W-:Y:S02]  /*53b0*/  ULOP3.LUT UR14, UR8, 0x1, URZ, 0xc0, !UPT ;  /* 0x00000001080e7892 */ /* 0x000fe4000f8ec03f */
[----:B------:R-:W2:Y:S01]  /*53c0*/  LDSM.16.MT88.4 R8, [R0+0x9000] ;  /* 0x009000000008783b */ /* 0x000ea20000004200 */
[----:B------:R-:W-:Y:S01]  /*53d0*/  LEA.HI.X.SX32 R240, R251, R161, 0x2, P0 ;  /* 0x000000a1fbf07211 */ /* 0x000fe200000f16ff */
[----:B------:R-:W-:Y:S02]  /*53e0*/  UISETP.NE.U32.AND UP1, UPT, UR14, 0x1, UPT ;  /* 0x000000010e00788c */ /* 0x000fe4000bf25070 */
[----:B------:R-:W3:Y:S01]  /*53f0*/  LDSM.16.MT88.4 R16, [R0+0xb000] ;  /* 0x00b000000010783b */ /* 0x000ee20000004200 */
[----:B------:R-:W-:Y:S03]  /*5400*/  UIADD3 UR14, UR8, -0x1, URZ ;  /* 0xffffffff080e7890 */ /* 0x000fe6000fffe03f */
[----:B-1----:R-:W4:Y:S04]  /*5410*/  LDL R2, [R1+0x14] ;  /* 0x0000140001027983 */ /* 0x002f280000100800 */
[----:B------:R-:W4:Y:S04]  /*5420*/  LDL R162, [R1+0x18] ;  /* 0x0000180001a27983 */ /* 0x000f280000100800 */
[----:B------:R-:W1:Y:S04]  /*5430*/  LDSM.16.MT88.4 R28, [R0+0xd000] ;  /* 0x00d00000001c783b */ /* 0x000e680000004200 */
[----:B------:R-:W-:Y:S04]  /*5440*/  LDSM.16.M88.4 R32, [R225] ;  /* 0x00000000e120783b */ /* 0x000fe80000000200 */
[----:B------:R-:W1:Y:S04]  /*5450*/  LDSM.16.MT88.4 R132, [R0+0x9400] ;  /* 0x009400000084783b */ /* 0x000e680000004200 */
[----:B------:R-:W1:Y:S04]  /*5460*/  LDSM.16.MT88.4 R136, [R0+0xb400] ;  /* 0x00b400000088783b */ /* 0x000e680000004200 */
[----:B------:R-:W1:Y:S04]  /*5470*/  LDSM.16.MT88.4 R140, [R0+0xd400] ;  /* 0x00d40000008c783b */ /* 0x000e680000004200 */
[----:B------:R-:W-:Y:S01]  /*5480*/  LDSM.16.M88.4 R144, [R227] ;  /* 0x00000000e390783b */ /* 0x000fe20000000200 */
[C---:B--2---:R-:W-:Y:S03]  /*5490*/  HMMA.16816.F32.BF16 R4, R24.reuse, R8, RZ ;  /* 0x000000081804723c */ /* 0x044fe600000418ff */
[----:B------:R-:W2:Y:S04]  /*54a0*/  LDSM.16.MT88.4 R148, [R0+0x9800] ;  /* 0x009800000094783b */ /* 0x000ea80000004200 */
[----:B------:R-:W2:Y:S01]  /*54b0*/  LDSM.16.MT88.4 R152, [R0+0xb800] ;  /* 0x00b800000098783b */ /* 0x000ea20000004200 */
[C---:B------:R-:W-:Y:S03]  /*54c0*/  HMMA.16816.F32.BF16 R8, R24.reuse, R10, RZ ;  /* 0x0000000a1808723c */ /* 0x040fe600000418ff */
[----:B------:R-:W-:Y:S03]  /*54d0*/  LDSM.16.MT88.4 R156, [R0+0xbc00] ;  /* 0x00bc0000009c783b */ /* 0x000fe60000004200 */
[C---:B---3--:R-:W-:Y:S06]  /*54e0*/  HMMA.16816.F32.BF16 R12, R24.reuse, R16, RZ ;  /* 0x00000010180c723c */ /* 0x048fec00000418ff */
[C---:B------:R-:W-:Y:S06]  /*54f0*/  HMMA.16816.F32.BF16 R16, R24.reuse, R18, RZ ;  /* 0x000000121810723c */ /* 0x040fec00000418ff */
[C---:B-1----:R-:W-:Y:S06]  /*5500*/  HMMA.16816.F32.BF16 R20, R24.reuse, R28, RZ ;  /* 0x0000001c1814723c */ /* 0x042fec00000418ff */
[----:B------:R-:W-:Y:S01]  /*5510*/  HMMA.16816.F32.BF16 R24, R24, R30, RZ ;  /* 0x0000001e1818723c */ /* 0x000fe200000418ff */
[----:B------:R-:W1:Y:S05]  /*5520*/  LDSM.16.MT88.4 R28, [R0+0xd800] ;  /* 0x00d80000001c783b */ /* 0x000e6a0000004200 */
[C---:B------:R-:W-:Y:S06]  /*5530*/  HMMA.16816.F32.BF16 R4, R32.reuse, R132, R4 ;  /* 0x000000842004723c */ /* 0x040fec0000041804 */
[C---:B------:R-:W-:Y:S01]  /*5540*/  HMMA.16816.F32.BF16 R8, R32.reuse, R134, R8 ;  /* 0x000000862008723c */ /* 0x040fe20000041808 */
[----:B------:R-:W-:Y:S05]  /*5550*/  LDSM.16.M88.4 R132, [R226] ;  /* 0x00000000e284783b */ /* 0x000fea0000000200 */
[C---:B------:R-:W-:Y:S06]  /*5560*/  HMMA.16816.F32.BF16 R12, R32.reuse, R136, R12 ;  /* 0x00000088200c723c */ /* 0x040fec000004180c */
[C---:B------:R-:W-:Y:S01]  /*5570*/  HMMA.16816.F32.BF16 R16, R32.reuse, R138, R16 ;  /* 0x0000008a2010723c */ /* 0x040fe20000041810 */
[----:B------:R-:W3:Y:S05]  /*5580*/  LDSM.16.MT88.4 R136, [R0+0x9c00] ;  /* 0x009c00000088783b */ /* 0x000eea0000004200 */
[C---:B------:R-:W-:Y:S06]  /*5590*/  HMMA.16816.F32.BF16 R20, R32.reuse, R140, R20 ;  /* 0x0000008c2014723c */ /* 0x040fec0000041814 */
[----:B------:R-:W-:Y:S01]  /*55a0*/  HMMA.16816.F32.BF16 R24, R32, R142, R24 ;  /* 0x0000008e2018723c */ /* 0x000fe20000041818 */
[----:B------:R-:W3:Y:S04]  /*55b0*/  LDSM.16.MT88.4 R32, [R0+0xdc00] ;  /* 0x00dc00000020783b */ /* 0x000ee80000004200 */
[----:B------:R-:W-:Y:S01]  /*55c0*/  LDSM.16.M88.4 R140, [R224+0x2000] ;  /* 0x00200000e08c783b */ /* 0x000fe20000000200 */
[C---:B--2---:R-:W-:Y:S06]  /*55d0*/  HMMA.16816.F32.BF16 R4, R144.reuse, R148, R4 ;  /* 0x000000949004723c */ /* 0x044fec0000041804 */
[C---:B------:R-:W-:Y:S01]  /*55e0*/  HMMA.16816.F32.BF16 R8, R144.reuse, R150, R8 ;  /* 0x000000969008723c */ /* 0x040fe20000041808 */
[----:B------:R-:W2:Y:S05]  /*55f0*/  LDSM.16.MT88.4 R148, [R0+0xa000] ;  /* 0x00a000000094783b */ /* 0x000eaa0000004200 */
[C---:B------:R-:W-:Y:S06]  /*5600*/  HMMA.16816.F32.BF16 R12, R144.reuse, R152, R12 ;  /* 0x00000098900c723c */ /* 0x040fec000004180c */
[C---:B------:R-:W-:Y:S01]  /*5610*/  HMMA.16816.F32.BF16 R16, R144.reuse, R154, R16 ;  /* 0x0000009a9010723c */ /* 0x040fe20000041810 */
[----:B------:R-:W2:Y:S05]  /*5620*/  LDSM.16.MT88.4 R152, [R0+0xc000] ;  /* 0x00c000000098783b */ /* 0x000eaa0000004200 */
[C---:B-1----:R-:W-:Y:S06]  /*5630*/  HMMA.16816.F32.BF16 R20, R144.reuse, R28, R20 ;  /* 0x0000001c9014723c */ /* 0x042fec0000041814 */
[----:B------:R-:W-:Y:S01]  /*5640*/  HMMA.16816.F32.BF16 R24, R144, R30, R24 ;  /* 0x0000001e9018723c */ /* 0x000fe20000041818 */
[----:B------:R-:W1:Y:S04]  /*5650*/  LDSM.16.MT88.4 R28, [R0+0xe000] ;  /* 0x00e00000001c783b */ /* 0x000e680000004200 */
[----:B------:R-:W-:Y:S01]  /*5660*/  LDSM.16.MT88.4 R144, [R0+0xa400] ;  /* 0x00a400000090783b */ /* 0x000fe20000004200 */
[C---:B---3--:R-:W-:Y:S06]  /*5670*/  HMMA.16816.F32.BF16 R4, R132.reuse, R136, R4 ;  /* 0x000000888404723c */ /* 0x048fec0000041804 */
[C---:B------:R-:W-:Y:S01]  /*5680*/  HMMA.16816.F32.BF16 R8, R132.reuse, R138, R8 ;  /* 0x0000008a8408723c */ /* 0x040fe20000041808 */
[----:B------:R-:W3:Y:S05]  /*5690*/  LDSM.16.M88.4 R136, [R225+0x2000] ;  /* 0x00200000e188783b */ /* 0x000eea0000000200 */
        /* <DEDUP_REMOVED lines=16> */
[----:B------:R-:W-:Y:S01]  /*57a0*/  LDSM.16.M88.4 R140, [R226+0x2000] ;  /* 0x00200000e28c783b */ /* 0x000fe20000000200 */
[C---:B---3--:R-:W-:Y:S06]  /*57b0*/  HMMA.16816.F32.BF16 R4, R136.reuse, R144, R4 ;  /* 0x000000908804723c */ /* 0x048fec0000041804 */
[C---:B------:R-:W-:Y:S01]  /*57c0*/  HMMA.16816.F32.BF16 R8, R136.reuse, R146, R8 ;  /* 0x000000928808723c */ /* 0x040fe20000041808 */
[----:B------:R-:W3:Y:S05]  /*57d0*/  LDSM.16.MT88.4 R144, [R0+0xac00] ;  /* 0x00ac00000090783b */ /* 0x000eea0000004200 */
[C---:B------:R-:W-:Y:S06]  /*57e0*/  HMMA.16816.F32.BF16 R12, R136.reuse, R156, R12 ;  /* 0x0000009c880c723c */ /* 0x040fec000004180c */
[C---:B------:R-:W-:Y:S01]  /*57f0*/  HMMA.16816.F32.BF16 R16, R136.reuse, R158, R16 ;  /* 0x0000009e8810723c */ /* 0x040fe20000041810 */
[----:B------:R-:W3:Y:S05]  /*5800*/  LDSM.16.MT88.4 R156, [R0+0xcc00] ;  /* 0x00cc0000009c783b */ /* 0x000eea0000004200 */
[C---:B------:R-:W-:Y:S06]  /*5810*/  HMMA.16816.F32.BF16 R20, R136.reuse, R32, R20 ;  /* 0x000000208814723c */ /* 0x040fec0000041814 */
[----:B------:R-:W-:Y:S01]  /*5820*/  HMMA.16816.F32.BF16 R24, R136, R34, R24 ;  /* 0x000000228818723c */ /* 0x000fe20000041818 */
[----:B------:R1:W4:Y:S04]  /*5830*/  LDSM.16.MT88.4 R32, [R0+0xec00] ;  /* 0x00ec00000020783b */ /* 0x0003280000004200 */
[----:B------:R-:W-:Y:S01]  /*5840*/  LDSM.16.MT88.4 R136, [R220+0x2400] ;  /* 0x00240000dc88783b */ /* 0x000fe20000004200 */
[C---:B--2---:R-:W-:Y:S06]  /*5850*/  HMMA.16816.F32.BF16 R4, R132.reuse, R148, R4 ;  /* 0x000000948404723c */ /* 0x044fec0000041804 */
[C---:B------:R-:W-:Y:S06]  /*5860*/  HMMA.16816.F32.BF16 R8, R132.reuse, R150, R8 ;  /* 0x000000968408723c */ /* 0x040fec0000041808 */
[C---:B------:R-:W-:Y:S06]  /*5870*/  HMMA.16816.F32.BF16 R12, R132.reuse, R152, R12 ;  /* 0x00000098840c723c */ /* 0x040fec000004180c */
[C---:B------:R-:W-:Y:S01]  /*5880*/  HMMA.16816.F32.BF16 R16, R132.reuse, R154, R16 ;  /* 0x0000009a8410723c */ /* 0x040fe20000041810 */
[----:B-1----:R-:W-:Y:S05]  /*5890*/  IMAD.U32 R0, RZ, RZ, UR15 ;  /* 0x0000000fff007e24 */ /* 0x002fea000f8e00ff */
[C---:B------:R-:W-:Y:S06]  /*58a0*/  HMMA.16816.F32.BF16 R20, R132.reuse, R28, R20 ;  /* 0x0000001c8414723c */ /* 0x040fec0000041814 */
[----:B------:R-:W-:Y:S05]  /*58b0*/  HMMA.16816.F32.BF16 R24, R132, R30, R24 ;  /* 0x0000001e8418723c */ /* 0x000fea0000041818 */
[----:B------:R-:W-:Y:S01]  /*58c0*/  IMAD.MOV.U32 R28, RZ, RZ, R241 ;  /* 0x000000ffff1c7224 */ /* 0x000fe200078e00f1 */
[C---:B---3--:R-:W-:Y:S01]  /*58d0*/  HMMA.16816.F32.BF16 R4, R140.reuse, R144, R4 ;  /* 0x000000908c04723c */ /* 0x048fe20000041804 */
[----:B------:R-:W-:Y:S04]  /*58e0*/  IMAD.U32 R132, RZ, RZ, UR16 ;  /* 0x00000010ff847e24 */ /* 0x000fe8000f8e00ff */
[----:B------:R-:W-:Y:S01]  /*58f0*/  IMAD.MOV.U32 R29, RZ, RZ, R240 ;  /* 0x000000ffff1d7224 */ /* 0x000fe200078e00f0 */
[C---:B------:R-:W-:Y:S01]  /*5900*/  HMMA.16816.F32.BF16 R8, R140.reuse, R146, R8 ;  /* 0x000000928c08723c */ /* 0x040fe20000041808 */
[----:B------:R-:W-:Y:S05]  /*5910*/  LDSM.16.MT88.4 R144, [R220+0x1c00] ;  /* 0x001c0000dc90783b */ /* 0x000fea0000004200 */
[C---:B------:R-:W-:Y:S05]  /*5920*/  HMMA.16816.F32.BF16 R12, R140.reuse, R156, R12 ;  /* 0x0000009c8c0c723c */ /* 0x040fea000004180c */
[----:B----4-:R-:W-:Y:S01]  /*5930*/  @P1 IADD3 R30, P2, R2, UR11, RZ ;  /* 0x0000000b021e1c10 */ /* 0x010fe2000ff5e0ff */
[C---:B------:R-:W-:Y:S01]  /*5940*/  HMMA.16816.F32.BF16 R16, R140.reuse, R158, R16 ;  /* 0x0000009e8c10723c */ /* 0x040fe20000041810 */
[----:B------:R-:W-:Y:S01]  /*5950*/  IMAD.U32 R2, RZ, RZ, UR15 ;  /* 0x0000000fff027e24 */ /* 0x000fe2000f8e00ff */
[----:B------:R-:W-:Y:S03]  /*5960*/  @UP3 UIADD3 UR11, UP2, UR11, -0x100, URZ ;  /* 0xffffff000b0b3890 */ /* 0x000fe6000ff5e03f */
[----:B------:R-:W-:Y:S01]  /*5970*/  @P1 IADD3.X R31, R162, UR10, RZ, P2, !PT ;  /* 0x0000000aa21f1c10 */ /* 0x000fe200097fe4ff */
[C---:B------:R-:W-:Y:S01]  /*5980*/  HMMA.16816.F32.BF16 R20, R140.reuse, R32, R20 ;  /* 0x000000208c14723c */ /* 0x040fe20000041814 */
[----:B------:R-:W-:Y:S03]  /*5990*/  @UP3 UIADD3.X UR10, UR10, -0x1, URZ, UP2, !UPT ;  /* 0xffffffff0a0a3890 */ /* 0x000fe600097fe43f */
[----:B------:R-:W5:Y:S02]  /*59a0*/  @P1 LDG.E R249, desc[UR6][R30.64] ;  /* 0x000000061ef91981 */ /* 0x000f64000c1e1900 */
[----:B------:R-:W-:Y:S02]  /*59b0*/  HMMA.16816.F32.BF16 R24, R140, R34, R24 ;  /* 0x000000228c18723c */ /* 0x000fe40000041818 */
[----:B------:R-:W5:Y:S03]  /*59c0*/  @P1 LDG.E R250, desc[UR6][R30.64+0x20] ;  /* 0x000020061efa1981 */ /* 0x000f66000c1e1900 */
[-C--:B------:R-:W-:Y:S01]  /*59d0*/  LEA R32, P0, R2, R28.reuse, 0x2 ;  /* 0x0000001c02207211 */ /* 0x080fe200078010ff */
[----:B------:R-:W5:Y:S01]  /*59e0*/  @P1 LDG.E R247, desc[UR6][R30.64+0x80] ;  /* 0x000080061ef71981 */ /* 0x000f62000c1e1900 */
[----:B------:R-:W-:Y:S03]  /*59f0*/  IMAD.U32 R34, RZ, RZ, UR33 ;  /* 0x00000021ff227e24 */ /* 0x000fe6000f8e00ff */
[----:B------:R1:W5:Y:S01]  /*5a00*/  @P1 LDG.E R248, desc[UR6][R30.64+0xa0] ;  /* 0x0000a0061ef81981 */ /* 0x000362000c1e1900 */
[-C--:B------:R-:W-:Y:S01]  /*5a10*/  LEA.HI.X.SX32 R33, R0, R29.reuse, 0x2, P0 ;  /* 0x0000001d00217211 */ /* 0x080fe200000f16ff */
[----:B------:R-:W-:Y:S01]  /*5a20*/  IMAD.U32 R0, RZ, RZ, UR16 ;  /* 0x00000010ff007e24 */ /* 0x000fe2000f8e00ff */
[-C--:B------:R-:W-:Y:S01]  /*5a30*/  LEA R132, P0, R132, R28.reuse, 0x2 ;  /* 0x0000001c84847211 */ /* 0x080fe200078010ff */
[----:B------:R2:W-:Y:S01]  /*5a40*/  REDG.E.ADD.F32.FTZ.RN.STRONG.GPU desc[UR6][R28.64], R4 ;  /* 0x000000041c0079a6 */ /* 0x0005e2000c10f386 */
[-C--:B------:R-:W-:Y:S01]  /*5a50*/  LEA R34, P2, R34, R28.reuse, 0x2 ;  /* 0x0000001c22227211 */ /* 0x080fe200078410ff */
[----:B------:R-:W-:Y:S01]  /*5a60*/  IMAD.U32 R2, RZ, RZ, UR32 ;  /* 0x00000020ff027e24 */ /* 0x000fe2000f8e00ff */
[-C--:B------:R-:W-:Y:S01]  /*5a70*/  LEA.HI.X.SX32 R133, R0, R29.reuse, 0x2, P0 ;  /* 0x0000001d00857211 */ /* 0x080fe200000f16ff */
[----:B------:R3:W-:Y:S01]  /*5a80*/  REDG.E.ADD.F32.FTZ.RN.STRONG.GPU desc[UR6][R32.64], R5 ;  /* 0x00000005200079a6 */ /* 0x0007e2000c10f386 */
[----:B------:R-:W-:Y:S03]  /*5a90*/  IMAD.U32 R0, RZ, RZ, UR31 ;  /* 0x0000001fff007e24 */ /* 0x000fe6000f8e00ff */
[----:B------:R4:W-:Y:S04]  /*5aa0*/  REDG.E.ADD.F32.FTZ.RN.STRONG.GPU desc[UR6][R132.64], R6 ;  /* 0x00000006840079a6 */ /* 0x0009e8000c10f386 */
[----:B------:R-:W-:Y:S04]  /*5ab0*/  LDSM.16.MT88.4 R132, [R3+0x11800] ;  /* 0x011800000384783b */ /* 0x000fe80000004200 */
[----:B------:R-:W-:Y:S01]  /*5ac0*/  LDSM.16.MT88.4 R140, [R220+0x1800] ;  /* 0x00180000dc8c783b */ /* 0x000fe20000004200 */
[----:B-1----:R-:W-:Y:S05]  /*5ad0*/  IMAD.U32 R30, RZ, RZ, UR32 ;  /* 0x00000020ff1e7e24 */ /* 0x002fea000f8e00ff */
[-C--:B------:R-:W-:Y:S01]  /*5ae0*/  LEA R30, P1, R30, R28.reuse, 0x2 ;  /* 0x0000001c1e1e7211 */ /* 0x080fe200078210ff */
[----:B--2---:R-:W-:Y:S03]  /*5af0*/  IMAD.U32 R4, RZ, RZ, UR31 ;  /* 0x0000001fff047e24 */ /* 0x004fe6000f8e00ff */
[-C--:B------:R-:W-:Y:S01]  /*5b00*/  LEA.HI.X.SX32 R31, R2, R29.reuse, 0x2, P1 ;  /* 0x0000001d021f7211 */ /* 0x080fe200008f16ff */
[----:B---3--:R-:W-:Y:S01]  /*5b10*/  IMAD.U32 R5, RZ, RZ, UR33 ;  /* 0x00000021ff057e24 */ /* 0x008fe2000f8e00ff */
[-C--:B------:R-:W-:Y:S01]  /*5b20*/  LEA R4, P0, R4, R28.reuse, 0x2 ;  /* 0x0000001c04047211 */ /* 0x080fe200078010ff */
[----:B------:R-:W-:Y:S02]  /*5b30*/  IMAD.U32 R2, RZ, RZ, UR30 ;  /* 0x0000001eff027e24 */ /* 0x000fe4000f8e00ff */
[----:B----4-:R-:W-:Y:S01]  /*5b40*/  IMAD.U32 R6, RZ, RZ, UR24 ;  /* 0x00000018ff067e24 */ /* 0x010fe2000f8e00ff */
[-C--:B------:R-:W-:Y:S02]  /*5b50*/  LEA.HI.X.SX32 R35, R5, R29.reuse, 0x2, P2 ;  /* 0x0000001d05237211 */ /* 0x080fe400010f16ff */
[-C--:B------:R-:W-:Y:S01]  /*5b60*/  LEA.HI.X.SX32 R5, R0, R29.reuse, 0x2, P0 ;  /* 0x0000001d00057211 */ /* 0x080fe200000f16ff */
[----:B------:R-:W-:Y:S02]  /*5b70*/  IMAD.U32 R0, RZ, RZ, UR30 ;  /* 0x0000001eff007e24 */ /* 0x000fe4000f8e00ff */
[----:B------:R1:W-:Y:S04]  /*5b80*/  REDG.E.ADD.F32.FTZ.RN.STRONG.GPU desc[UR6][R34.64], R7 ;  /* 0x00000007220079a6 */ /* 0x0003e8000c10f386 */
[----:B------:R2:W-:Y:S04]  /*5b90*/  REDG.E.ADD.F32.FTZ.RN.STRONG.GPU desc[UR6][R30.64], R8 ;  /* 0x000000081e0079a6 */ /* 0x0005e8000c10f386 */
[----:B------:R3:W-:Y:S01]  /*5ba0*/  REDG.E.ADD.F32.FTZ.RN.STRONG.GPU desc[UR6][R4.64], R9 ;  /* 0x00000009040079a6 */ /* 0x0007e2000c10f386 */
[----:B-1----:R-:W-:Y:S02]  /*5bb0*/  IMAD.U32 R7, RZ, RZ, UR24 ;  /* 0x00000018ff077e24 */ /* 0x002fe4000f8e00ff */
[----:B--2---:R-:W-:Y:S01]  /*5bc0*/  IMAD.U32 R8, RZ, RZ, UR29 ;  /* 0x0000001dff087e24 */ /* 0x004fe2000f8e00ff */
[-C--:B---3--:R-:W-:Y:S01]  /*5bd0*/  LEA R4, P1, R0, R28.reuse, 0x2 ;  /* 0x0000001c00047211 */ /* 0x088fe200078210ff */
[----:B------:R-:W-:Y:S03]  /*5be0*/  IMAD.U32 R0, RZ, RZ, UR29 ;  /* 0x0000001dff007e24 */ /* 0x000fe6000f8e00ff */
[-C--:B------:R-:W-:Y:S02]  /*5bf0*/  LEA R8, P0, R8, R28.reuse, 0x2 ;  /* 0x0000001c08087211 */ /* 0x080fe400078010ff */
[-C--:B------:R-:W-:Y:S01]  /*5c00*/  LEA.HI.X.SX32 R5, R2, R29.reuse, 0x2, P1 ;  /* 0x0000001d02057211 */ /* 0x080fe200008f16ff */
[----:B------:R-:W-:Y:S01]  /*5c10*/  IMAD.U32 R2, RZ, RZ, UR28 ;  /* 0x0000001cff027e24 */ /* 0x000fe2000f8e00ff */
[-C--:B------:R-:W-:Y:S01]  /*5c20*/  LEA.HI.X.SX32 R9, R0, R29.reuse, 0x2, P0 ;  /* 0x0000001d00097211 */ /* 0x080fe200000f16ff */
[----:B------:R-:W-:Y:S01]  /*5c30*/  IMAD.U32 R0, RZ, RZ, UR28 ;  /* 0x0000001cff007e24 */ /* 0x000fe2000f8e00ff */
[-C--:B------:R-:W-:Y:S01]  /*5c40*/  LEA R6, P1, R6, R28.reuse, 0x2 ;  /* 0x0000001c06067211 */ /* 0x080fe200078210ff */
[----:B------:R1:W-:Y:S03]  /*5c50*/  REDG.E.ADD.F32.FTZ.RN.STRONG.GPU desc[UR6][R4.64], R10 ;  /* 0x0000000a040079a6 */ /* 0x0003e6000c10f386 */
[-C--:B------:R-:W-:Y:S01]  /*5c60*/  LEA.HI.X.SX32 R7, R7, R29.reuse, 0x2, P1 ;  /* 0x0000001d07077211 */ /* 0x080fe200008f16ff */
[----:B------:R2:W-:Y:S04]  /*5c70*/  REDG.E.ADD.F32.FTZ.RN.STRONG.GPU desc[UR6][R8.64], R11 ;  /* 0x0000000b080079a6 */ /* 0x0005e8000c10f386 */
[----:B------:R3:W-:Y:S04]  /*5c80*/  REDG.E.ADD.F32.FTZ.RN.STRONG.GPU desc[UR6][R28.64+0x80], R12 ;  /* 0x0000800c1c0079a6 */ /* 0x0007e8000c10f386 */
[----:B------:R-:W-:Y:S04]  /*5c90*/  REDG.E.ADD.F32.FTZ.RN.STRONG.GPU desc[UR6][R32.64+0x80], R13 ;  /* 0x0000800d200079a6 */ /* 0x000fe8000c10f386 */
[----:B------:R4:W-:Y:S01]  /*5ca0*/  REDG.E.ADD.F32.FTZ.RN.STRONG.GPU desc[UR6][R6.64], R14 ;  /* 0x0000000e060079a6 */ /* 0x0009e2000c10f386 */
[-C--:B-1----:R-:W-:Y:S01]  /*5cb0*/  LEA R4, P0, R2, R28.reuse, 0x2 ;  /* 0x0000001c02047211 */ /* 0x082fe200078010ff */
[----:B------:R-:W-:Y:S02]  /*5cc0*/  IMAD.U32 R10, RZ, RZ, UR25 ;  /* 0x00000019ff0a7e24 */ /* 0x000fe4000f8e00ff */
[----:B------:R-:W-:Y:S01]  /*5cd0*/  IMAD.U32 R2, RZ, RZ, UR17 ;  /* 0x00000011ff027e24 */ /* 0x000fe2000f8e00ff */
[-C--:B------:R-:W-:Y:S01]  /*5ce0*/  LEA.HI.X.SX32 R5, R0, R29.reuse, 0x2, P0 ;  /* 0x0000001d00057211 */ /* 0x080fe200000f16ff */
[----:B--2---:R-:W-:Y:S01]  /*5cf0*/  IMAD.U32 R8, RZ, RZ, UR23 ;  /* 0x00000017ff087e24 */ /* 0x004fe2000f8e00ff */
[-C--:B------:R-:W-:Y:S01]  /*5d00*/  LEA R10, P0, R10, R28.reuse, 0x2 ;  /* 0x0000001c0a0a7211 */ /* 0x080fe200078010ff */
[----:B------:R-:W-:Y:S02]  /*5d10*/  IMAD.U32 R0, RZ, RZ, UR25 ;  /* 0x00000019ff007e24 */ /* 0x000fe4000f8e00ff */
[----:B------:R1:W-:Y:S01]  /*5d20*/  REDG.E.ADD.F32.FTZ.RN.STRONG.GPU desc[UR6][R4.64], R15 ;  /* 0x0000000f040079a6 */ /* 0x0003e2000c10f386 */
[-C--:B------:R-:W-:Y:S01]  /*5d30*/  LEA R8, P2, R8, R28.reuse, 0x2 ;  /* 0x0000001c08087211 */ /* 0x080fe200078410ff */
[----:B---3--:R-:W-:Y:S01]  /*5d40*/  IMAD.U32 R12, RZ, RZ, UR21 ;  /* 0x00000015ff0c7e24 */ /* 0x008fe2000f8e00ff */
[-C--:B------:R-:W-:Y:S01]  /*5d50*/  LEA.HI.X.SX32 R11, R0, R29.reuse, 0x2, P0 ;  /* 0x0000001d000b7211 */ /* 0x080fe200000f16ff */
[----:B------:R-:W-:Y:S02]  /*5d60*/  IMAD.U32 R0, RZ, RZ, UR26 ;  /* 0x0000001aff007e24 */ /* 0x000fe4000f8e00ff */
[----:B----4-:R-:W-:Y:S02]  /*5d70*/  IMAD.U32 R6, RZ, RZ, UR17 ;  /* 0x00000011ff067e24 */ /* 0x010fe4000f8e00ff */
[----:B------:R2:W-:Y:S01]  /*5d80*/  REDG.E.ADD.F32.FTZ.RN.STRONG.GPU desc[UR6][R10.64], R16 ;  /* 0x000000100a0079a6 */ /* 0x0005e2000c10f386 */
[----:B------:R-:W-:Y:S01]  /*5d90*/  IMAD.U32 R14, RZ, RZ, UR22 ;  /* 0x00000016ff0e7e24 */ /* 0x000fe2000f8e00ff */
[-C--:B------:R-:W-:Y:S02]  /*5da0*/  LEA R12, P4, R12, R28.reuse, 0x2 ;  /* 0x0000001c0c0c7211 */ /* 0x080fe400078810ff */
[-C--:B------:R-:W-:Y:S02]  /*5db0*/  LEA R6, P1, R6, R28.reuse, 0x2 ;  /* 0x0000001c06067211 */ /* 0x080fe400078210ff */
[-C--:B------:R-:W-:Y:S02]  /*5dc0*/  LEA R14, P5, R14, R28.reuse, 0x2 ;  /* 0x0000001c0e0e7211 */ /* 0x080fe400078a10ff */
[-C--:B------:R-:W-:Y:S01]  /*5dd0*/  LEA.HI.X.SX32 R7, R2, R29.reuse, 0x2, P1 ;  /* 0x0000001d02077211 */ /* 0x080fe200008f16ff */
[----:B------:R-:W-:Y:S02]  /*5de0*/  IMAD.U32 R2, RZ, RZ, UR18 ;  /* 0x00000012ff027e24 */ /* 0x000fe4000f8e00ff */
[----:B-1----:R-:W-:Y:S02]  /*5df0*/  IMAD.U32 R5, RZ, RZ, UR23 ;  /* 0x00000017ff057e24 */ /* 0x002fe4000f8e00ff */
[----:B------:R-:W-:Y:S03]  /*5e00*/  IMAD.U32 R4, RZ, RZ, UR26 ;  /* 0x0000001aff047e24 */ /* 0x000fe6000f8e00ff */
[-C--:B------:R-:W-:Y:S02]  /*5e10*/  LEA.HI.X.SX32 R9, R5, R29.reuse, 0x2, P2 ;  /* 0x0000001d05097211 */ /* 0x080fe400010f16ff */
[-C--:B------:R-:W-:Y:S01]  /*5e20*/  LEA R4, P0, R4, R28.reuse, 0x2 ;  /* 0x0000001c04047211 */ /* 0x080fe200078010ff */
[----:B--2---:R-:W-:Y:S02]  /*5e30*/  IMAD.U32 R11, RZ, RZ, UR22 ;  /* 0x00000016ff0b7e24 */ /* 0x004fe4000f8e00ff */
[----:B------:R1:W-:Y:S01]  /*5e40*/  REDG.E.ADD.F32.FTZ.RN.STRONG.GPU desc[UR6][R8.64], R17 ;  /* 0x00000011080079a6 */ /* 0x0003e2000c10f386 */
[-C--:B------:R-:W-:Y:S01]  /*5e50*/  LEA.HI.X.SX32 R5, R0, R29.reuse, 0x2, P0 ;  /* 0x0000001d00057211 */ /* 0x080fe200000f16ff */
[----:B------:R-:W-:Y:S01]  /*5e60*/  IMAD.U32 R10, RZ, RZ, UR20 ;  /* 0x00000014ff0a7e24 */ /* 0x000fe2000f8e00ff */
[-C--:B------:R-:W-:Y:S01]  /*5e70*/  LEA.HI.X.SX32 R15, R11, R29.reuse, 0x2, P5 ;  /* 0x0000001d0b0f7211 */ /* 0x080fe200028f16ff */
[----:B------:R2:W-:Y:S01]  /*5e80*/  REDG.E.ADD.F32.FTZ.RN.STRONG.GPU desc[UR6][R6.64], R18 ;  /* 0x00000012060079a6 */ /* 0x0005e2000c10f386 */
[----:B------:R-:W-:Y:S02]  /*5e90*/  IMAD.U32 R0, RZ, RZ, UR27 ;  /* 0x0000001bff007e24 */ /* 0x000fe4000f8e00ff */
[-C--:B------:R-:W-:Y:S01]  /*5ea0*/  LEA R10, P3, R10, R28.reuse, 0x2 ;  /* 0x0000001c0a0a7211 */ /* 0x080fe200078610ff */
[----:B------:R3:W-:Y:S04]  /*5eb0*/  REDG.E.ADD.F32.FTZ.RN.STRONG.GPU desc[UR6][R4.64], R19 ;  /* 0x00000013040079a6 */ /* 0x0007e8000c10f386 */
[----:B------:R-:W-:Y:S04]  /*5ec0*/  REDG.E.ADD.F32.FTZ.RN.STRONG.GPU desc[UR6][R28.64+0x100], R20 ;  /* 0x000100141c0079a6 */ /* 0x000fe8000c10f386 */
[----:B------:R-:W-:Y:S04]  /*5ed0*/  REDG.E.ADD.F32.FTZ.RN.STRONG.GPU desc[UR6][R32.64+0x100], R21 ;  /* 0x00010015200079a6 */ /* 0x000fe8000c10f386 */
[----:B------:R-:W-:Y:S04]  /*5ee0*/  REDG.E.ADD.F32.FTZ.RN.STRONG.GPU desc[UR6][R14.64], R22 ;  /* 0x000000160e0079a6 */ /* 0x000fe8000c10f386 */
[----:B------:R-:W-:Y:S01]  /*5ef0*/  LDSM.16.MT88.4 R16, [R220+0x1000] ;  /* 0x00100000dc10783b */ /* 0x000fe20000004200 */
[----:B-1----:R-:W-:Y:S03]  /*5f00*/  IMAD.U32 R9, RZ, RZ, UR21 ;  /* 0x00000015ff097e24 */ /* 0x002fe6000f8e00ff */
[----:B------:R-:W-:Y:S01]  /*5f10*/  LDSM.16.MT88.4 R32, [R3+0xf800] ;  /* 0x00f800000320783b */ /* 0x000fe20000004200 */
[----:B------:R-:W-:Y:S02]  /*5f20*/  IMAD.U32 R8, RZ, RZ, UR19 ;  /* 0x00000013ff087e24 */ /* 0x000fe4000f8e00ff */
[----:B--2---:R-:W-:Y:S01]  /*5f30*/  IMAD.U32 R7, RZ, RZ, UR20 ;  /* 0x00000014ff077e24 */ /* 0x004fe2000f8e00ff */
[-C--:B------:R-:W-:Y:S01]  /*5f40*/  LEA.HI.X.SX32 R13, R9, R29.reuse, 0x2, P4 ;  /* 0x0000001d090d7211 */ /* 0x080fe200020f16ff */
[----:B------:R-:W-:Y:S01]  /*5f50*/  IMAD.U32 R6, RZ, RZ, UR18 ;  /* 0x00000012ff067e24 */ /* 0x000fe2000f8e00ff */
[-C--:B------:R-:W-:Y:S01]  /*5f60*/  LEA R8, P2, R8, R28.reuse, 0x2 ;  /* 0x0000001c08087211 */ /* 0x080fe200078410ff */
[----:B---3--:R-:W-:Y:S01]  /*5f70*/  IMAD.U32 R5, RZ, RZ, UR19 ;  /* 0x00000013ff057e24 */ /* 0x008fe2000f8e00ff */
[-C--:B------:R-:W-:Y:S01]  /*5f80*/  LEA.HI.X.SX32 R11, R7, R29.reuse, 0x2, P3 ;  /* 0x0000001d070b7211 */ /* 0x080fe200018f16ff */
[----:B------:R-:W-:Y:S01]  /*5f90*/  REDG.E.ADD.F32.FTZ.RN.STRONG.GPU desc[UR6][R12.64], R23 ;  /* 0x000000170c0079a6 */ /* 0x000fe2000c10f386 */
[----:B------:R-:W-:Y:S01]  /*5fa0*/  IMAD.U32 R4, RZ, RZ, UR27 ;  /* 0x0000001bff047e24 */ /* 0x000fe2000f8e00ff */
[-C--:B------:R-:W-:Y:S02]  /*5fb0*/  LEA R6, P1, R6, R28.reuse, 0x2 ;  /* 0x0000001c06067211 */ /* 0x080fe400078210ff */
[-C--:B------:R-:W-:Y:S01]  /*5fc0*/  LEA.HI.X.SX32 R9, R5, R29.reuse, 0x2, P2 ;  /* 0x0000001d05097211 */ /* 0x080fe200010f16ff */
[----:B------:R-:W-:Y:S01]  /*5fd0*/  REDG.E.ADD.F32.FTZ.RN.STRONG.GPU desc[UR6][R10.64], R24 ;  /* 0x000000180a0079a6 */ /* 0x000fe2000c10f386 */
[----:B------:R-:W-:Y:S02]  /*5fe0*/  LEA R4, P0, R4, R28, 0x2 ;  /* 0x0000001c04047211 */ /* 0x000fe400078010ff */
[-C--:B------:R-:W-:Y:S01]  /*5ff0*/  LEA.HI.X.SX32 R7, R2, R29.reuse, 0x2, P1 ;  /* 0x0000001d02077211 */ /* 0x080fe200008f16ff */
[----:B------:R-:W-:Y:S01]  /*6000*/  REDG.E.ADD.F32.FTZ.RN.STRONG.GPU desc[UR6][R8.64], R25 ;  /* 0x00000019080079a6 */ /* 0x000fe2000c10f386 */
[----:B------:R-:W-:Y:S01]  /*6010*/  LEA.HI.X.SX32 R5, R0, R29, 0x2, P0 ;  /* 0x0000001d00057211 */ /* 0x000fe200000f16ff */
[C---:B------:R-:W-:Y:S01]  /*6020*/  VIADD R0, R220.reuse, 0xffffd000 ;  /* 0xffffd000dc007836 */ /* 0x040fe20000000000 */
[----:B------:R-:W-:Y:S01]  /*6030*/  PLOP3.LUT P0, PT, PT, PT, UP1, 0x80, 0x0 ;  /* 0x000000000000781c */ /* 0x000fe20003f0f018 */
[----:B------:R-:W-:Y:S01]  /*6040*/  REDG.E.ADD.F32.FTZ.RN.STRONG.GPU desc[UR6][R6.64], R26 ;  /* 0x0000001a060079a6 */ /* 0x000fe2000c10f386 */
[----:B------:R-:W-:Y:S01]  /*6050*/  ISETP.LT.AND P1, PT, RZ, UR8, PT ;  /* 0x00000008ff007c0c */ /* 0x000fe2000bf21270 */
[----:B------:R-:W-:Y:S02]  /*6060*/  @UP3 UIADD3 UR13, UP1, UR13, -0x100, URZ ;  /* 0xffffff000d0d3890 */ /* 0x000fe4000ff3e03f */
[----:B------:R-:W-:Y:S01]  /*6070*/  REDG.E.ADD.F32.FTZ.RN.STRONG.GPU desc[UR6][R4.64], R27 ;  /* 0x0000001b040079a6 */ /* 0x000fe2000c10f386 */
[----:B------:R-:W-:Y:S01]  /*6080*/  UMOV UR8, UR14 ;  /* 0x0000000e00087c82 */ /* 0x000fe20008000000 */
[----:B------:R-:W-:Y:S02]  /*6090*/  @UP3 UIADD3.X UR12, UR12, -0x1, URZ, UP1, !UPT ;  /* 0xffffffff0c0c3890 */ /* 0x000fe40008ffe43f */
[----:B------:R-:W-:Y:S04]  /*60a0*/  LDSM.16.MT88.4 R4, [R3+0xf000] ;  /* 0x00f000000304783b */ /* 0x000fe80000004200 */
[----:B------:R-:W1:Y:S01]  /*60b0*/  LDSM.16.MT88.4 R8, [R220] ;  /* 0x00000000dc08783b */ /* 0x000e620000004200 */
[----:B------:R-:W-:Y:S03]  /*60c0*/  @P0 VIADD R0, R220, 0x3000 ;  /* 0x00003000dc000836 */ /* 0x000fe60000000000 */
[----:B------:R-:W2:Y:S04]  /*60d0*/  LDSM.16.MT88.4 R12, [R3+0x11000] ;  /* 0x01100000030c783b */ /* 0x000ea80000004200 */
[----:B------:R-:W3:Y:S04]  /*60e0*/  LDSM.16.MT88.4 R28, [R220+0x2000] ;  /* 0x00200000dc1c783b */ /* 0x000ee80000004200 */
[----:B------:R-:W4:Y:S04]  /*60f0*/  LDSM.16.MT88.4 R20, [R220+0x400] ;  /* 0x00040000dc14783b */ /* 0x000f280000004200 */
[----:B------:R-:W4:Y:S01]  /*6100*/  LDSM.16.MT88.4 R24, [R220+0x1400] ;  /* 0x00140000dc18783b */ /* 0x000f220000004200 */
[-C--:B-1----:R-:W-:Y:S06]  /*6110*/  HMMA.16816.F32.BF16 R84, R4, R8.reuse, R84 ;  /* 0x000000080454723c */ /* 0x082fec0000041854 */
[C---:B--2---:R-:W-:Y:S06]  /*6120*/  HMMA.16816.F32.BF16 R88, R12.reuse, R8, R88 ;  /* 0x000000080c58723c */ /* 0x044fec0000041858 */
        /* <DEDUP_REMOVED lines=8> */
[-C--:B---3--:R-:W-:Y:S06]  /*61b0*/  HMMA.16816.F32.BF16 R116, R4, R28.reuse, R116 ;  /* 0x0000001c0474723c */ /* 0x088fec0000041874 */
[C---:B------:R-:W-:Y:S06]  /*61c0*/  HMMA.16816.F32.BF16 R120, R12.reuse, R28, R120 ;  /* 0x0000001c0c78723c */ /* 0x040fec0000041878 */
[-C--:B------:R-:W-:Y:S01]  /*61d0*/  HMMA.16816.F32.BF16 R124, R12, R30.reuse, R124 ;  /* 0x0000001e0c7c723c */ /* 0x080fe2000004187c */
[----:B------:R-:W1:Y:S05]  /*61e0*/  LDSM.16.MT88.4 R12, [R220+0x800] ;  /* 0x00080000dc0c783b */ /* 0x000e6a0000004200 */
[----:B------:R-:W-:Y:S01]  /*61f0*/  HMMA.16816.F32.BF16 R128, R4, R30, R128 ;  /* 0x0000001e0480723c */ /* 0x000fe20000041880 */
[----:B------:R-:W2:Y:S04]  /*6200*/  LDSM.16.MT88.4 R4, [R220+0x2800] ;  /* 0x00280000dc04783b */ /* 0x000ea80000004200 */
[----:B------:R-:W-:Y:S01]  /*6210*/  LDSM.16.MT88.4 R28, [R3+0x12800] ;  /* 0x01280000031c783b */ /* 0x000fe20000004200 */
[-C--:B----4-:R-:W-:Y:S06]  /*6220*/  HMMA.16816.F32.BF16 R84, R32, R20.reuse, R84 ;  /* 0x000000142054723c */ /* 0x090fec0000041854 */
        /* <DEDUP_REMOVED lines=8> */
[----:B------:R-:W3:Y:S05]  /*62b0*/  LDSM.16.MT88.4 R24, [R220+0xc00] ;  /* 0x000c0000dc18783b */ /* 0x000eea0000004200 */
[-C--:B------:R-:W-:Y:S06]  /*62c0*/  HMMA.16816.F32.BF16 R116, R32, R136.reuse, R116 ;  /* 0x000000882074723c */ /* 0x080fec0000041874 */
[C---:B------:R-:W-:Y:S06]  /*62d0*/  HMMA.16816.F32.BF16 R120, R132.reuse, R136, R120 ;  /* 0x000000888478723c */ /* 0x040fec0000041878 */
[-C--:B------:R-:W-:Y:S01]  /*62e0*/  HMMA.16816.F32.BF16 R124, R132, R138.reuse, R124 ;  /* 0x0000008a847c723c */ /* 0x080fe2000004187c */
[----:B------:R4:W3:Y:S05]  /*62f0*/  LDSM.16.MT88.4 R132, [R220+0x2c00] ;  /* 0x002c0000dc84783b */ /* 0x0008ea0000004200 */
[----:B------:R-:W-:Y:S06]  /*6300*/  HMMA.16816.F32.BF16 R128, R32, R138, R128 ;  /* 0x0000008a2080723c */ /* 0x000fec0000041880 */
[-C--:B-1----:R-:W-:Y:S06]  /*6310*/  HMMA.16816.F32.BF16 R84, R8, R12.reuse, R84 ;  /* 0x0000000c0854723c */ /* 0x082fec0000041854 */
[C---:B------:R-:W-:Y:S06]  /*6320*/  HMMA.16816.F32.BF16 R88, R16.reuse, R12, R88 ;  /* 0x0000000c1058723c */ /* 0x040fec0000041858 */
[-C--:B------:R-:W-:Y:S05]  /*6330*/  HMMA.16816.F32.BF16 R92, R16, R14.reuse, R92 ;  /* 0x0000000e105c723c */ /* 0x080fea000004185c */
[----:B----4-:R-:W-:Y:S01]  /*6340*/  IMAD.MOV.U32 R220, RZ, RZ, R0 ;  /* 0x000000ffffdc7224 */ /* 0x010fe200078e0000 */
        /* <DEDUP_REMOVED lines=23> */
[----:B------:R-:W-:Y:S11]  /*64c0*/  @P1 BRA `(.L_x_9) ;  /* 0xffffffc800f01947 */ /* 0x000ff6000383ffff */
[----:B------:R-:W2:Y:S01]  /*64d0*/  LDL R149, [R1] ;  /* 0x0000000001957983 */ /* 0x000ea20000100800 */
[----:B------:R-:W-:-:S03]  /*64e0*/  ULDC UR8, c[0x0][0x390] ;  /* 0x0000e40000087ab9 */ /* 0x000fc60000000800 */
[----:B------:R-:W3:Y:S01]  /*64f0*/  LDL R148, [R1+0x4] ;  /* 0x0000040001947983 */ /* 0x000ee20000100800 */
[----:B------:R-:W-:Y:S01]  /*6500*/  FMUL.FTZ R84, R84, UR8 ;  /* 0x0000000854547c20 */ /* 0x000fe20008410000 */
        /* <DEDUP_REMOVED lines=11> */
[----:B------:R-:W-:Y:S01]  /*65c0*/  F2FP.BF16.F32.PACK_AB R25, R25, R84 ;  /* 0x000000541919723e */ /* 0x000fe200000010ff */
[----:B------:R-:W-:Y:S01]  /*65d0*/  BAR.SYNC.DEFER_BLOCKING 0x0 ;  /* 0x0000000000007b1d */ /* 0x000fe20000010000 */
[----:B------:R-:W-:Y:S01]  /*65e0*/  FMUL.FTZ R92, R92, UR8 ;  /* 0x000000085c5c7c20 */ /* 0x000fe20008410000 */
[----:B------:R-:W-:Y:S01]  /*65f0*/  FMUL.FTZ R19, R93, UR8 ;  /* 0x000000085d137c20 */ /* 0x000fe20008410000 */
[----:B------:R-:W-:Y:S01]  /*6600*/  F2FP.BF16.F32.PACK_AB R24, R24, R86 ;  /* 0x000000561818723e */ /* 0x000fe200000010ff */
        /* <DEDUP_REMOVED lines=51> */
[----:B------:R-:W-:Y:S01]  /*6940*/  UISETP.NE.AND UP0, UPT, UR36, -0x1, UPT ;  /* 0xffffffff2400788c */ /* 0x000fe2000bf05270 */
[----:B------:R-:W-:-:S02]  /*6950*/  F2FP.BF16.F32.PACK_AB R4, R4, R130 ;  /* 0x000000820404723e */ /* 0x000fc400000010ff */
[----:B------:R-:W-:Y:S02]  /*6960*/  F2FP.BF16.F32.PACK_AB R7, R7, R120 ;  /* 0x000000780707723e */ /* 0x000fe400000010ff */
[----:B------:R-:W-:Y:S02]  /*6970*/  F2FP.BF16.F32.PACK_AB R6, R6, R122 ;  /* 0x0000007a0606723e */ /* 0x000fe400000010ff */
[----:B------:R-:W-:Y:S02]  /*6980*/  F2FP.BF16.F32.PACK_AB R2, R2, R124 ;  /* 0x0000007c0202723e */ /* 0x000fe400000010ff */
[----:B------:R-:W-:Y:S02]  /*6990*/  F2FP.BF16.F32.PACK_AB R0, R0, R126 ;  /* 0x0000007e0000723e */ /* 0x000fe400000010ff */
[----:B------:R-:W-:Y:S01]  /*69a0*/  F2FP.BF16.F32.PACK_AB R36, R37, R36 ;  /* 0x000000242524723e */ /* 0x000fe200000010ff */
[----:B------:R-:W-:Y:S01]  /*69b0*/  @UP0 UIADD3 UR12, UR34, UR36, URZ ;  /* 0x00000024220c0290 */ /* 0x000fe2000fffe03f */
[----:B------:R-:W-:Y:S01]  /*69c0*/  F2FP.BF16.F32.PACK_AB R38, R39, R38 ;  /* 0x000000262726723e */ /* 0x000fe200000010ff */
[----:B------:R-:W-:Y:S01]  /*69d0*/  @UP0 ULDC.64 UR8, c[0x0][0x450] ;  /* 0x0001140000080ab9 */ /* 0x000fe20000000a00 */
[----:B------:R-:W-:Y:S01]  /*69e0*/  F2FP.BF16.F32.PACK_AB R48, R49, R48 ;  /* 0x000000303130723e */ /* 0x000fe200000010ff */
[----:B------:R-:W-:Y:S01]  /*69f0*/  @UP0 UIMAD.WIDE.U32 UR10, UR12, UR8, URZ ;  /* 0x000000080c0a02a5 */ /* 0x000fe2000f8e003f */
[----:B------:R-:W-:Y:S01]  /*6a00*/  F2FP.BF16.F32.PACK_AB R50, R51, R50 ;  /* 0x000000323332723e */ /* 0x000fe200000010ff */
[----:B------:R-:W-:Y:S01]  /*6a10*/  @UP0 UIMAD UR12, UR12, UR9, URZ ;  /* 0x000000090c0c02a4 */ /* 0x000fe2000f8e023f */
[----:B------:R-:W-:-:S02]  /*6a20*/  F2FP.BF16.F32.PACK_AB R40, R41, R40 ;  /* 0x000000282928723e */ /* 0x000fc400000010ff */
[----:B------:R-:W-:Y:S01]  /*6a30*/  F2FP.BF16.F32.PACK_AB R42, R43, R42 ;  /* 0x0000002a2b2a723e */ /* 0x000fe200000010ff */
[----:B------:R-:W-:Y:S01]  /*6a40*/  @UP0 UIADD3 UR20, UR11, UR12, URZ ;  /* 0x0000000c0b140290 */ /* 0x000fe2000fffe03f */
[----:B------:R-:W-:Y:S01]  /*6a50*/  F2FP.BF16.F32.PACK_AB R44, R45, R44 ;  /* 0x0000002c2d2c723e */ /* 0x000fe200000010ff */
[----:B------:R-:W-:Y:S01]  /*6a60*/  @UP0 UMOV UR19, UR10 ;  /* 0x0000000a00130c82 */ /* 0x000fe20008000000 */
[----:B------:R-:W-:Y:S02]  /*6a70*/  F2FP.BF16.F32.PACK_AB R46, R47, R46 ;  /* 0x0000002e2f2e723e */ /* 0x000fe400000010ff */
[----:B------:R-:W-:Y:S02]  /*6a80*/  F2FP.BF16.F32.PACK_AB R52, R53, R52 ;  /* 0x000000343534723e */ /* 0x000fe400000010ff */
[----:B------:R-:W-:Y:S02]  /*6a90*/  F2FP.BF16.F32.PACK_AB R54, R55, R54 ;  /* 0x000000363736723e */ /* 0x000fe400000010ff */
[----:B------:R-:W-:-:S02]  /*6aa0*/  F2FP.BF16.F32.PACK_AB R64, R65, R64 ;  /* 0x000000404140723e */ /* 0x000fc400000010ff */
[----:B------:R-:W-:Y:S02]  /*6ab0*/  F2FP.BF16.F32.PACK_AB R66, R67, R66 ;  /* 0x000000424342723e */ /* 0x000fe400000010ff */
[----:B------:R-:W-:Y:S02]  /*6ac0*/  F2FP.BF16.F32.PACK_AB R56, R57, R56 ;  /* 0x000000383938723e */ /* 0x000fe400000010ff */
        /* <DEDUP_REMOVED lines=11> */
[----:B------:R-:W-:Y:S01]  /*6b80*/  PLOP3.LUT P0, PT, PT, PT, UP0, 0x80, 0x0 ;  /* 0x000000000000781c */ /* 0x000fe20003f0f008 */
[----:B--2---:R1:W-:Y:S04]  /*6b90*/  STS [R149], R25 ;  /* 0x0000001995007388 */ /* 0x0043e80000000800 */
[----:B------:R1:W-:Y:S04]  /*6ba0*/  STS [R149+0x200], R24 ;  /* 0x0002001895007388 */ /* 0x0003e80000000800 */
[----:B---3--:R1:W-:Y:S04]  /*6bb0*/  STS [R148], R21 ;  /* 0x0000001594007388 */ /* 0x0083e80000000800 */
[----:B------:R1:W-:Y:S04]  /*6bc0*/  STS [R148+0x200], R20 ;  /* 0x0002001494007388 */ /* 0x0003e80000000800 */
        /* <DEDUP_REMOVED lines=43> */
[----:B------:R1:W-:Y:S01]  /*6e80*/  STS [R148+0xb200], R78 ;  /* 0x00b2004e94007388 */ /* 0x0003e20000000800 */
[----:B------:R-:W-:Y:S05]  /*6e90*/  @P0 BRA `(.L_x_10) ;  /* 0x0000000000340947 */ /* 0x000fea0003800000 */
[----:B------:R-:W-:Y:S01]  /*6ea0*/  USHF.R.S32.HI UR10, URZ, 0x1f, UR34 ;  /* 0x0000001f3f0a7899 */ /* 0x000fe20008011422 */
[----:B------:R-:W-:Y:S01]  /*6eb0*/  ULDC.64 UR8, c[0x0][0x450] ;  /* 0x0001140000087ab9 */ /* 0x000fe20000000a00 */
[----:B------:R-:W-:Y:S02]  /*6ec0*/  USHF.R.S32.HI UR15, URZ, 0x1f, UR45 ;  /* 0x0000001f3f0f7899 */ /* 0x000fe4000801142d */
[----:B------:R-:W-:Y:S02]  /*6ed0*/  UIMAD UR12, UR10, UR8, URZ ;  /* 0x000000080a0c72a4 */ /* 0x000fe4000f8e023f */
[----:B------:R-:W-:Y:S02]  /*6ee0*/  UIMAD.WIDE.U32 UR10, UR34, UR8, URZ ;  /* 0x00000008220a72a5 */ /* 0x000fe4000f8e003f */
[----:B------:R-:W-:-:S03]  /*6ef0*/  UIMAD UR14, UR34, UR9, UR12 ;  /* 0x00000009220e72a4 */ /* 0x000fc6000f8e020c */
[----:B------:R-:W-:Y:S01]  /*6f00*/  ULDC.64 UR12, c[0x0][0x438] ;  /* 0x00010e00000c7ab9 */ /* 0x000fe20000000a00 */
[----:B------:R-:W-:Y:S02]  /*6f10*/  UIADD3 UR11, UR11, UR14, URZ ;  /* 0x0000000e0b0b7290 */ /* 0x000fe4000fffe03f */
[----:B------:R-:W-:Y:S02]  /*6f20*/  UIMAD UR14, UR15, UR12, URZ ;  /* 0x0000000c0f0e72a4 */ /* 0x000fe4000f8e023f */
[----:B------:R-:W-:Y:S02]  /*6f30*/  UIMAD.WIDE.U32 UR10, UR45, UR12, UR10 ;  /* 0x0000000c2d0a72a5 */ /* 0x000fe4000f8e000a */
[----:B------:R-:W-:-:S04]  /*6f40*/  UIMAD UR13, UR45, UR13, UR14 ;  /* 0x0000000d2d0d72a4 */ /* 0x000fc8000f8e020e */
[----:B------:R-:W-:Y:S01]  /*6f50*/  UIADD3 UR20, UR11, UR13, URZ ;  /* 0x0000000d0b147290 */ /* 0x000fe2000fffe03f */
[----:B------:R-:W-:-:S11]  /*6f60*/  UMOV UR19, UR10 ;  /* 0x0000000a00137c82 */ /* 0x000fd60008000000 */
.L_x_10:
[----:B------:R-:W-:Y:S01]  /*6f70*/  @UP0 UIADD3 UR13, UR34, UR36, URZ ;  /* 0x00000024220d0290 */ /* 0x000fe2000fffe03f */
[----:B-1---5:R-:W-:Y:S01]  /*6f80*/  LEA R0, R163, UR4, 0x1 ;  /* 0x00000004a3007c11 */ /* 0x022fe2000f8e08ff */
[----:B------:R-:W-:Y:S01]  /*6f90*/  @UP0 ULDC.64 UR10, c[0x0][0x458] ;  /* 0x00011600000a0ab9 */ /* 0x000fe20000000a00 */
[----:B------:R-:W-:Y:S02]  /*6fa0*/  USHF.L.U32 UR12, UR35, 0x7, URZ ;  /* 0x00000007230c7899 */ /* 0x000fe4000800063f */
[----:B------:R-:W-:Y:S02]  /*6fb0*/  @UP0 UIMAD.WIDE.U32 UR14, UR13, UR10, URZ ;  /* 0x0000000a0d0e02a5 */ /* 0x000fe4000f8e003f */
[----:B------:R-:W-:-:S04]  /*6fc0*/  @UP0 UIMAD UR13, UR13, UR11, URZ ;  /* 0x0000000b0d0d02a4 */ /* 0x000fc8000f8e023f */
[----:B------:R-:W-:Y:S01]  /*6fd0*/  @UP0 UIADD3 UR18, UR15, UR13, URZ ;  /* 0x0000000d0f120290 */ /* 0x000fe2000fffe03f */
[----:B------:R-:W-:Y:S11]  /*6fe0*/  @P0 BRA `(.L_x_11) ;  /* 0x0000000000300947 */ /* 0x000ff60003800000 */
[----:B------:R-:W-:Y:S01]  /*6ff0*/  USHF.R.S32.HI UR13, URZ, 0x1f, UR34 ;  /* 0x0000001f3f0d7899 */ /* 0x000fe20008011422 */
[----:B------:R-:W-:Y:S01]  /*7000*/  ULDC.64 UR10, c[0x0][0x458] ;  /* 0x00011600000a7ab9 */ /* 0x000fe20000000a00 */
[----:B------:R-:W-:Y:S02]  /*7010*/  USHF.R.S32.HI UR18, URZ, 0x1f, UR45 ;  /* 0x0000001f3f127899 */ /* 0x000fe4000801142d */
[----:B------:R-:W-:Y:S02]  /*7020*/  UIMAD UR13, UR13, UR10, URZ ;  /* 0x0000000a0d0d72a4 */ /* 0x000fe4000f8e023f */
[----:B------:R-:W-:Y:S02]  /*7030*/  UIMAD.WIDE.U32 UR14, UR34, UR10, URZ ;  /* 0x0000000a220e72a5 */ /* 0x000fe4000f8e003f */
[----:B------:R-:W-:Y:S01]  /*7040*/  UIMAD UR13, UR34, UR11, UR13 ;  /* 0x0000000b220d72a4 */ /* 0x000fe2000f8e020d */
[----:B------:R-:W-:-:S03]  /*7050*/  ULDC.64 UR16, c[0x0][0x440] ;  /* 0x0001100000107ab9 */ /* 0x000fc60000000a00 */
[----:B------:R-:W-:Y:S02]  /*7060*/  UIADD3 UR15, UR15, UR13, URZ ;  /* 0x0000000d0f0f7290 */ /* 0x000fe4000fffe03f */
[----:B------:R-:W-:Y:S02]  /*7070*/  UIMAD UR13, UR18, UR16, URZ ;  /* 0x00000010120d72a4 */ /* 0x000fe4000f8e023f */
[----:B------:R-:W-:Y:S02]  /*7080*/  UIMAD.WIDE.U32 UR14, UR45, UR16, UR14 ;  /* 0x000000102d0e72a5 */ /* 0x000fe4000f8e000e */
[----:B------:R-:W-:-:S04]  /*7090*/  UIMAD UR13, UR45, UR17, UR13 ;  /* 0x000000112d0d72a4 */ /* 0x000fc8000f8e020d */
[----:B------:R-:W-:-:S12]  /*70a0*/  UIADD3 UR18, UR15, UR13, URZ ;  /* 0x0000000d0f127290 */ /* 0x000fd8000fffe03f */
.L_x_11:
[----:B------:R-:W2:Y:S01]  /*70b0*/  LDL.64 R4, [R1+0x20] ;  /* 0x0000200001047983 */ /* 0x000ea20000100a00 */
[----:B------:R-:W-:Y:S01]  /*70c0*/  USHF.R.S32.HI UR13, URZ, 0x1f, UR12 ;  /* 0x0000001f3f0d7899 */ /* 0x000fe2000801140c */
[----:B------:R-:W-:Y:S01]  /*70d0*/  IMAD.U32 R2, RZ, RZ, UR8 ;  /* 0x00000008ff027e24 */ /* 0x000fe2000f8e00ff */
[----:B------:R-:W-:Y:S01]  /*70e0*/  UIMAD UR5, UR35, -0x80, UR5 ;  /* 0xffffff80230578a4 */ /* 0x000fe2000f8e0205 */
[----:B------:R-:W-:Y:S01]  /*70f0*/  BAR.SYNC.DEFER_BLOCKING 0x0 ;  /* 0x0000000000007b1d */ /* 0x000fe20000010000 */
[----:B------:R-:W-:Y:S01]  /*7100*/  UIMAD UR15, UR13, UR8, URZ ;  /* 0x000000080d0f72a4 */ /* 0x000fe2000f8e023f */
[C---:B------:R-:W-:Y:S01]  /*7110*/  IADD3 R8, R252.reuse, 0x40, RZ ;  /* 0x00000040fc087810 */ /* 0x040fe20007ffe0ff */
[----:B------:R-:W-:Y:S01]  /*7120*/  USHF.R.S32.HI UR21, URZ, 0x1f, UR58 ;  /* 0x0000001f3f157899 */ /* 0x000fe2000801143a */
[----:B------:R-:W-:Y:S01]  /*7130*/  SHF.R.S32.HI R25, RZ, 0x1f, R252 ;  /* 0x0000001fff197819 */ /* 0x000fe200000114fc */
[----:B------:R-:W-:Y:S01]  /*7140*/  UIMAD UR15, UR12, UR9, UR15 ;  /* 0x000000090c0f72a4 */ /* 0x000fe2000f8e020f */
[----:B------:R-:W-:Y:S01]  /*7150*/  ISETP.GE.AND P2, PT, R252, UR5, PT ;  /* 0x00000005fc007c0c */ /* 0x000fe2000bf46270 */
[----:B------:R-:W-:Y:S01]  /*7160*/  ULDC.64 UR16, c[0x0][0x468] ;  /* 0x00011a0000107ab9 */ /* 0x000fe20000000a00 */
[----:B------:R-:W-:Y:S01]  /*7170*/  ISETP.GE.AND P1, PT, R8, UR5, PT ;  /* 0x0000000508007c0c */ /* 0x000fe2000bf26270 */
[----:B------:R-:W-:Y:S01]  /*7180*/  BSSY B0, `(.L_x_12) ;  /* 0x0000022000007945 */ /* 0x000fe20003800000 */
[----:B------:R1:W3:Y:S04]  /*7190*/  LDS.128 R36, [R0+0xa000] ;  /* 0x00a0000000247984 */ /* 0x0002e80000000c00 */
[----:B------:R1:W4:Y:S04]  /*71a0*/  LDS.128 R32, [R0+0xc000] ;  /* 0x00c0000000207984 */ /* 0x0003280000000c00 */
[----:B------:R1:W1:Y:S04]  /*71b0*/  LDS.128 R28, [R0+0xe000] ;  /* 0x00e00000001c7984 */ /* 0x0002680000000c00 */
[----:B------:R1:W1:Y:S04]  /*71c0*/  LDS.128 R48, [R0+0x10000] ;  /* 0x0100000000307984 */ /* 0x0002680000000c00 */
[----:B------:R1:W1:Y:S04]  /*71d0*/  LDS.128 R44, [R0+0x12000] ;  /* 0x01200000002c7984 */ /* 0x0002680000000c00 */
[----:B------:R1:W1:Y:S01]  /*71e0*/  LDS.128 R40, [R0+0x14000] ;  /* 0x0140000000287984 */ /* 0x0002620000000c00 */
[--C-:B--2---:R-:W-:Y:S01]  /*71f0*/  SHF.R.S32.HI R7, RZ, 0x1f, R4.reuse ;  /* 0x0000001fff077819 */ /* 0x104fe20000011404 */
[----:B------:R-:W-:-:S04]  /*7200*/  IMAD.MOV.U32 R6, RZ, RZ, R4 ;  /* 0x000000ffff067224 */ /* 0x000fc800078e0004 */
[----:B------:R-:W-:-:S04]  /*7210*/  IMAD.WIDE.U32 R4, R2, UR12, R6 ;  /* 0x0000000c02047c25 */ /* 0x000fc8000f8e0006 */
[----:B------:R-:W-:Y:S01]  /*7220*/  IMAD.U32 R2, RZ, RZ, UR15 ;  /* 0x0000000fff027e24 */ /* 0x000fe2000f8e00ff */
[----:B------:R-:W-:Y:S01]  /*7230*/  IADD3 R4, P0, R4, UR19, RZ ;  /* 0x0000001304047c10 */ /* 0x000fe2000ff1e0ff */
[----:B------:R-:W-:-:S03]  /*7240*/  UIMAD UR15, UR21, UR16, URZ ;  /* 0x00000010150f72a4 */ /* 0x000fc6000f8e023f */
[----:B------:R-:W-:Y:S01]  /*7250*/  IADD3.X R5, R5, UR20, R2, P0, !PT ;  /* 0x0000001405057c10 */ /* 0x000fe200087fe402 */
[----:B------:R-:W-:Y:S01]  /*7260*/  IMAD.U32 R2, RZ, RZ, UR16 ;  /* 0x00000010ff027e24 */ /* 0x000fe2000f8e00ff */
[----:B------:R-:W-:-:S03]  /*7270*/  UIMAD UR17, UR58, UR17, UR15 ;  /* 0x000000113a1172a4 */ /* 0x000fc6000f8e020f */
[----:B------:R-:W-:-:S05]  /*7280*/  IMAD.WIDE.U32 R8, R2, UR58, R4 ;  /* 0x0000003a02087c25 */ /* 0x000fca000f8e0004 */
[----:B------:R-:W-:Y:S01]  /*7290*/  IADD3 R24, R9, UR17, RZ ;  /* 0x0000001109187c10 */ /* 0x000fe2000fffe0ff */
[----:B-1-34-:R-:W-:Y:S06]  /*72a0*/  @P2 BRA `(.L_x_13) ;  /* 0x00000000003c2947 */ /* 0x01afec0003800000 */
[----:B------:R-:W1:Y:S01]  /*72b0*/  LDS.128 R16, [R0+0xb000] ;  /* 0x00b0000000107984 */ /* 0x000e620000000c00 */
[----:B------:R-:W-:Y:S01]  /*72c0*/  MOV R4, R8 ;  /* 0x0000000800047202 */ /* 0x000fe20000000f00 */
[----:B------:R-:W-:Y:S01]  /*72d0*/  IMAD R2, R25, UR8, RZ ;  /* 0x0000000819027c24 */ /* 0x000fe2000f8e02ff */
[----:B------:R-:W-:Y:S01]  /*72e0*/  MOV R5, R24 ;  /* 0x0000001800057202 */ /* 0x000fe20000000f00 */
[----:B------:R-:W2:Y:S01]  /*72f0*/  LDS.128 R12, [R0+0x9000] ;  /* 0x00900000000c7984 */ /* 0x000ea20000000c00 */
[----:B------:R-:W-:Y:S01]  /*7300*/  ULDC.64 UR16, c[0x0][0x3f0] ;  /* 0x0000fc0000107ab9 */ /* 0x000fe20000000a00 */
[C---:B------:R-:W-:Y:S02]  /*7310*/  IMAD R2, R252.reuse, UR9, R2 ;  /* 0x00000009fc027c24 */ /* 0x040fe4000f8e0202 */
[----:B------:R-:W3:Y:S01]  /*7320*/  LDS.128 R20, [R0+0xd000] ;  /* 0x00d0000000147984 */ /* 0x000ee20000000c00 */
[----:B------:R-:W-:-:S05]  /*7330*/  IMAD.WIDE.U32 R10, R252, UR8, R4 ;  /* 0x00000008fc0a7c25 */ /* 0x000fca000f8e0004 */
[----:B------:R-:W-:Y:S02]  /*7340*/  IADD3 R2, R11, R2, RZ ;  /* 0x000000020b027210 */ /* 0x000fe40007ffe0ff */
[----:B------:R-:W-:-:S04]  /*7350*/  LEA R4, P0, R10, UR16, 0x1 ;  /* 0x000000100a047c11 */ /* 0x000fc8000f8008ff */
[----:B------:R-:W-:-:S05]  /*7360*/  LEA.HI.X R5, R10, UR17, R2, 0x1, P0 ;  /* 0x000000110a057c11 */ /* 0x000fca00080f0c02 */
[----:B-1----:R1:W-:Y:S04]  /*7370*/  STG.E.128 desc[UR6][R4.64+0x40], R16 ;  /* 0x0000401004007986 */ /* 0x0023e8000c101d06 */
[----:B--2---:R1:W-:Y:S04]  /*7380*/  STG.E.128 desc[UR6][R4.64], R12 ;  /* 0x0000000c04007986 */ /* 0x0043e8000c101d06 */
[----:B---3--:R1:W-:Y:S02]  /*7390*/  STG.E.128 desc[UR6][R4.64+0x80], R20 ;  /* 0x0000801404007986 */ /* 0x0083e4000c101d06 */
.L_x_13:
[----:B------:R-:W-:Y:S05]  /*73a0*/  BSYNC B0 ;  /* 0x0000000000007941 */ /* 0x000fea0003800000 */
.L_x_12:
[----:B------:R-:W-:Y:S04]  /*73b0*/  BSSY B0, `(.L_x_14) ;  /* 0x0000010000007945 */ /* 0x000fe80003800000 */
[----:B------:R-:W-:Y:S05]  /*73c0*/  @P1 BRA `(.L_x_15) ;  /* 0x0000000000381947 */ /* 0x000fea0003800000 */
[----:B------:R-:W-:Y:S01]  /*73d0*/  IADD3 R2, P0, R252, 0x40, RZ ;  /* 0x00000040fc027810 */ /* 0x000fe20007f1e0ff */
[----:B------:R-:W-:Y:S01]  /*73e0*/  ULDC.64 UR16, c[0x0][0x3f0] ;  /* 0x0000fc0000107ab9 */ /* 0x000fe20000000a00 */
[----:B-1----:R-:W-:-:S03]  /*73f0*/  MOV R5, R24 ;  /* 0x0000001800057202 */ /* 0x002fc60000000f00 */
[----:B------:R-:W-:-:S04]  /*7400*/  IMAD.X R4, RZ, RZ, R25, P0 ;  /* 0x000000ffff047224 */ /* 0x000fc800000e0619 */
[----:B------:R-:W-:Y:S02]  /*7410*/  IMAD R10, R4, UR8, RZ ;  /* 0x00000008040a7c24 */ /* 0x000fe4000f8e02ff */
[----:B------:R-:W-:-:S04]  /*7420*/  IMAD.MOV.U32 R4, RZ, RZ, R8 ;  /* 0x000000ffff047224 */ /* 0x000fc800078e0008 */
[----:B------:R-:W-:-:S04]  /*7430*/  IMAD.WIDE.U32 R8, R2, UR8, R4 ;  /* 0x0000000802087c25 */ /* 0x000fc8000f8e0004 */
[----:B------:R-:W-:Y:S01]  /*7440*/  IMAD R2, R2, UR9, R10 ;  /* 0x0000000902027c24 */ /* 0x000fe2000f8e020a */
[----:B------:R-:W-:-:S04]  /*7450*/  LEA R4, P0, R8, UR16, 0x1 ;  /* 0x0000001008047c11 */ /* 0x000fc8000f8008ff */
[----:B------:R-:W-:-:S04]  /*7460*/  IADD3 R2, R9, R2, RZ ;  /* 0x0000000209027210 */ /* 0x000fc80007ffe0ff */
[----:B------:R-:W-:-:S05]  /*7470*/  LEA.HI.X R5, R8, UR17, R2, 0x1, P0 ;  /* 0x0000001108057c11 */ /* 0x000fca00080f0c02 */
[----:B------:R2:W-:Y:S04]  /*7480*/  STG.E.128 desc[UR6][R4.64], R36 ;  /* 0x0000002404007986 */ /* 0x0005e8000c101d06 */
[----:B------:R2:W-:Y:S04]  /*7490*/  STG.E.128 desc[UR6][R4.64+0x40], R32 ;  /* 0x0000402004007986 */ /* 0x0005e8000c101d06 */
[----:B------:R2:W-:Y:S02]  /*74a0*/  STG.E.128 desc[UR6][R4.64+0x80], R28 ;  /* 0x0000801c04007986 */ /* 0x0005e4000c101d06 */
.L_x_15:
[----:B------:R-:W-:Y:S05]  /*74b0*/  BSYNC B0 ;  /* 0x0000000000007941 */ /* 0x000fea0003800000 */
.L_x_14:
[----:B------:R-:W-:Y:S01]  /*74c0*/  IMAD.U32 R2, RZ, RZ, UR10 ;  /* 0x0000000aff027e24 */ /* 0x000fe2000f8e00ff */
[----:B------:R-:W-:Y:S01]  /*74d0*/  UIMAD UR13, UR13, UR10, URZ ;  /* 0x0000000a0d0d72a4 */ /* 0x000fe2000f8e023f */
[----:B-1----:R-:W1:Y:S01]  /*74e0*/  LDS.128 R20, [R0+0xf000] ;  /* 0x00f0000000147984 */ /* 0x002e620000000c00 */
[----:B------:R-:W-:Y:S01]  /*74f0*/  USHF.R.S32.HI UR5, URZ, 0x1f, UR58 ;  /* 0x0000001f3f057899 */ /* 0x000fe2000801143a */
[----:B------:R-:W-:Y:S01]  /*7500*/  IMAD.WIDE.U32 R6, R2, UR12, R6 ;  /* 0x0000000c02067c25 */ /* 0x000fe2000f8e0006 */
[----:B------:R-:W-:Y:S01]  /*7510*/  UIMAD UR12, UR12, UR11, UR13 ;  /* 0x0000000b0c0c72a4 */ /* 0x000fe2000f8e020d */
[----:B------:R-:W3:Y:S01]  /*7520*/  LDS.128 R16, [R0+0x11000] ;  /* 0x0110000000107984 */ /* 0x000ee20000000c00 */
[----:B------:R-:W-:Y:S01]  /*7530*/  ULDC.64 UR8, c[0x0][0x470] ;  /* 0x00011c0000087ab9 */ /* 0x000fe20000000a00 */
[----:B------:R-:W-:Y:S01]  /*7540*/  BSSY B0, `(.L_x_16) ;  /* 0x0000017000007945 */ /* 0x000fe20003800000 */
[----:B------:R-:W-:Y:S01]  /*7550*/  IADD3 R6, P0, R6, UR14, RZ ;  /* 0x0000000e06067c10 */ /* 0x000fe2000ff1e0ff */
[----:B------:R4:W1:Y:S01]  /*7560*/  LDS.128 R12, [R0+0x13000] ;  /* 0x01300000000c7984 */ /* 0x0008620000000c00 */
[----:B------:R-:W-:-:S04]  /*7570*/  UIMAD UR5, UR5, UR8, URZ ;  /* 0x00000008050572a4 */ /* 0x000fc8000f8e023f */
[----:B------:R-:W-:Y:S01]  /*7580*/  UIMAD UR9, UR58, UR9, UR5 ;  /* 0x000000093a0972a4 */ /* 0x000fe2000f8e0205 */
[----:B----4-:R-:W-:-:S05]  /*7590*/  IMAD.U32 R0, RZ, RZ, UR12 ;  /* 0x0000000cff007e24 */ /* 0x010fca000f8e00ff */
[----:B------:R-:W-:Y:S02]  /*75a0*/  IADD3.X R7, R7, UR18, R0, P0, !PT ;  /* 0x0000001207077c10 */ /* 0x000fe400087fe400 */
[----:B------:R-:W-:-:S05]  /*75b0*/  MOV R0, UR8 ;  /* 0x0000000800007c02 */ /* 0x000fca0008000f00 */
[----:B------:R-:W-:-:S05]  /*75c0*/  IMAD.WIDE.U32 R6, R0, UR58, R6 ;  /* 0x0000003a00067c25 */ /* 0x000fca000f8e0006 */
[----:B------:R-:W-:Y:S01]  /*75d0*/  IADD3 R2, R7, UR9, RZ ;  /* 0x0000000907027c10 */ /* 0x000fe2000fffe0ff */
[----:B-1-3--:R-:W-:Y:S06]  /*75e0*/  @P2 BRA `(.L_x_17) ;  /* 0x0000000000302947 */ /* 0x00afec0003800000 */
[----:B--2---:R-:W-:Y:S01]  /*75f0*/  MOV R4, R6 ;  /* 0x0000000600047202 */ /* 0x004fe20000000f00 */
[----:B------:R-:W-:Y:S01]  /*7600*/  IMAD R0, R25, UR10, RZ ;  /* 0x0000000a19007c24 */ /* 0x000fe2000f8e02ff */
[----:B------:R-:W-:Y:S01]  /*7610*/  MOV R5, R2 ;  /* 0x0000000200057202 */ /* 0x000fe20000000f00 */
[----:B------:R-:W-:Y:S02]  /*7620*/  ULDC.64 UR8, c[0x0][0x3f8] ;  /* 0x0000fe0000087ab9 */ /* 0x000fe40000000a00 */
[C---:B------:R-:W-:Y:S02]  /*7630*/  IMAD R0, R252.reuse, UR11, R0 ;  /* 0x0000000bfc007c24 */ /* 0x040fe4000f8e0200 */
[----:B------:R-:W-:-:S05]  /*7640*/  IMAD.WIDE.U32 R8, R252, UR10, R4 ;  /* 0x0000000afc087c25 */ /* 0x000fca000f8e0004 */
[----:B------:R-:W-:Y:S02]  /*7650*/  IADD3 R0, R9, R0, RZ ;  /* 0x0000000009007210 */ /* 0x000fe40007ffe0ff */
[----:B------:R-:W-:-:S04]  /*7660*/  LEA R4, P0, R8, UR8, 0x1 ;  /* 0x0000000808047c11 */ /* 0x000fc8000f8008ff */
[----:B------:R-:W-:-:S05]  /*7670*/  LEA.HI.X R5, R8, UR9, R0, 0x1, P0 ;  /* 0x0000000908057c11 */ /* 0x000fca00080f0c00 */
[----:B------:R1:W-:Y:S04]  /*7680*/  STG.E.128 desc[UR6][R4.64], R20 ;  /* 0x0000001404007986 */ /* 0x0003e8000c101d06 */
[----:B------:R1:W-:Y:S04]  /*7690*/  STG.E.128 desc[UR6][R4.64+0x40], R16 ;  /* 0x0000401004007986 */ /* 0x0003e8000c101d06 */
[----:B------:R1:W-:Y:S02]  /*76a0*/  STG.E.128 desc[UR6][R4.64+0x80], R12 ;  /* 0x0000800c04007986 */ /* 0x0003e4000c101d06 */
.L_x_17:
[----:B------:R-:W-:Y:S05]  /*76b0*/  BSYNC B0 ;  /* 0x0000000000007941 */ /* 0x000fea0003800000 */
.L_x_16:
[----:B------:R-:W-:Y:S05]  /*76c0*/  @P1 BRA `(.L_x_18) ;  /* 0x0000000800601947 */ /* 0x000fea0003800000 */
[----:B------:R-:W-:Y:S01]  /*76d0*/  IADD3 R0, P0, R252, 0x40, RZ ;  /* 0x00000040fc007810 */ /* 0x000fe20007f1e0ff */
[----:B------:R-:W-:Y:S01]  /*76e0*/  ULDC.64 UR8, c[0x0][0x3f8] ;  /* 0x0000fe0000087ab9 */ /* 0x000fe20000000a00 */
[----:B------:R-:W-:Y:S02]  /*76f0*/  MOV R7, R2 ;  /* 0x0000000200077202 */ /* 0x000fe40000000f00 */
[----:B-12---:R-:W-:Y:S01]  /*7700*/  IADD3.X R4, RZ, R25, RZ, P0, !PT ;  /* 0x00000019ff047210 */ /* 0x006fe200007fe4ff */
[----:B------:R-:W-:-:S04]  /*7710*/  IMAD.WIDE.U32 R6, R0, UR10, R6 ;  /* 0x0000000a00067c25 */ /* 0x000fc8000f8e0006 */
[----:B------:R-:W-:-:S04]  /*7720*/  IMAD R4, R4, UR10, RZ ;  /* 0x0000000a04047c24 */ /* 0x000fc8000f8e02ff */
[----:B------:R-:W-:Y:S01]  /*7730*/  IMAD R0, R0, UR11, R4 ;  /* 0x0000000b00007c24 */ /* 0x000fe2000f8e0204 */
[----:B------:R-:W-:-:S04]  /*7740*/  LEA R4, P0, R6, UR8, 0x1 ;  /* 0x0000000806047c11 */ /* 0x000fc8000f8008ff */
[----:B------:R-:W-:-:S04]  /*7750*/  IADD3 R0, R7, R0, RZ ;  /* 0x0000000007007210 */ /* 0x000fc80007ffe0ff */
[----:B------:R-:W-:-:S05]  /*7760*/  LEA.HI.X R5, R6, UR9, R0, 0x1, P0 ;  /* 0x0000000906057c11 */ /* 0x000fca00080f0c00 */
[----:B------:R3:W-:Y:S04]  /*7770*/  STG.E.128 desc[UR6][R4.64], R48 ;  /* 0x0000003004007986 */ /* 0x0007e8000c101d06 */
[----:B------:R3:W-:Y:S04]  /*7780*/  STG.E.128 desc[UR6][R4.64+0x40], R44 ;  /* 0x0000402c04007986 */ /* 0x0007e8000c101d06 */
[----:B------:R3:W-:Y:S01]  /*7790*/  STG.E.128 desc[UR6][R4.64+0x80], R40 ;  /* 0x0000802804007986 */ /* 0x0007e2000c101d06 */
[----:B------:R-:W-:Y:S05]  /*77a0*/  BRA `(.L_x_18) ;  /* 0x0000000800287947 */ /* 0x000fea0003800000 */
.L_x_6:
[----:B------:R-:W-:Y:S02]  /*77b0*/  UISETP.NE.AND UP0, UPT, UR36, -0x1, UPT ;  /* 0xffffffff2400788c */ /* 0x000fe4000bf05270 */
[----:B------:R-:W-:-:S04]  /*77c0*/  USHF.L.U32 UR17, UR35, 0x7, URZ ;  /* 0x0000000723117899 */ /* 0x000fc8000800063f */
[----:B------:R-:W-:-:S05]  /*77d0*/  PLOP3.LUT P0, PT, PT, PT, UP0, 0x80, 0x0 ;  /* 0x000000000000781c */ /* 0x000fca0003f0f008 */
[----:B------:R-:W-:Y:S01]  /*77e0*/  @UP0 UIADD3 UR12, UR34, UR36, URZ ;  /* 0x00000024220c0290 */ /* 0x000fe2000fffe03f */
[----:B------:R-:W-:-:S03]  /*77f0*/  @UP0 ULDC.64 UR8, c[0x0][0x450] ;  /* 0x0001140000080ab9 */ /* 0x000fc60000000a00 */
[----:B------:R-:W-:Y:S02]  /*7800*/  @UP0 UIMAD.WIDE.U32 UR10, UR12, UR8, URZ ;  /* 0x000000080c0a02a5 */ /* 0x000fe4000f8e003f */
[----:B------:R-:W-:-:S04]  /*7810*/  @UP0 UIMAD UR12, UR12, UR9, URZ ;  /* 0x000000090c0c02a4 */ /* 0x000fc8000f8e023f */
[----:B------:R-:W-:Y:S01]  /*7820*/  @UP0 UIADD3 UR20, UR11, UR12, URZ ;  /* 0x0000000c0b140290 */ /* 0x000fe2000fffe03f */
[----:B------:R-:W-:Y:S01]  /*7830*/  @UP0 UMOV UR19, UR10 ;  /* 0x0000000a00130c82 */ /* 0x000fe20008000000 */
[----:B------:R-:W-:Y:S10]  /*7840*/  @P0 BRA `(.L_x_19) ;  /* 0x0000000000340947 */ /* 0x000ff40003800000 */
        /* <DEDUP_REMOVED lines=13> */
.L_x_19:
[----:B------:R-:W-:Y:S01]  /*7920*/  @UP0 UIADD3 UR14, UR34, UR36, URZ ;  /* 0x00000024220e0290 */ /* 0x000fe2000fffe03f */
[----:B------:R-:W-:Y:S01]  /*7930*/  @UP0 ULDC.64 UR10, c[0x0][0x458] ;  /* 0x00011600000a0ab9 */ /* 0x000fe20000000a00 */
[----:B------:R-:W-:Y:S02]  /*7940*/  USHF.R.S32.HI UR18, URZ, 0x1f, UR17 ;  /* 0x0000001f3f127899 */ /* 0x000fe40008011411 */
[----:B------:R-:W-:Y:S02]  /*7950*/  @UP0 UIMAD.WIDE.U32 UR12, UR14, UR10, URZ ;  /* 0x0000000a0e0c02a5 */ /* 0x000fe4000f8e003f */
[----:B------:R-:W-:-:S04]  /*7960*/  @UP0 UIMAD UR14, UR14, UR11, URZ ;  /* 0x0000000b0e0e02a4 */ /* 0x000fc8000f8e023f */
[----:B------:R-:W-:-:S03]  /*7970*/  @UP0 UIADD3 UR16, UR13, UR14, URZ ;  /* 0x0000000e0d100290 */ /* 0x000fc6000fffe03f */
[----:B------:R-:W-:Y:S01]  /*7980*/  @UP0 UMOV UR14, UR12 ;  /* 0x0000000c000e0c82 */ /* 0x000fe20008000000 */
[----:B------:R-:W-:Y:S08]  /*7990*/  @P0 BRA `(.L_x_20) ;  /* 0x0000000000340947 */ /* 0x000ff00003800000 */
        /* <DEDUP_REMOVED lines=13> */
.L_x_20:
[----:B------:R-:W2:Y:S01]  /*7a70*/  LDL.64 R12, [R1+0x20] ;  /* 0x00002000010c7983 */ /* 0x000ea20000100a00 */
[----:B------:R-:W-:Y:S01]  /*7a80*/  UIMAD UR12, UR18, UR8, URZ ;  /* 0x00000008120c72a4 */ /* 0x000fe2000f8e023f */
[----:B------:R-:W-:Y:S01]  /*7a90*/  IMAD.U32 R4, RZ, RZ, UR8 ;  /* 0x00000008ff047e24 */ /* 0x000fe2000f8e00ff */
[----:B------:R-:W-:Y:S01]  /*7aa0*/  UIMAD UR5, UR35, -0x80, UR5 ;  /* 0xffffff80230578a4 */ /* 0x000fe2000f8e0205 */
[C---:B------:R-:W-:Y:S01]  /*7ab0*/  IADD3 R2, R252.reuse, 0x40, RZ ;  /* 0x00000040fc027810 */ /* 0x040fe20007ffe0ff */
[----:B------:R-:W-:Y:S01]  /*7ac0*/  UIMAD UR12, UR17, UR9, UR12 ;  /* 0x00000009110c72a4 */ /* 0x000fe2000f8e020c */
[----:B------:R-:W-:Y:S01]  /*7ad0*/  BSSY B0, `(.L_x_21) ;  /* 0x000001c000007945 */ /* 0x000fe20003800000 */
[----:B------:R-:W-:Y:S01]  /*7ae0*/  USHF.R.S32.HI UR15, URZ, 0x1f, UR58 ;  /* 0x0000001f3f0f7899 */ /* 0x000fe2000801143a */
[----:B------:R-:W-:Y:S02]  /*7af0*/  SHF.R.S32.HI R10, RZ, 0x1f, R252 ;  /* 0x0000001fff0a7819 */ /* 0x000fe400000114fc */
[----:B------:R-:W-:Y:S01]  /*7b00*/  ISETP.GE.AND P2, PT, R252, UR5, PT ;  /* 0x00000005fc007c0c */ /* 0x000fe2000bf46270 */
[----:B------:R-:W-:Y:S01]  /*7b10*/  IMAD.U32 R0, RZ, RZ, UR12 ;  /* 0x0000000cff007e24 */ /* 0x000fe2000f8e00ff */
[----:B------:R-:W-:Y:S01]  /*7b20*/  ULDC.64 UR12, c[0x0][0x468] ;  /* 0x00011a00000c7ab9 */ /* 0x000fe20000000a00 */
[----:B------:R-:W-:Y:S01]  /*7b30*/  ISETP.GE.AND P1, PT, R2, UR5, PT ;  /* 0x0000000502007c0c */ /* 0x000fe2000bf26270 */
[----:B------:R-:W-:-:S04]  /*7b40*/  UIMAD UR15, UR15, UR12, URZ ;  /* 0x0000000c0f0f72a4 */ /* 0x000fc8000f8e023f */
[----:B------:R-:W-:Y:S01]  /*7b50*/  UIMAD UR13, UR58, UR13, UR15 ;  /* 0x0000000d3a0d72a4 */ /* 0x000fe2000f8e020f */
[----:B--2---:R-:W-:-:S03]  /*7b60*/  IMAD.WIDE.U32 R4, R4, UR17, R12 ;  /* 0x0000001104047c25 */ /* 0x004fc6000f8e000c */
[----:B------:R-:W-:-:S04]  /*7b70*/  IADD3 R6, P0, R4, UR19, RZ ;  /* 0x0000001304067c10 */ /* 0x000fc8000ff1e0ff */
[----:B------:R-:W-:Y:S01]  /*7b80*/  IADD3.X R7, R5, UR20, R0, P0, !PT ;  /* 0x0000001405077c10 */ /* 0x000fe200087fe400 */
[----:B------:R-:W-:-:S04]  /*7b90*/  IMAD.U32 R0, RZ, RZ, UR12 ;  /* 0x0000000cff007e24 */ /* 0x000fc8000f8e00ff */
[----:B------:R-:W-:-:S05]  /*7ba0*/  IMAD.WIDE.U32 R6, R0, UR58, R6 ;  /* 0x0000003a00067c25 */ /* 0x000fca000f8e0006 */
[----:B------:R-:W-:Y:S01]  /*7bb0*/  IADD3 R2, R7, UR13, RZ ;  /* 0x0000000d07027c10 */ /* 0x000fe2000fffe0ff */
[----:B------:R-:W-:Y:S06]  /*7bc0*/  @P2 BRA `(.L_x_22) ;  /* 0x0000000000302947 */ /* 0x000fec0003800000 */
[----:B------:R-:W-:Y:S01]  /*7bd0*/  MOV R4, R6 ;  /* 0x0000000600047202 */ /* 0x000fe20000000f00 */
        /* <DEDUP_REMOVED lines=8> */
[----:B------:R1:W-:Y:S04]  /*7c60*/  STG.E.128 desc[UR6][R4.64], RZ ;  /* 0x000000ff04007986 */ /* 0x0003e8000c101d06 */
[----:B------:R1:W-:Y:S04]  /*7c70*/  STG.E.128 desc[UR6][R4.64+0x40], RZ ;  /* 0x000040ff04007986 */ /* 0x0003e8000c101d06 */
[----:B------:R1:W-:Y:S02]  /*7c80*/  STG.E.128 desc[UR6][R4.64+0x80], RZ ;  /* 0x000080ff04007986 */ /* 0x0003e4000c101d06 */
.L_x_22:
[----:B------:R-:W-:Y:S05]  /*7c90*/  BSYNC B0 ;  /* 0x0000000000007941 */ /* 0x000fea0003800000 */
.L_x_21:
[----:B------:R-:W-:Y:S04]  /*7ca0*/  BSSY B0, `(.L_x_23) ;  /* 0x000000f000007945 */ /* 0x000fe80003800000 */
[----:B------:R-:W-:Y:S05]  /*7cb0*/  @P1 BRA `(.L_x_24) ;  /* 0x0000000000341947 */ /* 0x000fea0003800000 */
[----:B------:R-:W-:Y:S01]  /*7cc0*/  IADD3 R0, P0, R252, 0x40, RZ ;  /* 0x00000040fc007810 */ /* 0x000fe20007f1e0ff */
[----:B------:R-:W-:Y:S01]  /*7cd0*/  ULDC.64 UR12, c[0x0][0x3f0] ;  /* 0x0000fc00000c7ab9 */ /* 0x000fe20000000a00 */
[----:B------:R-:W-:Y:S02]  /*7ce0*/  MOV R7, R2 ;  /* 0x0000000200077202 */ /* 0x000fe40000000f00 */
[----:B-1----:R-:W-:Y:S01]  /*7cf0*/  IADD3.X R4, RZ, R10, RZ, P0, !PT ;  /* 0x0000000aff047210 */ /* 0x002fe200007fe4ff */
[----:B------:R-:W-:-:S04]  /*7d00*/  IMAD.WIDE.U32 R6, R0, UR8, R6 ;  /* 0x0000000800067c25 */ /* 0x000fc8000f8e0006 */
[----:B------:R-:W-:-:S04]  /*7d10*/  IMAD R4, R4, UR8, RZ ;  /* 0x0000000804047c24 */ /* 0x000fc8000f8e02ff */
[----:B------:R-:W-:Y:S01]  /*7d20*/  IMAD R0, R0, UR9, R4 ;  /* 0x0000000900007c24 */ /* 0x000fe2000f8e0204 */
[----:B------:R-:W-:-:S04]  /*7d30*/  LEA R4, P0, R6, UR12, 0x1 ;  /* 0x0000000c06047c11 */ /* 0x000fc8000f8008ff */
[----:B------:R-:W-:-:S04]  /*7d40*/  IADD3 R0, R0, R7, RZ ;  /* 0x0000000700007210 */ /* 0x000fc80007ffe0ff */
[----:B------:R-:W-:-:S05]  /*7d50*/  LEA.HI.X R5, R6, UR13, R0, 0x1, P0 ;  /* 0x0000000d06057c11 */ /* 0x000fca00080f0c00 */
[----:B------:R2:W-:Y:S04]  /*7d60*/  STG.E.128 desc[UR6][R4.64], RZ ;  /* 0x000000ff04007986 */ /* 0x0005e8000c101d06 */
[----:B------:R2:W-:Y:S04]  /*7d70*/  STG.E.128 desc[UR6][R4.64+0x40], RZ ;  /* 0x000040ff04007986 */ /* 0x0005e8000c101d06 */
[----:B------:R2:W-:Y:S02]  /*7d80*/  STG.E.128 desc[UR6][R4.64+0x80], RZ ;  /* 0x000080ff04007986 */ /* 0x0005e4000c101d06 */
.L_x_24:
[----:B------:R-:W-:Y:S05]  /*7d90*/  BSYNC B0 ;  /* 0x0000000000007941 */ /* 0x000fea0003800000 */
.L_x_23:
[----:B------:R-:W-:Y:S01]  /*7da0*/  UIMAD UR5, UR18, UR10, URZ ;  /* 0x0000000a120572a4 */ /* 0x000fe2000f8e023f */
[----:B-12---:R-:W-:Y:S01]  /*7db0*/  IMAD.U32 R4, RZ, RZ, UR10 ;  /* 0x0000000aff047e24 */ /* 0x006fe2000f8e00ff */
[----:B------:R-:W-:Y:S01]  /*7dc0*/  USHF.R.S32.HI UR12, URZ, 0x1f, UR58 ;  /* 0x0000001f3f0c7899 */ /* 0x000fe2000801143a */
[----:B------:R-:W-:Y:S01]  /*7dd0*/  BSSY B0, `(.L_x_25) ;  /* 0x0000019000007945 */ /* 0x000fe20003800000 */
[----:B------:R-:W-:Y:S01]  /*7de0*/  UIMAD UR5, UR17, UR11, UR5 ;  /* 0x0000000b110572a4 */ /* 0x000fe2000f8e0205 */
[----:B------:R-:W-:Y:S01]  /*7df0*/  IMAD.WIDE.U32 R4, R4, UR17, R12 ;  /* 0x0000001104047c25 */ /* 0x000fe2000f8e000c */
[----:B------:R-:W-:-:S04]  /*7e00*/  ULDC.64 UR8, c[0x0][0x470] ;  /* 0x00011c0000087ab9 */ /* 0x000fc80000000a00 */
[----:B------:R-:W-:Y:S01]  /*7e10*/  IMAD.U32 R0, RZ, RZ, UR5 ;  /* 0x00000005ff007e24 */ /* 0x000fe2000f8e00ff */
[----:B------:R-:W-:Y:S01]  /*7e20*/  IADD3 R6, P0, R4, UR14, RZ ;  /* 0x0000000e04067c10 */ /* 0x000fe2000ff1e0ff */
[----:B------:R-:W-:-:S03]  /*7e30*/  UIMAD UR5, UR12, UR8, URZ ;  /* 0x000000080c0572a4 */ /* 0x000fc6000f8e023f */
[----:B------:R-:W-:Y:S01]  /*7e40*/  IADD3.X R7, R5, UR16, R0, P0, !PT ;  /* 0x0000001005077c10 */ /* 0x000fe200087fe400 */
[----:B------:R-:W-:Y:S01]  /*7e50*/  UIMAD UR9, UR58, UR9, UR5 ;  /* 0x000000093a0972a4 */ /* 0x000fe2000f8e0205 */
[----:B------:R-:W-:-:S05]  /*7e60*/  MOV R0, UR8 ;  /* 0x0000000800007c02 */ /* 0x000fca0008000f00 */
        /* <DEDUP_REMOVED lines=15> */
.L_x_26:
[----:B------:R-:W-:Y:S05]  /*7f60*/  BSYNC B0 ;  /* 0x0000000000007941 */ /* 0x000fea0003800000 */
.L_x_25:
        /* <DEDUP_REMOVED lines=14> */
.L_x_18:
[----:B------:R-:W-:Y:S05]  /*8050*/  BSYNC B1 ;  /* 0x0000000000017941 */ /* 0x000fea0003800000 */
.L_x_1:
[----:B------:R-:W4:Y:S01]  /*8060*/  LDL R2, [R1+0x2c] ;  /* 0x00002c0001027983 */ /* 0x000f220000100800 */
[----:B------:R-:W-:Y:S02]  /*8070*/  ULDC UR5, c[0x0][0xc] ;  /* 0x0000030000057ab9 */ /* 0x000fe40000000800 */
[----:B------:R-:W-:Y:S01]  /*8080*/  UIADD3 UR35, UR5, UR35, URZ ;  /* 0x0000002305237290 */ /* 0x000fe2000fffe03f */
[----:B----4-:R-:W-:-:S13]  /*8090*/  R2UR UR8, R2 ;  /* 0x00000000020872ca */ /* 0x010fda00000e0000 */
[----:B------:R-:W-:-:S06]  /*80a0*/  UISETP.GE.AND UP0, UPT, UR35, UR8, UPT ;  /* 0x000000082300728c */ /* 0x000fcc000bf06270 */
[----:B------:R-:W-:-:S13]  /*80b0*/  PLOP3.LUT P0, PT, PT, PT, UP0, 0x80, 0x0 ;  /* 0x000000000000781c */ /* 0x000fda0003f0f008 */
[----:B------:R-:W-:Y:S05]  /*80c0*/  @P0 BRA `(.L_x_27) ;  /* 0x0000000000040947 */ /* 0x000fea0003800000 */
[----:B------:R-:W-:Y:S05]  /*80d0*/  BRA `(.L_x_28) ;  /* 0xffffff8800f07947 */ /* 0x000fea000383ffff */
.L_x_27:
[----:B------:R-:W-:Y:S05]  /*80e0*/  EXIT ;  /* 0x000000000000794d */ /* 0x000fea0003800000 */
.L_x_29:
[----:B------:R-:W-:-:S00]  /*80f0*/  BRA `(.L_x_29) ;  /* 0xfffffffc00fc7947 */ /* 0x000fc0000383ffff */
[----:B------:R-:W-:-:S00]  /*8100*/  NOP ;  /* 0x0000000000007918 */ /* 0x000fc00000000000 */
[----:B------:R-:W-:-:S00]  /*8110*/  NOP ;  /* 0x0000000000007918 */ /* 0x000fc00000000000 */
[----:B------:R-:W-:-:S00]  /*8120*/  NOP ;  /* 0x0000000000007918 */ /* 0x000fc00000000000 */
[----:B------:R-:W-:-:S00]  /*8130*/  NOP ;  /* 0x0000000000007918 */ /* 0x000fc00000000000 */
[----:B------:R-:W-:-:S00]  /*8140*/  NOP ;  /* 0x0000000000007918 */ /* 0x000fc00000000000 */
[----:B------:R-:W-:-:S00]  /*8150*/  NOP ;  /* 0x0000000000007918 */ /* 0x000fc00000000000 */
[----:B------:R-:W-:-:S00]  /*8160*/  NOP ;  /* 0x0000000000007918 */ /* 0x000fc00000000000 */
[----:B------:R-:W-:-:S00]  /*8170*/  NOP ;  /* 0x0000000000007918 */ /* 0x000fc00000000000 */
.L_x_1278:


//--------------------- .text._ZN5flash44flash_bwd_dq_dk_dv_loop_seqk_parallel_kernelI23Flash_bwd_kernel_traitsILi96ELi64ELi128ELi8ELi2ELi4ELi4ELb1ELb0EN7cutlass10bfloat16_tE19Flash_kernel_traitsILi96ELi64ELi128ELi8ES3_EELb0ELb0ELb0ELb0ELb0ELb0ELb0EEEvNS_16Flash_bwd_paramsE --------------------------
	.section	.text._ZN5flash44flash_bwd_dq_dk_dv_loop_seqk_parallel_kernelI23Flash_bwd_kernel_traitsILi96ELi64ELi128ELi8ELi2ELi4ELi4ELb1ELb0EN7cutlass10bfloat16_tE19Flash_kernel_traitsILi96ELi64ELi128ELi8ES3_EELb0ELb0ELb0ELb0ELb0ELb0ELb0EEEvNS_16Flash_bwd_paramsE,"ax",@progbits
	.align	128
        .global         _ZN5flash44flash_bwd_dq_dk_dv_loop_seqk_parallel_kernelI23Flash_bwd_kernel_traitsILi96ELi64ELi128ELi8ELi2ELi4ELi4ELb1ELb0EN7cutlass10bfloat16_tE19Flash_kernel_traitsILi96ELi64ELi128ELi8ES3_EELb0ELb0ELb0ELb0ELb0ELb0ELb0EEEvNS_16Flash_bwd_paramsE
        .type           _ZN5flash44flash_bwd_dq_dk_dv_loop_seqk_parallel_kernelI23Flash_bwd_kernel_traitsILi96ELi64ELi128ELi8ELi2ELi4ELi4ELb1ELb0EN7cutlass10bfloat16_tE19Flash_kernel_traitsILi96ELi64ELi128ELi8ES3_EELb0ELb0ELb0ELb0ELb0ELb0ELb0EEEvNS_16Flash_bwd_paramsE,@function
        .size           _ZN5flash44flash_bwd_dq_dk_dv_loop_seqk_parallel_kernelI23Flash_bwd_kernel_traitsILi96ELi64ELi128ELi8ELi2ELi4ELi4ELb1ELb0EN7cutlass10bfloat16_tE19Flash_kernel_traitsILi96ELi64ELi128ELi8ES3_EELb0ELb0ELb0ELb0ELb0ELb0ELb0EEEvNS_16Flash_bwd_paramsE,(.L_x_1279 - _ZN5flash44flash_bwd_dq_dk_dv_loop_seqk_parallel_kernelI23Flash_bwd_kernel_traitsILi96ELi64ELi128ELi8ELi2ELi4ELi4ELb1ELb0EN7cutlass10bfloat16_tE19Flash_kernel_traitsILi96ELi64ELi128ELi8ES3_EELb0ELb0ELb0ELb0ELb0ELb0ELb0EEEvNS_16Flash_bwd_paramsE)
        .other          _ZN5flash44flash_bwd_dq_dk_dv_loop_seqk_parallel_kernelI23Flash_bwd_kernel_traitsILi96ELi64ELi128ELi8ELi2ELi4ELi4ELb1ELb0EN7cutlass10bfloat16_tE19Flash_kernel_traitsILi96ELi64ELi128ELi8ES3_EELb0ELb0ELb0ELb0ELb0ELb0ELb0EEEvNS_16Flash_bwd_paramsE,@"STO_CUDA_ENTRY STV_DEFAULT"
_ZN5flash44flash_bwd_dq_dk_dv_loop_seqk_parallel_kernelI23Flash_bwd_kernel_traitsILi96ELi64ELi128ELi8ELi2ELi4ELi4ELb1ELb0EN7cutlass10bfloat16_tE19Flash_kernel_traitsILi96ELi64ELi128ELi8ES3_EELb0ELb0ELb0ELb0ELb0ELb0ELb0EEEvNS_16Flash_bwd_paramsE:
.text._ZN5flash44flash_bwd_dq_dk_dv_loop_seqk_parallel_kernelI23Flash_bwd_kernel_traitsILi96ELi64ELi128ELi8ELi2ELi4ELi4ELb1ELb0EN7cutlass10bfloat16_tE19Flash_kernel_traitsILi96ELi64ELi128ELi8ES3_EELb0ELb0ELb0ELb0ELb0ELb0ELb0EEEvNS_16Flash_bwd_paramsE:
[----:B------:R-:W1:Y:S08]  /*0000*/  LDC R1, c[0x0][0x28] ;  /* 0x00000a00ff017b82 */ /* 0x000e700000000800 */
[----:B------:R-:W2:Y:S01]  /*0010*/  S2UR UR36, SR_CTAID.X ;  /* 0x00000000002479c3 */ /* 0x000ea20000002500 */
[----:B------:R-:W-:Y:S01]  /*0020*/  ULDC UR4, c[0x0][0x2c8] ;  /* 0x0000b20000047ab9 */ /* 0x000fe20000000800 */
[----:B-1----:R-:W-:Y:S01]  /*0030*/  IADD3 R1, R1, -0x40, RZ ;  /* 0xffffffc001017810 */ /* 0x002fe20007ffe0ff */
[----:B------:R-:W-:-:S04]  /*0040*/  UIADD3 UR5, UR4, 0x7f, URZ ;  /* 0x0000007f04057890 */ /* 0x000fc8000fffe03f */
[----:B------:R-:W-:-:S04]  /*0050*/  USHF.R.S32.HI UR4, URZ, 0x1f, UR5 ;  /* 0x0000001f3f047899 */ /* 0x000fc80008011405 */
[----:B------:R-:W-:-:S04]  /*0060*/  ULEA.HI UR4, UR4, UR5, URZ, 0x7 ;  /* 0x0000000504047291 */ /* 0x000fc8000f8f383f */
[----:B------:R-:W-:-:S04]  /*0070*/  USHF.R.S32.HI UR4, URZ, 0x7, UR4 ;  /* 0x000000073f047899 */ /* 0x000fc80008011404 */
[----:B--2---:R-:W-:-:S06]  /*0080*/  UISETP.GE.AND UP0, UPT, UR36, UR4, UPT ;  /* 0x000000042400728c */ /* 0x004fcc000bf06270 */
[----:B------:R-:W-:-:S13]  /*0090*/  PLOP3.LUT P0, PT, PT, PT, UP0, 0x80, 0x0 ;  /* 0x000000000000781c */ /* 0x000fda0003f0f008 */
[----:B------:R-:W-:Y:S05]  /*00a0*/  @P0 EXIT ;  /* 0x000000000000094d */ /* 0x000fea0003800000 */
[----:B------:R-:W1:Y:S01]  /*00b0*/  S2R R13, SR_TID.X ;  /* 0x00000000000d7919 */ /* 0x000e620000002100 */
[----:B------:R-:W2:Y:S01]  /*00c0*/  S2UR UR4, SR_CgaCtaId ;  /* 0x00000000000479c3 */ /* 0x000ea20000008800 */
[----:B------:R-:W-:Y:S01]  /*00d0*/  UMOV UR5, 0x400 ;  /* 0x0000040000057882 */ /* 0x000fe20000000000 */
[----:B------:R-:W-:Y:S01]  /*00e0*/  IMAD.MOV.U32 R228, RZ, RZ, 0x20 ;  /* 0x00000020ffe47424 */ /* 0x000fe200078e00ff */
[----:B------:R-:W-:Y:S01]  /*00f0*/  UMOV UR61, 0xffffd000 ;  /* 0xffffd000003d7882 */ /* 0x000fe20000000000 */
[----:B------:R-:W-:Y:S02]  /*0100*/  IMAD.MOV.U32 R232, RZ, RZ, -0x10 ;  /* 0xfffffff0ffe87424 */ /* 0x000fe400078e00ff */
[----:B------:R-:W-:Y:S02]  /*0110*/  IMAD.MOV.U32 R226, RZ, RZ, -0x40 ;  /* 0xffffffc0ffe27424 */ /* 0x000fe400078e00ff */
[----:B------:R-:W3:Y:S08]  /*0120*/  S2UR UR59, SR_CTAID.Z ;  /* 0x00000000003b79c3 */ /* 0x000ef00000002700 */
[----:B------:R-:W4:Y:S01]  /*0130*/  S2UR UR47, SR_CTAID.Y ;  /* 0x00000000002f79c3 */ /* 0x000f220000002600 */
[----:B--2---:R-:W-:Y:S01]  /*0140*/  ULEA UR4, UR4, UR5, 0x18 ;  /* 0x0000000504047291 */ /* 0x004fe2000f8ec03f */
[----:B-1----:R-:W-:Y:S01]  /*0150*/  SHF.R.S32.HI R20, RZ, 0x1f, R13 ;  /* 0x0000001fff147819 */ /* 0x002fe2000001140d */
[----:B---3--:R-:W-:-:S03]  /*0160*/  USHF.R.S32.HI UR5, URZ, 0x1f, UR59 ;  /* 0x0000001f3f057899 */ /* 0x008fc6000801143b */
[CC--:B------:R-:W-:Y:S02]  /*0170*/  LEA.HI R19, R20.reuse, R13.reuse, RZ, 0x3 ;  /* 0x0000000d14137211 */ /* 0x0c0fe400078f18ff */
[CC--:B------:R-:W-:Y:S02]  /*0180*/  LEA.HI R4, R20.reuse, R13.reuse, RZ, 0x4 ;  /* 0x0000000d14047211 */ /* 0x0c0fe400078f20ff */
[----:B------:R-:W-:Y:S01]  /*0190*/  LEA.HI R10, R20, R13, RZ, 0x2 ;  /* 0x0000000d140a7211 */ /* 0x000fe200078f10ff */
[----:B----4-:R-:W-:Y:S01]  /*01a0*/  USHF.L.U32 UR6, UR47, 0x7, URZ ;  /* 0x000000072f067899 */ /* 0x010fe2000800063f */
[----:B------:R-:W-:Y:S02]  /*01b0*/  SHF.R.S32.HI R0, RZ, 0x3, R19 ;  /* 0x00000003ff007819 */ /* 0x000fe40000011413 */
[----:B------:R-:W-:Y:S02]  /*01c0*/  LOP3.LUT R3, R4, 0xfffffff0, RZ, 0xc0, !PT ;  /* 0xfffffff004037812 */ /* 0x000fe400078ec0ff */
[----:B------:R-:W-:Y:S01]  /*01d0*/  LOP3.LUT R5, R10, 0xfffffffc, RZ, 0xc0, !PT ;  /* 0xfffffffc0a057812 */ /* 0x000fe200078ec0ff */
[----:B------:R-:W-:Y:S01]  /*01e0*/  IMAD.SHL.U32 R2, R0, 0x40, RZ ;  /* 0x0000004000027824 */ /* 0x000fe200078e00ff */
[----:B------:R-:W-:Y:S01]  /*01f0*/  SHF.R.S32.HI R7, RZ, 0x4, R4 ;  /* 0x00000004ff077819 */ /* 0x000fe20000011404 */
[C---:B------:R-:W-:Y:S01]  /*0200*/  IMAD.IADD R0, R13.reuse, 0x1, -R3 ;  /* 0x000000010d007824 */ /* 0x040fe200078e0a03 */
[----:B------:R-:W-:Y:S01]  /*0210*/  SHF.R.S32.HI R18, RZ, 0x2, R10 ;  /* 0x00000002ff127819 */ /* 0x000fe2000001140a */
[----:B------:R-:W-:Y:S01]  /*0220*/  IMAD.IADD R15, R13, 0x1, -R5 ;  /* 0x000000010d0f7824 */ /* 0x000fe200078e0a05 */
[----:B------:R-:W-:-:S02]  /*0230*/  LEA.HI R3, R4, R7, RZ, 0x1 ;  /* 0x0000000704037211 */ /* 0x000fc400078f08ff */
[----:B------:R-:W-:Y:S01]  /*0240*/  SHF.R.S32.HI R4, RZ, 0x1f, R0 ;  /* 0x0000001fff047819 */ /* 0x000fe20000011400 */
[----:B------:R-:W-:Y:S01]  /*0250*/  IMAD.SHL.U32 R250, R15, 0x8, RZ ;  /* 0x000000080ffa7824 */ /* 0x000fe200078e00ff */
[----:B------:R-:W-:Y:S02]  /*0260*/  LOP3.LUT R2, R2, 0xc0, RZ, 0xc0, !PT ;  /* 0x000000c002027812 */ /* 0x000fe400078ec0ff */
[----:B------:R-:W-:Y:S02]  /*0270*/  LEA.HI R17, R4, R0, RZ, 0x3 ;  /* 0x0000000004117211 */ /* 0x000fe400078f18ff */
[----:B------:R-:W-:Y:S02]  /*0280*/  LOP3.LUT R6, R3, 0xfffffffe, RZ, 0xc0, !PT ;  /* 0xfffffffe03067812 */ /* 0x000fe400078ec0ff */
[----:B------:R-:W-:Y:S02]  /*0290*/  LOP3.LUT R8, R2, 0x18, R250, 0xf8, !PT ;  /* 0x0000001802087812 */ /* 0x000fe400078ef8fa */
[----:B------:R-:W-:Y:S01]  /*02a0*/  SHF.R.U32.HI R5, RZ, 0x3, R2 ;  /* 0x00000003ff057819 */ /* 0x000fe20000011602 */
[----:B------:R-:W-:Y:S01]  /*02b0*/  IMAD.IADD R14, R7, 0x1, -R6 ;  /* 0x00000001070e7824 */ /* 0x000fe200078e0a06 */
[----:B------:R-:W-:-:S02]  /*02c0*/  LOP3.LUT R2, R17, 0xfffffff8, RZ, 0xc0, !PT ;  /* 0xfffffff811027812 */ /* 0x000fc400078ec0ff */
[C---:B------:R-:W-:Y:S02]  /*02d0*/  LEA.HI R3, R0.reuse, R0, RZ, 0x1 ;  /* 0x0000000000037211 */ /* 0x040fe400078f08ff */
[----:B------:R-:W-:Y:S01]  /*02e0*/  LOP3.LUT R7, R19, 0xfffffff8, RZ, 0xc0, !PT ;  /* 0xfffffff813077812 */ /* 0x000fe200078ec0ff */
[----:B------:R-:W-:Y:S01]  /*02f0*/  IMAD.IADD R16, R0, 0x1, -R2 ;  /* 0x0000000100107824 */ /* 0x000fe200078e0a02 */
[----:B------:R-:W-:Y:S02]  /*0300*/  LOP3.LUT R4, R3, 0x7fffffe, RZ, 0xc0, !PT ;  /* 0x07fffffe03047812 */ /* 0x000fe400078ec0ff */
[CC--:B------:R-:W-:Y:S01]  /*0310*/  LEA.HI R2, R20.reuse, R13.reuse, RZ, 0x6 ;  /* 0x0000000d14027211 */ /* 0x0c0fe200078f30ff */
[----:B------:R-:W-:Y:S01]  /*0320*/  IMAD.IADD R7, R13, 0x1, -R7 ;  /* 0x000000010d077824 */ /* 0x000fe200078e0a07 */
[----:B------:R-:W-:Y:S01]  /*0330*/  LEA.HI R11, R20, R13, RZ, 0x5 ;  /* 0x0000000d140b7211 */ /* 0x000fe200078f28ff */
[----:B------:R-:W-:Y:S01]  /*0340*/  IMAD.IADD R21, R0, 0x1, -R4 ;  /* 0x0000000100157824 */ /* 0x000fe200078e0a04 */
[----:B------:R-:W-:-:S02]  /*0350*/  SHF.R.S32.HI R9, RZ, 0x6, R2 ;  /* 0x00000006ff097819 */ /* 0x000fc40000011402 */
[----:B------:R-:W-:Y:S02]  /*0360*/  LEA.HI R2, R10, R18, RZ, 0x1 ;  /* 0x000000120a027211 */ /* 0x000fe400078f08ff */
[----:B------:R-:W-:Y:S02]  /*0370*/  SHF.R.S32.HI R0, RZ, 0x1f, R10 ;  /* 0x0000001fff007819 */ /* 0x000fe4000001140a */
[----:B------:R-:W-:Y:S02]  /*0380*/  LEA.HI R10, R7, R7, RZ, 0x1 ;  /* 0x00000007070a7211 */ /* 0x000fe400078f08ff */
[----:B------:R-:W-:Y:S02]  /*0390*/  LOP3.LUT R4, R2, 0x7fffffe, RZ, 0xc0, !PT ;  /* 0x07fffffe02047812 */ /* 0x000fe400078ec0ff */
[----:B------:R-:W-:Y:S02]  /*03a0*/  LOP3.LUT R2, R10, 0x3fffffe, RZ, 0xc0, !PT ;  /* 0x03fffffe0a027812 */ /* 0x000fe400078ec0ff */
[----:B------:R-:W-:Y:S01]  /*03b0*/  LOP3.LUT R12, R8, R5, RZ, 0x3c, !PT ;  /* 0x00000005080c7212 */ /* 0x000fe200078e3cff */
[----:B------:R-:W-:Y:S01]  /*03c0*/  IMAD.IADD R8, R18, 0x1, -R4 ;  /* 0x0000000112087824 */ /* 0x000fe200078e0a04 */
[----:B------:R-:W-:-:S02]  /*03d0*/  SHF.R.S32.HI R23, RZ, 0x5, R11 ;  /* 0x00000005ff177819 */ /* 0x000fc4000001140b */
[--C-:B------:R-:W-:Y:S02]  /*03e0*/  SHF.R.S32.HI R5, RZ, 0x1, R3.reuse ;  /* 0x00000001ff057819 */ /* 0x100fe40000011403 */
[----:B------:R-:W-:Y:S01]  /*03f0*/  SHF.R.S32.HI R6, RZ, 0x1f, R3 ;  /* 0x0000001fff067819 */ /* 0x000fe20000011403 */
[----:B------:R-:W-:Y:S01]  /*0400*/  IMAD.IADD R3, R7, 0x1, -R2 ;  /* 0x0000000107037824 */ /* 0x000fe200078e0a02 */
[----:B------:R-:W-:Y:S01]  /*0410*/  LEA.HI R0, R0, R18, RZ, 0x3 ;  /* 0x0000001200007211 */ /* 0x000fe200078f18ff */
[----:B------:R-:W-:Y:S01]  /*0420*/  IMAD R2, R9, 0x4, R14 ;  /* 0x0000000409027824 */ /* 0x000fe200078e020e */
[----:B------:R-:W-:Y:S01]  /*0430*/  LEA.HI R4, R6, R5, RZ, 0x2 ;  /* 0x0000000506047211 */ /* 0x000fe200078f10ff */
[----:B------:R-:W-:Y:S01]  /*0440*/  IMAD R6, R23, 0x8, R8 ;  /* 0x0000000817067824 */ /* 0x000fe200078e0208 */
[----:B------:R-:W-:Y:S01]  /*0450*/  LOP3.LUT R0, R0, 0xfffffff8, RZ, 0xc0, !PT ;  /* 0xfffffff800007812 */ /* 0x000fe200078ec0ff */
[----:B------:R-:W-:Y:S01]  /*0460*/  IMAD R222, R2, 0x8, R3 ;  /* 0x0000000802de7824 */ /* 0x000fe200078e0203 */
[----:B------:R-:W-:Y:S01]  /*0470*/  LOP3.LUT R2, R4, 0xfffffffc, RZ, 0xc0, !PT ;  /* 0xfffffffc04027812 */ /* 0x000fe200078ec0ff */
[----:B------:R-:W-:Y:S01]  /*0480*/  IMAD.U32 R3, R6, 0x20, R12 ;  /* 0x0000002006037824 */ /* 0x000fe200078e000c */
[----:B------:R-:W-:Y:S01]  /*0490*/  LOP3.LUT R4, R11, 0xffffffe0, RZ, 0xc0, !PT ;  /* 0xffffffe00b047812 */ /* 0x000fe200078ec0ff */
[----:B------:R-:W-:Y:S01]  /*04a0*/  IMAD.IADD R0, R18, 0x1, -R0 ;  /* 0x0000000112007824 */ /* 0x000fe200078e0a00 */
[----:B------:R-:W-:Y:S01]  /*04b0*/  LOP3.LUT P5, RZ, R16, 0x2, RZ, 0xc0, !PT ;  /* 0x0000000210ff7812 */ /* 0x000fe200078ac0ff */
[----:B------:R-:W-:Y:S01]  /*04c0*/  IMAD.IADD R18, R5, 0x1, -R2 ;  /* 0x0000000105127824 */ /* 0x000fe200078e0a02 */
[----:B------:R1:W-:Y:S01]  /*04d0*/  STL [R1+0x14], R3 ;  /* 0x0000140301007387 */ /* 0x0003e20000100800 */
[----:B------:R-:W-:Y:S01]  /*04e0*/  SHF.R.S32.HI R2, RZ, 0x1f, R11 ;  /* 0x0000001fff027819 */ /* 0x000fe2000001140b */
[C---:B------:R-:W-:Y:S01]  /*04f0*/  IMAD.IADD R22, R13.reuse, 0x1, -R4 ;  /* 0x000000010d167824 */ /* 0x040fe200078e0a04 */
[----:B------:R-:W-:Y:S01]  /*0500*/  LOP3.LUT R8, R0, 0x1, RZ, 0xc0, !PT ;  /* 0x0000000100087812 */ /* 0x000fe200078ec0ff */
[----:B------:R-:W-:Y:S01]  /*0510*/  IMAD.SHL.U32 R6, R13, 0x2, RZ ;  /* 0x000000020d067824 */ /* 0x000fe200078e00ff */
[----:B------:R-:W-:Y:S01]  /*0520*/  LEA.HI R2, R2, R23, RZ, 0x2 ;  /* 0x0000001702027211 */ /* 0x000fe200078f10ff */
[----:B------:R-:W-:Y:S01]  /*0530*/  IMAD.SHL.U32 R9, R9, 0x20, RZ ;  /* 0x0000002009097824 */ /* 0x000fe200078e00ff */
[----:B------:R-:W-:Y:S01]  /*0540*/  STL [R1+0x38], R22 ;  /* 0x0000381601007387 */ /* 0x000fe20000100800 */
[----:B------:R-:W-:Y:S01]  /*0550*/  IMAD.SHL.U32 R5, R7, 0x40, RZ ;  /* 0x0000004007057824 */ /* 0x000fe200078e00ff */
[----:B------:R-:W-:-:S02]  /*0560*/  LOP3.LUT R2, R2, 0xfffffffc, RZ, 0xc0, !PT ;  /* 0xfffffffc02027812 */ /* 0x000fc400078ec0ff */
[----:B------:R-:W-:Y:S02]  /*0570*/  LOP3.LUT R6, R9, 0x6, R6, 0xf8, !PT ;  /* 0x0000000609067812 */ /* 0x000fe400078ef806 */
[----:B------:R-:W-:Y:S01]  /*0580*/  LOP3.LUT R7, R5, 0x1c0, RZ, 0xc0, !PT ;  /* 0x000001c005077812 */ /* 0x000fe200078ec0ff */
[----:B------:R-:W-:Y:S01]  /*0590*/  IMAD.IADD R2, R23, 0x1, -R2 ;  /* 0x0000000117027824 */ /* 0x000fe200078e0a02 */
[----:B------:R-:W-:Y:S01]  /*05a0*/  ISETP.NE.U32.AND P3, PT, R8, 0x1, PT ;  /* 0x000000010800780c */ /* 0x000fe20003f65070 */
[----:B------:R2:W-:Y:S01]  /*05b0*/  STL [R1+0x30], R6 ;  /* 0x0000300601007387 */ /* 0x0005e20000100800 */
[----:B------:R-:W-:Y:S01]  /*05c0*/  IMAD.SHL.U32 R8, R15, 0x2, RZ ;  /* 0x000000020f087824 */ /* 0x000fe200078e00ff */
[----:B------:R-:W-:Y:S02]  /*05d0*/  LOP3.LUT P2, RZ, R0, 0x2, RZ, 0xc0, !PT ;  /* 0x0000000200ff7812 */ /* 0x000fe4000784c0ff */
[----:B------:R-:W-:Y:S01]  /*05e0*/  LOP3.LUT P6, RZ, R16, 0x4, RZ, 0xc0, !PT ;  /* 0x0000000410ff7812 */ /* 0x000fe200078cc0ff */
[----:B------:R-:W-:Y:S01]  /*05f0*/  IMAD R12, R2, 0x200, R8 ;  /* 0x00000200020c7824 */ /* 0x000fe200078e0208 */
[----:B------:R-:W-:-:S02]  /*0600*/  SEL R225, R228, 0xffffffe0, !P5 ;  /* 0xffffffe0e4e17807 */ /* 0x000fc40006800000 */
[----:B------:R-:W-:Y:S02]  /*0610*/  SEL R232, R232, 0x10, !P3 ;  /* 0x00000010e8e87807 */ /* 0x000fe40005800000 */
[----:B-1----:R-:W-:Y:S02]  /*0620*/  LEA.HI R3, R20, R13, RZ, 0x7 ;  /* 0x0000000d14037211 */ /* 0x002fe400078f38ff */
[----:B------:R-:W-:Y:S02]  /*0630*/  SEL R226, R226, 0x40, P6 ;  /* 0x00000040e2e27807 */ /* 0x000fe40003000000 */
[----:B------:R-:W-:Y:S02]  /*0640*/  SHF.R.S32.HI R13, RZ, 0x7, R3 ;  /* 0x00000007ff0d7819 */ /* 0x000fe40000011403 */
[----:B------:R-:W-:Y:S02]  /*0650*/  LEA.HI R3, R11, R23, RZ, 0x1 ;  /* 0x000000170b037211 */ /* 0x000fe400078f08ff */
[----:B------:R-:W-:-:S02]  /*0660*/  LEA.HI R11, R0, R0, RZ, 0x1 ;  /* 0x00000000000b7211 */ /* 0x000fc400078f08ff */
[----:B------:R-:W-:Y:S02]  /*0670*/  LOP3.LUT R4, R3, 0xfffffffe, RZ, 0xc0, !PT ;  /* 0xfffffffe03047812 */ /* 0x000fe400078ec0ff */
[----:B------:R-:W-:Y:S02]  /*0680*/  SHF.R.S32.HI R3, RZ, 0x1, R10 ;  /* 0x00000001ff037819 */ /* 0x000fe4000001140a */
[----:B------:R-:W-:Y:S01]  /*0690*/  LOP3.LUT P0, RZ, R18, 0x2, RZ, 0xc0, !PT ;  /* 0x0000000212ff7812 */ /* 0x000fe2000780c0ff */
[----:B--2---:R-:W-:Y:S01]  /*06a0*/  IMAD.SHL.U32 R6, R2, 0x10, RZ ;  /* 0x0000001002067824 */ /* 0x004fe200078e00ff */
[C---:B------:R-:W-:Y:S01]  /*06b0*/  LOP3.LUT P4, RZ, R3.reuse, 0x2, RZ, 0xc0, !PT ;  /* 0x0000000203ff7812 */ /* 0x040fe2000788c0ff */
[----:B------:R-:W-:Y:S01]  /*06c0*/  IMAD.SHL.U32 R5, R3, 0x40, RZ ;  /* 0x0000004003057824 */ /* 0x000fe200078e00ff */
[----:B------:R-:W-:Y:S01]  /*06d0*/  LOP3.LUT R3, R11, 0x3fffffe, RZ, 0xc0, !PT ;  /* 0x03fffffe0b037812 */ /* 0x000fe200078ec0ff */
[----:B------:R-:W-:Y:S01]  /*06e0*/  IMAD.IADD R230, R23, 0x1, -R4 ;  /* 0x0000000117e67824 */ /* 0x000fe200078e0a04 */
[----:B------:R-:W-:-:S02]  /*06f0*/  SHF.R.S32.HI R4, RZ, 0x3, R17 ;  /* 0x00000003ff047819 */ /* 0x000fc40000011411 */
[----:B------:R-:W-:Y:S01]  /*0700*/  SEL R223, R228, 0xffffffe0, !P4 ;  /* 0xffffffe0e4df7807 */ /* 0x000fe20006000000 */
[C---:B------:R-:W-:Y:S01]  /*0710*/  IMAD.IADD R15, R0.reuse, 0x1, -R3 ;  /* 0x00000001000f7824 */ /* 0x040fe200078e0a03 */
[----:B------:R-:W-:Y:S01]  /*0720*/  LOP3.LUT R3, R5, 0xc0, RZ, 0xc0, !PT ;  /* 0x000000c005037812 */ /* 0x000fe200078ec0ff */
[----:B------:R-:W-:Y:S01]  /*0730*/  IMAD.SHL.U32 R0, R0, 0x40, RZ ;  /* 0x0000004000007824 */ /* 0x000fe200078e00ff */
[----:B------:R-:W-:Y:S01]  /*0740*/  LOP3.LUT R5, R7, 0x30, R6, 0xf8, !PT ;  /* 0x0000003007057812 */ /* 0x000fe200078ef806 */
[----:B------:R-:W-:Y:S01]  /*0750*/  IMAD R20, R4, 0x8, R21 ;  /* 0x0000000804147824 */ /* 0x000fe200078e0215 */
[----:B------:R-:W-:Y:S01]  /*0760*/  SHF.R.U32.HI R6, RZ, 0x3, R7 ;  /* 0x00000003ff067819 */ /* 0x000fe20000011607 */
[----:B------:R-:W-:Y:S01]  /*0770*/  IMAD R17, R2, 0x2, R4 ;  /* 0x0000000202117824 */ /* 0x000fe200078e0204 */
[--C-:B------:R-:W-:Y:S01]  /*0780*/  LOP3.LUT R10, R5, 0x8, R19.reuse, 0xf8, !PT ;  /* 0x00000008050a7812 */ /* 0x100fe200078ef813 */
[----:B------:R-:W-:Y:S01]  /*0790*/  IMAD R12, R15, 0x20, R12 ;  /* 0x000000200f0c7824 */ /* 0x000fe200078e020c */
[----:B------:R-:W-:-:S02]  /*07a0*/  LOP3.LUT R5, R3, 0x8, R19, 0xf8, !PT ;  /* 0x0000000803057812 */ /* 0x000fc400078ef813 */
[----:B------:R-:W-:Y:S02]  /*07b0*/  SHF.R.U32.HI R4, RZ, 0x3, R3 ;  /* 0x00000003ff047819 */ /* 0x000fe40000011603 */
[----:B------:R-:W-:Y:S02]  /*07c0*/  LOP3.LUT R0, R0, 0x1c0, RZ, 0xc0, !PT ;  /* 0x000001c000007812 */ /* 0x000fe400078ec0ff */
[----:B------:R-:W-:Y:S02]  /*07d0*/  LOP3.LUT R4, R5, R4, RZ, 0x3c, !PT ;  /* 0x0000000405047212 */ /* 0x000fe400078e3cff */
[----:B------:R-:W-:Y:S01]  /*07e0*/  LOP3.LUT R3, R0, 0x20, R9, 0xf8, !PT ;  /* 0x0000002000037812 */ /* 0x000fe200078ef809 */
[----:B------:R-:W-:Y:S01]  /*07f0*/  IMAD.SHL.U32 R9, R14, 0x10, RZ ;  /* 0x000000100e097824 */ /* 0x000fe200078e00ff */
[----:B------:R-:W-:Y:S01]  /*0800*/  SHF.R.U32.HI R2, RZ, 0x3, R0 ;  /* 0x00000003ff027819 */ /* 0x000fe20000011600 */
[----:B------:R-:W-:Y:S01]  /*0810*/  IMAD R0, R13, 0x1000, R8 ;  /* 0x000010000d007824 */ /* 0x000fe200078e0208 */
[----:B------:R-:W-:Y:S01]  /*0820*/  SEL R228, R228, 0xffffffe0, !P0 ;  /* 0xffffffe0e4e47807 */ /* 0x000fe20004000000 */
[----:B------:R-:W-:Y:S01]  /*0830*/  IMAD.U32 R222, R222, 0x20, R4 ;  /* 0x00000020dede7824 */ /* 0x000fe200078e0004 */
[----:B------:R-:W-:Y:S01]  /*0840*/  LOP3.LUT R2, R3, R2, RZ, 0x3c, !PT ;  /* 0x0000000203027212 */ /* 0x000fe200078e3cff */
[----:B------:R-:W-:Y:S01]  /*0850*/  IMAD.SHL.U32 R4, R16, 0x40, RZ ;  /* 0x0000004010047824 */ /* 0x000fe200078e00ff */
[----:B------:R-:W-:Y:S01]  /*0860*/  LOP3.LUT R3, R10, R6, RZ, 0x3c, !PT ;  /* 0x000000060a037212 */ /* 0x000fe200078e3cff */
[----:B------:R-:W-:Y:S01]  /*0870*/  IMAD R0, R230, 0x400, R0 ;  /* 0x00000400e6007824 */ /* 0x000fe200078e0200 */
[----:B------:R-:W-:Y:S01]  /*0880*/  SHF.R.S32.HI R10, RZ, 0x1f, R22 ;  /* 0x0000001fff0a7819 */ /* 0x000fe20000011416 */
[----:B------:R-:W-:Y:S01]  /*0890*/  IMAD.SHL.U32 R6, R14, 0x8, RZ ;  /* 0x000000080e067824 */ /* 0x000fe200078e00ff */
[----:B------:R-:W-:Y:S01]  /*08a0*/  LOP3.LUT R4, R4, 0x1c0, RZ, 0xc0, !PT ;  /* 0x000001c004047812 */ /* 0x000fe200078ec0ff */
[----:B------:R-:W-:Y:S01]  /*08b0*/  IMAD.IADD R235, R2, 0x1, R0 ;  /* 0x0000000102eb7824 */ /* 0x000fe200078e0200 */
[----:B------:R-:W-:Y:S01]  /*08c0*/  LEA R222, R222, UR4, 0x1 ;  /* 0x00000004dede7c11 */ /* 0x000fe2000f8e08ff */
[----:B------:R-:W-:Y:S01]  /*08d0*/  IMAD.SHL.U32 R0, R13, 0x8, RZ ;  /* 0x000000080d007824 */ /* 0x000fe200078e00ff */
[----:B------:R-:W-:Y:S01]  /*08e0*/  LOP3.LUT R6, R6, 0x8, RZ, 0xc0, !PT ;  /* 0x0000000806067812 */ /* 0x000fe200078ec0ff */
[----:B------:R-:W-:Y:S01]  /*08f0*/  IMAD.SHL.U32 R2, R18, 0x40, RZ ;  /* 0x0000004012027824 */ /* 0x000fe200078e00ff */
[----:B------:R-:W-:Y:S01]  /*0900*/  SHF.R.U32.HI R224, RZ, 0x3, R4 ;  /* 0x00000003ffe07819 */ /* 0x000fe20000011604 */
[----:B------:R-:W-:Y:S01]  /*0910*/  IMAD R3, R14, 0x200, R3 ;  /* 0x000002000e037824 */ /* 0x000fe200078e0203 */
[----:B------:R-:W-:Y:S01]  /*0920*/  LOP3.LUT R7, R0, 0x8, RZ, 0xc0, !PT ;  /* 0x0000000800077812 */ /* 0x000fe200078ec0ff */
[----:B------:R-:W-:Y:S01]  /*0930*/  IMAD.IADD R223, R223, 0x1, R222 ;  /* 0x00000001dfdf7824 */ /* 0x000fe200078e02de */
[----:B------:R-:W-:-:S02]  /*0940*/  SHF.R.S32.HI R0, RZ, 0x1, R11 ;  /* 0x00000001ff007819 */ /* 0x000fc4000001140b */
[----:B------:R-:W-:Y:S02]  /*0950*/  LOP3.LUT R224, R224, R4, R6, 0x1e, !PT ;  /* 0x00000004e0e07212 */ /* 0x000fe400078e1e06 */
[----:B------:R-:W-:Y:S02]  /*0960*/  LEA.HI R4, R10, R22, RZ, 0x2 ;  /* 0x000000160a047211 */ /* 0x000fe400078f10ff */
[C---:B------:R-:W-:Y:S01]  /*0970*/  LOP3.LUT P1, RZ, R0.reuse, 0x2, RZ, 0xc0, !PT ;  /* 0x0000000200ff7812 */ /* 0x040fe2000782c0ff */
[----:B------:R-:W-:Y:S01]  /*0980*/  IMAD.SHL.U32 R0, R0, 0x40, RZ ;  /* 0x0000004000007824 */ /* 0x000fe200078e00ff */
[----:B------:R-:W-:Y:S01]  /*0990*/  SHF.R.S32.HI R4, RZ, 0x2, R4 ;  /* 0x00000002ff047819 */ /* 0x000fe20000011404 */
[----:B------:R-:W-:Y:S01]  /*09a0*/  IMAD.U32 R224, R17, 0x200, R224 ;  /* 0x0000020011e07824 */ /* 0x000fe200078e00e0 */
[----:B------:R-:W-:Y:S02]  /*09b0*/  LOP3.LUT R2, R2, 0xc0, RZ, 0xc0, !PT ;  /* 0x000000c002027812 */ /* 0x000fe400078ec0ff */
[----:B------:R-:W-:Y:S01]  /*09c0*/  LOP3.LUT R0, R0, 0xc0, RZ, 0xc0, !PT ;  /* 0x000000c000007812 */ /* 0x000fe200078ec0ff */
[----:B------:R-:W-:Y:S01]  /*09d0*/  IMAD R4, R230, 0x10, R4 ;  /* 0x00000010e6047824 */ /* 0x000fe200078e0204 */
[----:B------:R-:W-:-:S02]  /*09e0*/  SHF.R.U32.HI R5, RZ, 0x3, R2 ;  /* 0x00000003ff057819 */ /* 0x000fc40000011602 */
[----:B------:R-:W-:Y:S02]  /*09f0*/  SHF.R.U32.HI R8, RZ, 0x3, R0 ;  /* 0x00000003ff087819 */ /* 0x000fe40000011600 */
[----:B------:R-:W-:Y:S01]  /*0a00*/  LOP3.LUT R9, R7, 0x10, R9, 0xf8, !PT ;  /* 0x0000001007097812 */ /* 0x000fe200078ef809 */
[----:B------:R1:W-:Y:S01]  /*0a10*/  STL [R1+0x34], R4 ;  /* 0x0000340401007387 */ /* 0x0003e20000100800 */
[C---:B------:R-:W-:Y:S02]  /*0a20*/  LOP3.LUT R6, R5.reuse, R2, R6, 0x1e, !PT ;  /* 0x0000000205067212 */ /* 0x040fe400078e1e06 */
[----:B------:R-:W-:Y:S01]  /*0a30*/  LOP3.LUT R8, R8, R0, R7, 0x1e, !PT ;  /* 0x0000000008087212 */ /* 0x000fe200078e1e07 */
[----:B------:R-:W-:Y:S01]  /*0a40*/  IMAD.SHL.U32 R0, R20, 0x20, RZ ;  /* 0x0000002014007824 */ /* 0x000fe200078e00ff */
[----:B------:R-:W-:Y:S02]  /*0a50*/  LOP3.LUT R2, R5, R9, R2, 0x1e, !PT ;  /* 0x0000000905027212 */ /* 0x000fe400078e1e02 */
[----:B------:R-:W-:Y:S01]  /*0a60*/  LEA R235, R235, UR4, 0x1 ;  /* 0x00000004ebeb7c11 */ /* 0x000fe2000f8e08ff */
[----:B------:R-:W-:-:S02]  /*0a70*/  IMAD R230, R230, 0x200, R0 ;  /* 0x00000200e6e67824 */ /* 0x000fc400078e0200 */
[----:B------:R-:W-:Y:S02]  /*0a80*/  IMAD.IADD R229, R0, 0x1, R2 ;  /* 0x0000000100e57824 */ /* 0x000fe400078e0202 */
[----:B------:R-:W-:Y:S02]  /*0a90*/  IMAD.IADD R8, R8, 0x1, R12 ;  /* 0x0000000108087824 */ /* 0x000fe400078e020c */
[C---:B------:R-:W-:Y:S02]  /*0aa0*/  VIADD R233, R235.reuse, 0x20 ;  /* 0x00000020ebe97836 */ /* 0x040fe40000000000 */
[C---:B------:R-:W-:Y:S02]  /*0ab0*/  @P2 VIADD R233, R235.reuse, 0xffffffe0 ;  /* 0xffffffe0ebe92836 */ /* 0x040fe40000000000 */
[----:B------:R-:W-:Y:S02]  /*0ac0*/  IMAD.IADD R234, R235, 0x1, R232 ;  /* 0x00000001ebea7824 */ /* 0x000fe400078e02e8 */
[----:B------:R-:W-:-:S02]  /*0ad0*/  IMAD.IADD R230, R230, 0x1, R6 ;  /* 0x00000001e6e67824 */ /* 0x000fc400078e0206 */
[----:B------:R-:W-:Y:S02]  /*0ae0*/  IMAD.IADD R232, R232, 0x1, R233 ;  /* 0x00000001e8e87824 */ /* 0x000fe400078e02e9 */
[----:B-1----:R-:W-:Y:S01]  /*0af0*/  IMAD.U32 R4, RZ, RZ, UR5 ;  /* 0x00000005ff047e24 */ /* 0x002fe2000f8e00ff */
[----:B------:R-:W-:Y:S01]  /*0b00*/  USHF.R.S32.HI UR5, URZ, 0x1f, UR47 ;  /* 0x0000001f3f057899 */ /* 0x000fe2000801142f */
[----:B------:R-:W-:Y:S01]  /*0b10*/  IMAD.U32 R4, RZ, RZ, UR6 ;  /* 0x00000006ff047e24 */ /* 0x000fe2000f8e00ff */
[----:B------:R-:W-:-:S04]  /*0b20*/  USHF.R.S32.HI UR6, URZ, 0x1f, UR59 ;  /* 0x0000001f3f067899 */ /* 0x000fc8000801143b */
[----:B------:R-:W-:Y:S01]  /*0b30*/  IMAD.U32 R0, RZ, RZ, UR5 ;  /* 0x00000005ff007e24 */ /* 0x000fe2000f8e00ff */
[----:B------:R-:W-:Y:S01]  /*0b40*/  UIADD3 UR5, UR4, 0xf000, URZ ;  /* 0x0000f00004057890 */ /* 0x000fe2000fffe03f */
[----:B------:R-:W-:Y:S02]  /*0b50*/  IMAD.U32 R2, RZ, RZ, UR6 ;  /* 0x00000006ff027e24 */ /* 0x000fe4000f8e00ff */
[----:B------:R-:W-:Y:S01]  /*0b60*/  IMAD.U32 R0, RZ, RZ, UR6 ;  /* 0x00000006ff007e24 */ /* 0x000fe2000f8e00ff */
[----:B------:R-:W-:Y:S01]  /*0b70*/  UIADD3 UR6, UR4, 0x9000, URZ ;  /* 0x0000900004067890 */ /* 0x000fe2000fffe03f */
[----:B------:R-:W-:Y:S01]  /*0b80*/  VIADD R2, R250, 0x20 ;  /* 0x00000020fa027836 */ /* 0x000fe20000000000 */
[----:B------:R-:W-:Y:S01]  /*0b90*/  LEA R224, R224, UR5, 0x1 ;  /* 0x00000005e0e07c11 */ /* 0x000fe2000f8e08ff */
[----:B------:R-:W-:-:S03]  /*0ba0*/  VIADD R0, R250, 0x40 ;  /* 0x00000040fa007836 */ /* 0x000fc60000000000 */
[----:B------:R-:W-:Y:S01]  /*0bb0*/  LEA R4, R8, UR6, 0x1 ;  /* 0x0000000608047c11 */ /* 0x000fe2000f8e08ff */
[----:B------:R1:W-:Y:S01]  /*0bc0*/  STL [R1+0x8], R2 ;  /* 0x0000080201007387 */ /* 0x0003e20000100800 */
[C---:B------:R-:W-:Y:S01]  /*0bd0*/  IMAD.IADD R225, R224.reuse, 0x1, R225 ;  /* 0x00000001e0e17824 */ /* 0x040fe200078e02e1 */
[----:B------:R-:W-:Y:S01]  /*0be0*/  ULDC.64 UR6, c[0x0][0x208] ;  /* 0x0000820000067ab9 */ /* 0x000fe20000000a00 */
[--C-:B------:R-:W-:Y:S01]  /*0bf0*/  IMAD.IADD R227, R224, 0x1, R226.reuse ;  /* 0x00000001e0e37824 */ /* 0x100fe200078e02e2 */
[----:B------:R2:W-:Y:S01]  /*0c00*/  STL [R1+0xc], R0 ;  /* 0x00000c0001007387 */ /* 0x0005e20000100800 */
[----:B------:R-:W-:-:S03]  /*0c10*/  IMAD.IADD R226, R225, 0x1, R226 ;  /* 0x00000001e1e27824 */ /* 0x000fc600078e02e2 */
[----:B------:R3:W-:Y:S01]  /*0c20*/  STL [R1+0x18], R4 ;  /* 0x0000180401007387 */ /* 0x0007e20000100800 */
[----:B-1----:R-:W-:Y:S01]  /*0c30*/  LEA R2, R3, UR4, 0x1 ;  /* 0x0000000403027c11 */ /* 0x002fe2000f8e08ff */
[C---:B--2---:R-:W-:Y:S02]  /*0c40*/  VIADD R0, R4.reuse, 0x20 ;  /* 0x0000002004007836 */ /* 0x044fe40000000000 */
[----:B------:R-:W-:-:S05]  /*0c50*/  @P1 VIADD R0, R4, 0xffffffe0 ;  /* 0xffffffe004001836 */ /* 0x000fca0000000000 */
[----:B------:R3:W-:Y:S02]  /*0c60*/  STL [R1+0x1c], R0 ;  /* 0x00001c0001007387 */ /* 0x0007e40000100800 */
.L_x_71:
        /* <DEDUP_REMOVED lines=16> */
[----:B-1234-:R-:W-:Y:S01]  /*0d70*/  IMAD.U32 R4, RZ, RZ, UR8 ;  /* 0x00000008ff047e24 */ /* 0x01efe2000f8e00ff */
        /* <DEDUP_REMOVED lines=17> */
[----:B------:R1:W3:Y:S02]  /*0e90*/  @P0 LDG.E R6, desc[UR6][R4.64] ;  /* 0x0000000604060981 */ /* 0x0002e4000c1e1900 */
[----:B-1----:R-:W-:Y:S02]  /*0ea0*/  IMAD.U32 R4, RZ, RZ, UR15 ;  /* 0x0000000fff047e24 */ /* 0x002fe4000f8e00ff */
[----:B------:R-:W-:-:S05]  /*0eb0*/  IMAD.U32 R5, RZ, RZ, UR14 ;  /* 0x0000000eff057e24 */ /* 0x000fca000f8e00ff */
[----:B------:R-:W4:Y:S04]  /*0ec0*/  @P3 LDG.E R7, desc[UR6][R4.64] ;  /* 0x0000000604073981 */ /* 0x000f28000c1e1900 */
[----:B-----5:R1:W5:Y:S02]  /*0ed0*/  @P3 LDG.E R0, desc[UR6][R4.64+0x4] ;  /* 0x0000040604003981 */ /* 0x020364000c1e1900 */
        /* <DEDUP_REMOVED lines=14> */
[----:B---3--:R-:W-:Y:S02]  /*0fc0*/  @P0 R2UR UR10, R6 ;  /* 0x00000000060a02ca */ /* 0x008fe400000e0000 */
[----:B------:R-:W-:-:S04]  /*0fd0*/  ISETP.NE.U32.AND P0, PT, RZ, UR12, PT ;  /* 0x0000000cff007c0c */ /* 0x000fc8000bf05070 */
[----:B------:R-:W-:-:S07]  /*0fe0*/  ISETP.NE.AND.EX P0, PT, RZ, UR13, PT, P0 ;  /* 0x0000000dff007c0c */ /* 0x000fce000bf05300 */
[----:B------:R-:W-:Y:S01]  /*0ff0*/  @UP3 UIADD3 UR5, UR10, -UR35, URZ ;  /* 0x800000230a053290 */ /* 0x000fe2000fffe03f */
[----:B----4-:R-:W-:Y:S02]  /*1000*/  @P3 R2UR UR16, R7 ;  /* 0x00000000071032ca */ /* 0x010fe400000e0000 */
        /* <DEDUP_REMOVED lines=9> */
.L_x_30:
[----:B------:R-:W-:Y:S02]  /*10a0*/  @!UP3 UIADD3 UR5, UR9, UR8, -UR35 ;  /* 0x000000080905b290 */ /* 0x000fe4000fffe823 */
[----:B------:R-:W-:Y:S02]  /*10b0*/  @UP2 UIADD3 UR27, UR11, -UR16, URZ ;  /* 0x800000100b1b2290 */ /* 0x000fe4000fffe03f */
[----:B------:R-:W-:-:S05]  /*10c0*/  UISETP.GT.AND UP0, UPT, UR5, UR25, UPT ;  /* 0x000000190500728c */ /* 0x000fca000bf04270 */
[----:B------:R-:W-:Y:S01]  /*10d0*/  @!UP2 ULDC UR27, c[0x0][0x2c4] ;  /* 0x0000b100001baab9 */ /* 0x000fe20000000800 */
[----:B------:R-:W-:-:S13]  /*10e0*/  PLOP3.LUT P0, PT, PT, PT, UP0, 0x80, 0x0 ;  /* 0x000000000000781c */ /* 0x000fda0003f0f008 */
[----:B------:R-:W-:Y:S05]  /*10f0*/  @!P0 BRA `(.L_x_31) ;  /* 0x00000080005c8947 */ /* 0x000fea0003800000 */
[----:B------:R-:W1:Y:S01]  /*1100*/  LDC R7, c[0x0][0x278] ;  /* 0x00009e00ff077b82 */ /* 0x000e620000000800 */
[----:B------:R-:W-:Y:S01]  /*1110*/  IABS R3, UR59 ;  /* 0x0000003b00037c13 */ /* 0x000fe20008000000 */
[----:B------:R-:W-:Y:S01]  /*1120*/  ULDC.64 UR10, c[0x0][0x488] ;  /* 0x00012200000a7ab9 */ /* 0x000fe20000000a00 */
[----:B------:R-:W-:Y:S01]  /*1130*/  UISETP.NE.AND UP1, UPT, UR16, -0x1, UPT ;  /* 0xffffffff1000788c */ /* 0x000fe2000bf25270 */
[----:B------:R-:W-:Y:S01]  /*1140*/  ULDC.64 UR8, c[0x0][0x228] ;  /* 0x00008a0000087ab9 */ /* 0x000fe20000000a00 */
[----:B------:R-:W-:Y:S01]  /*1150*/  ULDC UR60, c[0x0][0x2d4] ;  /* 0x0000b500003c7ab9 */ /* 0x000fe20000000800 */
[----:B------:R-:W-:Y:S02]  /*1160*/  UIMAD.WIDE.U32 UR18, UR47, UR8, URZ ;  /* 0x000000082f1272a5 */ /* 0x000fe4000f8e003f */
[----:B------:R-:W2:Y:S01]  /*1170*/  S2UR UR12, SR_CTAID.X ;  /* 0x00000000000c79c3 */ /* 0x000ea20000002500 */
[----:B------:R-:W-:Y:S02]  /*1180*/  UIMAD UR8, UR58, UR8, URZ ;  /* 0x000000083a0872a4 */ /* 0x000fe4000f8e023f */
[----:B------:R-:W-:-:S02]  /*1190*/  USHF.R.S32.HI UR21, URZ, 0x1f, UR60 ;  /* 0x0000001f3f157899 */ /* 0x000fc4000801143c */
[----:B------:R-:W-:Y:S02]  /*11a0*/  UIMAD UR20, UR47, UR9, UR8 ;  /* 0x000000092f1472a4 */ /* 0x000fe4000f8e0208 */
[----:B------:R-:W-:Y:S01]  /*11b0*/  USHF.L.U32 UR14, UR47, 0x7, URZ ;  /* 0x000000072f0e7899 */ /* 0x000fe2000800063f */
[----:B------:R-:W-:Y:S01]  /*11c0*/  @!UP1 ULDC.64 UR8, c[0x0][0x418] ;  /* 0x0001060000089ab9 */ /* 0x000fe20000000a00 */
[----:B------:R-:W-:Y:S01]  /*11d0*/  ULDC.64 UR38, c[0x0][0x240] ;  /* 0x0000900000267ab9 */ /* 0x000fe20000000a00 */
[----:B------:R-:W-:Y:S01]  /*11e0*/  ULDC UR41, c[0x0][0x2dc] ;  /* 0x0000b70000297ab9 */ /* 0x000fe20000000800 */
[----:B------:R-:W-:Y:S01]  /*11f0*/  ULDC UR40, c[0x0][0x270] ;  /* 0x00009c0000287ab9 */ /* 0x000fe20000000800 */
[----:B------:R-:W-:Y:S02]  /*1200*/  USEL UR31, UR14, URZ, UP2 ;  /* 0x0000003f0e1f7287 */ /* 0x000fe40009000000 */
[----:B------:R-:W-:Y:S01]  /*1210*/  @!UP1 UIMAD.WIDE.U32 UR42, UR47, UR8, URZ ;  /* 0x000000082f2a92a5 */ /* 0x000fe2000f8e003f */
[----:B-1----:R-:W-:Y:S01]  /*1220*/  IABS R6, R7 ;  /* 0x0000000700067213 */ /* 0x002fe20000000000 */
[----:B------:R-:W-:Y:S01]  /*1230*/  UIMAD.WIDE.U32 UR14, UR16, UR38, URZ ;  /* 0x00000026100e72a5 */ /* 0x000fe2000f8e003f */
[----:B------:R-:W-:Y:S01]  /*1240*/  ISETP.NE.AND P3, PT, R7, RZ, PT ;  /* 0x000000ff0700720c */ /* 0x000fe20003f65270 */
[----:B------:R-:W-:Y:S01]  /*1250*/  ULDC.U8 UR22, c[0x0][0x3d8] ;  /* 0x0000f60000167ab9 */ /* 0x000fe20000000000 */
[----:B------:R-:W1:Y:S01]  /*1260*/  I2F.RP R4, R6 ;  /* 0x0000000600047306 */ /* 0x000e620000209400 */
[----:B------:R-:W-:-:S02]  /*1270*/  USHF.L.U64.HI UR13, UR47, 0x7, UR58 ;  /* 0x000000072f0d7899 */ /* 0x000fc4000801023a */
[----:B------:R-:W-:Y:S02]  /*1280*/  UISETP.NE.AND UP3, UPT, UR22, URZ, UPT ;  /* 0x0000003f1600728c */ /* 0x000fe4000bf65270 */
[----:B--2---:R-:W-:Y:S02]  /*1290*/  UIMAD.WIDE.U32 UR28, UR12, UR10, URZ ;  /* 0x0000000a0c1c72a5 */ /* 0x004fe4000f8e003f */
[----:B------:R-:W-:Y:S02]  /*12a0*/  USEL UR56, UR18, UR14, !UP1 ;  /* 0x0000000e12387287 */ /* 0x000fe4000c800000 */
[----:B------:R-:W-:Y:S02]  /*12b0*/  UIMAD UR51, UR12, UR11, UR29 ;  /* 0x0000000b0c3372a4 */ /* 0x000fe4000f8e021d */
[----:B------:R-:W-:Y:S01]  /*12c0*/  UIADD3 UR12, UR27, 0x3f, URZ ;  /* 0x0000003f1b0c7890 */ /* 0x000fe2000fffe03f */
[----:B------:R-:W-:Y:S01]  /*12d0*/  @UP1 ULDC.64 UR10, c[0x0][0x420] ;  /* 0x00010800000a1ab9 */ /* 0x000fe20000000a00 */
[----:B------:R-:W-:Y:S01]  /*12e0*/  UIMAD UR26, UR16, UR39, URZ ;  /* 0x00000027101a72a4 */ /* 0x000fe2000f8e023f */
[----:B-1----:R-:W1:Y:S01]  /*12f0*/  MUFU.RCP R4, R4 ;  /* 0x0000000400047308 */ /* 0x002e620000001000 */
[----:B------:R-:W-:-:S02]  /*1300*/  USHF.R.S32.HI UR17, URZ, 0x1f, UR12 ;  /* 0x0000001f3f117899 */ /* 0x000fc4000801140c */
[----:B------:R-:W-:Y:S02]  /*1310*/  @UP1 UIMAD.WIDE.U32 UR44, UR16, UR10, URZ ;  /* 0x0000000a102c12a5 */ /* 0x000fe4000f8e003f */
[----:B------:R-:W-:Y:S02]  /*1320*/  @!UP1 UIMAD UR10, UR58, UR8, URZ ;  /* 0x000000083a0a92a4 */ /* 0x000fe4000f8e023f */
[----:B------:R-:W-:Y:S02]  /*1330*/  ULEA.HI UR46, UR17, UR12, URZ, 0x6 ;  /* 0x0000000c112e7291 */ /* 0x000fe4000f8f303f */
[----:B------:R-:W-:Y:S02]  /*1340*/  UIMAD UR12, UR21, UR47, URZ ;  /* 0x0000002f150c72a4 */ /* 0x000fe4000f8e023f */
[----:B------:R-:W-:Y:S02]  /*1350*/  @UP1 UIMAD UR48, UR16, UR11, UR45 ;  /* 0x0000000b103012a4 */ /* 0x000fe4000f8e022d */
[----:B------:R-:W-:-:S02]  /*1360*/  @!UP1 UIMAD UR30, UR47, UR9, UR10 ;  /* 0x000000092f1e92a4 */ /* 0x000fc4000f8e020a */
[----:B------:R-:W-:Y:S01]  /*1370*/  UIMAD.WIDE UR8, UR41, UR40, URZ ;  /* 0x00000028290872a5 */ /* 0x000fe2000f8e023f */
[----:B-1----:R-:W-:Y:S01]  /*1380*/  VIADD R4, R4, 0xffffffe ;  /* 0x0ffffffe04047836 */ /* 0x002fe20000000000 */
[----:B------:R-:W-:Y:S02]  /*1390*/  UIMAD.WIDE.U32 UR10, UR47, UR60, URZ ;  /* 0x0000003c2f0a72a5 */ /* 0x000fe4000f8e003f */
[----:B------:R-:W-:Y:S01]  /*13a0*/  UIMAD UR12, UR58, UR60, UR12 ;  /* 0x0000003c3a0c72a4 */ /* 0x000fe2000f8e020c */
[----:B------:R-:W1:Y:S01]  /*13b0*/  F2I.FTZ.U32.TRUNC.NTZ R5, R4 ;  /* 0x0000000400057305 */ /* 0x000e62000021f000 */
[----:B------:R-:W-:Y:S02]  /*13c0*/  UIMAD UR17, UR9, UR10, URZ ;  /* 0x0000000a091172a4 */ /* 0x000fe4000f8e023f */
[----:B------:R-:W-:Y:S02]  /*13d0*/  UIADD3 UR14, UR11, UR12, URZ ;  /* 0x0000000c0b0e7290 */ /* 0x000fe4000fffe03f */
[----:B------:R-:W-:-:S02]  /*13e0*/  USEL UR33, UR13, URZ, UP2 ;  /* 0x0000003f0d217287 */ /* 0x000fc40009000000 */
[----:B------:R-:W-:Y:S02]  /*13f0*/  UIADD3 UR49, UR19, UR20, URZ ;  /* 0x0000001413317290 */ /* 0x000fe4000fffe03f */
[----:B------:R-:W-:Y:S02]  /*1400*/  UIMAD.WIDE.U32 UR12, UR8, UR10, URZ ;  /* 0x0000000a080c72a5 */ /* 0x000fe4000f8e003f */
[----:B------:R-:W-:Y:S02]  /*1410*/  @UP1 UIADD3 UR49, UR15, UR26, URZ ;  /* 0x0000001a0f311290 */ /* 0x000fe4000fffe03f */
[----:B------:R-:W-:Y:S01]  /*1420*/  UIMAD.WIDE.U32 UR10, UR8, UR16, URZ ;  /* 0x00000010080a72a5 */ /* 0x000fe2000f8e003f */
[----:B-1----:R-:W-:Y:S01]  /*1430*/  IMAD.MOV R0, RZ, RZ, -R5 ;  /* 0x000000ffff007224 */ /* 0x002fe200078e0a05 */
[----:B------:R-:W-:Y:S01]  /*1440*/  UIMAD UR14, UR8, UR14, UR17 ;  /* 0x0000000e080e72a4 */ /* 0x000fe2000f8e0211 */
[----:B------:R-:W-:Y:S01]  /*1450*/  IMAD.MOV.U32 R4, RZ, RZ, RZ ;  /* 0x000000ffff047224 */ /* 0x000fe200078e00ff */
[----:B------:R-:W-:Y:S01]  /*1460*/  UIMAD UR15, UR9, UR16, URZ ;  /* 0x00000010090f72a4 */ /* 0x000fe2000f8e023f */
[----:B------:R-:W-:Y:S01]  /*1470*/  IMAD R0, R0, R6, RZ ;  /* 0x0000000600007224 */ /* 0x000fe200078e02ff */
[----:B------:R-:W-:Y:S01]  /*1480*/  ULDC UR34, c[0x0][0x2c4] ;  /* 0x0000b10000227ab9 */ /* 0x000fe20000000800 */
[----:B------:R-:W-:-:S02]  /*1490*/  USEL UR57, UR12, UR10, !UP1 ;  /* 0x0000000a0c397287 */ /* 0x000fc4000c800000 */
[----:B------:R-:W-:Y:S01]  /*14a0*/  IMAD.HI.U32 R0, R5, R0, R4 ;  /* 0x0000000005007227 */ /* 0x000fe200078e0004 */
[----:B------:R-:W-:Y:S02]  /*14b0*/  UIADD3 UR50, UR13, UR14, URZ ;  /* 0x0000000e0d327290 */ /* 0x000fe4000fffe03f */
[----:B------:R-:W-:Y:S02]  /*14c0*/  @UP1 UIADD3 UR50, UR11, UR15, URZ ;  /* 0x0000000f0b321290 */ /* 0x000fe4000fffe03f */
[----:B------:R-:W-:Y:S01]  /*14d0*/  @UP3 UIMAD UR10, UR47, UR34, URZ ;  /* 0x000000222f0a32a4 */ /* 0x000fe2000f8e023f */
[----:B------:R-:W-:Y:S01]  /*14e0*/  IMAD.HI.U32 R0, R0, R3, RZ ;  /* 0x0000000300007227 */ /* 0x000fe200078e00ff */
[----:B------:R-:W-:Y:S02]  /*14f0*/  ULOP3.LUT UR11, UR46, 0xffffffc0, URZ, 0xc0, !UPT ;  /* 0xffffffc02e0b7892 */ /* 0x000fe4000f8ec03f */
[----:B------:R-:W-:Y:S02]  /*1500*/  UISETP.NE.AND UP0, UPT, UR37, -0x1, UPT ;  /* 0xffffffff2500788c */ /* 0x000fe4000bf05270 */
[----:B------:R-:W-:Y:S01]  /*1510*/  IADD3 R4, -R0, RZ, RZ ;  /* 0x000000ff00047210 */ /* 0x000fe20007ffe1ff */
[----:B------:R-:W-:-:S02]  /*1520*/  @UP3 USEL UR10, UR10, UR16, !UP1 ;  /* 0x000000100a0a3287 */ /* 0x000fc4000c800000 */
[----:B------:R-:W-:Y:S02]  /*1530*/  UIADD3 UR15, UR11, -0x40, URZ ;  /* 0xffffffc00b0f7890 */ /* 0x000fe4000fffe03f */
[C---:B------:R-:W-:Y:S01]  /*1540*/  IMAD R3, R6.reuse, R4, R3 ;  /* 0x0000000406037224 */ /* 0x040fe200078e0203 */
[----:B------:R-:W-:Y:S01]  /*1550*/  @UP3 ULDC UR14, c[0x0][0x2e4] ;  /* 0x0000b900000e3ab9 */ /* 0x000fe20000000800 */
[----:B------:R-:W-:Y:S02]  /*1560*/  @!UP3 UIMAD UR11, UR47, UR40, UR59 ;  /* 0x000000282f0bb2a4 */ /* 0x000fe4000f8e023b */
[----:B------:R-:W-:Y:S01]  /*1570*/  @UP3 UIMAD UR18, UR59, UR14, UR10 ;  /* 0x0000000e3b1232a4 */ /* 0x000fe2000f8e020a */
[----:B------:R-:W-:Y:S01]  /*1580*/  ISETP.GT.U32.AND P1, PT, R6, R3, PT ;  /* 0x000000030600720c */ /* 0x000fe20003f24070 */
[----:B------:R-:W-:Y:S02]  /*1590*/  USHF.R.S32.HI UR17, URZ, 0x1f, UR15 ;  /* 0x0000001f3f117899 */ /* 0x000fe4000801140f */
[----:B------:R-:W-:-:S02]  /*15a0*/  UIADD3 UR10, UP2, UR15, UR31, URZ ;  /* 0x0000001f0f0a7290 */ /* 0x000fc4000ff5e03f */
[----:B------:R-:W-:Y:S01]  /*15b0*/  @!UP3 UIMAD UR18, UR11, UR34, URZ ;  /* 0x000000220b12b2a4 */ /* 0x000fe2000f8e023f */
[----:B------:R-:W-:Y:S01]  /*15c0*/  ULDC.U8 UR23, c[0x0][0x480] ;  /* 0x0001200000177ab9 */ /* 0x000fe20000000000 */
[----:B------:R-:W-:Y:S02]  /*15d0*/  UIADD3.X UR11, UR17, UR33, URZ, UP2, !UPT ;  /* 0x00000021110b7290 */ /* 0x000fe400097fe43f */
[----:B------:R-:W-:Y:S02]  /*15e0*/  UIMAD UR9, UR9, UR10, URZ ;  /* 0x0000000a090972a4 */ /* 0x000fe4000f8e023f */
[----:B------:R-:W-:Y:S02]  /*15f0*/  @UP0 UIADD3 UR24, UR35, UR37, URZ ;  /* 0x0000002523180290 */ /* 0x000fe4000fffe03f */
[----:B------:R-:W-:Y:S01]  /*1600*/  @!P1 IMAD.IADD R3, R3, 0x1, -R6 ;  /* 0x0000000103039824 */ /* 0x000fe200078e0a06 */
[----:B------:R-:W-:Y:S01]  /*1610*/  @UP0 UIADD3 UR29, UR35, UR37, URZ ;  /* 0x00000025231d0290 */ /* 0x000fe2000fffe03f */
[----:B------:R-:W-:Y:S01]  /*1620*/  @!P1 VIADD R0, R0, 0x1 ;  /* 0x0000000100009836 */ /* 0x000fe20000000000 */
[----:B------:R-:W-:Y:S01]  /*1630*/  PLOP3.LUT P1, PT, PT, PT, UP0, 0x80, 0x0 ;  /* 0x000000000000781c */ /* 0x000fe20003f2f008 */
[----:B------:R-:W-:Y:S01]  /*1640*/  UIMAD UR52, UR59, UR41, URZ ;  /* 0x000000293b3472a4 */ /* 0x000fe2000f8e023f */
[----:B------:R-:W-:Y:S01]  /*1650*/  ISETP.GE.U32.AND P0, PT, R3, R6, PT ;  /* 0x000000060300720c */ /* 0x000fe20003f06070 */
[----:B------:R-:W-:Y:S01]  /*1660*/  UISETP.NE.AND UP4, UPT, UR23, URZ, UPT ;  /* 0x0000003f1700728c */ /* 0x000fe2000bf85270 */
[----:B------:R-:W-:Y:S01]  /*1670*/  LOP3.LUT R3, R7, UR59, RZ, 0x3c, !PT ;  /* 0x0000003b07037c12 */ /* 0x000fe2000f8e3cff */
[----:B------:R-:W-:Y:S01]  /*1680*/  @UP0 ULDC.64 UR20, c[0x0][0x250] ;  /* 0x0000940000140ab9 */ /* 0x000fe20000000a00 */
[----:B------:R-:W-:Y:S01]  /*1690*/  @UP0 ULDC.64 UR22, c[0x0][0x248] ;  /* 0x0000920000160ab9 */ /* 0x000fe20000000a00 */
[----:B------:R-:W-:Y:S01]  /*16a0*/  UIMAD.WIDE.U32 UR40, UR8, UR10, URZ ;  /* 0x0000000a082872a5 */ /* 0x000fe2000f8e003f */
[----:B------:R-:W-:Y:S01]  /*16b0*/  ISETP.GE.AND P2, PT, R3, RZ, PT ;  /* 0x000000ff0300720c */ /* 0x000fe20003f46270 */
[----:B------:R-:W-:-:S02]  /*16c0*/  UIMAD UR10, UR8, UR11, UR9 ;  /* 0x0000000b080a72a4 */ /* 0x000fc4000f8e0209 */
[----:B------:R-:W-:Y:S02]  /*16d0*/  @UP0 UIMAD.WIDE.U32 UR12, UR24, UR22, URZ ;  /* 0x00000016180c02a5 */ /* 0x000fe4000f8e003f */
[----:B------:R-:W-:Y:S02]  /*16e0*/  @UP0 UIMAD.WIDE.U32 UR8, UR29, UR20, URZ ;  /* 0x000000141d0802a5 */ /* 0x000fe4000f8e003f */
[----:B------:R-:W-:Y:S01]  /*16f0*/  @P0 IADD3 R0, R0, 0x1, RZ ;  /* 0x0000000100000810 */ /* 0x000fe20007ffe0ff */
[----:B------:R-:W-:Y:S01]  /*1700*/  @UP0 UIMAD UR14, UR24, UR23, URZ ;  /* 0x00000017180e02a4 */ /* 0x000fe2000f8e023f */
[----:B------:R-:W-:Y:S01]  /*1710*/  PLOP3.LUT P0, PT, PT, PT, UP3, 0x80, 0x0 ;  /* 0x000000000000781c */ /* 0x000fe20003f0f038 */
[----:B------:R-:W-:Y:S02]  /*1720*/  @UP0 UIMAD UR11, UR29, UR21, URZ ;  /* 0x000000151d0b02a4 */ /* 0x000fe4000f8e023f */
[----:B------:R-:W-:Y:S01]  /*1730*/  IMAD.MOV.U32 R13, RZ, RZ, R0 ;  /* 0x000000ffff0d7224 */ /* 0x000fe200078e0000 */
[----:B------:R-:W-:-:S02]  /*1740*/  USEL UR54, UR51, URZ, UP4 ;  /* 0x0000003f33367287 */ /* 0x000fc4000a000000 */
[----:B------:R-:W-:Y:S02]  /*1750*/  USHF.R.S32.HI UR32, URZ, 0x1f, UR25 ;  /* 0x0000001f3f207899 */ /* 0x000fe40008011419 */
[----:B------:R-:W-:Y:S01]  /*1760*/  @!UP1 UIADD3 UR48, UR43, UR30, URZ ;  /* 0x0000001e2b309290 */ /* 0x000fe2000fffe03f */
[----:B------:R-:W-:Y:S01]  /*1770*/  @!P2 IADD3 R13, -R13, RZ, RZ ;  /* 0x000000ff0d0da210 */ /* 0x000fe20007ffe1ff */
[----:B------:R-:W-:Y:S01]  /*1780*/  USHF.R.S32.HI UR55, URZ, 0x1f, UR52 ;  /* 0x0000001f3f377899 */ /* 0x000fe20008011434 */
[----:B------:R-:W-:Y:S01]  /*1790*/  @!P3 LOP3.LUT R13, RZ, R7, RZ, 0x33, !PT ;  /* 0x00000007ff0db212 */ /* 0x000fe200078e33ff */
[----:B------:R-:W-:Y:S02]  /*17a0*/  USEL UR53, UR28, URZ, UP4 ;  /* 0x0000003f1c357287 */ /* 0x000fe4000a000000 */
[----:B------:R-:W-:Y:S02]  /*17b0*/  @UP0 UIADD3 UR34, UR9, UR11, URZ ;  /* 0x0000000b09220290 */ /* 0x000fe4000fffe03f */
[----:B------:R-:W-:-:S02]  /*17c0*/  UIADD3 UR51, UR41, UR10, URZ ;  /* 0x0000000a29337290 */ /* 0x000fc4000fffe03f */
[----:B------:R-:W-:Y:S01]  /*17d0*/  @UP0 UIADD3 UR24, UR13, UR14, URZ ;  /* 0x0000000e0d180290 */ /* 0x000fe2000fffe03f */
[----:B------:R-:W-:Y:S01]  /*17e0*/  @UP0 UMOV UR19, UR12 ;  /* 0x0000000c00130c82 */ /* 0x000fe20008000000 */
[----:B------:R-:W-:Y:S01]  /*17f0*/  @UP0 UMOV UR33, UR8 ;  /* 0x0000000800210c82 */ /* 0x000fe20008000000 */
[----:B------:R-:W-:Y:S09]  /*1800*/  @P1 BRA `(.L_x_32) ;  /* 0x0000000000301947 */ /* 0x000ff20003800000 */
        /* <DEDUP_REMOVED lines=12> */
.L_x_32:
[----:B------:R-:W-:Y:S05]  /*18d0*/  @P1 BRA `(.L_x_33) ;  /* 0x0000000000301947 */ /* 0x000fea0003800000 */
[----:B------:R-:W-:Y:S01]  /*18e0*/  USHF.R.S32.HI UR8, URZ, 0x1f, UR35 ;  /* 0x0000001f3f087899 */ /* 0x000fe20008011423 */
[----:B------:R-:W-:-:S03]  /*18f0*/  ULDC.64 UR20, c[0x0][0x250] ;  /* 0x0000940000147ab9 */ /* 0x000fc60000000a00 */
        /* <DEDUP_REMOVED lines=10> */
.L_x_33:
        /* <DEDUP_REMOVED lines=11> */
.L_x_34:
[----:B------:R-:W-:Y:S02]  /*1a50*/  ULDC UR8, c[0x0][0x270] ;  /* 0x00009c0000087ab9 */ /* 0x000fe40000000800 */
[----:B------:R-:W-:-:S04]  /*1a60*/  UIMAD UR8, UR47, UR8, UR59 ;  /* 0x000000082f0872a4 */ /* 0x000fc8000f8e023b */
[----:B------:R-:W-:-:S12]  /*1a70*/  UIMAD UR8, UR8, UR60, URZ ;  /* 0x0000003c080872a4 */ /* 0x000fd8000f8e023f */
.L_x_35:
[----:B------:R-:W2:Y:S01]  /*1a80*/  LDL R10, [R1+0x38] ;  /* 0x00003800010a7983 */ /* 0x000ea20000100800 */
[----:B------:R-:W-:Y:S01]  /*1a90*/  SHF.R.S32.HI R251, RZ, 0x1f, R250 ;  /* 0x0000001ffffb7819 */ /* 0x000fe200000114fa */
[----:B------:R-:W-:Y:S01]  /*1aa0*/  UIADD3 UR26, UR15, UR8, URZ ;  /* 0x000000080f1a7290 */ /* 0x000fe2000fffe03f */
[----:B------:R-:W-:Y:S01]  /*1ab0*/  BSSY B1, `(.L_x_31) ;  /* 0x000077b000017945 */ /* 0x000fe20003800000 */
[----:B------:R-:W1:Y:S01]  /*1ac0*/  S2R R22, SR_TID.X ;  /* 0x0000000000167919 */ /* 0x000e620000002100 */
[----:B------:R-:W-:Y:S01]  /*1ad0*/  ULDC UR11, c[0x0][0x270] ;  /* 0x00009c00000b7ab9 */ /* 0x000fe20000000800 */
[----:B------:R-:W-:Y:S01]  /*1ae0*/  ULDC UR10, c[0x0][0x2dc] ;  /* 0x0000b700000a7ab9 */ /* 0x000fe20000000800 */
[----:B------:R-:W-:Y:S01]  /*1af0*/  USHF.R.S32.HI UR16, URZ, 0x1f, UR59 ;  /* 0x0000001f3f107899 */ /* 0x000fe2000801143b */
[----:B------:R-:W3:Y:S01]  /*1b00*/  S2R R23, SR_TID.X ;  /* 0x0000000000177919 */ /* 0x000ee20000002100 */
[----:B------:R-:W-:Y:S02]  /*1b10*/  UIMAD UR29, UR10, UR11, URZ ;  /* 0x0000000b0a1d72a4 */ /* 0x000fe4000f8e023f */
[----:B------:R-:W-:Y:S01]  /*1b20*/  UIADD3 UR28, UR15, UR18, URZ ;  /* 0x000000120f1c7290 */ /* 0x000fe2000fffe03f */
[----:B------:R-:W4:Y:S01]  /*1b30*/  S2R R8, SR_TID.X ;  /* 0x0000000000087919 */ /* 0x000f220000002100 */
[----:B------:R-:W-:Y:S01]  /*1b40*/  ULDC.64 UR10, c[0x0][0x428] ;  /* 0x00010a00000a7ab9 */ /* 0x000fe20000000a00 */
[----:B------:R-:W-:Y:S01]  /*1b50*/  USHF.L.U32 UR18, UR29, 0x6, URZ ;  /* 0x000000061d127899 */ /* 0x000fe2000800063f */
[----:B------:R-:W5:Y:S01]  /*1b60*/  S2R R9, SR_TID.X ;  /* 0x0000000000097919 */ /* 0x000f620000002100 */
[----:B------:R-:W-:Y:S01]  /*1b70*/  ULDC.64 UR12, c[0x0][0x258] ;  /* 0x00009600000c7ab9 */ /* 0x000fe20000000a00 */
[----:B------:R-:W-:Y:S01]  /*1b80*/  UISETP.GE.AND UP2, UPT, UR27, 0x1, UPT ;  /* 0x000000011b00788c */ /* 0x000fe2000bf46270 */
[----:B------:R-:W-:Y:S01]  /*1b90*/  ULDC.64 UR30, c[0x0][0x3e0] ;  /* 0x0000f800001e7ab9 */ /* 0x000fe20000000a00 */
[----:B------:R-:W-:Y:S01]  /*1ba0*/  ULDC.64 UR44, c[0x0][0x2b0] ;  /* 0x0000ac00002c7ab9 */ /* 0x000fe20000000a00 */
[----:B------:R-:W-:Y:S01]  /*1bb0*/  ULDC.64 UR42, c[0x0][0x478] ;  /* 0x00011e00002a7ab9 */ /* 0x000fe20000000a00 */
[----:B------:R-:W-:Y:S01]  /*1bc0*/  ULEA.HI.SX32 UR46, UR46, 0xffffffff, 0x1a ;  /* 0xffffffff2e2e7891 */ /* 0x000fe2000f8fd23f */
[----:B-1----:R-:W-:-:S04]  /*1bd0*/  SHF.R.S32.HI R22, RZ, 0x1f, R22 ;  /* 0x0000001fff167819 */ /* 0x002fc80000011416 */
[----:B---3--:R-:W-:-:S04]  /*1be0*/  LEA.HI R22, R22, R23, RZ, 0x2 ;  /* 0x0000001716167211 */ /* 0x008fc800078f10ff */
[----:B------:R-:W-:Y:S02]  /*1bf0*/  SHF.R.S32.HI R22, RZ, 0x2, R22 ;  /* 0x00000002ff167819 */ /* 0x000fe40000011416 */
[----:B----4-:R-:W-:Y:S02]  /*1c00*/  SHF.R.S32.HI R8, RZ, 0x1f, R8 ;  /* 0x0000001fff087819 */ /* 0x010fe40000011408 */
[----:B------:R-:W-:Y:S02]  /*1c10*/  SHF.R.S32.HI R20, RZ, 0x1f, R22 ;  /* 0x0000001fff147819 */ /* 0x000fe40000011416 */
[----:B------:R-:W-:Y:S02]  /*1c20*/  IADD3 R6, P0, R22, UR15, RZ ;  /* 0x0000000f16067c10 */ /* 0x000fe4000ff1e0ff */
[----:B-----5:R-:W-:Y:S02]  /*1c30*/  LEA.HI R8, R8, R9, RZ, 0x5 ;  /* 0x0000000908087211 */ /* 0x020fe400078f28ff */
[----:B------:R-:W-:-:S02]  /*1c40*/  IADD3.X R0, R20, UR17, RZ, P0, !PT ;  /* 0x0000001114007c10 */ /* 0x000fc400087fe4ff */
[----:B------:R-:W-:Y:S01]  /*1c50*/  IADD3 R4, P0, R250, UR9, RZ ;  /* 0x00000009fa047c10 */ /* 0x000fe2000ff1e0ff */
[----:B------:R-:W-:Y:S01]  /*1c60*/  ULDC.64 UR8, c[0x0][0x420] ;  /* 0x0001080000087ab9 */ /* 0x000fe20000000a00 */
[----:B------:R-:W-:Y:S01]  /*1c70*/  SHF.R.S32.HI R8, RZ, 0x5, R8 ;  /* 0x00000005ff087819 */ /* 0x000fe20000011408 */
[----:B------:R-:W-:Y:S01]  /*1c80*/  IMAD R0, R0, UR38, RZ ;  /* 0x0000002600007c24 */ /* 0x000fe2000f8e02ff */
[----:B------:R-:W-:Y:S01]  /*1c90*/  IADD3.X R5, R251, UR48, RZ, P0, !PT ;  /* 0x00000030fb057c10 */ /* 0x000fe200087fe4ff */
[----:B------:R-:W-:Y:S01]  /*1ca0*/  IMAD.U32 R3, RZ, RZ, UR8 ;  /* 0x00000008ff037e24 */ /* 0x000fe2000f8e00ff */
[----:B------:R-:W-:Y:S01]  /*1cb0*/  UIMAD UR14, UR17, UR8, URZ ;  /* 0x00000008110e72a4 */ /* 0x000fe2000f8e023f */
[C---:B------:R-:W-:Y:S02]  /*1cc0*/  IMAD R0, R6.reuse, UR39, R0 ;  /* 0x0000002706007c24 */ /* 0x040fe4000f8e0200 */
[----:B------:R-:W-:Y:S01]  /*1cd0*/  IMAD.WIDE.U32 R6, R6, UR38, R250 ;  /* 0x0000002606067c25 */ /* 0x000fe2000f8e00fa */
[----:B------:R-:W-:-:S03]  /*1ce0*/  ULDC.64 UR38, c[0x0][0x210] ;  /* 0x0000840000267ab9 */ /* 0x000fc60000000a00 */
[----:B------:R-:W-:Y:S01]  /*1cf0*/  IMAD.WIDE.U32 R4, R3, UR15, R4 ;  /* 0x0000000f03047c25 */ /* 0x000fe2000f8e0004 */
[----:B------:R-:W-:Y:S01]  /*1d00*/  IADD3 R6, P0, R6, UR56, RZ ;  /* 0x0000003806067c10 */ /* 0x000fe2000ff1e0ff */
[----:B------:R-:W-:Y:S02]  /*1d10*/  UIMAD UR15, UR15, UR9, UR14 ;  /* 0x000000090f0f72a4 */ /* 0x000fe4000f8e020e */
[----:B------:R-:W-:Y:S01]  /*1d20*/  UIMAD UR14, UR16, UR10, URZ ;  /* 0x0000000a100e72a4 */ /* 0x000fe2000f8e023f */
[----:B------:R-:W-:Y:S01]  /*1d30*/  IADD3.X R7, R7, UR49, R0, P0, !PT ;  /* 0x0000003107077c10 */ /* 0x000fe200087fe400 */
[----:B------:R-:W-:Y:S01]  /*1d40*/  IMAD.U32 R0, RZ, RZ, UR10 ;  /* 0x0000000aff007e24 */ /* 0x000fe2000f8e00ff */
[----:B------:R-:W-:Y:S01]  /*1d50*/  USHF.R.S32.HI UR10, URZ, 0x1f, UR18 ;  /* 0x0000001f3f0a7899 */ /* 0x000fe20008011412 */
[----:B------:R-:W-:Y:S01]  /*1d60*/  VIADD R5, R5, UR15 ;  /* 0x0000000f05057c36 */ /* 0x000fe20008000000 */
[----:B------:R-:W-:Y:S01]  /*1d70*/  UIMAD UR14, UR59, UR11, UR14 ;  /* 0x0000000b3b0e72a4 */ /* 0x000fe2000f8e020e */
[----:B------:R-:W-:Y:S01]  /*1d80*/  IMAD.U32 R3, RZ, RZ, UR12 ;  /* 0x0000000cff037e24 */ /* 0x000fe2000f8e00ff */
[----:B------:R-:W-:Y:S01]  /*1d90*/  UIADD3 UR11, UP1, UP0, UR40, UR18, UR52 ;  /* 0x00000012280b7290 */ /* 0x000fe2000f83e034 */
[----:B------:R-:W-:Y:S01]  /*1da0*/  IMAD.WIDE.U32 R4, R0, UR59, R4 ;  /* 0x0000003b00047c25 */ /* 0x000fe2000f8e0004 */
[----:B------:R-:W-:Y:S01]  /*1db0*/  UIMAD UR16, UR16, UR12, URZ ;  /* 0x0000000c101072a4 */ /* 0x000fe2000f8e023f */
[----:B------:R-:W-:Y:S01]  /*1dc0*/  PLOP3.LUT P0, PT, PT, PT, UP2, 0x80, 0x0 ;  /* 0x000000000000781c */ /* 0x000fe20003f0f028 */
[----:B------:R-:W-:Y:S01]  /*1dd0*/  UIADD3.X UR10, UR51, UR10, UR55, UP1, UP0 ;  /* 0x0000000a330a7290 */ /* 0x000fe20008fe0437 */
[----:B------:R-:W-:Y:S01]  /*1de0*/  IMAD.WIDE.U32 R6, R3, UR59, R6 ;  /* 0x0000003b03067c25 */ /* 0x000fe2000f8e0006 */
[----:B------:R-:W-:-:S02]  /*1df0*/  UIADD3 UR11, UP1, UP0, UR53, UR11, UR57 ;  /* 0x0000000b350b7290 */ /* 0x000fc4000f83e039 */
[----:B------:R-:W-:Y:S01]  /*1e00*/  UIMAD UR15, UR59, UR13, UR16 ;  /* 0x0000000d3b0f72a4 */ /* 0x000fe2000f8e0210 */
[----:B------:R-:W-:Y:S01]  /*1e10*/  IMAD R0, R20, UR8, RZ ;  /* 0x0000000814007c24 */ /* 0x000fe2000f8e02ff */
[----:B------:R-:W-:Y:S01]  /*1e20*/  UIADD3.X UR10, UR54, UR10, UR50, UP1, UP0 ;  /* 0x0000000a360a7290 */ /* 0x000fe20008fe0432 */
[----:B------:R-:W-:Y:S01]  /*1e30*/  VIADD R5, R5, UR14 ;  /* 0x0000000e05057c36 */ /* 0x000fe20008000000 */
[----:B------:R-:W-:Y:S01]  /*1e40*/  ULDC.64 UR12, c[0x0][0x400] ;  /* 0x00010000000c7ab9 */ /* 0x000fe20000000a00 */
[----:B------:R-:W-:Y:S01]  /*1e50*/  IMAD R9, R22, UR9, R0 ;  /* 0x0000000916097c24 */ /* 0x000fe2000f8e0200 */
[----:B------:R-:W-:Y:S01]  /*1e60*/  LEA R238, P3, R6, UR38, 0x1 ;  /* 0x0000002606ee7c11 */ /* 0x000fe2000f8608ff */
[----:B------:R-:W-:Y:S01]  /*1e70*/  IMAD.WIDE.U32 R4, R22, UR8, R4 ;  /* 0x0000000816047c25 */ /* 0x000fe2000f8e0004 */
[----:B------:R-:W-:Y:S02]  /*1e80*/  UIMAD.WIDE UR16, UR26, 0x4, UR42 ;  /* 0x000000041a1078a5 */ /* 0x000fe4000f8e022a */
[----:B------:R-:W-:Y:S01]  /*1e90*/  UIMAD.WIDE UR8, UR28, 0x4, UR44 ;  /* 0x000000041c0878a5 */ /* 0x000fe2000f8e022c */
[----:B------:R-:W-:Y:S01]  /*1ea0*/  VIADD R7, R7, UR15 ;  /* 0x0000000f07077c36 */ /* 0x000fe20008000000 */
[----:B------:R-:W-:-:S04]  /*1eb0*/  LEA R239, P2, R4, UR30, 0x1 ;  /* 0x0000001e04ef7c11 */ /* 0x000fc8000f8408ff */
[----:B------:R-:W-:Y:S01]  /*1ec0*/  LEA.HI.X R237, R6, UR39, R7, 0x1, P3 ;  /* 0x0000002706ed7c11 */ /* 0x000fe200098f0c07 */
[----:B--2---:R-:W-:-:S05]  /*1ed0*/  IMAD R3, R8, UR29, R10 ;  /* 0x0000001d08037c24 */ /* 0x004fca000f8e020a */
[----:B------:R-:W-:-:S04]  /*1ee0*/  IADD3 R0, P1, R3, UR11, RZ ;  /* 0x0000000b03007c10 */ /* 0x000fc8000ff3e0ff */
[----:B------:R-:W-:Y:S01]  /*1ef0*/  LEA.HI.X.SX32 R8, R3, UR10, 0x1, P1 ;  /* 0x0000000a03087c11 */ /* 0x000fe200088f0eff */
[----:B------:R-:W-:Y:S01]  /*1f00*/  IMAD.IADD R3, R5, 0x1, R9 ;  /* 0x0000000105037824 */ /* 0x000fe200078e0209 */
[----:B------:R-:W-:-:S04]  /*1f10*/  LEA R241, P1, R0, UR12, 0x2 ;  /* 0x0000000c00f17c11 */ /* 0x000fc8000f8210ff */
[----:B------:R-:W-:Y:S02]  /*1f20*/  LEA.HI.X R240, R0, UR13, R8, 0x2, P1 ;  /* 0x0000000d00f07c11 */ /* 0x000fe400088f1408 */
[----:B------:R-:W-:Y:S01]  /*1f30*/  LEA.HI.X R236, R4, UR31, R3, 0x1, P2 ;  /* 0x0000001f04ec7c11 */ /* 0x000fe200090f0c03 */
[----:B------:R-:W-:Y:S06]  /*1f40*/  @!P0 BRA `(.L_x_36) ;  /* 0x0000006800448947 */ /* 0x000fec0003800000 */
[----:B------:R-:W2:Y:S01]  /*1f50*/  LDL R15, [R1+0x14] ;  /* 0x00001400010f7983 */ /* 0x000ea20000100800 */
[----:B------:R-:W-:Y:S01]  /*1f60*/  UIMAD UR10, UR32, UR20, URZ ;  /* 0x00000014200a72a4 */ /* 0x000fe2000f8e023f */
[----:B------:R-:W-:Y:S01]  /*1f70*/  IMAD.U32 R4, RZ, RZ, UR20 ;  /* 0x00000014ff047e24 */ /* 0x000fe2000f8e00ff */
[----:B------:R-:W-:Y:S01]  /*1f80*/  ULDC.64 UR14, c[0x0][0x268] ;  /* 0x00009a00000e7ab9 */ /* 0x000fe20000000a00 */
[----:B------:R-:W-:Y:S01]  /*1f90*/  VIADD R3, R22, 0x40 ;  /* 0x0000004016037836 */ /* 0x000fe20000000000 */
[----:B------:R-:W-:Y:S01]  /*1fa0*/  UIMAD UR11, UR25, UR21, UR10 ;  /* 0x00000015190b72a4 */ /* 0x000fe2000f8e020a */
[----:B------:R-:W-:Y:S01]  /*1fb0*/  IMAD.WIDE.U32 R4, R4, UR25, R250 ;  /* 0x0000001904047c25 */ /* 0x000fe2000f8e00fa */
[----:B------:R-:W-:Y:S01]  /*1fc0*/  UIMAD UR10, UR36, -0x80, UR5 ;  /* 0xffffff80240a78a4 */ /* 0x000fe2000f8e0205 */
[----:B------:R-:W-:Y:S01]  /*1fd0*/  BSSY B0, `(.L_x_37) ;  /* 0x0000045000007945 */ /* 0x000fe20003800000 */
[----:B------:R-:W-:Y:S01]  /*1fe0*/  UMOV UR12, UR8 ;  /* 0x00000008000c7c82 */ /* 0x000fe20008000000 */
[----:B------:R-:W-:Y:S01]  /*1ff0*/  UMOV UR8, UR46 ;  /* 0x0000002e00087c82 */ /* 0x000fe20008000000 */
[----:B------:R-:W-:Y:S01]  /*2000*/  MOV R0, UR11 ;  /* 0x0000000b00007c02 */ /* 0x000fe20008000f00 */
[----:B------:R-:W-:Y:S01]  /*2010*/  UMOV UR11, UR9 ;  /* 0x00000009000b7c82 */ /* 0x000fe20008000000 */
[----:B------:R-:W-:Y:S01]  /*2020*/  IADD3 R6, P0, R4, UR33, RZ ;  /* 0x0000002104067c10 */ /* 0x000fe2000ff1e0ff */
[----:B------:R-:W-:Y:S01]  /*2030*/  UIMAD UR9, UR8, -0x40, UR27 ;  /* 0xffffffc0080978a4 */ /* 0x000fe2000f8e021b */
[----:B------:R-:W-:Y:S01]  /*2040*/  ISETP.GE.AND P1, PT, R22, UR10, PT ;  /* 0x0000000a16007c0c */ /* 0x000fe2000bf26270 */
[----:B------:R-:W-:Y:S01]  /*2050*/  UMOV UR13, UR17 ;  /* 0x00000011000d7c82 */ /* 0x000fe20008000000 */
[----:B------:R-:W-:Y:S01]  /*2060*/  IADD3.X R7, R5, UR34, R0, P0, !PT ;  /* 0x0000002205077c10 */ /* 0x000fe200087fe400 */
[----:B------:R-:W-:Y:S01]  /*2070*/  IMAD R0, R14, UR14, RZ ;  /* 0x0000000e0e007c24 */ /* 0x000fe2000f8e02ff */
[----:B------:R-:W-:-:S13]  /*2080*/  PLOP3.LUT P0, PT, PT, PT, UP4, 0x80, 0x0 ;  /* 0x000000000000781c */ /* 0x000fda0003f0f048 */
[----:B------:R-:W-:Y:S01]  /*2090*/  @P0 BAR.SYNC.DEFER_BLOCKING 0x0 ;  /* 0x0000000000000b1d */ /* 0x000fe20000010000 */
[----:B------:R-:W-:Y:S01]  /*20a0*/  ISETP.GE.AND P4, PT, R3, UR10, PT ;  /* 0x0000000a03007c0c */ /* 0x000fe2000bf86270 */
[C---:B------:R-:W-:Y:S01]  /*20b0*/  IMAD R3, R13.reuse, UR15, R0 ;  /* 0x0000000f0d037c24 */ /* 0x040fe2000f8e0200 */
[----:B------:R-:W-:Y:S01]  /*20c0*/  ULEA.HI UR15, UR8, UR8, URZ, 0x1 ;  /* 0x00000008080f7291 */ /* 0x000fe2000f8f083f */
[----:B------:R-:W-:Y:S01]  /*20d0*/  IMAD.WIDE.U32 R6, R13, UR14, R6 ;  /* 0x0000000e0d067c25 */ /* 0x000fe2000f8e0006 */
[----:B------:R-:W-:Y:S01]  /*20e0*/  ISETP.GE.AND P6, PT, R22, UR9, PT ;  /* 0x0000000916007c0c */ /* 0x000fe2000bfc6270 */
[----:B------:R-:W-:Y:S01]  /*20f0*/  UMOV UR14, UR16 ;  /* 0x00000010000e7c82 */ /* 0x000fe20008000000 */
[----:B------:R-:W-:Y:S01]  /*2100*/  ULOP3.LUT UR15, UR15, 0xfffffffe, URZ, 0xc0, !UPT ;  /* 0xfffffffe0f0f7892 */ /* 0x000fe2000f8ec03f */
[----:B------:R-:W-:-:S03]  /*2110*/  IMAD.IADD R12, R7, 0x1, R3 ;  /* 0x00000001070c7824 */ /* 0x000fc600078e0203 */
[----:B------:R-:W-:-:S04]  /*2120*/  UIADD3 UR15, UR8, -UR15, URZ ;  /* 0x8000000f080f7290 */ /* 0x000fc8000fffe03f */
[----:B------:R-:W-:Y:S01]  /*2130*/  UISETP.NE.AND UP0, UPT, UR15, 0x1, UPT ;  /* 0x000000010f00788c */ /* 0x000fe2000bf05270 */
[----:B--2---:R-:W-:-:S05]  /*2140*/  LEA R0, R15, UR4, 0x1 ;  /* 0x000000040f007c11 */ /* 0x004fca000f8e08ff */
[----:B------:R1:W-:Y:S04]  /*2150*/  @P1 STS [R0+0xf000], RZ ;  /* 0x00f000ff00001388 */ /* 0x0003e80000000800 */
[----:B------:R1:W-:Y:S04]  /*2160*/  @P1 STS [R0+0xf004], RZ ;  /* 0x00f004ff00001388 */ /* 0x0003e80000000800 */
[----:B------:R1:W-:Y:S04]  /*2170*/  @P1 STS.64 [R0+0xf008], RZ ;  /* 0x00f008ff00001388 */ /* 0x0003e80000000a00 */
[----:B------:R1:W-:Y:S04]  /*2180*/  @P1 STS.128 [R0+0x11000], RZ ;  /* 0x011000ff00001388 */ /* 0x0003e80000000c00 */
[----:B------:R1:W-:Y:S01]  /*2190*/  @P1 STS.128 [R0+0x13000], RZ ;  /* 0x013000ff00001388 */ /* 0x0003e20000000c00 */
[----:B------:R-:W-:Y:S05]  /*21a0*/  @P1 BRA `(.L_x_38) ;  /* 0x00000000009c1947 */ /* 0x000fea0003800000 */
[----:B------:R-:W2:Y:S01]  /*21b0*/  LDL R10, [R1+0x8] ;  /* 0x00000800010a7983 */ /* 0x000ea20000100800 */
[----:B------:R-:W-:-:S03]  /*21c0*/  ULDC UR15, c[0x0][0x2d0] ;  /* 0x0000b400000f7ab9 */ /* 0x000fc60000000800 */
[----:B------:R-:W3:Y:S01]  /*21d0*/  LDL R16, [R1+0xc] ;  /* 0x00000c0001107983 */ /* 0x000ee20000100800 */
[----:B------:R-:W-:Y:S01]  /*21e0*/  ISETP.GE.AND P5, PT, R250, UR15, PT ;  /* 0x0000000ffa007c0c */ /* 0x000fe2000bfa6270 */
[----:B------:R-:W-:Y:S02]  /*21f0*/  IMAD R3, R20, UR20, RZ ;  /* 0x0000001414037c24 */ /* 0x000fe4000f8e02ff */
[----:B------:R-:W-:Y:S02]  /*2200*/  IMAD.MOV.U32 R4, RZ, RZ, R6 ;  /* 0x000000ffff047224 */ /* 0x000fe400078e0006 */
[----:B------:R-:W-:Y:S02]  /*2210*/  IMAD.MOV.U32 R5, RZ, RZ, R12 ;  /* 0x000000ffff057224 */ /* 0x000fe400078e000c */
[C---:B------:R-:W-:Y:S02]  /*2220*/  IMAD R3, R22.reuse, UR21, R3 ;  /* 0x0000001516037c24 */ /* 0x040fe4000f8e0203 */
[----:B------:R-:W-:-:S04]  /*2230*/  IMAD.WIDE.U32 R4, R22, UR20, R4 ;  /* 0x0000001416047c25 */ /* 0x000fc8000f8e0004 */
[----:B------:R-:W-:Y:S01]  /*2240*/  IMAD.IADD R3, R5, 0x1, R3 ;  /* 0x0000000105037824 */ /* 0x000fe200078e0203 */
[----:B------:R4:W-:Y:S04]  /*2250*/  @P5 STS [R0+0xf000], RZ ;  /* 0x00f000ff00005388 */ /* 0x0009e80000000800 */
[----:B------:R4:W-:Y:S04]  /*2260*/  @P5 STS [R0+0xf004], RZ ;  /* 0x00f004ff00005388 */ /* 0x0009e80000000800 */
[----:B------:R4:W-:Y:S01]  /*2270*/  @P5 STS.64 [R0+0xf008], RZ ;  /* 0x00f008ff00005388 */ /* 0x0009e20000000a00 */
[----:B--2---:R-:W-:-:S02]  /*2280*/  ISETP.GE.AND P3, PT, R10, UR15, PT ;  /* 0x0000000f0a007c0c */ /* 0x004fc4000bf66270 */
[----:B------:R-:W2:Y:S01]  /*2290*/  @!P5 LDC.64 R10, c[0x0][0x220] ;  /* 0x00008800ff0adb82 */ /* 0x000ea20000000a00 */
[----:B---3--:R-:W-:-:S10]  /*22a0*/  ISETP.GE.AND P2, PT, R16, UR15, PT ;  /* 0x0000000f10007c0c */ /* 0x008fd4000bf46270 */
[----:B------:R-:W3:Y:S01]  /*22b0*/  @!P3 LDC.64 R8, c[0x0][0x220] ;  /* 0x00008800ff08bb82 */ /* 0x000ee20000000a00 */
[----:B--2---:R-:W-:-:S04]  /*22c0*/  @!P5 LEA R10, P0, R4, R10, 0x1 ;  /* 0x0000000a040ad211 */ /* 0x004fc800078008ff */
[----:B------:R-:W-:-:S05]  /*22d0*/  @!P5 LEA.HI.X R11, R4, R11, R3, 0x1, P0 ;  /* 0x0000000b040bd211 */ /* 0x000fca00000f0c03 */
[----:B------:R-:W-:Y:S01]  /*22e0*/  @!PT LDS RZ, [RZ] ;  /* 0x00000000fffff984 */ /* 0x000fe20000000800 */
[----:B------:R-:W-:Y:S01]  /*22f0*/  @!PT LDS RZ, [RZ] ;  /* 0x00000000fffff984 */ /* 0x000fe20000000800 */
[----:B------:R-:W-:Y:S01]  /*2300*/  @!PT LDS RZ, [RZ] ;  /* 0x00000000fffff984 */ /* 0x000fe20000000800 */
[----:B------:R4:W-:Y:S01]  /*2310*/  @!P5 LDGSTS.E.BYPASS.LTC128B.128 [R0+0xf000], desc[UR6][R10.64] ;  /* 0x0f0000000a00dfae */ /* 0x0009e2000b901d46 */
[----:B---3--:R-:W-:-:S03]  /*2320*/  @!P3 LEA R8, P0, R4, R8, 0x1 ;  /* 0x000000080408b211 */ /* 0x008fc600078008ff */
[----:B------:R4:W-:Y:S01]  /*2330*/  @P3 STS.128 [R0+0x11000], RZ ;  /* 0x011000ff00003388 */ /* 0x0009e20000000c00 */
[----:B------:R-:W-:-:S05]  /*2340*/  @!P3 LEA.HI.X R9, R4, R9, R3, 0x1, P0 ;  /* 0x000000090409b211 */ /* 0x000fca00000f0c03 */
[----:B------:R-:W-:Y:S01]  /*2350*/  @!PT LDS RZ, [RZ] ;  /* 0x00000000fffff984 */ /* 0x000fe20000000800 */
[----:B------:R-:W-:Y:S01]  /*2360*/  @!PT LDS RZ, [RZ] ;  /* 0x00000000fffff984 */ /* 0x000fe20000000800 */
[----:B------:R-:W-:Y:S01]  /*2370*/  @!PT LDS RZ, [RZ] ;  /* 0x00000000fffff984 */ /* 0x000fe20000000800 */
[----:B------:R4:W-:Y:S04]  /*2380*/  @!P3 LDGSTS.E.BYPASS.LTC128B.128 [R0+0x11000], desc[UR6][R8.64+0x40] ;  /* 0x110000400800bfae */ /* 0x0009e8000b901d46 */
[----:B------:R4:W-:Y:S01]  /*2390*/  @P2 STS.128 [R0+0x13000], RZ ;  /* 0x013000ff00002388 */ /* 0x0009e20000000c00 */
[----:B------:R-:W-:Y:S05]  /*23a0*/  @P2 BRA `(.L_x_38) ;  /* 0x00000000001c2947 */ /* 0x000fea0003800000 */
[----:B------:R-:W-:Y:S02]  /*23b0*/  ULDC.64 UR16, c[0x0][0x220] ;  /* 0x0000880000107ab9 */ /* 0x000fe40000000a00 */
[----:B----4-:R-:W-:-:S04]  /*23c0*/  LEA R8, P0, R4, UR16, 0x1 ;  /* 0x0000001004087c11 */ /* 0x010fc8000f8008ff */
[----:B------:R-:W-:-:S05]  /*23d0*/  LEA.HI.X R9, R4, UR17, R3, 0x1, P0 ;  /* 0x0000001104097c11 */ /* 0x000fca00080f0c03 */
[----:B------:R-:W-:Y:S01]  /*23e0*/  @!PT LDS RZ, [RZ] ;  /* 0x00000000fffff984 */ /* 0x000fe20000000800 */
[----:B------:R-:W-:Y:S01]  /*23f0*/  @!PT LDS RZ, [RZ] ;  /* 0x00000000fffff984 */ /* 0x000fe20000000800 */
[----:B------:R-:W-:Y:S01]  /*2400*/  @!PT LDS RZ, [RZ] ;  /* 0x00000000fffff984 */ /* 0x000fe20000000800 */
[----:B------:R2:W-:Y:S04]  /*2410*/  LDGSTS.E.BYPASS.LTC128B.128 [R0+0x13000], desc[UR6][R8.64+0x80] ;  /* 0x1300008008007fae */ /* 0x0005e8000b901d46 */
.L_x_38:
[----:B------:R-:W-:Y:S05]  /*2420*/  BSYNC B0 ;  /* 0x0000000000007941 */ /* 0x000fea0003800000 */
.L_x_37:
[----:B------:R3:W-:Y:S01]  /*2430*/  @P4 STS.128 [R0+0x10000], RZ ;  /* 0x010000ff00004388 */ /* 0x0007e20000000c00 */
[----:B------:R-:W-:Y:S03]  /*2440*/  BSSY B0, `(.L_x_39) ;  /* 0x000002b000007945 */ /* 0x000fe60003800000 */
[----:B------:R3:W-:Y:S04]  /*2450*/  @P4 STS.128 [R0+0x12000], RZ ;  /* 0x012000ff00004388 */ /* 0x0007e80000000c00 */
[----:B------:R3:W-:Y:S01]  /*2460*/  @P4 STS.128 [R0+0x14000], RZ ;  /* 0x014000ff00004388 */ /* 0x0007e20000000c00 */
[----:B------:R-:W-:Y:S05]  /*2470*/  @P4 BRA `(.L_x_40) ;  /* 0x00000000009c4947 */ /* 0x000fea0003800000 */
[----:B------:R-:W5:Y:S01]  /*2480*/  LDL R3, [R1+0x8] ;  /* 0x0000080001037983 */ /* 0x000f620000100800 */
[----:B------:R-:W-:-:S03]  /*2490*/  ULDC UR10, c[0x0][0x2d0] ;  /* 0x0000b400000a7ab9 */ /* 0x000fc60000000800 */
[----:B------:R-:W3:Y:S01]  /*24a0*/  LDL R16, [R1+0xc] ;  /* 0x00000c0001107983 */ /* 0x000ee20000100800 */
[----:B------:R-:W-:Y:S01]  /*24b0*/  ISETP.GE.AND P5, PT, R250, UR10, PT ;  /* 0x0000000afa007c0c */ /* 0x000fe2000bfa6270 */
[----:B------:R-:W-:-:S12]  /*24c0*/  IMAD.MOV.U32 R5, RZ, RZ, R12 ;  /* 0x000000ffff057224 */ /* 0x000fd800078e000c */
[----:B--2-4-:R-:W2:Y:S01]  /*24d0*/  @!P5 LDC.64 R8, c[0x0][0x220] ;  /* 0x00008800ff08db82 */ /* 0x014ea20000000a00 */
[----:B------:R4:W-:Y:S01]  /*24e0*/  @P5 STS.128 [R0+0x10000], RZ ;  /* 0x010000ff00005388 */ /* 0x0009e20000000c00 */
[----:B-----5:R-:W-:Y:S02]  /*24f0*/  ISETP.GE.AND P3, PT, R3, UR10, PT ;  /* 0x0000000a03007c0c */ /* 0x020fe4000bf66270 */
[----:B------:R-:W-:-:S05]  /*2500*/  IADD3 R3, P0, R22, 0x40, RZ ;  /* 0x0000004016037810 */ /* 0x000fca0007f1e0ff */
[----:B------:R-:W-:Y:S01]  /*2510*/  IMAD.X R4, RZ, RZ, R20, P0 ;  /* 0x000000ffff047224 */ /* 0x000fe200000e0614 */
[----:B---3--:R-:W-:-:S03]  /*2520*/  ISETP.GE.AND P0, PT, R16, UR10, PT ;  /* 0x0000000a10007c0c */ /* 0x008fc6000bf06270 */
[----:B------:R-:W-:Y:S02]  /*2530*/  IMAD R7, R4, UR20, RZ ;  /* 0x0000001404077c24 */ /* 0x000fe4000f8e02ff */
[----:B------:R-:W3:Y:S01]  /*2540*/  @!P3 LDC.64 R10, c[0x0][0x220] ;  /* 0x00008800ff0abb82 */ /* 0x000ee20000000a00 */
[----:B------:R-:W-:-:S04]  /*2550*/  IMAD.MOV.U32 R4, RZ, RZ, R6 ;  /* 0x000000ffff047224 */ /* 0x000fc800078e0006 */
[----:B------:R-:W-:-:S04]  /*2560*/  IMAD.WIDE.U32 R4, R3, UR20, R4 ;  /* 0x0000001403047c25 */ /* 0x000fc8000f8e0004 */
[----:B------:R-:W-:Y:S01]  /*2570*/  IMAD R3, R3, UR21, R7 ;  /* 0x0000001503037c24 */ /* 0x000fe2000f8e0207 */
[----:B--2---:R-:W-:-:S03]  /*2580*/  @!P5 LEA R8, P2, R4, R8, 0x1 ;  /* 0x000000080408d211 */ /* 0x004fc600078408ff */
[----:B------:R-:W-:-:S05]  /*2590*/  IMAD.IADD R3, R5, 0x1, R3 ;  /* 0x0000000105037824 */ /* 0x000fca00078e0203 */
        /* <DEDUP_REMOVED lines=21> */
.L_x_40:
[----:B------:R-:W-:Y:S05]  /*26f0*/  BSYNC B0 ;  /* 0x0000000000007941 */ /* 0x000fea0003800000 */
.L_x_39:
[----:B------:R-:W0:Y:S01]  /*2700*/  LDGDEPBAR ;  /* 0x00000000000079af */ /* 0x000e220000000000 */
[----:B------:R-:W-:Y:S01]  /*2710*/  VIADD R3, R15, 0x1800 ;  /* 0x000018000f037836 */ /* 0x000fe20000000000 */
[----:B------:R-:W-:Y:S01]  /*2720*/  PLOP3.LUT P0, PT, PT, PT, UP0, 0x80, 0x0 ;  /* 0x000000000000781c */ /* 0x000fe20003f0f008 */
[----:B------:R-:W-:Y:S01]  /*2730*/  BSSY B0, `(.L_x_41) ;  /* 0x0000026000007945 */ /* 0x000fe20003800000 */
[----:B------:R1:W-:Y:S02]  /*2740*/  @P6 STS [R0+0x6000], RZ ;  /* 0x006000ff00006388 */ /* 0x0003e40000000800 */
[----:B------:R-:W-:Y:S02]  /*2750*/  SEL R3, R3, R15, !P0 ;  /* 0x0000000f03037207 */ /* 0x000fe40004000000 */
[----:B------:R1:W-:Y:S04]  /*2760*/  @P6 STS [R0+0x6004], RZ ;  /* 0x006004ff00006388 */ /* 0x0003e80000000800 */
[----:B------:R1:W-:Y:S04]  /*2770*/  @P6 STS.64 [R0+0x6008], RZ ;  /* 0x006008ff00006388 */ /* 0x0003e80000000a00 */
[----:B------:R1:W-:Y:S04]  /*2780*/  @P6 STS.128 [R0+0x7000], RZ ;  /* 0x007000ff00006388 */ /* 0x0003e80000000c00 */
[----:B------:R1:W-:Y:S01]  /*2790*/  @P6 STS.128 [R0+0x8000], RZ ;  /* 0x008000ff00006388 */ /* 0x0003e20000000c00 */
[----:B------:R-:W-:Y:S05]  /*27a0*/  @P6 BRA `(.L_x_42) ;  /* 0x0000000000786947 */ /* 0x000fea0003800000 */
[----:B------:R-:W5:Y:S01]  /*27b0*/  LDL R5, [R1+0x8] ;  /* 0x0000080001057983 */ /* 0x000f620000100800 */
[----:B------:R-:W-:-:S03]  /*27c0*/  ULDC UR10, c[0x0][0x2d0] ;  /* 0x0000b400000a7ab9 */ /* 0x000fc60000000800 */
[----:B------:R-:W3:Y:S01]  /*27d0*/  LDL R4, [R1+0xc] ;  /* 0x00000c0001047983 */ /* 0x000ee20000100800 */
[----:B------:R-:W-:-:S13]  /*27e0*/  ISETP.GE.AND P5, PT, R250, UR10, PT ;  /* 0x0000000afa007c0c */ /* 0x000fda000bfa6270 */
[----:B--2-4-:R-:W-:Y:S01]  /*27f0*/  @!P5 IMAD.MOV.U32 R6, RZ, RZ, R239 ;  /* 0x000000ffff06d224 */ /* 0x014fe200078e00ef */
[----:B------:R2:W-:Y:S01]  /*2800*/  @P5 STS [R0+0x6000], RZ ;  /* 0x006000ff00005388 */ /* 0x0005e20000000800 */
[----:B------:R-:W-:-:S03]  /*2810*/  @!P5 IMAD.MOV.U32 R7, RZ, RZ, R236 ;  /* 0x000000ffff07d224 */ /* 0x000fc600078e00ec */
[----:B------:R2:W-:Y:S04]  /*2820*/  @P5 STS [R0+0x6004], RZ ;  /* 0x006004ff00005388 */ /* 0x0005e80000000800 */
[----:B------:R2:W-:Y:S04]  /*2830*/  @P5 STS.64 [R0+0x6008], RZ ;  /* 0x006008ff00005388 */ /* 0x0005e80000000a00 */
[----:B------:R-:W-:Y:S01]  /*2840*/  @!PT LDS RZ, [RZ] ;  /* 0x00000000fffff984 */ /* 0x000fe20000000800 */
[----:B------:R-:W-:Y:S01]  /*2850*/  @!PT LDS RZ, [RZ] ;  /* 0x00000000fffff984 */ /* 0x000fe20000000800 */
[----:B------:R-:W-:Y:S01]  /*2860*/  @!PT LDS RZ, [RZ] ;  /* 0x00000000fffff984 */ /* 0x000fe20000000800 */
[----:B------:R2:W-:Y:S01]  /*2870*/  @!P5 LDGSTS.E.BYPASS.LTC128B.128 [R0+0x6000], desc[UR6][R6.64] ;  /* 0x060000000600dfae */ /* 0x0005e2000b901d46 */
[----:B-----5:R-:W-:Y:S02]  /*2880*/  ISETP.GE.AND P3, PT, R5, UR10, PT ;  /* 0x0000000a05007c0c */ /* 0x020fe4000bf66270 */
[----:B---3--:R-:W-:-:S11]  /*2890*/  ISETP.GE.AND P2, PT, R4, UR10, PT ;  /* 0x0000000a04007c0c */ /* 0x008fd6000bf46270 */
[----:B------:R-:W-:Y:S01]  /*28a0*/  @!P3 MOV R4, R239 ;  /* 0x000000ef0004b202 */ /* 0x000fe20000000f00 */
[----:B------:R-:W-:Y:S01]  /*28b0*/  @!P3 IMAD.MOV.U32 R5, RZ, RZ, R236 ;  /* 0x000000ffff05b224 */ /* 0x000fe200078e00ec */
[----:B------:R2:W-:Y:S04]  /*28c0*/  @P3 STS.128 [R0+0x7000], RZ ;  /* 0x007000ff00003388 */ /* 0x0005e80000000c00 */
[----:B------:R-:W-:Y:S01]  /*28d0*/  @!PT LDS RZ, [RZ] ;  /* 0x00000000fffff984 */ /* 0x000fe20000000800 */
[----:B------:R-:W-:Y:S01]  /*28e0*/  @!PT LDS RZ, [RZ] ;  /* 0x00000000fffff984 */ /* 0x000fe20000000800 */
[----:B------:R-:W-:Y:S01]  /*28f0*/  @!PT LDS RZ, [RZ] ;  /* 0x00000000fffff984 */ /* 0x000fe20000000800 */
[----:B------:R2:W-:Y:S04]  /*2900*/  @!P3 LDGSTS.E.BYPASS.LTC128B.128 [R0+0x7000], desc[UR6][R4.64+0x40] ;  /* 0x070000400400bfae */ /* 0x0005e8000b901d46 */
[----:B------:R2:W-:Y:S01]  /*2910*/  @P2 STS.128 [R0+0x8000], RZ ;  /* 0x008000ff00002388 */ /* 0x0005e20000000c00 */
[----:B------:R-:W-:Y:S05]  /*2920*/  @P2 BRA `(.L_x_42) ;  /* 0x0000000000182947 */ /* 0x000fea0003800000 */
[----:B--2---:R-:W-:Y:S02]  /*2930*/  MOV R4, R239 ;  /* 0x000000ef00047202 */ /* 0x004fe40000000f00 */
[----:B------:R-:W-:-:S05]  /*2940*/  MOV R5, R236 ;  /* 0x000000ec00057202 */ /* 0x000fca0000000f00 */
[----:B------:R-:W-:Y:S01]  /*2950*/  @!PT LDS RZ, [RZ] ;  /* 0x00000000fffff984 */ /* 0x000fe20000000800 */
[----:B------:R-:W-:Y:S01]  /*2960*/  @!PT LDS RZ, [RZ] ;  /* 0x00000000fffff984 */ /* 0x000fe20000000800 */
[----:B------:R-:W-:Y:S01]  /*2970*/  @!PT LDS RZ, [RZ] ;  /* 0x00000000fffff984 */ /* 0x000fe20000000800 */
[----:B------:R2:W-:Y:S02]  /*2980*/  LDGSTS.E.BYPASS.LTC128B.128 [R0+0x8000], desc[UR6][R4.64+0x80] ;  /* 0x0800008004007fae */ /* 0x0005e4000b901d46 */
.L_x_42:
[----:B------:R-:W-:Y:S05]  /*2990*/  BSYNC B0 ;  /* 0x0000000000007941 */ /* 0x000fea0003800000 */
.L_x_41:
[----:B------:R-:W-:Y:S01]  /*29a0*/  BSSY B0, `(.L_x_43) ;  /* 0x0000035000007945 */ /* 0x000fe20003800000 */
[----:B------:R-:W-:-:S03]  /*29b0*/  LEA R231, R3, UR4, 0x1 ;  /* 0x0000000403e77c11 */ /* 0x000fc6000f8e08ff */
[----:B------:R-:W-:Y:S05]  /*29c0*/  @!P6 BRA `(.L_x_44) ;  /* 0x000000000034e947 */ /* 0x000fea0003800000 */
[----:B------:R1:W-:Y:S04]  /*29d0*/  STS [R231], RZ ;  /* 0x000000ffe7007388 */ /* 0x0003e80000000800 */
[----:B------:R1:W-:Y:S04]  /*29e0*/  STS [R231+0x4], RZ ;  /* 0x000004ffe7007388 */ /* 0x0003e80000000800 */
        /* <DEDUP_REMOVED lines=9> */
[----:B------:R1:W-:Y:S01]  /*2a80*/  STS [R231+0x200c], RZ ;  /* 0x00200cffe7007388 */ /* 0x0003e20000000800 */
[----:B------:R-:W-:Y:S05]  /*2a90*/  BRA `(.L_x_45) ;  /* 0x0000000000947947 */ /* 0x000fea0003800000 */
.L_x_44:
[----:B--2---:R-:W2:Y:S01]  /*2aa0*/  LDL R4, [R1+0x8] ;  /* 0x0000080001047983 */ /* 0x004ea20000100800 */
[----:B------:R-:W-:-:S03]  /*2ab0*/  ULDC UR10, c[0x0][0x2d0] ;  /* 0x0000b400000a7ab9 */ /* 0x000fc60000000800 */
[----:B------:R-:W5:Y:S01]  /*2ac0*/  LDL R3, [R1+0xc] ;  /* 0x00000c0001037983 */ /* 0x000f620000100800 */
[----:B------:R-:W-:-:S13]  /*2ad0*/  ISETP.GE.AND P5, PT, R250, UR10, PT ;  /* 0x0000000afa007c0c */ /* 0x000fda000bfa6270 */
[----:B----4-:R-:W-:Y:S01]  /*2ae0*/  @!P5 IMAD.MOV.U32 R6, RZ, RZ, R238 ;  /* 0x000000ffff06d224 */ /* 0x010fe200078e00ee */
[----:B------:R4:W-:Y:S01]  /*2af0*/  @P5 STS [R231], RZ ;  /* 0x000000ffe7005388 */ /* 0x0009e20000000800 */
[----:B------:R-:W-:-:S03]  /*2b00*/  @!P5 IMAD.MOV.U32 R7, RZ, RZ, R237 ;  /* 0x000000ffff07d224 */ /* 0x000fc600078e00ed */
[----:B------:R4:W-:Y:S04]  /*2b10*/  @P5 STS [R231+0x4], RZ ;  /* 0x000004ffe7005388 */ /* 0x0009e80000000800 */
[----:B------:R4:W-:Y:S04]  /*2b20*/  @P5 STS [R231+0x8], RZ ;  /* 0x000008ffe7005388 */ /* 0x0009e80000000800 */
[----:B------:R4:W-:Y:S04]  /*2b30*/  @P5 STS [R231+0xc], RZ ;  /* 0x00000cffe7005388 */ /* 0x0009e80000000800 */
[----:B------:R-:W-:Y:S01]  /*2b40*/  @!PT LDS RZ, [RZ] ;  /* 0x00000000fffff984 */ /* 0x000fe20000000800 */
[----:B------:R-:W-:Y:S01]  /*2b50*/  @!PT LDS RZ, [RZ] ;  /* 0x00000000fffff984 */ /* 0x000fe20000000800 */
[----:B------:R-:W-:Y:S01]  /*2b60*/  @!PT LDS RZ, [RZ] ;  /* 0x00000000fffff984 */ /* 0x000fe20000000800 */
[----:B------:R4:W-:Y:S01]  /*2b70*/  @!P5 LDGSTS.E.BYPASS.LTC128B.128 [R231], desc[UR6][R6.64] ;  /* 0x0000000006e7dfae */ /* 0x0009e2000b901d46 */
[----:B--2---:R-:W-:-:S02]  /*2b80*/  ISETP.GE.AND P3, PT, R4, UR10, PT ;  /* 0x0000000a04007c0c */ /* 0x004fc4000bf66270 */
[----:B-----5:R-:W-:-:S11]  /*2b90*/  ISETP.GE.AND P2, PT, R3, UR10, PT ;  /* 0x0000000a03007c0c */ /* 0x020fd6000bf46270 */
[----:B------:R-:W-:Y:S01]  /*2ba0*/  @!P3 MOV R4, R238 ;  /* 0x000000ee0004b202 */ /* 0x000fe20000000f00 */
[----:B------:R-:W-:Y:S01]  /*2bb0*/  @!P3 IMAD.MOV.U32 R5, RZ, RZ, R237 ;  /* 0x000000ffff05b224 */ /* 0x000fe200078e00ed */
[----:B------:R4:W-:Y:S04]  /*2bc0*/  @P3 STS [R231+0x1000], RZ ;  /* 0x001000ffe7003388 */ /* 0x0009e80000000800 */
[----:B------:R4:W-:Y:S04]  /*2bd0*/  @P3 STS [R231+0x1004], RZ ;  /* 0x001004ffe7003388 */ /* 0x0009e80000000800 */
[----:B------:R4:W-:Y:S04]  /*2be0*/  @P3 STS [R231+0x1008], RZ ;  /* 0x001008ffe7003388 */ /* 0x0009e80000000800 */
[----:B------:R4:W-:Y:S04]  /*2bf0*/  @P3 STS [R231+0x100c], RZ ;  /* 0x00100cffe7003388 */ /* 0x0009e80000000800 */
[----:B------:R-:W-:Y:S01]  /*2c00*/  @!PT LDS RZ, [RZ] ;  /* 0x00000000fffff984 */ /* 0x000fe20000000800 */
[----:B------:R-:W-:Y:S01]  /*2c10*/  @!PT LDS RZ, [RZ] ;  /* 0x00000000fffff984 */ /* 0x000fe20000000800 */
[----:B------:R-:W-:Y:S01]  /*2c20*/  @!PT LDS RZ, [RZ] ;  /* 0x00000000fffff984 */ /* 0x000fe20000000800 */
[----:B------:R4:W-:Y:S04]  /*2c30*/  @!P3 LDGSTS.E.BYPASS.LTC128B.128 [R231+0x1000], desc[UR6][R4.64+0x40] ;  /* 0x0100004004e7bfae */ /* 0x0009e8000b901d46 */
[----:B------:R4:W-:Y:S04]  /*2c40*/  @P2 STS [R231+0x2000], RZ ;  /* 0x002000ffe7002388 */ /* 0x0009e80000000800 */
[----:B------:R4:W-:Y:S04]  /*2c50*/  @P2 STS [R231+0x2004], RZ ;  /* 0x002004ffe7002388 */ /* 0x0009e80000000800 */
[----:B------:R4:W-:Y:S04]  /*2c60*/  @P2 STS [R231+0x2008], RZ ;  /* 0x002008ffe7002388 */ /* 0x0009e80000000800 */
[----:B------:R4:W-:Y:S01]  /*2c70*/  @P2 STS [R231+0x200c], RZ ;  /* 0x00200cffe7002388 */ /* 0x0009e20000000800 */
[----:B------:R-:W-:Y:S05]  /*2c80*/  @P2 BRA `(.L_x_45) ;  /* 0x0000000000182947 */ /* 0x000fea0003800000 */
[----:B----4-:R-:W-:Y:S02]  /*2c90*/  MOV R4, R238 ;  /* 0x000000ee00047202 */ /* 0x010fe40000000f00 */
[----:B------:R-:W-:-:S05]  /*2ca0*/  MOV R5, R237 ;  /* 0x000000ed00057202 */ /* 0x000fca0000000f00 */
[----:B------:R-:W-:Y:S01]  /*2cb0*/  @!PT LDS RZ, [RZ] ;  /* 0x00000000fffff984 */ /* 0x000fe20000000800 */
[----:B------:R-:W-:Y:S01]  /*2cc0*/  @!PT LDS RZ, [RZ] ;  /* 0x00000000fffff984 */ /* 0x000fe20000000800 */
[----:B------:R-:W-:Y:S01]  /*2cd0*/  @!PT LDS RZ, [RZ] ;  /* 0x00000000fffff984 */ /* 0x000fe20000000800 */
[----:B------:R2:W-:Y:S02]  /*2ce0*/  LDGSTS.E.BYPASS.LTC128B.128 [R231+0x2000], desc[UR6][R4.64+0x80] ;  /* 0x0200008004e77fae */ /* 0x0005e4000b901d46 */
.L_x_45:
[----:B------:R-:W-:Y:S05]  /*2cf0*/  BSYNC B0 ;  /* 0x0000000000007941 */ /* 0x000fea0003800000 */
.L_x_43:
[----:B------:R-:W5:Y:S01]  /*2d00*/  LDL R21, [R1+0x34] ;  /* 0x0000340001157983 */ /* 0x000f620000100800 */
[----:B--2-4-:R-:W-:Y:S01]  /*2d10*/  IMAD.U32 R4, RZ, RZ, UR22 ;  /* 0x00000016ff047e24 */ /* 0x014fe2000f8e00ff */
[----:B------:R-:W-:Y:S01]  /*2d20*/  UIMAD UR10, UR32, UR22, URZ ;  /* 0x00000016200a72a4 */ /* 0x000fe2000f8e023f */
[----:B------:R-:W-:Y:S01]  /*2d30*/  BSSY B0, `(.L_x_46) ;  /* 0x0000049000007945 */ /* 0x000fe20003800000 */
[----:B------:R2:W-:Y:S01]  /*2d40*/  @P1 STS [R0+0x9000], RZ ;  /* 0x009000ff00001388 */ /* 0x0005e20000000800 */
[----:B------:R-:W-:Y:S01]  /*2d50*/  IMAD.WIDE.U32 R4, R4, UR25, R250 ;  /* 0x0000001904047c25 */ /* 0x000fe2000f8e00fa */
[----:B------:R-:W-:Y:S02]  /*2d60*/  UIMAD UR10, UR25, UR23, UR10 ;  /* 0x00000017190a72a4 */ /* 0x000fe4000f8e020a */
[----:B------:R2:W-:Y:S01]  /*2d70*/  @P1 STS [R0+0x9004], RZ ;  /* 0x009004ff00001388 */ /* 0x0005e20000000800 */
[----:B------:R-:W-:Y:S01]  /*2d80*/  ULDC.64 UR16, c[0x0][0x260] ;  /* 0x0000980000107ab9 */ /* 0x000fe20000000a00 */
[----:B------:R-:W-:-:S02]  /*2d90*/  IADD3 R8, P2, R4, UR19, RZ ;  /* 0x0000001304087c10 */ /* 0x000fc4000ff5e0ff */
[----:B------:R-:W-:Y:S01]  /*2da0*/  IMAD.U32 R4, RZ, RZ, UR10 ;  /* 0x0000000aff047e24 */ /* 0x000fe2000f8e00ff */
[----:B------:R2:W-:Y:S04]  /*2db0*/  @P1 STS.64 [R0+0x9008], RZ ;  /* 0x009008ff00001388 */ /* 0x0005e80000000a00 */
[----:B------:R2:W-:Y:S01]  /*2dc0*/  @P1 STS.128 [R0+0xb000], RZ ;  /* 0x00b000ff00001388 */ /* 0x0005e20000000c00 */
[----:B------:R-:W-:Y:S01]  /*2dd0*/  IADD3.X R9, R5, UR24, R4, P2, !PT ;  /* 0x0000001805097c10 */ /* 0x000fe200097fe404 */
[----:B------:R-:W-:Y:S02]  /*2de0*/  IMAD R5, R14, UR16, RZ ;  /* 0x000000100e057c24 */ /* 0x000fe4000f8e02ff */
[----:B------:R2:W-:Y:S01]  /*2df0*/  @P1 STS.128 [R0+0xd000], RZ ;  /* 0x00d000ff00001388 */ /* 0x0005e20000000c00 */
[----:B------:R-:W-:-:S04]  /*2e00*/  IMAD.WIDE.U32 R8, R13, UR16, R8 ;  /* 0x000000100d087c25 */ /* 0x000fc8000f8e0008 */
[C---:B-----5:R-:W-:Y:S01]  /*2e10*/  VIADD R3, R21.reuse, 0x28 ;  /* 0x0000002815037836 */ /* 0x060fe20000000000 */
[----:B------:R-:W-:Y:S01]  /*2e20*/  SHF.R.S32.HI R19, RZ, 0x1f, R21 ;  /* 0x0000001fff137819 */ /* 0x000fe20000011415 */
[C---:B------:R-:W-:Y:S02]  /*2e30*/  VIADD R6, R21.reuse, 0x8 ;  /* 0x0000000815067836 */ /* 0x040fe40000000000 */
[----:B------:R-:W-:Y:S01]  /*2e40*/  VIADD R7, R21, 0x20 ;  /* 0x0000002015077836 */ /* 0x000fe20000000000 */
[----:B------:R-:W-:Y:S02]  /*2e50*/  ISETP.GE.AND P5, PT, R3, UR9, PT ;  /* 0x0000000903007c0c */ /* 0x000fe4000bfa6270 */
[----:B------:R-:W-:Y:S01]  /*2e60*/  ISETP.GE.AND P3, PT, R6, UR9, PT ;  /* 0x0000000906007c0c */ /* 0x000fe2000bf66270 */
[----:B------:R-:W-:Y:S01]  /*2e70*/  IMAD.SHL.U32 R6, R21, 0x4, RZ ;  /* 0x0000000415067824 */ /* 0x000fe200078e00ff */
[----:B------:R-:W-:Y:S02]  /*2e80*/  SHF.R.S32.HI R4, RZ, 0x1f, R3 ;  /* 0x0000001fff047819 */ /* 0x000fe40000011403 */
[----:B------:R-:W-:-:S02]  /*2e90*/  ISETP.GE.AND P6, PT, R7, UR9, PT ;  /* 0x0000000907007c0c */ /* 0x000fc4000bfc6270 */
[----:B------:R-:W-:-:S05]  /*2ea0*/  P2R R18, PR, RZ, 0x8 ;  /* 0x00000008ff127803 */ /* 0x000fca0000000000 */
[----:B------:R-:W-:-:S04]  /*2eb0*/  @!P5 LEA R16, P2, R3, UR12, 0x2 ;  /* 0x0000000c0310dc11 */ /* 0x000fc8000f8410ff */
[----:B------:R-:W-:Y:S01]  /*2ec0*/  @!P5 LEA.HI.X R17, R3, UR11, R4, 0x2, P2 ;  /* 0x0000000b0311dc11 */ /* 0x000fe200090f1404 */
[----:B------:R-:W-:Y:S01]  /*2ed0*/  IMAD R3, R13, UR17, R5 ;  /* 0x000000110d037c24 */ /* 0x000fe2000f8e0205 */
[----:B------:R-:W-:Y:S02]  /*2ee0*/  IADD3 R6, P2, R6, UR12, RZ ;  /* 0x0000000c06067c10 */ /* 0x000fe4000ff5e0ff */
[----:B------:R-:W-:Y:S01]  /*2ef0*/  SHF.L.U64.HI R4, R21, 0x2, R19 ;  /* 0x0000000215047819 */ /* 0x000fe20000010213 */
[----:B------:R-:W-:-:S03]  /*2f00*/  IMAD.IADD R14, R9, 0x1, R3 ;  /* 0x00000001090e7824 */ /* 0x000fc600078e0203 */
[----:B------:R-:W-:Y:S02]  /*2f10*/  IADD3.X R7, R4, UR11, RZ, P2, !PT ;  /* 0x0000000b04077c10 */ /* 0x000fe400097fe4ff */
[----:B------:R-:W-:-:S04]  /*2f20*/  ISETP.GE.AND P2, PT, R21, UR9, PT ;  /* 0x0000000915007c0c */ /* 0x000fc8000bf46270 */
[----:B------:R-:W-:Y:S01]  /*2f30*/  P2R R15, PR, RZ, 0x4 ;  /* 0x00000004ff0f7803 */ /* 0x000fe20000000000 */
[----:B--2---:R-:W-:Y:S08]  /*2f40*/  @P1 BRA `(.L_x_47) ;  /* 0x00000000009c1947 */ /* 0x004ff00003800000 */
[----:B------:R-:W2:Y:S01]  /*2f50*/  LDL R10, [R1+0x8] ;  /* 0x00000800010a7983 */ /* 0x000ea20000100800 */
[----:B------:R-:W-:-:S03]  /*2f60*/  ULDC UR9, c[0x0][0x2d0] ;  /* 0x0000b40000097ab9 */ /* 0x000fc60000000800 */
[----:B------:R-:W4:Y:S01]  /*2f70*/  LDL R23, [R1+0xc] ;  /* 0x00000c0001177983 */ /* 0x000f220000100800 */
[----:B------:R-:W-:Y:S01]  /*2f80*/  ISETP.GE.AND P3, PT, R250, UR9, PT ;  /* 0x00000009fa007c0c */ /* 0x000fe2000bf66270 */
[----:B------:R-:W-:Y:S02]  /*2f90*/  IMAD R3, R20, UR22, RZ ;  /* 0x0000001614037c24 */ /* 0x000fe4000f8e02ff */
[----:B------:R-:W-:Y:S02]  /*2fa0*/  IMAD.MOV.U32 R4, RZ, RZ, R8 ;  /* 0x000000ffff047224 */ /* 0x000fe400078e0008 */
[----:B------:R-:W-:Y:S02]  /*2fb0*/  IMAD.MOV.U32 R5, RZ, RZ, R14 ;  /* 0x000000ffff057224 */ /* 0x000fe400078e000e */
[C---:B------:R-:W-:Y:S02]  /*2fc0*/  IMAD R3, R22.reuse, UR23, R3 ;  /* 0x0000001716037c24 */ /* 0x040fe4000f8e0203 */
[----:B------:R-:W-:-:S04]  /*2fd0*/  IMAD.WIDE.U32 R4, R22, UR22, R4 ;  /* 0x0000001616047c25 */ /* 0x000fc8000f8e0004 */
[----:B------:R-:W5:Y:S01]  /*2fe0*/  @!P3 LDC.64 R12, c[0x0][0x218] ;  /* 0x00008600ff0cbb82 */ /* 0x000f620000000a00 */
[----:B------:R-:W-:Y:S01]  /*2ff0*/  IMAD.IADD R3, R5, 0x1, R3 ;  /* 0x0000000105037824 */ /* 0x000fe200078e0203 */
[----:B------:R1:W-:Y:S04]  /*3000*/  @P3 STS [R0+0x9000], RZ ;  /* 0x009000ff00003388 */ /* 0x0003e80000000800 */
[----:B------:R1:W-:Y:S04]  /*3010*/  @P3 STS [R0+0x9004], RZ ;  /* 0x009004ff00003388 */ /* 0x0003e80000000800 */
[----:B------:R1:W-:Y:S01]  /*3020*/  @P3 STS.64 [R0+0x9008], RZ ;  /* 0x009008ff00003388 */ /* 0x0003e20000000a00 */
[----:B-----5:R-:W-:-:S04]  /*3030*/  @!P3 LEA R12, P1, R4, R12, 0x1 ;  /* 0x0000000c040cb211 */ /* 0x020fc800078208ff */
[----:B------:R-:W-:-:S05]  /*3040*/  @!P3 LEA.HI.X R13, R4, R13, R3, 0x1, P1 ;  /* 0x0000000d040db211 */ /* 0x000fca00008f0c03 */
[----:B------:R-:W-:Y:S01]  /*3050*/  @!PT LDS RZ, [RZ] ;  /* 0x00000000fffff984 */ /* 0x000fe20000000800 */
[----:B------:R-:W-:Y:S01]  /*3060*/  @!PT LDS RZ, [RZ] ;  /* 0x00000000fffff984 */ /* 0x000fe20000000800 */
[----:B------:R-:W-:Y:S01]  /*3070*/  @!PT LDS RZ, [RZ] ;  /* 0x00000000fffff984 */ /* 0x000fe20000000800 */
[----:B------:R1:W-:Y:S01]  /*3080*/  @!P3 LDGSTS.E.BYPASS.LTC128B.128 [R0+0x9000], desc[UR6][R12.64] ;  /* 0x090000000c00bfae */ /* 0x0003e2000b901d46 */
[----:B--2---:R-:W-:-:S13]  /*3090*/  ISETP.GE.AND P2, PT, R10, UR9, PT ;  /* 0x000000090a007c0c */ /* 0x004fda000bf46270 */
[----:B------:R-:W2:Y:S01]  /*30a0*/  @!P2 LDC.64 R10, c[0x0][0x218] ;  /* 0x00008600ff0aab82 */ /* 0x000ea20000000a00 */
[----:B------:R1:W-:Y:S01]  /*30b0*/  @P2 STS.128 [R0+0xb000], RZ ;  /* 0x00b000ff00002388 */ /* 0x0003e20000000c00 */
[----:B--2---:R-:W-:-:S04]  /*30c0*/  @!P2 LEA R10, P1, R4, R10, 0x1 ;  /* 0x0000000a040aa211 */ /* 0x004fc800078208ff */
[----:B------:R-:W-:Y:S02]  /*30d0*/  @!P2 LEA.HI.X R11, R4, R11, R3, 0x1, P1 ;  /* 0x0000000b040ba211 */ /* 0x000fe400008f0c03 */
[----:B----4-:R-:W-:-:S03]  /*30e0*/  ISETP.GE.AND P1, PT, R23, UR9, PT ;  /* 0x0000000917007c0c */ /* 0x010fc6000bf26270 */
[----:B------:R-:W-:Y:S01]  /*30f0*/  @!PT LDS RZ, [RZ] ;  /* 0x00000000fffff984 */ /* 0x000fe20000000800 */
[----:B------:R-:W-:Y:S01]  /*3100*/  @!PT LDS RZ, [RZ] ;  /* 0x00000000fffff984 */ /* 0x000fe20000000800 */
[----:B------:R-:W-:Y:S01]  /*3110*/  @!PT LDS RZ, [RZ] ;  /* 0x00000000fffff984 */ /* 0x000fe20000000800 */
[----:B------:R1:W-:Y:S10]  /*3120*/  @!P2 LDGSTS.E.BYPASS.LTC128B.128 [R0+0xb000], desc[UR6][R10.64+0x40] ;  /* 0x0b0000400a00afae */ /* 0x0003f4000b901d46 */
[----:B------:R1:W-:Y:S01]  /*3130*/  @P1 STS.128 [R0+0xd000], RZ ;  /* 0x00d000ff00001388 */ /* 0x0003e20000000c00 */
[----:B------:R-:W-:Y:S05]  /*3140*/  @P1 BRA `(.L_x_47) ;  /* 0x00000000001c1947 */ /* 0x000fea0003800000 */
[----:B------:R-:W-:Y:S02]  /*3150*/  ULDC.64 UR16, c[0x0][0x218] ;  /* 0x0000860000107ab9 */ /* 0x000fe40000000a00 */
[----:B-1----:R-:W-:-:S04]  /*3160*/  LEA R10, P1, R4, UR16, 0x1 ;  /* 0x00000010040a7c11 */ /* 0x002fc8000f8208ff */
[----:B------:R-:W-:-:S05]  /*3170*/  LEA.HI.X R11, R4, UR17, R3, 0x1, P1 ;  /* 0x00000011040b7c11 */ /* 0x000fca00088f0c03 */
[----:B------:R-:W-:Y:S01]  /*3180*/  @!PT LDS RZ, [RZ] ;  /* 0x00000000fffff984 */ /* 0x000fe20000000800 */
[----:B------:R-:W-:Y:S01]  /*3190*/  @!PT LDS RZ, [RZ] ;  /* 0x00000000fffff984 */ /* 0x000fe20000000800 */
[----:B------:R-:W-:Y:S01]  /*31a0*/  @!PT LDS RZ, [RZ] ;  /* 0x00000000fffff984 */ /* 0x000fe20000000800 */
[----:B------:R2:W-:Y:S04]  /*31b0*/  LDGSTS.E.BYPASS.LTC128B.128 [R0+0xd000], desc[UR6][R10.64+0x80] ;  /* 0x0d0000800a007fae */ /* 0x0005e8000b901d46 */
.L_x_47:
[----:B------:R-:W-:Y:S05]  /*31c0*/  BSYNC B0 ;  /* 0x0000000000007941 */ /* 0x000fea0003800000 */
.L_x_46:
[----:B------:R4:W-:Y:S01]  /*31d0*/  @P4 STS.128 [R0+0xa000], RZ ;  /* 0x00a000ff00004388 */ /* 0x0009e20000000c00 */
[----:B------:R-:W-:Y:S03]  /*31e0*/  BSSY B0, `(.L_x_48) ;  /* 0x000002a000007945 */ /* 0x000fe60003800000 */
[----:B------:R4:W-:Y:S04]  /*31f0*/  @P4 STS.128 [R0+0xc000], RZ ;  /* 0x00c000ff00004388 */ /* 0x0009e80000000c00 */
[----:B------:R4:W-:Y:S01]  /*3200*/  @P4 STS.128 [R0+0xe000], RZ ;  /* 0x00e000ff00004388 */ /* 0x0009e20000000c00 */
[----:B------:R-:W-:Y:S05]  /*3210*/  @P4 BRA `(.L_x_49) ;  /* 0x0000000000984947 */ /* 0x000fea0003800000 */
[----:B-1----:R-:W5:Y:S01]  /*3220*/  LDL R13, [R1+0x8] ;  /* 0x00000800010d7983 */ /* 0x002f620000100800 */
[----:B------:R-:W-:-:S03]  /*3230*/  ULDC UR9, c[0x0][0x2d0] ;  /* 0x0000b40000097ab9 */ /* 0x000fc60000000800 */
[----:B------:R-:W3:Y:S01]  /*3240*/  LDL R12, [R1+0xc] ;  /* 0x00000c00010c7983 */ /* 0x000ee20000100800 */
[----:B------:R-:W-:Y:S01]  /*3250*/  ISETP.GE.AND P1, PT, R250, UR9, PT ;  /* 0x00000009fa007c0c */ /* 0x000fe2000bf26270 */
[----:B------:R-:W-:Y:S01]  /*3260*/  IMAD.MOV.U32 R9, RZ, RZ, R14 ;  /* 0x000000ffff097224 */ /* 0x000fe200078e000e */
[----:B------:R-:W-:-:S05]  /*3270*/  IADD3 R3, P2, R22, 0x40, RZ ;  /* 0x0000004016037810 */ /* 0x000fca0007f5e0ff */
[----:B------:R-:W-:Y:S02]  /*3280*/  IMAD.X R4, RZ, RZ, R20, P2 ;  /* 0x000000ffff047224 */ /* 0x000fe400010e0614 */
[----:B------:R-:W-:-:S04]  /*3290*/  IMAD.WIDE.U32 R8, R3, UR22, R8 ;  /* 0x0000001603087c25 */ /* 0x000fc8000f8e0008 */
[----:B--2---:R-:W1:Y:S01]  /*32a0*/  @!P1 LDC.64 R10, c[0x0][0x218] ;  /* 0x00008600ff0a9b82 */ /* 0x004e620000000a00 */
[----:B------:R-:W-:Y:S01]  /*32b0*/  IMAD R4, R4, UR22, RZ ;  /* 0x0000001604047c24 */ /* 0x000fe2000f8e02ff */
[----:B------:R2:W-:Y:S03]  /*32c0*/  @P1 STS.128 [R0+0xa000], RZ ;  /* 0x00a000ff00001388 */ /* 0x0005e60000000c00 */
[----:B------:R-:W-:-:S04]  /*32d0*/  IMAD R3, R3, UR23, R4 ;  /* 0x0000001703037c24 */ /* 0x000fc8000f8e0204 */
[----:B------:R-:W-:Y:S01]  /*32e0*/  IMAD.IADD R3, R9, 0x1, R3 ;  /* 0x0000000109037824 */ /* 0x000fe200078e0203 */
[----:B-1----:R-:W-:-:S04]  /*32f0*/  @!P1 LEA R4, P2, R8, R10, 0x1 ;  /* 0x0000000a08049211 */ /* 0x002fc800078408ff */
[----:B------:R-:W-:-:S05]  /*3300*/  @!P1 LEA.HI.X R5, R8, R11, R3, 0x1, P2 ;  /* 0x0000000b08059211 */ /* 0x000fca00010f0c03 */
[----:B------:R-:W-:Y:S01]  /*3310*/  @!PT LDS RZ, [RZ] ;  /* 0x00000000fffff984 */ /* 0x000fe20000000800 */
[----:B------:R-:W-:Y:S01]  /*3320*/  @!PT LDS RZ, [RZ] ;  /* 0x00000000fffff984 */ /* 0x000fe20000000800 */
[----:B------:R-:W-:Y:S01]  /*3330*/  @!PT LDS RZ, [RZ] ;  /* 0x00000000fffff984 */ /* 0x000fe20000000800 */
[----:B------:R1:W-:Y:S01]  /*3340*/  @!P1 LDGSTS.E.BYPASS.LTC128B.128 [R0+0xa000], desc[UR6][R4.64] ;  /* 0x0a00000004009fae */ /* 0x0003e2000b901d46 */
[----:B-----5:R-:W-:-:S13]  /*3350*/  ISETP.GE.AND P2, PT, R13, UR9, PT ;  /* 0x000000090d007c0c */ /* 0x020fda000bf46270 */
[----:B------:R-:W1:Y:S01]  /*3360*/  @!P2 LDC.64 R10, c[0x0][0x218] ;  /* 0x00008600ff0aab82 */ /* 0x000e620000000a00 */
[----:B------:R2:W-:Y:S01]  /*3370*/  @P2 STS.128 [R0+0xc000], RZ ;  /* 0x00c000ff00002388 */ /* 0x0005e20000000c00 */
[----:B-1----:R-:W-:-:S04]  /*3380*/  @!P2 LEA R4, P1, R8, R10, 0x1 ;  /* 0x0000000a0804a211 */ /* 0x002fc800078208ff */
[----:B------:R-:W-:Y:S02]  /*3390*/  @!P2 LEA.HI.X R5, R8, R11, R3, 0x1, P1 ;  /* 0x0000000b0805a211 */ /* 0x000fe400008f0c03 */
[----:B---3--:R-:W-:-:S03]  /*33a0*/  ISETP.GE.AND P1, PT, R12, UR9, PT ;  /* 0x000000090c007c0c */ /* 0x008fc6000bf26270 */
[----:B------:R-:W-:Y:S01]  /*33b0*/  @!PT LDS RZ, [RZ] ;  /* 0x00000000fffff984 */ /* 0x000fe20000000800 */
[----:B------:R-:W-:Y:S01]  /*33c0*/  @!PT LDS RZ, [RZ] ;  /* 0x00000000fffff984 */ /* 0x000fe20000000800 */
[----:B------:R-:W-:Y:S01]  /*33d0*/  @!PT LDS RZ, [RZ] ;  /* 0x00000000fffff984 */ /* 0x000fe20000000800 */
[----:B------:R2:W-:Y:S10]  /*33e0*/  @!P2 LDGSTS.E.BYPASS.LTC128B.128 [R0+0xc000], desc[UR6][R4.64+0x40] ;  /* 0x0c0000400400afae */ /* 0x0005f4000b901d46 */
[----:B------:R2:W-:Y:S01]  /*33f0*/  @P1 STS.128 [R0+0xe000], RZ ;  /* 0x00e000ff00001388 */ /* 0x0005e20000000c00 */
[----:B------:R-:W-:Y:S05]  /*3400*/  @P1 BRA `(.L_x_49) ;  /* 0x00000000001c1947 */ /* 0x000fea0003800000 */
[----:B------:R-:W-:Y:S02]  /*3410*/  ULDC.64 UR16, c[0x0][0x218] ;  /* 0x0000860000107ab9 */ /* 0x000fe40000000a00 */
[----:B--2---:R-:W-:-:S04]  /*3420*/  LEA R4, P1, R8, UR16, 0x1 ;  /* 0x0000001008047c11 */ /* 0x004fc8000f8208ff */
[----:B------:R-:W-:-:S05]  /*3430*/  LEA.HI.X R5, R8, UR17, R3, 0x1, P1 ;  /* 0x0000001108057c11 */ /* 0x000fca00088f0c03 */
[----:B------:R-:W-:Y:S01]  /*3440*/  @!PT LDS RZ, [RZ] ;  /* 0x00000000fffff984 */ /* 0x000fe20000000800 */
[----:B------:R-:W-:Y:S01]  /*3450*/  @!PT LDS RZ, [RZ] ;  /* 0x00000000fffff984 */ /* 0x000fe20000000800 */
[----:B------:R-:W-:Y:S01]  /*3460*/  @!PT LDS RZ, [RZ] ;  /* 0x00000000fffff984 */ /* 0x000fe20000000800 */
[----:B------:R1:W-:Y:S04]  /*3470*/  LDGSTS.E.BYPASS.LTC128B.128 [R0+0xe000], desc[UR6][R4.64+0x80] ;  /* 0x0e00008004007fae */ /* 0x0003e8000b901d46 */
.L_x_49:
[----:B------:R-:W-:Y:S05]  /*3480*/  BSYNC B0 ;  /* 0x0000000000007941 */ /* 0x000fea0003800000 */
.L_x_48:
[----:B------:R-:W-:Y:S01]  /*3490*/  ISETP.NE.AND P2, PT, R15, RZ, PT ;  /* 0x000000ff0f00720c */ /* 0x000fe20003f45270 */
[----:B------:R-:W-:Y:S01]  /*34a0*/  IMAD.MOV.U32 R3, RZ, RZ, 0x7f800000 ;  /* 0x7f800000ff037424 */ /* 0x000fe200078e00ff */
[----:B------:R-:W-:Y:S01]  /*34b0*/  ISETP.NE.AND P1, PT, R18, RZ, PT ;  /* 0x000000ff1200720c */ /* 0x000fe20003f25270 */
[----:B-1234-:R-:W-:Y:S01]  /*34c0*/  IMAD.MOV.U32 R0, RZ, RZ, 0x7f800000 ;  /* 0x7f800000ff007424 */ /* 0x01efe200078e00ff */
[----:B------:R-:W0:Y:S01]  /*34d0*/  LDGDEPBAR ;  /* 0x00000000000079af */ /* 0x000e220000000000 */
[----:B------:R-:W-:Y:S02]  /*34e0*/  IMAD.MOV.U32 R252, RZ, RZ, 0x7f800000 ;  /* 0x7f800000fffc7424 */ /* 0x000fe400078e00ff */
[----:B------:R-:W-:Y:S02]  /*34f0*/  IMAD.MOV.U32 R249, RZ, RZ, 0x7f800000 ;  /* 0x7f800000fff97424 */ /* 0x000fe400078e00ff */
[----:B------:R-:W-:Y:S02]  /*3500*/  VIADD R4, R230, 0x1800 ;  /* 0x00001800e6047836 */ /* 0x000fe40000000000 */
[----:B------:R-:W-:Y:S01]  /*3510*/  IMAD.SHL.U32 R5, R21, 0x4, RZ ;  /* 0x0000000415057824 */ /* 0x000fe200078e00ff */
[----:B------:R-:W5:Y:S01]  /*3520*/  @!P5 LDG.E R252, desc[UR6][R16.64] ;  /* 0x0000000610fcd981 */ /* 0x000f62000c1e1900 */
[----:B------:R-:W-:-:S02]  /*3530*/  USHF.L.U32 UR16, UR29, 0x4, URZ ;  /* 0x000000041d107899 */ /* 0x000fc4000800063f */
[----:B------:R-:W-:Y:S01]  /*3540*/  USHF.L.U32 UR15, UR29, 0x3, URZ ;  /* 0x000000031d0f7899 */ /* 0x000fe2000800063f */
[----:B------:R-:W2:Y:S01]  /*3550*/  @!P2 LDG.E R3, desc[UR6][R6.64] ;  /* 0x000000060603a981 */ /* 0x000ea2000c1e1900 */
[----:B------:R-:W-:Y:S01]  /*3560*/  UIADD3 UR10, UR25, 0x80, URZ ;  /* 0x00000080190a7890 */ /* 0x000fe2000fffe03f */
[----:B------:R-:W-:Y:S01]  /*3570*/  IMAD.MOV.U32 R242, RZ, RZ, R231 ;  /* 0x000000fffff27224 */ /* 0x000fe200078e00e7 */
[----:B------:R-:W-:Y:S01]  /*3580*/  CS2R R126, SRZ ;  /* 0x00000000007e7805 */ /* 0x000fe2000001ff00 */
[----:B------:R-:W3:Y:S01]  /*3590*/  @!P1 LDG.E R0, desc[UR6][R6.64+0x20] ;  /* 0x0000200606009981 */ /* 0x000ee2000c1e1900 */
[----:B------:R-:W-:Y:S01]  /*35a0*/  IMAD.SHL.U32 R221, R230, 0x2, RZ ;  /* 0x00000002e6dd7824 */ /* 0x000fe200078e00ff */
[----:B------:R-:W-:Y:S02]  /*35b0*/  CS2R R124, SRZ ;  /* 0x00000000007c7805 */ /* 0x000fe4000001ff00 */
[----:B------:R-:W-:Y:S01]  /*35c0*/  CS2R R130, SRZ ;  /* 0x0000000000827805 */ /* 0x000fe2000001ff00 */
[----:B------:R1:W5:Y:S01]  /*35d0*/  @!P6 LDG.E R249, desc[UR6][R6.64+0x80] ;  /* 0x0000800606f9e981 */ /* 0x000362000c1e1900 */
[----:B------:R-:W-:-:S02]  /*35e0*/  CS2R R128, SRZ ;  /* 0x0000000000807805 */ /* 0x000fc4000001ff00 */
[----:B------:R-:W-:Y:S02]  /*35f0*/  CS2R R122, SRZ ;  /* 0x00000000007a7805 */ /* 0x000fe4000001ff00 */
[----:B------:R-:W-:Y:S01]  /*3600*/  CS2R R120, SRZ ;  /* 0x0000000000787805 */ /* 0x000fe2000001ff00 */
[----:B------:R-:W-:-:S04]  /*3610*/  DEPBAR.LE SB0, 0x1 ;  /* 0x000080400000791a */ /* 0x000fc80000000000 */
[----:B------:R-:W-:Y:S01]  /*3620*/  BAR.SYNC.DEFER_BLOCKING 0x0 ;  /* 0x0000000000007b1d */ /* 0x000fe20000010000 */
[----:B------:R-:W-:Y:S02]  /*3630*/  SEL R220, R4, R230, !P0 ;  /* 0x000000e604dc7207 */ /* 0x000fe40004000000 */
        /* <DEDUP_REMOVED lines=15> */
[----:B-1----:R-:W-:Y:S01]  /*3730*/  IMAD R6, RZ, RZ, -UR18 ;  /* 0x80000012ff067e24 */ /* 0x002fe2000f8e02ff */
[----:B------:R-:W-:Y:S02]  /*3740*/  CS2R R88, SRZ ;  /* 0x0000000000587805 */ /* 0x000fe4000001ff00 */
[----:B------:R-:W-:-:S02]  /*3750*/  CS2R R86, SRZ ;  /* 0x0000000000567805 */ /* 0x000fc4000001ff00 */
[----:B------:R-:W-:Y:S02]  /*3760*/  CS2R R84, SRZ ;  /* 0x0000000000547805 */ /* 0x000fe4000001ff00 */
[----:B------:R-:W-:Y:S02]  /*3770*/  CS2R R78, SRZ ;  /* 0x00000000004e7805 */ /* 0x000fe4000001ff00 */
[----:B------:R-:W-:Y:S02]  /*3780*/  CS2R R76, SRZ ;  /* 0x00000000004c7805 */ /* 0x000fe4000001ff00 */
[----:B------:R-:W-:Y:S01]  /*3790*/  CS2R R82, SRZ ;  /* 0x0000000000527805 */ /* 0x000fe2000001ff00 */
[----:B------:R-:W1:Y:S01]  /*37a0*/  LDSM.16.M88.4 R172, [R222+0xf000] ;  /* 0x00f00000deac783b */ /* 0x000e620000000200 */
[----:B------:R-:W-:Y:S02]  /*37b0*/  CS2R R80, SRZ ;  /* 0x0000000000507805 */ /* 0x000fe4000001ff00 */
[----:B------:R-:W-:-:S02]  /*37c0*/  CS2R R74, SRZ ;  /* 0x00000000004a7805 */ /* 0x000fc4000001ff00 */
[----:B------:R-:W-:Y:S01]  /*37d0*/  CS2R R72, SRZ ;  /* 0x0000000000487805 */ /* 0x000fe2000001ff00 */
[----:B------:R-:W4:Y:S01]  /*37e0*/  LDSM.16.M88.4 R176, [R222+0xf400] ;  /* 0x00f40000deb0783b */ /* 0x000f220000000200 */
[----:B------:R-:W-:Y:S02]  /*37f0*/  CS2R R70, SRZ ;  /* 0x0000000000467805 */ /* 0x000fe4000001ff00 */
[----:B------:R-:W-:Y:S02]  /*3800*/  CS2R R68, SRZ ;  /* 0x0000000000447805 */ /* 0x000fe4000001ff00 */
[----:B------:R-:W-:Y:S01]  /*3810*/  CS2R R62, SRZ ;  /* 0x00000000003e7805 */ /* 0x000fe2000001ff00 */
[----:B------:R-:W1:Y:S01]  /*3820*/  LDSM.16.M88.4 R180, [R223+0xf000] ;  /* 0x00f00000dfb4783b */ /* 0x000e620000000200 */
[----:B------:R-:W-:Y:S02]  /*3830*/  CS2R R60, SRZ ;  /* 0x00000000003c7805 */ /* 0x000fe4000001ff00 */
[----:B------:R-:W-:-:S02]  /*3840*/  CS2R R66, SRZ ;  /* 0x0000000000427805 */ /* 0x000fc4000001ff00 */
[----:B------:R-:W-:Y:S01]  /*3850*/  CS2R R64, SRZ ;  /* 0x0000000000407805 */ /* 0x000fe2000001ff00 */
[----:B------:R-:W1:Y:S01]  /*3860*/  LDSM.16.M88.4 R184, [R223+0xf400] ;  /* 0x00f40000dfb8783b */ /* 0x000e620000000200 */
        /* <DEDUP_REMOVED lines=16> */
[----:B------:R-:W-:Y:S02]  /*3970*/  UIMAD UR33, UR29, 0x18, URZ ;  /* 0x000000181d2178a4 */ /* 0x000fe4000f8e023f */
[----:B------:R-:W-:Y:S01]  /*3980*/  USHF.L.U32 UR32, UR29, 0x5, URZ ;  /* 0x000000051d207899 */ /* 0x000fe2000800063f */
[----:B------:R-:W1:Y:S01]  /*3990*/  LDSM.16.M88.4 R204, [R222+0x13000] ;  /* 0x01300000decc783b */ /* 0x000e620000000200 */
[----:B------:R-:W-:Y:S02]  /*39a0*/  UIMAD UR31, UR29, 0x28, URZ ;  /* 0x000000281d1f78a4 */ /* 0x000fe4000f8e023f */
[----:B------:R-:W-:Y:S01]  /*39b0*/  UIMAD UR30, UR29, 0x30, URZ ;  /* 0x000000301d1e78a4 */ /* 0x000fe2000f8e023f */
[----:B------:R-:W1:Y:S01]  /*39c0*/  LDSM.16.M88.4 R208, [R222+0x13400] ;  /* 0x01340000ded0783b */ /* 0x000e620000000200 */
[----:B------:R-:W-:-:S03]  /*39d0*/  ULDC UR34, c[0x0][0x2d0] ;  /* 0x0000b40000227ab9 */ /* 0x000fc60000000800 */
[----:B------:R-:W1:Y:S04]  /*39e0*/  LDSM.16.M88.4 R212, [R223+0x13000] ;  /* 0x01300000dfd4783b */ /* 0x000e680000000200 */
[----:B------:R-:W1:Y:S01]  /*39f0*/  LDSM.16.M88.4 R216, [R223+0x13400] ;  /* 0x01340000dfd8783b */ /* 0x000e620000000200 */
[----:B------:R-:W-:Y:S02]  /*3a00*/  UIADD3 UR9, UR16, 0x20, URZ ;  /* 0x0000002010097890 */ /* 0x000fe4000fffe03f */
[----:B------:R-:W-:Y:S02]  /*3a10*/  UIADD3 UR21, UR16, 0x40, URZ ;  /* 0x0000004010157890 */ /* 0x000fe4000fffe03f */
[----:B------:R-:W-:Y:S02]  /*3a20*/  UIADD3 UR25, UR16, 0x20, URZ ;  /* 0x0000002010197890 */ /* 0x000fe4000fffe03f */
[----:B------:R-:W-:-:S02]  /*3a30*/  UIADD3 UR9, UR15, UR9, URZ ;  /* 0x000000090f097290 */ /* 0x000fc4000fffe03f */
[----:B------:R-:W-:Y:S02]  /*3a40*/  UIADD3 UR20, UR15, UR21, URZ ;  /* 0x000000150f147290 */ /* 0x000fe4000fffe03f */
[----:B------:R-:W-:Y:S02]  /*3a50*/  UIADD3 UR24, UR15, UR25, URZ ;  /* 0x000000190f187290 */ /* 0x000fe4000fffe03f */
[----:B------:R-:W-:Y:S02]  /*3a60*/  UIADD3 UR9, UR15, UR9, URZ ;  /* 0x000000090f097290 */ /* 0x000fe4000fffe03f */
[----:B------:R-:W-:Y:S02]  /*3a70*/  UIADD3 UR19, UR15, UR20, URZ ;  /* 0x000000140f137290 */ /* 0x000fe4000fffe03f */
[----:B------:R-:W-:Y:S02]  /*3a80*/  UIADD3 UR23, UR15, UR24, URZ ;  /* 0x000000180f177290 */ /* 0x000fe4000fffe03f */
[----:B------:R-:W-:-:S02]  /*3a90*/  UIADD3 UR9, UR15, UR9, URZ ;  /* 0x000000090f097290 */ /* 0x000fc4000fffe03f */
[----:B------:R-:W-:Y:S01]  /*3aa0*/  UIADD3 UR18, UR15, UR19, URZ ;  /* 0x000000130f127290 */ /* 0x000fe2000fffe03f */
[----:B------:R-:W-:Y:S01]  /*3ab0*/  LEA R220, R220, UR4, 0x1 ;  /* 0x00000004dcdc7c11 */ /* 0x000fe2000f8e08ff */
[----:B------:R-:W-:Y:S02]  /*3ac0*/  UIADD3 UR22, UR15, UR23, URZ ;  /* 0x000000170f167290 */ /* 0x000fe4000fffe03f */
[----:B------:R-:W-:Y:S02]  /*3ad0*/  UIADD3 UR9, UR15, UR9, URZ ;  /* 0x000000090f097290 */ /* 0x000fe4000fffe03f */
[----:B------:R-:W-:Y:S02]  /*3ae0*/  UIADD3 UR17, UR15, UR18, URZ ;  /* 0x000000120f117290 */ /* 0x000fe4000fffe03f */
[----:B------:R-:W-:Y:S02]  /*3af0*/  UISETP.GE.AND UP0, UPT, UR10, UR5, UPT ;  /* 0x000000050a00728c */ /* 0x000fe4000bf06270 */
[----:B------:R-:W-:-:S02]  /*3b00*/  UIMAD UR29, UR29, 0x38, URZ ;  /* 0x000000381d1d78a4 */ /* 0x000fc4000f8e023f */
[----:B------:R-:W-:Y:S02]  /*3b10*/  UIADD3 UR27, UR15, UR22, URZ ;  /* 0x000000160f1b7290 */ /* 0x000fe4000fffe03f */
[----:B------:R-:W-:Y:S02]  /*3b20*/  UIADD3 UR28, UR15, UR9, URZ ;  /* 0x000000090f1c7290 */ /* 0x000fe4000fffe03f */
[----:B------:R-:W-:Y:S01]  /*3b30*/  UIADD3 UR26, UR15, UR17, URZ ;  /* 0x000000110f1a7290 */ /* 0x000fe2000fffe03f */
[----:B------:R-:W-:Y:S01]  /*3b40*/  ULDC UR10, c[0x0][0x2ec] ;  /* 0x0000bb00000a7ab9 */ /* 0x000fe20000000800 */
[----:B--2---:R2:W-:Y:S04]  /*3b50*/  STL [R1], R3 ;  /* 0x0000000301007387 */ /* 0x0045e80000100800 */
[----:B---3--:R3:W-:Y:S04]  /*3b60*/  STL [R1+0x4], R0 ;  /* 0x0000040001007387 */ /* 0x0087e80000100800 */
[----:B------:R-:W-:Y:S04]  /*3b70*/  STL [R1+0x10], R6 ;  /* 0x0000100601007387 */ /* 0x000fe80000100800 */
[----:B------:R4:W-:Y:S01]  /*3b80*/  STL [R1+0x2c], R5 ;  /* 0x00002c0501007387 */ /* 0x0009e20000100800 */
[----:B--2---:R-:W-:-:S02]  /*3b90*/  VIADD R3, R229, 0x1800 ;  /* 0x00001800e5037836 */ /* 0x004fc40000000000 */
[----:B---3--:R-:W-:-:S03]  /*3ba0*/  VIADD R0, R21, 0xffffffc0 ;  /* 0xffffffc015007836 */ /* 0x008fc60000000000 */
[----:B------:R-:W-:Y:S02]  /*3bb0*/  SEL R4, R3, R229, !P0 ;  /* 0x000000e503047207 */ /* 0x000fe40004000000 */
[----:B------:R-:W-:Y:S02]  /*3bc0*/  SHF.R.S32.HI R3, RZ, 0x1f, R0 ;  /* 0x0000001fff037819 */ /* 0x000fe40000011400 */
[----:B----4-:R-:W-:Y:S02]  /*3bd0*/  SHF.L.U64.HI R5, R21, 0x2, R19 ;  /* 0x0000000215057819 */ /* 0x010fe40000010213 */
[C---:B------:R-:W-:Y:S01]  /*3be0*/  SHF.L.U64.HI R3, R0.reuse, 0x2, R3 ;  /* 0x0000000200037819 */ /* 0x040fe20000010203 */
[----:B------:R-:W-:Y:S02]  /*3bf0*/  IMAD.SHL.U32 R0, R0, 0x4, RZ ;  /* 0x0000000400007824 */ /* 0x000fe400078e00ff */
[----:B------:R-:W-:Y:S04]  /*3c00*/  STL [R1+0x28], R5 ;  /* 0x0000280501007387 */ /* 0x000fe80000100800 */
[----:B------:R2:W-:Y:S04]  /*3c10*/  STL [R1+0x24], R3 ;  /* 0x0000240301007387 */ /* 0x0005e80000100800 */
[----:B------:R3:W-:Y:S01]  /*3c20*/  STL [R1+0x20], R0 ;  /* 0x0000200001007387 */ /* 0x0007e20000100800 */
[----:B-12---:R-:W-:-:S07]  /*3c30*/  LEA R3, R4, UR4, 0x1 ;  /* 0x0000000404037c11 */ /* 0x006fce000f8e08ff */
.L_x_52:
[----:B------:R-:W0:Y:S01]  /*3c40*/  LDGDEPBAR ;  /* 0x00000000000079af */ /* 0x000e220000000000 */
[----:B---3--:R-:W-:Y:S01]  /*3c50*/  IMAD.IADD R0, R228, 0x1, R220 ;  /* 0x00000001e4007824 */ /* 0x008fe200078e02dc */
[----:B------:R-:W-:Y:S01]  /*3c60*/  PLOP3.LUT P0, PT, PT, PT, UP0, 0x80, 0x0 ;  /* 0x000000000000781c */ /* 0x000fe20003f0f008 */
[----:B------:R-:W-:Y:S05]  /*3c70*/  UISETP.GE.AND UP3, UPT, UR8, 0x1, UPT ;  /* 0x000000010800788c */ /* 0x000fea000bf66270 */
[----:B------:R-:W2:Y:S01]  /*3c80*/  LDL R245, [R1+0x30] ;  /* 0x0000300001f57983 */ /* 0x000ea20000100800 */
[----:B------:R-:W-:Y:S02]  /*3c90*/  PLOP3.LUT P5, PT, PT, PT, UP0, 0x80, 0x0 ;  /* 0x000000000000781c */ /* 0x000fe40003faf008 */
[----:B------:R-:W-:Y:S01]  /*3ca0*/  PLOP3.LUT P2, PT, PT, PT, UP0, 0x80, 0x0 ;  /* 0x000000000000781c */ /* 0x000fe20003f4f008 */
[----:B------:R-:W3:Y:S01]  /*3cb0*/  LDL R244, [R1] ;  /* 0x0000000001f47983 */ /* 0x000ee20000100800 */
[----:B------:R-:W-:Y:S02]  /*3cc0*/  PLOP3.LUT P1, PT, PT, PT, UP0, 0x80, 0x0 ;  /* 0x000000000000781c */ /* 0x000fe40003f2f008 */
[----:B------:R-:W-:Y:S01]  /*3cd0*/  PLOP3.LUT P6, PT, PT, PT, UP0, 0x80, 0x0 ;  /* 0x000000000000781c */ /* 0x000fe20003fcf008 */
[----:B------:R-:W4:Y:S01]  /*3ce0*/  LDL R243, [R1+0x4] ;  /* 0x0000040001f37983 */ /* 0x000f220000100800 */
[----:B------:R-:W-:Y:S01]  /*3cf0*/  PLOP3.LUT P4, PT, PT, PT, UP0, 0x80, 0x0 ;  /* 0x000000000000781c */ /* 0x000fe20003f8f008 */
[----:B------:R-:W-:Y:S04]  /*3d00*/  DEPBAR.LE SB0, 0x0 ;  /* 0x000080000000791a */ /* 0x000fe80000000000 */
[----:B------:R-:W-:Y:S06]  /*3d10*/  BAR.SYNC.DEFER_BLOCKING 0x0 ;  /* 0x0000000000007b1d */ /* 0x000fec0000010000 */
[----:B------:R-:W-:Y:S08]  /*3d20*/  LDSM.16.M88.4 R32, [R220] ;  /* 0x00000000dc20783b */ /* 0x000ff00000000200 */
[----:B------:R-:W1:Y:S08]  /*3d30*/  LDSM.16.M88.4 R16, [R222+0x9000] ;  /* 0x00900000de10783b */ /* 0x000e700000000200 */
[----:B------:R-:W1:Y:S08]  /*3d40*/  LDSM.16.M88.4 R28, [R220+0x800] ;  /* 0x00080000dc1c783b */ /* 0x000e700000000200 */
[----:B------:R-:W1:Y:S08]  /*3d50*/  LDSM.16.M88.4 R132, [R222+0x9400] ;  /* 0x00940000de84783b */ /* 0x000e700000000200 */
[----:B------:R-:W-:Y:S08]  /*3d60*/  LDSM.16.M88.4 R136, [R0] ;  /* 0x000000000088783b */ /* 0x000ff00000000200 */
[----:B------:R-:W1:Y:S02]  /*3d70*/  LDSM.16.M88.4 R140, [R223+0x9000] ;  /* 0x00900000df8c783b */ /* 0x000e640000000200 */
[-C--:B-1----:R-:W-:Y:S06]  /*3d80*/  HMMA.16816.F32.BF16 R4, R32, R16.reuse, RZ ;  /* 0x000000102004723c */ /* 0x082fec00000418ff */
[----:B------:R-:W1:Y:S01]  /*3d90*/  LDSM.16.M88.4 R144, [R0+0x800] ;  /* 0x000800000090783b */ /* 0x000e620000000200 */
[C---:B------:R-:W-:Y:S07]  /*3da0*/  HMMA.16816.F32.BF16 R8, R28.reuse, R16, RZ ;  /* 0x000000101c08723c */ /* 0x040fee00000418ff */
[----:B------:R-:W1:Y:S01]  /*3db0*/  LDSM.16.M88.4 R148, [R223+0x9400] ;  /* 0x00940000df94783b */ /* 0x000e620000000200 */
[-C--:B------:R-:W-:Y:S07]  /*3dc0*/  HMMA.16816.F32.BF16 R12, R28, R18.reuse, RZ ;  /* 0x000000121c0c723c */ /* 0x080fee00000418ff */
[----:B------:R-:W-:Y:S01]  /*3dd0*/  LDSM.16.M88.4 R152, [R220+0x1000] ;  /* 0x00100000dc98783b */ /* 0x000fe20000000200 */
[C---:B------:R-:W-:Y:S07]  /*3de0*/  HMMA.16816.F32.BF16 R16, R32.reuse, R18, RZ ;  /* 0x000000122010723c */ /* 0x040fee00000418ff */
[----:B------:R-:W1:Y:S01]  /*3df0*/  LDSM.16.M88.4 R156, [R222+0xb000] ;  /* 0x00b00000de9c783b */ /* 0x000e620000000200 */
[-C--:B------:R-:W-:Y:S06]  /*3e00*/  HMMA.16816.F32.BF16 R20, R32, R132.reuse, RZ ;  /* 0x000000842014723c */ /* 0x080fec00000418ff */
[C---:B------:R-:W-:Y:S01]  /*3e10*/  HMMA.16816.F32.BF16 R24, R28.reuse, R132, RZ ;  /* 0x000000841c18723c */ /* 0x040fe200000418ff */
[----:B------:R-:W1:Y:S05]  /*3e20*/  LDSM.16.M88.4 R160, [R220+0x1800] ;  /* 0x00180000dca0783b */ /* 0x000e6a0000000200 */
[-C--:B------:R-:W-:Y:S03]  /*3e30*/  HMMA.16816.F32.BF16 R28, R28, R134.reuse, RZ ;  /* 0x000000861c1c723c */ /* 0x080fe600000418ff */
[----:B-----5:R-:W-:Y:S03]  /*3e40*/  LDSM.16.M88.4 R164, [R0+0x1000] ;  /* 0x0010000000a4783b */ /* 0x020fe60000000200 */
[----:B------:R-:W-:Y:S05]  /*3e50*/  HMMA.16816.F32.BF16 R32, R32, R134, RZ ;  /* 0x000000862020723c */ /* 0x000fea00000418ff */
[----:B------:R-:W1:Y:S01]  /*3e60*/  LDSM.16.M88.4 R132, [R222+0xb400] ;  /* 0x00b40000de84783b */ /* 0x000e620000000200 */
[-C--:B------:R-:W-:Y:S06]  /*3e70*/  HMMA.16816.F32.BF16 R4, R136, R140.reuse, R4 ;  /* 0x0000008c8804723c */ /* 0x080fec0000041804 */
[C---:B-1----:R-:W-:Y:S01]  /*3e80*/  HMMA.16816.F32.BF16 R8, R144.reuse, R140, R8 ;  /* 0x0000008c9008723c */ /* 0x042fe20000041808 */
[----:B------:R-:W1:Y:S05]  /*3e90*/  LDSM.16.M88.4 R168, [R223+0xb000] ;  /* 0x00b00000dfa8783b */ /* 0x000e6a0000000200 */
        /* <DEDUP_REMOVED lines=8> */
[----:B------:R-:W1:Y:S03]  /*3f20*/  LDSM.16.M88.4 R136, [R0+0x1800] ;  /* 0x001800000088783b */ /* 0x000e660000000200 */
[-C--:B------:R-:W-:Y:S05]  /*3f30*/  HMMA.16816.F32.BF16 R4, R152, R156.reuse, R4 ;  /* 0x0000009c9804723c */ /* 0x080fea0000041804 */
[----:B------:R-:W1:Y:S01]  /*3f40*/  LDSM.16.M88.4 R148, [R222+0xd000] ;  /* 0x00d00000de94783b */ /* 0x000e620000000200 */
[C---:B------:R-:W-:Y:S06]  /*3f50*/  HMMA.16816.F32.BF16 R8, R160.reuse, R156, R8 ;  /* 0x0000009ca008723c */ /* 0x040fec0000041808 */
        /* <DEDUP_REMOVED lines=8> */
[----:B------:R-:W2:Y:S03]  /*3fe0*/  LDSM.16.M88.4 R132, [R220+0x2800] ;  /* 0x00280000dc84783b */ /* 0x000ea60000000200 */
[-C--:B-1----:R-:W-:Y:S05]  /*3ff0*/  HMMA.16816.F32.BF16 R4, R164, R168.reuse, R4 ;  /* 0x000000a8a404723c */ /* 0x082fea0000041804 */
[----:B------:R-:W1:Y:S01]  /*4000*/  LDSM.16.M88.4 R152, [R222+0xd400] ;  /* 0x00d40000de98783b */ /* 0x000e620000000200 */
[C---:B------:R-:W-:Y:S06]  /*4010*/  HMMA.16816.F32.BF16 R8, R136.reuse, R168, R8 ;  /* 0x000000a88808723c */ /* 0x040fec0000041808 */
[-C--:B------:R-:W-:Y:S06]  /*4020*/  HMMA.16816.F32.BF16 R12, R136, R170.reuse, R12 ;  /* 0x000000aa880c723c */ /* 0x080fec000004180c */
[C---:B------:R-:W-:Y:S06]  /*4030*/  HMMA.16816.F32.BF16 R16, R164.reuse, R170, R16 ;  /* 0x000000aaa410723c */ /* 0x040fec0000041810 */
[-C--:B------:R-:W-:Y:S06]  /*4040*/  HMMA.16816.F32.BF16 R20, R164, R140.reuse, R20 ;  /* 0x0000008ca414723c */ /* 0x080fec0000041814 */
[C---:B------:R-:W-:Y:S01]  /*4050*/  HMMA.16816.F32.BF16 R24, R136.reuse, R140, R24 ;  /* 0x0000008c8818723c */ /* 0x040fe20000041818 */
[----:B------:R-:W4:Y:S04]  /*4060*/  LDL R141, [R1+0x2c] ;  /* 0x00002c00018d7983 */ /* 0x000f280000100800 */
[----:B------:R-:W4:Y:S01]  /*4070*/  LDL R140, [R1+0x28] ;  /* 0x00002800018c7983 */ /* 0x000f220000100800 */
[-C--:B------:R-:W-:Y:S03]  /*4080*/  HMMA.16816.F32.BF16 R28, R136, R142.reuse, R28 ;  /* 0x0000008e881c723c */ /* 0x080fe6000004181c */
[----:B------:R-:W1:Y:S03]  /*4090*/  LDSM.16.M88.4 R136, [R0+0x2800] ;  /* 0x002800000088783b */ /* 0x000e660000000200 */
[----:B------:R-:W-:Y:S06]  /*40a0*/  HMMA.16816.F32.BF16 R32, R164, R142, R32 ;  /* 0x0000008ea420723c */ /* 0x000fec0000041820 */
[-C--:B------:R-:W-:Y:S06]  /*40b0*/  HMMA.16816.F32.BF16 R4, R144, R148.reuse, R4 ;  /* 0x000000949004723c */ /* 0x080fec0000041804 */
[C---:B--2---:R-:W-:Y:S06]  /*40c0*/  HMMA.16816.F32.BF16 R8, R132.reuse, R148, R8 ;  /* 0x000000948408723c */ /* 0x044fec0000041808 */
[-C--:B------:R-:W-:Y:S03]  /*40d0*/  HMMA.16816.F32.BF16 R12, R132, R150.reuse, R12 ;  /* 0x00000096840c723c */ /* 0x080fe6000004180c */
[----:B---3--:R-:W-:Y:S03]  /*40e0*/  FSETP.NEU.FTZ.AND P3, PT, R244, -INF , PT ;  /* 0xff800000f400780b */ /* 0x008fe60003f7d000 */
[C---:B------:R-:W-:Y:S06]  /*40f0*/  HMMA.16816.F32.BF16 R16, R144.reuse, R150, R16 ;  /* 0x000000969010723c */ /* 0x040fec0000041810 */
[-C--:B-1----:R-:W-:Y:S06]  /*4100*/  HMMA.16816.F32.BF16 R20, R144, R152.reuse, R20 ;  /* 0x000000989014723c */ /* 0x082fec0000041814 */
[C---:B------:R-:W-:Y:S06]  /*4110*/  HMMA.16816.F32.BF16 R24, R132.reuse, R152, R24 ;  /* 0x000000988418723c */ /* 0x040fec0000041818 */
[-C--:B------:R-:W-:Y:S06]  /*4120*/  HMMA.16816.F32.BF16 R28, R132, R154.reuse, R28 ;  /* 0x0000009a841c723c */ /* 0x080fec000004181c */
[----:B------:R-:W-:Y:S01]  /*4130*/  HMMA.16816.F32.BF16 R32, R144, R154, R32 ;  /* 0x0000009a9020723c */ /* 0x000fe20000041820 */
[----:B------:R-:W-:Y:S04]  /*4140*/  IMAD.U32 R135, RZ, RZ, UR36 ;  /* 0x00000024ff877e24 */ /* 0x000fe8000f8e00ff */
[----:B------:R-:W-:Y:S01]  /*4150*/  @P0 IMAD R135, R135, 0x80, R245 ;  /* 0x0000008087870824 */ /* 0x000fe200078e02f5 */
[-C--:B------:R-:W-:Y:S01]  /*4160*/  HMMA.16816.F32.BF16 R4, R156, R160.reuse, R4 ;  /* 0x000000a09c04723c */ /* 0x080fe20000041804 */
[----:B------:R-:W-:Y:S04]  /*4170*/  PLOP3.LUT P0, PT, PT, PT, UP0, 0x80, 0x0 ;  /* 0x000000000000781c */ /* 0x000fe80003f0f008 */
[C---:B------:R-:W-:Y:S01]  /*4180*/  @P5 ISETP.GE.AND P5, PT, R135.reuse, UR5, PT ;  /* 0x0000000587005c0c */ /* 0x040fe2000bfa6270 */
[C---:B------:R-:W-:Y:S05]  /*4190*/  HMMA.16816.F32.BF16 R8, R136.reuse, R160, R8 ;  /* 0x000000a08808723c */ /* 0x040fea0000041808 */
[----:B------:R-:W-:Y:S01]  /*41a0*/  @P2 VIADD R0, R135, 0x1 ;  /* 0x0000000187002836 */ /* 0x000fe20000000000 */
[-C--:B------:R-:W-:Y:S03]  /*41b0*/  HMMA.16816.F32.BF16 R12, R136, R162.reuse, R12 ;  /* 0x000000a2880c723c */ /* 0x080fe6000004180c */
[C---:B----4-:R-:W-:Y:S02]  /*41c0*/  FSETP.NEU.FTZ.AND P2, PT, R243.reuse, -INF , PT ;  /* 0xff800000f300780b */ /* 0x050fe40003f5d000 */
[----:B------:R-:W-:Y:S01]  /*41d0*/  @P6 ISETP.GE.AND P6, PT, R0, UR5, PT ;  /* 0x0000000500006c0c */ /* 0x000fe2000bfc6270 */
[C---:B------:R-:W-:Y:S05]  /*41e0*/  HMMA.16816.F32.BF16 R16, R156.reuse, R162, R16 ;  /* 0x000000a29c10723c */ /* 0x040fea0000041810 */
[----:B------:R-:W-:Y:S01]  /*41f0*/  FMUL.FTZ R134, R244, 1.4426950216293334961 ;  /* 0x3fb8aa3bf4867820 */ /* 0x000fe20000410000 */
[----:B------:R-:W-:Y:S01]  /*4200*/  @P1 FSEL R4, R4, -INF , !P5 ;  /* 0xff80000004041808 */ /* 0x000fe20006800000 */
[----:B------:R-:W-:Y:S01]  /*4210*/  FMUL.FTZ R133, R243, 1.4426950216293334961 ;  /* 0x3fb8aa3bf3857820 */ /* 0x000fe20000410000 */
[----:B------:R-:W-:Y:S03]  /*4220*/  PLOP3.LUT P1, PT, PT, PT, UP0, 0x80, 0x0 ;  /* 0x000000000000781c */ /* 0x000fe60003f2f008 */
[----:B------:R-:W-:Y:S01]  /*4230*/  @P0 FSEL R5, R5, -INF , !P6 ;  /* 0xff80000005050808 */ /* 0x000fe20007000000 */
[----:B-----5:R-:W-:Y:S01]  /*4240*/  FMUL.FTZ R132, R249, 1.4426950216293334961 ;  /* 0x3fb8aa3bf9847820 */ /* 0x020fe20000410000 */
[----:B------:R-:W-:Y:S01]  /*4250*/  PLOP3.LUT P0, PT, PT, PT, UP0, 0x80, 0x0 ;  /* 0x000000000000781c */ /* 0x000fe20003f0f008 */
[----:B------:R-:W-:Y:S01]  /*4260*/  FMUL.FTZ R0, R252, 1.4426950216293334961 ;  /* 0x3fb8aa3bfc007820 */ /* 0x000fe20000410000 */
[----:B------:R-:W-:Y:S02]  /*4270*/  FSEL R134, R134, RZ, P3 ;  /* 0x000000ff86867208 */ /* 0x000fe40001800000 */
[----:B------:R-:W-:Y:S02]  /*4280*/  FSEL R133, R133, RZ, P2 ;  /* 0x000000ff85857208 */ /* 0x000fe40001000000 */
[----:B------:R-:W-:Y:S01]  /*4290*/  FSETP.NEU.FTZ.AND P2, PT, R249, -INF , PT ;  /* 0xff800000f900780b */ /* 0x000fe20003f5d000 */
[--C-:B------:R-:W-:Y:S01]  /*42a0*/  FFMA.FTZ R4, R4, UR10, -R134.reuse ;  /* 0x0000000a04047c23 */ /* 0x100fe20008010886 */
[----:B------:R-:W-:Y:S01]  /*42b0*/  @P1 FSEL R6, R6, -INF , !P5 ;  /* 0xff80000006061808 */ /* 0x000fe20006800000 */
[----:B------:R-:W-:Y:S01]  /*42c0*/  FFMA.FTZ R5, R5, UR10, -R134 ;  /* 0x0000000a05057c23 */ /* 0x000fe20008010886 */
[----:B------:R-:W-:Y:S01]  /*42d0*/  PLOP3.LUT P1, PT, PT, PT, UP0, 0x80, 0x0 ;  /* 0x000000000000781c */ /* 0x000fe20003f2f008 */
[----:B------:R-:W-:Y:S01]  /*42e0*/  MUFU.EX2 R244, R4 ;  /* 0x0000000400f47308 */ /* 0x000fe20000000800 */
[----:B------:R-:W-:Y:S01]  /*42f0*/  FSEL R132, R132, RZ, P2 ;  /* 0x000000ff84847208 */ /* 0x000fe20001000000 */
[--C-:B------:R-:W-:Y:S01]  /*4300*/  FFMA.FTZ R6, R6, UR10, -R133.reuse ;  /* 0x0000000a06067c23 */ /* 0x100fe20008010885 */
[----:B------:R-:W-:Y:S02]  /*4310*/  @P0 FSEL R7, R7, -INF , !P6 ;  /* 0xff80000007070808 */ /* 0x000fe40007000000 */
[----:B------:R-:W-:Y:S02]  /*4320*/  PLOP3.LUT P0, PT, PT, PT, UP0, 0x80, 0x0 ;  /* 0x000000000000781c */ /* 0x000fe40003f0f008 */
[----:B------:R-:W-:Y:S01]  /*4330*/  FSETP.NEU.FTZ.AND P3, PT, R252, -INF , PT ;  /* 0xff800000fc00780b */ /* 0x000fe20003f7d000 */
[--C-:B------:R-:W-:Y:S02]  /*4340*/  FFMA.FTZ R7, R7, UR10, -R133.reuse ;  /* 0x0000000a07077c23 */ /* 0x100fe40008010885 */
[----:B------:R-:W1:Y:S01]  /*4350*/  MUFU.EX2 R170, R5 ;  /* 0x0000000500aa7308 */ /* 0x000e620000000800 */
[----:B------:R-:W-:Y:S02]  /*4360*/  PLOP3.LUT P2, PT, PT, PT, UP0, 0x80, 0x0 ;  /* 0x000000000000781c */ /* 0x000fe40003f4f008 */
[----:B------:R-:W-:Y:S02]  /*4370*/  @P1 FSEL R8, R8, -INF , !P5 ;  /* 0xff80000008081808 */ /* 0x000fe40006800000 */
[----:B------:R-:W-:Y:S02]  /*4380*/  FSEL R0, R0, RZ, P3 ;  /* 0x000000ff00007208 */ /* 0x000fe40001800000 */
[----:B------:R-:W-:Y:S03]  /*4390*/  PLOP3.LUT P1, PT, PT, PT, UP0, 0x80, 0x0 ;  /* 0x000000000000781c */ /* 0x000fe60003f2f008 */
[----:B------:R-:W-:Y:S01]  /*43a0*/  MUFU.EX2 R248, R6 ;  /* 0x0000000600f87308 */ /* 0x000fe20000000800 */
[--C-:B------:R-:W-:Y:S01]  /*43b0*/  FFMA.FTZ R8, R8, UR10, -R132.reuse ;  /* 0x0000000a08087c23 */ /* 0x100fe20008010884 */
[----:B------:R-:W-:Y:S02]  /*43c0*/  PLOP3.LUT P3, PT, PT, PT, UP0, 0x80, 0x0 ;  /* 0x000000000000781c */ /* 0x000fe40003f6f008 */
[----:B------:R-:W-:Y:S02]  /*43d0*/  @P0 FSEL R9, R9, -INF , !P6 ;  /* 0xff80000009090808 */ /* 0x000fe40007000000 */
[----:B------:R-:W-:Y:S04]  /*43e0*/  PLOP3.LUT P0, PT, PT, PT, UP0, 0x80, 0x0 ;  /* 0x000000000000781c */ /* 0x000fe80003f0f008 */
[----:B------:R2:W3:Y:S01]  /*43f0*/  MUFU.EX2 R247, R7 ;  /* 0x0000000700f77308 */ /* 0x0004e20000000800 */
[----:B------:R-:W-:Y:S01]  /*4400*/  @P2 FSEL R10, R10, -INF , !P5 ;  /* 0xff8000000a0a2808 */ /* 0x000fe20006800000 */
[----:B------:R-:W-:Y:S01]  /*4410*/  FFMA.FTZ R9, R9, UR10, -R132 ;  /* 0x0000000a09097c23 */ /* 0x000fe20008010884 */
[----:B------:R-:W-:Y:S02]  /*4420*/  PLOP3.LUT P2, PT, PT, PT, UP0, 0x80, 0x0 ;  /* 0x000000000000781c */ /* 0x000fe40003f4f008 */
[----:B------:R-:W-:Y:S01]  /*4430*/  PLOP3.LUT P5, PT, PT, PT, UP0, 0x80, 0x0 ;  /* 0x000000000000781c */ /* 0x000fe20003faf008 */
[--C-:B------:R-:W-:Y:S04]  /*4440*/  FFMA.FTZ R10, R10, UR10, -R0.reuse ;  /* 0x0000000a0a0a7c23 */ /* 0x100fe80008010800 */
[----:B------:R4:W-:Y:S01]  /*4450*/  MUFU.EX2 R164, R8 ;  /* 0x0000000800a47308 */ /* 0x0009e20000000800 */
[----:B------:R-:W-:Y:S02]  /*4460*/  @P0 FSEL R11, R11, -INF , !P6 ;  /* 0xff8000000b0b0808 */ /* 0x000fe40007000000 */
[----:B------:R-:W-:Y:S02]  /*4470*/  PLOP3.LUT P0, PT, PT, PT, UP0, 0x80, 0x0 ;  /* 0x000000000000781c */ /* 0x000fe40003f0f008 */
[----:B------:R-:W-:Y:S05]  /*4480*/  PLOP3.LUT P6, PT, PT, PT, UP0, 0x80, 0x0 ;  /* 0x000000000000781c */ /* 0x000fea0003fcf008 */
[----:B------:R-:W-:Y:S01]  /*4490*/  MUFU.EX2 R160, R9 ;  /* 0x0000000900a07308 */ /* 0x000fe20000000800 */
[----:B--2---:R-:W2:Y:S01]  /*44a0*/  LDSM.16.M88.4 R4, [R223+0xd400] ;  /* 0x00d40000df04783b */ /* 0x004ea20000000200 */
[----:B------:R-:W-:Y:S08]  /*44b0*/  FFMA.FTZ R11, R11, UR10, -R0 ;  /* 0x0000000a0b0b7c23 */ /* 0x000ff00008010800 */
[----:B------:R-:W-:Y:S01]  /*44c0*/  MUFU.EX2 R165, R10 ;  /* 0x0000000a00a57308 */ /* 0x000fe20000000800 */
[C---:B----4-:R-:W-:Y:S01]  /*44d0*/  @P4 VIADD R8, R135.reuse, 0x8 ;  /* 0x0000000887084836 */ /* 0x050fe20000000000 */
[----:B------:R-:W-:Y:S04]  /*44e0*/  PLOP3.LUT P4, PT, PT, PT, UP0, 0x80, 0x0 ;  /* 0x000000000000781c */ /* 0x000fe80003f8f008 */
[----:B------:R-:W-:Y:S01]  /*44f0*/  @P1 ISETP.GE.AND P1, PT, R8, UR5, PT ;  /* 0x0000000508001c0c */ /* 0x000fe2000bf26270 */
[----:B------:R-:W-:Y:S01]  /*4500*/  @P3 VIADD R8, R135, 0x9 ;  /* 0x0000000987083836 */ /* 0x000fe20000000000 */
[----:B------:R-:W-:Y:S02]  /*4510*/  PLOP3.LUT P3, PT, PT, PT, UP0, 0x80, 0x0 ;  /* 0x000000000000781c */ /* 0x000fe40003f6f008 */
[----:B------:R-:W-:Y:S01]  /*4520*/  MUFU.EX2 R163, R11 ;  /* 0x0000000b00a37308 */ /* 0x000fe20000000800 */
[----:B------:R-:W-:Y:S02]  /*4530*/  @P2 FSEL R12, R12, -INF , !P1 ;  /* 0xff8000000c0c2808 */ /* 0x000fe40004800000 */
[----:B------:R-:W-:Y:S02]  /*4540*/  PLOP3.LUT P2, PT, PT, PT, UP0, 0x80, 0x0 ;  /* 0x000000000000781c */ /* 0x000fe40003f4f008 */
[----:B------:R-:W-:Y:S01]  /*4550*/  @P5 ISETP.GE.AND P5, PT, R8, UR5, PT ;  /* 0x0000000508005c0c */ /* 0x000fe2000bfa6270 */
[--C-:B------:R-:W-:Y:S03]  /*4560*/  FFMA.FTZ R12, R12, UR10, -R132.reuse ;  /* 0x0000000a0c0c7c23 */ /* 0x100fe60008010884 */
[----:B------:R-:W-:Y:S01]  /*4570*/  @P0 FSEL R13, R13, -INF , !P5 ;  /* 0xff8000000d0d0808 */ /* 0x000fe20006800000 */
[----:B------:R-:W-:Y:S01]  /*4580*/  MUFU.EX2 R155, R12 ;  /* 0x0000000c009b7308 */ /* 0x000fe20000000800 */
[----:B------:R-:W-:Y:S02]  /*4590*/  PLOP3.LUT P0, PT, PT, PT, UP0, 0x80, 0x0 ;  /* 0x000000000000781c */ /* 0x000fe40003f0f008 */
[----:B------:R-:W-:Y:S01]  /*45a0*/  @P3 FSEL R14, R14, -INF , !P1 ;  /* 0xff8000000e0e3808 */ /* 0x000fe20004800000 */
[----:B------:R-:W-:Y:S01]  /*45b0*/  FFMA.FTZ R13, R13, UR10, -R132 ;  /* 0x0000000a0d0d7c23 */ /* 0x000fe20008010884 */
[----:B------:R-:W-:Y:S02]  /*45c0*/  PLOP3.LUT P3, PT, PT, PT, UP0, 0x80, 0x0 ;  /* 0x000000000000781c */ /* 0x000fe40003f6f008 */
[----:B------:R-:W-:Y:S01]  /*45d0*/  @P2 FSEL R15, R15, -INF , !P5 ;  /* 0xff8000000f0f2808 */ /* 0x000fe20006800000 */
[--C-:B------:R-:W-:Y:S01]  /*45e0*/  FFMA.FTZ R14, R14, UR10, -R0.reuse ;  /* 0x0000000a0e0e7c23 */ /* 0x100fe20008010800 */
[----:B------:R-:W-:Y:S01]  /*45f0*/  PLOP3.LUT P2, PT, PT, PT, UP0, 0x80, 0x0 ;  /* 0x000000000000781c */ /* 0x000fe20003f4f008 */
[----:B------:R-:W-:Y:S02]  /*4600*/  MUFU.EX2 R154, R13 ;  /* 0x0000000d009a7308 */ /* 0x000fe40000000800 */
[----:B------:R-:W-:Y:S01]  /*4610*/  FFMA.FTZ R15, R15, UR10, -R0 ;  /* 0x0000000a0f0f7c23 */ /* 0x000fe20008010800 */
[-C--:B--2---:R-:W-:Y:S03]  /*4620*/  HMMA.16816.F32.BF16 R20, R156, R4.reuse, R20 ;  /* 0x000000049c14723c */ /* 0x084fe60000041814 */
[----:B------:R-:W-:Y:S04]  /*4630*/  @P0 FSEL R16, R16, -INF , !P1 ;  /* 0xff80000010100808 */ /* 0x000fe80004800000 */
[----:B------:R-:W-:Y:S01]  /*4640*/  MUFU.EX2 R162, R14 ;  /* 0x0000000e00a27308 */ /* 0x000fe20000000800 */
[----:B------:R-:W-:Y:S01]  /*4650*/  @P3 FSEL R17, R17, -INF , !P5 ;  /* 0xff80000011113808 */ /* 0x000fe20006800000 */
[C---:B------:R-:W-:Y:S01]  /*4660*/  HMMA.16816.F32.BF16 R24, R136.reuse, R4, R24 ;  /* 0x000000048818723c */ /* 0x040fe20000041818 */
[----:B------:R-:W-:Y:S02]  /*4670*/  PLOP3.LUT P3, PT, PT, PT, UP0, 0x80, 0x0 ;  /* 0x000000000000781c */ /* 0x000fe40003f6f008 */
[----:B------:R-:W-:Y:S02]  /*4680*/  PLOP3.LUT P0, PT, PT, PT, UP0, 0x80, 0x0 ;  /* 0x000000000000781c */ /* 0x000fe40003f0f008 */
[----:B------:R-:W-:Y:S01]  /*4690*/  @P2 FSEL R18, R18, -INF , !P1 ;  /* 0xff80000012122808 */ /* 0x000fe20004800000 */
[-C--:B------:R-:W-:Y:S01]  /*46a0*/  HMMA.16816.F32.BF16 R28, R136, R6.reuse, R28 ;  /* 0x00000006881c723c */ /* 0x080fe2000004181c */
[----:B------:R-:W-:Y:S01]  /*46b0*/  PLOP3.LUT P1, PT, PT, PT, UP0, 0x80, 0x0 ;  /* 0x000000000000781c */ /* 0x000fe20003f2f008 */
[----:B------:R-:W-:Y:S01]  /*46c0*/  MUFU.EX2 R161, R15 ;  /* 0x0000000f00a17308 */ /* 0x000fe20000000800 */
[----:B------:R-:W-:Y:S02]  /*46d0*/  PLOP3.LUT P2, PT, PT, PT, UP0, 0x80, 0x0 ;  /* 0x000000000000781c */ /* 0x000fe40003f4f008 */
[----:B-1----:R-:W-:Y:S01]  /*46e0*/  F2FP.BF16.F32.PACK_AB R5, R170, R244 ;  /* 0x000000f4aa05723e */ /* 0x002fe200000010ff */
[----:B------:R-:W-:Y:S04]  /*46f0*/  HMMA.16816.F32.BF16 R32, R156, R6, R32 ;  /* 0x000000069c20723c */ /* 0x000fe80000041820 */
[----:B------:R1:W-:Y:S01]  /*4700*/  STS [R235+0x13000], R5 ;  /* 0x01300005eb007388 */ /* 0x0003e20000000800 */
[----:B------:R-:W-:Y:S01]  /*4710*/  @P3 VIADD R8, R135, 0x10 ;  /* 0x0000001087083836 */ /* 0x000fe20000000000 */
[----:B------:R-:W-:Y:S01]  /*4720*/  @P0 FSEL R19, R19, -INF , !P5 ;  /* 0xff80000013130808 */ /* 0x000fe20006800000 */
[--C-:B------:R-:W-:Y:S01]  /*4730*/  FFMA.FTZ R16, R16, UR10, -R134.reuse ;  /* 0x0000000a10107c23 */ /* 0x100fe20008010886 */
[----:B------:R-:W-:Y:S02]  /*4740*/  PLOP3.LUT P0, PT, PT, PT, UP0, 0x80, 0x0 ;  /* 0x000000000000781c */ /* 0x000fe40003f0f008 */
[----:B------:R-:W-:Y:S01]  /*4750*/  @P4 ISETP.GE.AND P4, PT, R8, UR5, PT ;  /* 0x0000000508004c0c */ /* 0x000fe2000bf86270 */
[----:B------:R-:W-:Y:S01]  /*4760*/  @P2 VIADD R8, R135, 0x11 ;  /* 0x0000001187082836 */ /* 0x000fe20000000000 */
[----:B------:R-:W-:Y:S01]  /*4770*/  PLOP3.LUT P2, PT, PT, PT, UP0, 0x80, 0x0 ;  /* 0x000000000000781c */ /* 0x000fe20003f4f008 */
[--C-:B------:R-:W-:Y:S01]  /*4780*/  FFMA.FTZ R17, R17, UR10, -R134.reuse ;  /* 0x0000000a11117c23 */ /* 0x100fe20008010886 */
[----:B------:R-:W-:Y:S01]  /*4790*/  @P1 FSEL R20, R20, -INF , !P4 ;  /* 0xff80000014141808 */ /* 0x000fe20006000000 */
[--C-:B------:R-:W-:Y:S01]  /*47a0*/  FFMA.FTZ R18, R18, UR10, -R133.reuse ;  /* 0x0000000a12127c23 */ /* 0x100fe20008010885 */
[----:B------:R-:W-:Y:S01]  /*47b0*/  PLOP3.LUT P1, PT, PT, PT, UP0, 0x80, 0x0 ;  /* 0x000000000000781c */ /* 0x000fe20003f2f008 */
[--C-:B------:R-:W-:Y:S01]  /*47c0*/  FFMA.FTZ R19, R19, UR10, -R133.reuse ;  /* 0x0000000a13137c23 */ /* 0x100fe20008010885 */
[----:B------:R-:W-:Y:S01]  /*47d0*/  @P6 ISETP.GE.AND P6, PT, R8, UR5, PT ;  /* 0x0000000508006c0c */ /* 0x000fe2000bfc6270 */
[----:B------:R-:W-:Y:S01]  /*47e0*/  MUFU.EX2 R169, R16 ;  /* 0x0000001000a97308 */ /* 0x000fe20000000800 */
[----:B------:R-:W-:Y:S01]  /*47f0*/  PLOP3.LUT P3, PT, PT, PT, UP0, 0x80, 0x0 ;  /* 0x000000000000781c */ /* 0x000fe20003f6f008 */
[--C-:B------:R-:W-:Y:S01]  /*4800*/  FFMA.FTZ R20, R20, UR10, -R134.reuse ;  /* 0x0000000a14147c23 */ /* 0x100fe20008010886 */
[----:B------:R-:W-:Y:S02]  /*4810*/  @P0 FSEL R21, R21, -INF , !P6 ;  /* 0xff80000015150808 */ /* 0x000fe40007000000 */
[----:B------:R-:W-:Y:S02]  /*4820*/  PLOP3.LUT P0, PT, PT, PT, UP0, 0x80, 0x0 ;  /* 0x000000000000781c */ /* 0x000fe40003f0f008 */
[----:B------:R-:W-:Y:S03]  /*4830*/  @P2 FSEL R24, R24, -INF , !P4 ;  /* 0xff80000018182808 */ /* 0x000fe60006000000 */
[----:B------:R-:W2:Y:S01]  /*4840*/  MUFU.EX2 R168, R17 ;  /* 0x0000001100a87308 */ /* 0x000ea20000000800 */
[----:B------:R-:W-:Y:S01]  /*4850*/  PLOP3.LUT P2, PT, PT, PT, UP0, 0x80, 0x0 ;  /* 0x000000000000781c */ /* 0x000fe20003f4f008 */
[----:B------:R-:W-:Y:S01]  /*4860*/  FFMA.FTZ R21, R21, UR10, -R134 ;  /* 0x0000000a15157c23 */ /* 0x000fe20008010886 */
[----:B------:R-:W-:Y:S01]  /*4870*/  @P1 FSEL R22, R22, -INF , !P4 ;  /* 0xff80000016161808 */ /* 0x000fe20006000000 */
[--C-:B------:R-:W-:Y:S01]  /*4880*/  FFMA.FTZ R24, R24, UR10, -R132.reuse ;  /* 0x0000000a18187c23 */ /* 0x100fe20008010884 */
[----:B------:R-:W-:Y:S01]  /*4890*/  PLOP3.LUT P1, PT, PT, PT, UP0, 0x80, 0x0 ;  /* 0x000000000000781c */ /* 0x000fe20003f2f008 */
[----:B------:R-:W-:Y:S01]  /*48a0*/  @P3 VIADD R4, R135, 0x18 ;  /* 0x0000001887043836 */ /* 0x000fe20000000000 */
[----:B------:R-:W-:Y:S03]  /*48b0*/  PLOP3.LUT P5, PT, PT, PT, UP0, 0x80, 0x0 ;  /* 0x000000000000781c */ /* 0x000fe60003faf008 */
[----:B------:R-:W-:Y:S01]  /*48c0*/  MUFU.EX2 R246, R18 ;  /* 0x0000001200f67308 */ /* 0x000fe20000000800 */
[----:B------:R-:W-:Y:S01]  /*48d0*/  PLOP3.LUT P3, PT, PT, PT, UP0, 0x80, 0x0 ;  /* 0x000000000000781c */ /* 0x000fe20003f6f008 */
[--C-:B------:R-:W-:Y:S01]  /*48e0*/  FFMA.FTZ R22, R22, UR10, -R133.reuse ;  /* 0x0000000a16167c23 */ /* 0x100fe20008010885 */
[----:B------:R-:W-:Y:S02]  /*48f0*/  @P0 FSEL R23, R23, -INF , !P6 ;  /* 0xff80000017170808 */ /* 0x000fe40007000000 */
[----:B------:R-:W-:Y:S02]  /*4900*/  PLOP3.LUT P0, PT, PT, PT, UP0, 0x80, 0x0 ;  /* 0x000000000000781c */ /* 0x000fe40003f0f008 */
[----:B------:R-:W-:Y:S03]  /*4910*/  @P2 ISETP.GE.AND P2, PT, R4, UR5, PT ;  /* 0x0000000504002c0c */ /* 0x000fe6000bf46270 */
[----:B------:R-:W4:Y:S01]  /*4920*/  MUFU.EX2 R245, R19 ;  /* 0x0000001300f57308 */ /* 0x000f220000000800 */
[----:B---3--:R-:W-:Y:S01]  /*4930*/  F2FP.BF16.F32.PACK_AB R4, R247, R248 ;  /* 0x000000f8f704723e */ /* 0x008fe200000010ff */
[--C-:B------:R-:W-:Y:S01]  /*4940*/  FFMA.FTZ R23, R23, UR10, -R133.reuse ;  /* 0x0000000a17177c23 */ /* 0x100fe20008010885 */
[----:B------:R-:W-:Y:S01]  /*4950*/  @P1 FSEL R25, R25, -INF , !P6 ;  /* 0xff80000019191808 */ /* 0x000fe20007000000 */
[----:B------:R-:W-:Y:S01]  /*4960*/  @P5 VIADD R135, R135, 0x19 ;  /* 0x0000001987875836 */ /* 0x000fe20000000000 */
[----:B------:R-:W-:Y:S01]  /*4970*/  PLOP3.LUT P1, PT, PT, PT, UP0, 0x80, 0x0 ;  /* 0x000000000000781c */ /* 0x000fe20003f2f008 */
[----:B------:R3:W-:Y:S01]  /*4980*/  STS [R235+0x13400], R4 ;  /* 0x01340004eb007388 */ /* 0x0007e20000000800 */
[----:B--2---:R-:W-:Y:S03]  /*4990*/  F2FP.BF16.F32.PACK_AB R7, R168, R169 ;  /* 0x000000a9a807723e */ /* 0x004fe600000010ff */
[----:B------:R-:W-:Y:S01]  /*49a0*/  MUFU.EX2 R167, R20 ;  /* 0x0000001400a77308 */ /* 0x000fe20000000800 */
[----:B-1----:R-:W-:Y:S01]  /*49b0*/  F2FP.BF16.F32.PACK_AB R5, R160, R164 ;  /* 0x000000a4a005723e */ /* 0x002fe200000010ff */
[----:B------:R-:W-:Y:S01]  /*49c0*/  FFMA.FTZ R25, R25, UR10, -R132 ;  /* 0x0000000a19197c23 */ /* 0x000fe20008010884 */
[----:B------:R-:W-:Y:S01]  /*49d0*/  @P0 FSEL R26, R26, -INF , !P4 ;  /* 0xff8000001a1a0808 */ /* 0x000fe20006000000 */
[----:B------:R1:W-:Y:S01]  /*49e0*/  STS [R234+0x13000], R7 ;  /* 0x01300007ea007388 */ /* 0x0003e20000000800 */
[----:B------:R-:W-:Y:S02]  /*49f0*/  PLOP3.LUT P4, PT, PT, PT, UP0, 0x80, 0x0 ;  /* 0x000000000000781c */ /* 0x000fe40003f8f008 */
[----:B------:R-:W-:Y:S03]  /*4a00*/  PLOP3.LUT P0, PT, PT, PT, UP0, 0x80, 0x0 ;  /* 0x000000000000781c */ /* 0x000fe60003f0f008 */
[----:B------:R-:W2:Y:S01]  /*4a10*/  MUFU.EX2 R166, R21 ;  /* 0x0000001500a67308 */ /* 0x000ea20000000800 */
[----:B----4-:R-:W-:Y:S01]  /*4a20*/  F2FP.BF16.F32.PACK_AB R6, R245, R246 ;  /* 0x000000f6f506723e */ /* 0x010fe200000010ff */
[--C-:B------:R-:W-:Y:S01]  /*4a30*/  FFMA.FTZ R26, R26, UR10, -R0.reuse ;  /* 0x0000000a1a1a7c23 */ /* 0x100fe20008010800 */
[----:B------:R-:W-:Y:S02]  /*4a40*/  @P1 FSEL R27, R27, -INF , !P6 ;  /* 0xff8000001b1b1808 */ /* 0x000fe40007000000 */
[----:B------:R-:W-:Y:S01]  /*4a50*/  PLOP3.LUT P1, PT, PT, PT, UP0, 0x80, 0x0 ;  /* 0x000000000000781c */ /* 0x000fe20003f2f008 */
[----:B------:R4:W-:Y:S01]  /*4a60*/  STS [R234+0x13400], R6 ;  /* 0x01340006ea007388 */ /* 0x0009e20000000800 */
[----:B------:R-:W-:Y:S01]  /*4a70*/  @P3 FSEL R30, R30, -INF , !P2 ;  /* 0xff8000001e1e3808 */ /* 0x000fe20005000000 */
[--C-:B------:R-:W-:Y:S02]  /*4a80*/  FFMA.FTZ R27, R27, UR10, -R0.reuse ;  /* 0x0000000a1b1b7c23 */ /* 0x100fe40008010800 */
[----:B------:R-:W-:Y:S01]  /*4a90*/  MUFU.EX2 R243, R22 ;  /* 0x0000001600f37308 */ /* 0x000fe20000000800 */
[----:B------:R-:W-:Y:S01]  /*4aa0*/  @P4 ISETP.GE.AND P4, PT, R135, UR5, PT ;  /* 0x0000000587004c0c */ /* 0x000fe2000bf86270 */
[----:B------:R2:W-:Y:S01]  /*4ab0*/  STS [R235+0x14000], R5 ;  /* 0x01400005eb007388 */ /* 0x0005e20000000800 */
[----:B------:R-:W-:Y:S01]  /*4ac0*/  @P0 FSEL R28, R28, -INF , !P2 ;  /* 0xff8000001c1c0808 */ /* 0x000fe20005000000 */
[----:B------:R-:W-:Y:S01]  /*4ad0*/  FFMA.FTZ R30, R30, UR10, -R0 ;  /* 0x0000000a1e1e7c23 */ /* 0x000fe20008010800 */
[----:B------:R-:W-:Y:S02]  /*4ae0*/  PLOP3.LUT P0, PT, PT, PT, UP0, 0x80, 0x0 ;  /* 0x000000000000781c */ /* 0x000fe40003f0f008 */
[----:B---3--:R-:W-:Y:S03]  /*4af0*/  F2FP.BF16.F32.PACK_AB R4, R163, R165 ;  /* 0x000000a5a304723e */ /* 0x008fe600000010ff */
[----:B------:R-:W3:Y:S01]  /*4b00*/  MUFU.EX2 R171, R23 ;  /* 0x0000001700ab7308 */ /* 0x000ee20000000800 */
[----:B------:R-:W-:Y:S01]  /*4b10*/  @P1 FSEL R29, R29, -INF , !P4 ;  /* 0xff8000001d1d1808 */ /* 0x000fe20006000000 */
[--C-:B------:R-:W-:Y:S01]  /*4b20*/  FFMA.FTZ R28, R28, UR10, -R132.reuse ;  /* 0x0000000a1c1c7c23 */ /* 0x100fe20008010884 */
[----:B------:R-:W-:Y:S01]  /*4b30*/  PLOP3.LUT P1, PT, PT, PT, UP0, 0x80, 0x0 ;  /* 0x000000000000781c */ /* 0x000fe20003f2f008 */
[----:B------:R3:W-:Y:S01]  /*4b40*/  STS [R235+0x14400], R4 ;  /* 0x01440004eb007388 */ /* 0x0007e20000000800 */
[----:B------:R-:W-:Y:S01]  /*4b50*/  PLOP3.LUT P3, PT, PT, PT, UP0, 0x80, 0x0 ;  /* 0x000000000000781c */ /* 0x000fe20003f6f008 */
[----:B------:R-:W-:Y:S01]  /*4b60*/  FFMA.FTZ R132, R29, UR10, -R132 ;  /* 0x0000000a1d847c23 */ /* 0x000fe20008010884 */
[----:B-1----:R-:W-:Y:S03]  /*4b70*/  F2FP.BF16.F32.PACK_AB R7, R154, R155 ;  /* 0x0000009b9a07723e */ /* 0x002fe600000010ff */
[----:B------:R-:W-:Y:S01]  /*4b80*/  MUFU.EX2 R151, R24 ;  /* 0x0000001800977308 */ /* 0x000fe20000000800 */
[----:B------:R-:W-:Y:S02]  /*4b90*/  @P0 FSEL R32, R32, -INF , !P2 ;  /* 0xff80000020200808 */ /* 0x000fe40005000000 */
[----:B------:R-:W-:Y:S01]  /*4ba0*/  PLOP3.LUT P0, PT, PT, PT, UP0, 0x80, 0x0 ;  /* 0x000000000000781c */ /* 0x000fe20003f0f008 */
[----:B------:R1:W-:Y:S01]  /*4bb0*/  STS [R234+0x14000], R7 ;  /* 0x01400007ea007388 */ /* 0x0003e20000000800 */
[----:B----4-:R-:W-:Y:S01]  /*4bc0*/  F2FP.BF16.F32.PACK_AB R6, R161, R162 ;  /* 0x000000a2a106723e */ /* 0x010fe200000010ff */
[--C-:B------:R-:W-:Y:S01]  /*4bd0*/  FFMA.FTZ R32, R32, UR10, -R134.reuse ;  /* 0x0000000a20207c23 */ /* 0x100fe20008010886 */
[----:B------:R-:W-:Y:S03]  /*4be0*/  @P1 FSEL R33, R33, -INF , !P4 ;  /* 0xff80000021211808 */ /* 0x000fe60006000000 */
[----:B------:R-:W1:Y:S01]  /*4bf0*/  MUFU.EX2 R150, R25 ;  /* 0x0000001900967308 */ /* 0x000e620000000800 */
[----:B------:R-:W-:Y:S01]  /*4c00*/  PLOP3.LUT P1, PT, PT, PT, UP0, 0x80, 0x0 ;  /* 0x000000000000781c */ /* 0x000fe20003f2f008 */
[----:B------:R-:W-:Y:S01]  /*4c10*/  STS [R234+0x14400], R6 ;  /* 0x01440006ea007388 */ /* 0x000fe20000000800 */
[----:B--2---:R-:W-:Y:S01]  /*4c20*/  F2FP.BF16.F32.PACK_AB R5, R166, R167 ;  /* 0x000000a7a605723e */ /* 0x004fe200000010ff */
[----:B------:R-:W-:Y:S01]  /*4c30*/  FFMA.FTZ R134, R33, UR10, -R134 ;  /* 0x0000000a21867c23 */ /* 0x000fe20008010886 */
[----:B------:R-:W-:Y:S05]  /*4c40*/  @P3 FSEL R34, R34, -INF , !P2 ;  /* 0xff80000022223808 */ /* 0x000fea0005000000 */
[----:B------:R-:W-:Y:S01]  /*4c50*/  MUFU.EX2 R157, R32 ;  /* 0x00000020009d7308 */ /* 0x000fe20000000800 */
[----:B------:R-:W-:Y:S01]  /*4c60*/  @P0 FSEL R35, R35, -INF , !P4 ;  /* 0xff80000023230808 */ /* 0x000fe20006000000 */
[----:B------:R2:W-:Y:S01]  /*4c70*/  STS [R233+0x13000], R5 ;  /* 0x01300005e9007388 */ /* 0x0005e20000000800 */
[--C-:B------:R-:W-:Y:S01]  /*4c80*/  FFMA.FTZ R34, R34, UR10, -R133.reuse ;  /* 0x0000000a22227c23 */ /* 0x100fe20008010885 */
[----:B---3--:R-:W-:Y:S02]  /*4c90*/  F2FP.BF16.F32.PACK_AB R4, R171, R243 ;  /* 0x000000f3ab04723e */ /* 0x008fe400000010ff */
[----:B------:R-:W-:Y:S01]  /*4ca0*/  @P1 FSEL R31, R31, -INF , !P4 ;  /* 0xff8000001f1f1808 */ /* 0x000fe20006000000 */
[----:B------:R-:W-:Y:S03]  /*4cb0*/  FFMA.FTZ R133, R35, UR10, -R133 ;  /* 0x0000000a23857c23 */ /* 0x000fe60008010885 */
[----:B------:R-:W3:Y:S01]  /*4cc0*/  MUFU.EX2 R156, R134 ;  /* 0x00000086009c7308 */ /* 0x000ee20000000800 */
[----:B------:R4:W-:Y:S01]  /*4cd0*/  STS [R233+0x13400], R4 ;  /* 0x01340004e9007388 */ /* 0x0009e20000000800 */
[----:B------:R-:W-:Y:S01]  /*4ce0*/  IADD3 R144, P0, R141, UR14, RZ ;  /* 0x0000000e8d907c10 */ /* 0x000fe2000ff1e0ff */
[----:B------:R-:W-:Y:S01]  /*4cf0*/  FFMA.FTZ R0, R31, UR10, -R0 ;  /* 0x0000000a1f007c23 */ /* 0x000fe20008010800 */
[----:B-1----:R-:W-:Y:S02]  /*4d00*/  F2FP.BF16.F32.PACK_AB R7, R150, R151 ;  /* 0x000000979607723e */ /* 0x002fe400000010ff */
[----:B------:R-:W-:Y:S04]  /*4d10*/  IADD3.X R145, R140, UR13, RZ, P0, !PT ;  /* 0x0000000d8c917c10 */ /* 0x000fe800087fe4ff */
[----:B------:R3:W-:Y:S01]  /*4d20*/  MUFU.EX2 R147, R0 ;  /* 0x0000000000937308 */ /* 0x0007e20000000800 */
[----:B------:R-:W-:Y:S01]  /*4d30*/  PLOP3.LUT P0, PT, PT, PT, UP3, 0x80, 0x0 ;  /* 0x000000000000781c */ /* 0x000fe20003f0f038 */
[----:B------:R-:W4:Y:S08]  /*4d40*/  LDG.E R143, desc[UR6][R144.64] ;  /* 0x00000006908f7981 */ /* 0x000f30000c1e1900 */
[----:B------:R-:W-:Y:S01]  /*4d50*/  MUFU.EX2 R159, R34 ;  /* 0x00000022009f7308 */ /* 0x000fe20000000800 */
[----:B------:R-:W4:Y:S04]  /*4d60*/  LDG.E R142, desc[UR6][R144.64+0x20] ;  /* 0x00002006908e7981 */ /* 0x000f28000c1e1900 */
[----:B------:R-:W5:Y:S05]  /*4d70*/  LDG.E R141, desc[UR6][R144.64+0x80] ;  /* 0x00008006908d7981 */ /* 0x000f6a000c1e1900 */
[----:B------:R-:W2:Y:S01]  /*4d80*/  MUFU.EX2 R158, R133 ;  /* 0x00000085009e7308 */ /* 0x000ea20000000800 */
[----:B---3--:R-:W-:Y:S01]  /*4d90*/  F2FP.BF16.F32.PACK_AB R0, R156, R157 ;  /* 0x0000009d9c00723e */ /* 0x008fe200000010ff */
[----:B------:R1:W5:Y:S04]  /*4da0*/  LDG.E R140, desc[UR6][R144.64+0xa0] ;  /* 0x0000a006908c7981 */ /* 0x000368000c1e1900 */
[----:B------:R3:W-:Y:S04]  /*4db0*/  STS [R232+0x13000], R0 ;  /* 0x01300000e8007388 */ /* 0x0007e80000000800 */
[----:B------:R-:W-:Y:S10]  /*4dc0*/  MUFU.EX2 R153, R26 ;  /* 0x0000001a00997308 */ /* 0x000ff40000000800 */
[----:B------:R-:W1:Y:S01]  /*4dd0*/  MUFU.EX2 R152, R27 ;  /* 0x0000001b00987308 */ /* 0x000e620000000800 */
[----:B--2---:R-:W-:Y:S05]  /*4de0*/  F2FP.BF16.F32.PACK_AB R5, R158, R159 ;  /* 0x0000009f9e05723e */ /* 0x004fea00000010ff */
[----:B------:R-:W-:Y:S04]  /*4df0*/  STS [R232+0x13400], R5 ;  /* 0x01340005e8007388 */ /* 0x000fe80000000800 */
[----:B------:R-:W-:Y:S01]  /*4e00*/  MUFU.EX2 R148, R28 ;  /* 0x0000001c00947308 */ /* 0x000fe20000000800 */
[----:B------:R-:W-:Y:S09]  /*4e10*/  STS [R233+0x14000], R7 ;  /* 0x01400007e9007388 */ /* 0x000ff20000000800 */
[----:B------:R-:W4:Y:S01]  /*4e20*/  MUFU.EX2 R146, R132 ;  /* 0x0000008400927308 */ /* 0x000f220000000800 */
[----:B-1----:R-:W-:Y:S05]  /*4e30*/  F2FP.BF16.F32.PACK_AB R6, R152, R153 ;  /* 0x000000999806723e */ /* 0x002fea00000010ff */
[----:B------:R-:W-:Y:S04]  /*4e40*/  STS [R233+0x14400], R6 ;  /* 0x01440006e9007388 */ /* 0x000fe80000000800 */
[----:B------:R-:W3:Y:S01]  /*4e50*/  MUFU.EX2 R149, R30 ;  /* 0x0000001e00957308 */ /* 0x000ee20000000800 */
[----:B----4-:R-:W-:Y:S05]  /*4e60*/  F2FP.BF16.F32.PACK_AB R4, R146, R148 ;  /* 0x000000949204723e */ /* 0x010fea00000010ff */
[----:B------:R-:W-:Y:S01]  /*4e70*/  STS [R232+0x14000], R4 ;  /* 0x01400004e8007388 */ /* 0x000fe20000000800 */
[----:B---3--:R-:W-:Y:S05]  /*4e80*/  F2FP.BF16.F32.PACK_AB R0, R147, R149 ;  /* 0x000000959300723e */ /* 0x008fea00000010ff */
[----:B------:R1:W-:Y:S04]  /*4e90*/  STS [R232+0x14400], R0 ;  /* 0x01440000e8007388 */ /* 0x0003e80000000800 */
[----:B------:R-:W2:Y:S08]  /*4ea0*/  LDSM.16.M88.4 R32, [R221+UR4+0x6000] ;  /* 0x00600004dd20783b */ /* 0x000eb00008000200 */
[----:B------:R-:W3:Y:S01]  /*4eb0*/  LDSM.16.M88.4 R28, [R221+UR4+0x6800] ;  /* 0x00680004dd1c783b */ /* 0x000ee20008000200 */
[----:B-1----:R-:W-:Y:S05]  /*4ec0*/  IMAD.U32 R0, RZ, RZ, UR4 ;  /* 0x00000004ff007e24 */ /* 0x002fea000f8e00ff */
[----:B------:R-:W-:Y:S05]  /*4ed0*/  IADD3 R0, R221, 0x6000, R0 ;  /* 0x00006000dd007810 */ /* 0x000fea0007ffe000 */
[----:B------:R-:W-:Y:S05]  /*4ee0*/  IMAD.IADD R0, R0, 0x1, R228 ;  /* 0x0000000100007824 */ /* 0x000fea00078e02e4 */
[----:B------:R-:W1:Y:S01]  /*4ef0*/  LDSM.16.M88.4 R132, [R0] ;  /* 0x000000000084783b */ /* 0x000e620000000200 */
[-C--:B--2---:R-:W-:Y:S07]  /*4f00*/  HMMA.16816.F32.BF16 R4, R32, R172.reuse, RZ ;  /* 0x000000ac2004723c */ /* 0x084fee00000418ff */
[----:B------:R-:W2:Y:S01]  /*4f10*/  LDSM.16.M88.4 R136, [R0+0x800] ;  /* 0x000800000088783b */ /* 0x000ea20000000200 */
        /* <DEDUP_REMOVED lines=8> */
[C---:B--2---:R-:W-:Y:S06]  /*4fa0*/  HMMA.16816.F32.BF16 R8, R136.reuse, R180, R8 ;  /* 0x000000b48808723c */ /* 0x044fec0000041808 */
[-C--:B------:R-:W-:Y:S06]  /*4fb0*/  HMMA.16816.F32.BF16 R12, R136, R182.reuse, R12 ;  /* 0x000000b6880c723c */ /* 0x080fec000004180c */
[C---:B------:R-:W-:Y:S06]  /*4fc0*/  HMMA.16816.F32.BF16 R16, R132.reuse, R182, R16 ;  /* 0x000000b68410723c */ /* 0x040fec0000041810 */
[-C--:B------:R-:W-:Y:S06]  /*4fd0*/  HMMA.16816.F32.BF16 R20, R132, R184.reuse, R20 ;  /* 0x000000b88414723c */ /* 0x080fec0000041814 */
[C---:B------:R-:W-:Y:S06]  /*4fe0*/  HMMA.16816.F32.BF16 R24, R136.reuse, R184, R24 ;  /* 0x000000b88818723c */ /* 0x040fec0000041818 */
[-C--:B------:R-:W-:Y:S01]  /*4ff0*/  HMMA.16816.F32.BF16 R28, R136, R186.reuse, R28 ;  /* 0x000000ba881c723c */ /* 0x080fe2000004181c */
[----:B------:R-:W1:Y:S05]  /*5000*/  LDSM.16.M88.4 R136, [R221+UR4+0x7000] ;  /* 0x00700004dd88783b */ /* 0x000e6a0008000200 */
[----:B------:R-:W-:Y:S03]  /*5010*/  HMMA.16816.F32.BF16 R32, R132, R186, R32 ;  /* 0x000000ba8420723c */ /* 0x000fe60000041820 */
[----:B------:R-:W2:Y:S03]  /*5020*/  LDSM.16.M88.4 R132, [R221+UR4+0x7800] ;  /* 0x00780004dd84783b */ /* 0x000ea60008000200 */
        /* <DEDUP_REMOVED lines=34> */
[C---:B------:R-:W-:Y:S01]  /*5250*/  FADD.FTZ R4, -R143.reuse, R4 ;  /* 0x000000048f047221 */ /* 0x040fe20000010100 */
[----:B------:R-:W-:Y:S01]  /*5260*/  FADD.FTZ R5, -R143, R5 ;  /* 0x000000058f057221 */ /* 0x000fe20000010100 */
[-C--:B------:R-:W-:Y:S03]  /*5270*/  HMMA.16816.F32.BF16 R20, R132, R216.reuse, R20 ;  /* 0x000000d88414723c */ /* 0x080fe60000041814 */
[----:B------:R-:W-:Y:S01]  /*5280*/  FMUL.FTZ R144, R244, R4 ;  /* 0x00000004f4907220 */ /* 0x000fe20000410000 */
[----:B------:R-:W-:Y:S01]  /*5290*/  FMUL.FTZ R5, R170, R5 ;  /* 0x00000005aa057220 */ /* 0x000fe20000410000 */
[----:B------:R1:W5:Y:S01]  /*52a0*/  LDL R244, [R1+0xc] ;  /* 0x00000c0001f47983 */ /* 0x0003620000100800 */
[C---:B------:R-:W-:Y:S03]  /*52b0*/  HMMA.16816.F32.BF16 R24, R136.reuse, R216, R24 ;  /* 0x000000d88818723c */ /* 0x040fe60000041818 */
[----:B------:R1:W5:Y:S02]  /*52c0*/  LDL R170, [R1+0x8] ;  /* 0x0000080001aa7983 */ /* 0x0003640000100800 */
[----:B------:R-:W-:Y:S01]  /*52d0*/  F2FP.BF16.F32.PACK_AB R5, R5, R144 ;  /* 0x000000900505723e */ /* 0x000fe200000010ff */
[-C--:B------:R-:W-:Y:S05]  /*52e0*/  HMMA.16816.F32.BF16 R28, R136, R218.reuse, R28 ;  /* 0x000000da881c723c */ /* 0x080fea000004181c */
[C---:B------:R-:W-:Y:S01]  /*52f0*/  FADD.FTZ R0, -R143.reuse, R16 ;  /* 0x000000108f007221 */ /* 0x040fe20000010100 */
[----:B------:R-:W-:Y:S05]  /*5300*/  HMMA.16816.F32.BF16 R32, R132, R218, R32 ;  /* 0x000000da8420723c */ /* 0x000fea0000041820 */
[C---:B------:R-:W-:Y:S01]  /*5310*/  FADD.FTZ R17, -R143.reuse, R17 ;  /* 0x000000118f117221 */ /* 0x040fe20000010100 */
[C---:B------:R-:W-:Y:S01]  /*5320*/  FADD.FTZ R4, -R143.reuse, R20 ;  /* 0x000000148f047221 */ /* 0x040fe20000010100 */
[----:B------:R-:W-:Y:S01]  /*5330*/  FADD.FTZ R21, -R143, R21 ;  /* 0x000000158f157221 */ /* 0x000fe20000010100 */
[----:B------:R-:W-:Y:S03]  /*5340*/  FMUL.FTZ R0, R169, R0 ;  /* 0x00000000a9007220 */ /* 0x000fe60000410000 */
[----:B------:R-:W-:Y:S01]  /*5350*/  FMUL.FTZ R20, R168, R17 ;  /* 0x00000011a8147220 */ /* 0x000fe20000410000 */
[----:B------:R-:W-:Y:S01]  /*5360*/  FMUL.FTZ R4, R167, R4 ;  /* 0x00000004a7047220 */ /* 0x000fe20000410000 */
[----:B------:R-:W-:Y:S01]  /*5370*/  FMUL.FTZ R21, R166, R21 ;  /* 0x00000015a6157220 */ /* 0x000fe20000410000 */
[C---:B------:R-:W-:Y:S01]  /*5380*/  FADD.FTZ R16, -R142.reuse, R6 ;  /* 0x000000068e107221 */ /* 0x040fe20000010100 */
[----:B------:R-:W-:Y:S01]  /*5390*/  FADD.FTZ R6, -R142, R7 ;  /* 0x000000078e067221 */ /* 0x000fe20000010100 */
[----:B------:R-:W-:Y:S01]  /*53a0*/  F2FP.BF16.F32.PACK_AB R20, R20, R0 ;  /* 0x000000001414723e */ /* 0x000fe200000010ff */
[----:B------:R-:W-:Y:S01]  /*53b0*/  FADD.FTZ R133, -R142, R18 ;  /* 0x000000128e857221 */ /* 0x000fe20000010100 */
[----:B------:R-:W-:Y:S01]  /*53c0*/  F2FP.BF16.F32.PACK_AB R21, R21, R4 ;  /* 0x000000041515723e */ /* 0x000fe200000010ff */
[----:B------:R-:W-:Y:S01]  /*53d0*/  FMUL.FTZ R7, R248, R16 ;  /* 0x00000010f8077220 */ /* 0x000fe20000410000 */
[----:B------:R-:W-:Y:S01]  /*53e0*/  FMUL.FTZ R6, R247, R6 ;  /* 0x00000006f7067220 */ /* 0x000fe20000410000 */
[C---:B------:R-:W-:Y:S01]  /*53f0*/  FADD.FTZ R19, -R142.reuse, R19 ;  /* 0x000000138e137221 */ /* 0x040fe20000010100 */
[C---:B------:R-:W-:Y:S01]  /*5400*/  FADD.FTZ R22, -R142.reuse, R22 ;  /* 0x000000168e167221 */ /* 0x040fe20000010100 */
[C---:B------:R-:W-:Y:S01]  /*5410*/  FADD.FTZ R23, -R142.reuse, R23 ;  /* 0x000000178e177221 */ /* 0x040fe20000010100 */
[C---:B------:R-:W-:Y:S01]  /*5420*/  FADD.FTZ R4, -R143.reuse, R32 ;  /* 0x000000208f047221 */ /* 0x040fe20000010100 */
[----:B------:R-:W-:Y:S01]  /*5430*/  FADD.FTZ R0, -R143, R33 ;  /* 0x000000218f007221 */ /* 0x000fe20000010100 */
[C---:B------:R-:W-:Y:S01]  /*5440*/  FADD.FTZ R34, -R142.reuse, R34 ;  /* 0x000000228e227221 */ /* 0x040fe20000010100 */
[----:B------:R-:W-:Y:S01]  /*5450*/  FADD.FTZ R33, -R142, R35 ;  /* 0x000000238e217221 */ /* 0x000fe20000010100 */
[----:B------:R-:W-:Y:S01]  /*5460*/  FMUL.FTZ R4, R157, R4 ;  /* 0x000000049d047220 */ /* 0x000fe20000410000 */
[----:B------:R-:W-:Y:S01]  /*5470*/  FMUL.FTZ R0, R156, R0 ;  /* 0x000000009c007220 */ /* 0x000fe20000410000 */
[----:B------:R-:W-:Y:S01]  /*5480*/  FMUL.FTZ R133, R246, R133 ;  /* 0x00000085f6857220 */ /* 0x000fe20000410000 */
[----:B------:R-:W-:Y:S01]  /*5490*/  FMUL.FTZ R132, R245, R19 ;  /* 0x00000013f5847220 */ /* 0x000fe20000410000 */
[----:B------:R-:W-:Y:S01]  /*54a0*/  FMUL.FTZ R32, R243, R22 ;  /* 0x00000016f3207220 */ /* 0x000fe20000410000 */
[----:B------:R-:W-:Y:S01]  /*54b0*/  FMUL.FTZ R23, R171, R23 ;  /* 0x00000017ab177220 */ /* 0x000fe20000410000 */
[----:B------:R-:W-:Y:S01]  /*54c0*/  F2FP.BF16.F32.PACK_AB R18, R0, R4 ;  /* 0x000000040012723e */ /* 0x000fe200000010ff */
[----:B------:R-:W-:Y:S01]  /*54d0*/  FMUL.FTZ R34, R159, R34 ;  /* 0x000000229f227220 */ /* 0x000fe20000410000 */
[----:B------:R-:W-:Y:S01]  /*54e0*/  F2FP.BF16.F32.PACK_AB R4, R6, R7 ;  /* 0x000000070604723e */ /* 0x000fe200000010ff */
[----:B------:R-:W-:Y:S01]  /*54f0*/  FMUL.FTZ R33, R158, R33 ;  /* 0x000000219e217220 */ /* 0x000fe20000410000 */
[----:B-1----:R-:W-:Y:S06]  /*5500*/  @!P0 BRA `(.L_x_50) ;  /* 0x0000000000c08947 */ /* 0x002fec0003800000 */
[----:B------:R-:W1:Y:S01]  /*5510*/  LDC R0, c[0x0][0x240] ;  /* 0x00009000ff007b82 */ /* 0x000e620000000800 */
[----:B------:R-:W-:Y:S01]  /*5520*/  ULOP3.LUT UR9, UR8, 0x1, URZ, 0xc0, !UPT ;  /* 0x0000000108097892 */ /* 0x000fe2000f8ec03f */
[----:B------:R-:W-:Y:S02]  /*5530*/  ISETP.GE.AND P3, PT, R250, UR34, PT ;  /* 0x00000022fa007c0c */ /* 0x000fe4000bf66270 */
[----:B-----5:R-:W-:Y:S01]  /*5540*/  ISETP.GE.AND P2, PT, R170, UR34, PT ;  /* 0x00000022aa007c0c */ /* 0x020fe2000bf46270 */
[----:B------:R-:W-:Y:S01]  /*5550*/  UISETP.NE.U32.AND UP1, UPT, UR9, 0x1, UPT ;  /* 0x000000010900788c */ /* 0x000fe2000bf25070 */
[----:B------:R-:W-:Y:S03]  /*5560*/  ISETP.GE.AND P1, PT, R244, UR34, PT ;  /* 0x00000022f4007c0c */ /* 0x000fe6000bf26270 */
[----:B------:R-:W-:Y:S06]  /*5570*/  USEL UR9, UR61, 0x3000, !UP1 ;  /* 0x000030003d097887 */ /* 0x000fec000c800000 */
[----:B------:R-:W-:Y:S02]  /*5580*/  VIADD R231, R231, UR9 ;  /* 0x00000009e7e77c36 */ /* 0x000fe40008000000 */
[C---:B------:R-:W-:Y:S02]  /*5590*/  @!P2 VIADD R22, R242.reuse, UR9 ;  /* 0x00000009f216ac36 */ /* 0x040fe40008000000 */
[----:B------:R-:W-:Y:S01]  /*55a0*/  @!P1 VIADD R19, R242, UR9 ;  /* 0x00000009f2139c36 */ /* 0x000fe20008000000 */
[----:B------:R2:W-:Y:S01]  /*55b0*/  @P3 STS [R231], RZ ;  /* 0x000000ffe7003388 */ /* 0x0005e20000000800 */
[----:B------:R-:W-:Y:S03]  /*55c0*/  VIADD R220, R220, UR9 ;  /* 0x00000009dcdc7c36 */ /* 0x000fe60008000000 */
[----:B------:R2:W-:Y:S01]  /*55d0*/  @P3 STS [R231+0x4], RZ ;  /* 0x000004ffe7003388 */ /* 0x0005e20000000800 */
[----:B-1----:R-:W-:Y:S03]  /*55e0*/  IMAD.U32 R0, R0, -0x40, RZ ;  /* 0xffffffc000007824 */ /* 0x002fe600078e00ff */
[----:B------:R2:W-:Y:S02]  /*55f0*/  @P3 STS [R231+0x8], RZ ;  /* 0x000008ffe7003388 */ /* 0x0005e40000000800 */
[C---:B------:R-:W-:Y:S02]  /*5600*/  LEA R238, P4, R0.reuse, R238, 0x1 ;  /* 0x000000ee00ee7211 */ /* 0x040fe400078808ff */
[----:B------:R2:W-:Y:S01]  /*5610*/  @P3 STS [R231+0xc], RZ ;  /* 0x00000cffe7003388 */ /* 0x0005e20000000800 */
[----:B------:R-:W-:Y:S02]  /*5620*/  SHF.R.S32.HI R6, RZ, 0x1f, R0 ;  /* 0x0000001fff067819 */ /* 0x000fe40000011400 */
[----:B------:R-:W-:Y:S02]  /*5630*/  @!P2 IMAD.MOV.U32 R16, RZ, RZ, R238 ;  /* 0x000000ffff10a224 */ /* 0x000fe400078e00ee */
[----:B------:R-:W-:Y:S02]  /*5640*/  LEA.HI.X R237, R0, R237, R6, 0x1, P4 ;  /* 0x000000ed00ed7211 */ /* 0x000fe400020f0c06 */
[----:B------:R-:W-:Y:S02]  /*5650*/  IADD3 R0, R242, UR9, RZ ;  /* 0x00000009f2007c10 */ /* 0x000fe4000fffe0ff */
[----:B------:R-:W-:Y:S01]  /*5660*/  @!P3 MOV R6, R238 ;  /* 0x000000ee0006b202 */ /* 0x000fe20000000f00 */
[----:B------:R-:W-:Y:S01]  /*5670*/  @!P3 IMAD.MOV.U32 R7, RZ, RZ, R237 ;  /* 0x000000ffff07b224 */ /* 0x000fe200078e00ed */
[-C--:B------:R-:W-:Y:S02]  /*5680*/  @!P2 MOV R17, R237.reuse ;  /* 0x000000ed0011a202 */ /* 0x080fe40000000f00 */
[----:B------:R-:W-:Y:S02]  /*5690*/  MOV R242, R0 ;  /* 0x0000000000f27202 */ /* 0x000fe40000000f00 */
[----:B------:R-:W-:Y:S01]  /*56a0*/  @!PT LDS RZ, [RZ] ;  /* 0x00000000fffff984 */ /* 0x000fe20000000800 */
[----:B------:R-:W-:Y:S01]  /*56b0*/  @!PT LDS RZ, [RZ] ;  /* 0x00000000fffff984 */ /* 0x000fe20000000800 */
[----:B------:R-:W-:Y:S01]  /*56c0*/  @!PT LDS RZ, [RZ] ;  /* 0x00000000fffff984 */ /* 0x000fe20000000800 */
[----:B------:R1:W-:Y:S04]  /*56d0*/  @!P3 LDGSTS.E.BYPASS.LTC128B.128 [R0], desc[UR6][R6.64] ;  /* 0x000000000600bfae */ /* 0x0003e8000b901d46 */
        /* <DEDUP_REMOVED lines=8> */
[----:B------:R2:W-:Y:S01]  /*5760*/  @P1 STS [R231+0x2000], RZ ;  /* 0x002000ffe7001388 */ /* 0x0005e20000000800 */
[----:B-1----:R-:W-:Y:S03]  /*5770*/  @!P1 IMAD.MOV.U32 R6, RZ, RZ, R238 ;  /* 0x000000ffff069224 */ /* 0x002fe600078e00ee */
[----:B------:R2:W-:Y:S01]  /*5780*/  @P1 STS [R231+0x2004], RZ ;  /* 0x002004ffe7001388 */ /* 0x0005e20000000800 */
[----:B------:R-:W-:Y:S03]  /*5790*/  @!P1 MOV R7, R237 ;  /* 0x000000ed00079202 */ /* 0x000fe60000000f00 */
[----:B------:R2:W-:Y:S04]  /*57a0*/  @P1 STS [R231+0x2008], RZ ;  /* 0x002008ffe7001388 */ /* 0x0005e80000000800 */
[----:B------:R2:W-:Y:S04]  /*57b0*/  @P1 STS [R231+0x200c], RZ ;  /* 0x00200cffe7001388 */ /* 0x0005e80000000800 */
[----:B------:R-:W-:Y:S01]  /*57c0*/  @!PT LDS RZ, [RZ] ;  /* 0x00000000fffff984 */ /* 0x000fe20000000800 */
[----:B------:R-:W-:Y:S01]  /*57d0*/  @!PT LDS RZ, [RZ] ;  /* 0x00000000fffff984 */ /* 0x000fe20000000800 */
[----:B------:R-:W-:Y:S01]  /*57e0*/  @!PT LDS RZ, [RZ] ;  /* 0x00000000fffff984 */ /* 0x000fe20000000800 */
[----:B------:R2:W-:Y:S04]  /*57f0*/  @!P1 LDGSTS.E.BYPASS.LTC128B.128 [R19+0x2000], desc[UR6][R6.64+0x80] ;  /* 0x0200008006139fae */ /* 0x0005e8000b901d46 */
[----:B------:R-:W0:Y:S02]  /*5800*/  LDGDEPBAR ;  /* 0x00000000000079af */ /* 0x000e240000000000 */
.L_x_50:
[----:B------:R1:W-:Y:S01]  /*5810*/  STS [R235+0xf000], R5 ;  /* 0x00f00005eb007388 */ /* 0x0003e20000000800 */
[----:B------:R-:W-:Y:S01]  /*5820*/  F2FP.BF16.F32.PACK_AB R0, R132, R133 ;  /* 0x000000858400723e */ /* 0x000fe200000010ff */
[C---:B-----5:R-:W-:Y:S01]  /*5830*/  FADD.FTZ R8, -R141.reuse, R8 ;  /* 0x000000088d087221 */ /* 0x060fe20000010100 */
[C---:B------:R-:W-:Y:S01]  /*5840*/  FADD.FTZ R9, -R141.reuse, R9 ;  /* 0x000000098d097221 */ /* 0x040fe20000010100 */
[----:B------:R3:W-:Y:S01]  /*5850*/  STS [R235+0xf400], R4 ;  /* 0x00f40004eb007388 */ /* 0x0007e20000000800 */
[C---:B------:R-:W-:Y:S01]  /*5860*/  FADD.FTZ R11, -R140.reuse, R11 ;  /* 0x0000000b8c0b7221 */ /* 0x040fe20000010100 */
[C---:B------:R-:W-:Y:S01]  /*5870*/  FADD.FTZ R10, -R140.reuse, R10 ;  /* 0x0000000a8c0a7221 */ /* 0x040fe20000010100 */
[----:B------:R-:W-:Y:S01]  /*5880*/  FADD.FTZ R13, -R141, R13 ;  /* 0x0000000d8d0d7221 */ /* 0x000fe20000010100 */
[----:B------:R4:W-:Y:S01]  /*5890*/  STS [R234+0xf400], R0 ;  /* 0x00f40000ea007388 */ /* 0x0009e20000000800 */
[C---:B------:R-:W-:Y:S01]  /*58a0*/  FADD.FTZ R15, -R140.reuse, R15 ;  /* 0x0000000f8c0f7221 */ /* 0x040fe20000010100 */
[----:B------:R-:W-:Y:S01]  /*58b0*/  FMUL.FTZ R10, R165, R10 ;  /* 0x0000000aa50a7220 */ /* 0x000fe20000410000 */
[C---:B------:R-:W-:Y:S01]  /*58c0*/  FADD.FTZ R12, -R141.reuse, R12 ;  /* 0x0000000c8d0c7221 */ /* 0x040fe20000010100 */
[----:B------:R-:W-:Y:S01]  /*58d0*/  STS [R234+0xf000], R20 ;  /* 0x00f00014ea007388 */ /* 0x000fe20000000800 */
[----:B------:R-:W-:Y:S01]  /*58e0*/  FADD.FTZ R14, -R140, R14 ;  /* 0x0000000e8c0e7221 */ /* 0x000fe20000010100 */
[----:B------:R-:W-:Y:S01]  /*58f0*/  FADD.FTZ R25, -R141, R25 ;  /* 0x000000198d197221 */ /* 0x000fe20000010100 */
[----:B------:R-:W-:Y:S01]  /*5900*/  FMUL.FTZ R12, R155, R12 ;  /* 0x0000000c9b0c7220 */ /* 0x000fe20000410000 */
[----:B------:R-:W-:Y:S01]  /*5910*/  FADD.FTZ R24, -R141, R24 ;  /* 0x000000188d187221 */ /* 0x000fe20000010100 */
[----:B------:R-:W-:Y:S01]  /*5920*/  FMUL.FTZ R14, R162, R14 ;  /* 0x0000000ea20e7220 */ /* 0x000fe20000410000 */
[C---:B------:R-:W-:Y:S01]  /*5930*/  FADD.FTZ R26, -R140.reuse, R26 ;  /* 0x0000001a8c1a7221 */ /* 0x040fe20000010100 */
[----:B------:R-:W-:Y:S01]  /*5940*/  FADD.FTZ R27, -R140, R27 ;  /* 0x0000001b8c1b7221 */ /* 0x000fe20000010100 */
[----:B--2---:R-:W-:Y:S01]  /*5950*/  F2FP.BF16.F32.PACK_AB R17, R23, R32 ;  /* 0x000000201711723e */ /* 0x004fe200000010ff */
[----:B------:R-:W-:Y:S01]  /*5960*/  FADD.FTZ R29, -R141, R29 ;  /* 0x0000001d8d1d7221 */ /* 0x000fe20000010100 */
[----:B------:R-:W-:Y:S01]  /*5970*/  FMUL.FTZ R24, R151, R24 ;  /* 0x0000001897187220 */ /* 0x000fe20000410000 */
[----:B------:R-:W-:Y:S01]  /*5980*/  FMUL.FTZ R7, R150, R25 ;  /* 0x0000001996077220 */ /* 0x000fe20000410000 */
[----:B------:R-:W-:Y:S01]  /*5990*/  FADD.FTZ R31, -R140, R31 ;  /* 0x0000001f8c1f7221 */ /* 0x000fe20000010100 */
[----:B-1----:R-:W-:Y:S01]  /*59a0*/  FMUL.FTZ R5, R164, R8 ;  /* 0x00000008a4057220 */ /* 0x002fe20000410000 */
[----:B------:R-:W-:Y:S01]  /*59b0*/  FMUL.FTZ R8, R154, R13 ;  /* 0x0000000d9a087220 */ /* 0x000fe20000410000 */
[----:B------:R-:W-:Y:S01]  /*59c0*/  FMUL.FTZ R26, R153, R26 ;  /* 0x0000001a991a7220 */ /* 0x000fe20000410000 */
[----:B------:R-:W-:Y:S01]  /*59d0*/  FMUL.FTZ R27, R152, R27 ;  /* 0x0000001b981b7220 */ /* 0x000fe20000410000 */
[----:B---3--:R-:W-:Y:S01]  /*59e0*/  FMUL.FTZ R4, R160, R9 ;  /* 0x00000009a0047220 */ /* 0x008fe20000410000 */
[----:B------:R-:W-:Y:S01]  /*59f0*/  FADD.FTZ R28, -R141, R28 ;  /* 0x0000001c8d1c7221 */ /* 0x000fe20000010100 */
[----:B------:R-:W-:Y:S01]  /*5a00*/  F2FP.BF16.F32.PACK_AB R8, R8, R12 ;  /* 0x0000000c0808723e */ /* 0x000fe200000010ff */
[----:B------:R-:W-:Y:S01]  /*5a10*/  FADD.FTZ R30, -R140, R30 ;  /* 0x0000001e8c1e7221 */ /* 0x000fe20000010100 */
[----:B------:R-:W-:Y:S01]  /*5a20*/  F2FP.BF16.F32.PACK_AB R16, R33, R34 ;  /* 0x000000222110723e */ /* 0x000fe200000010ff */
[----:B------:R-:W-:Y:S01]  /*5a30*/  FMUL.FTZ R28, R148, R28 ;  /* 0x0000001c941c7220 */ /* 0x000fe20000410000 */
[----:B----4-:R-:W-:Y:S01]  /*5a40*/  F2FP.BF16.F32.PACK_AB R0, R4, R5 ;  /* 0x000000050400723e */ /* 0x010fe200000010ff */
[----:B------:R-:W-:Y:S01]  /*5a50*/  FMUL.FTZ R5, R163, R11 ;  /* 0x0000000ba3057220 */ /* 0x000fe20000410000 */
[----:B------:R-:W-:Y:S01]  /*5a60*/  FMUL.FTZ R4, R161, R15 ;  /* 0x0000000fa1047220 */ /* 0x000fe20000410000 */
[----:B------:R-:W-:Y:S01]  /*5a70*/  FMUL.FTZ R9, R146, R29 ;  /* 0x0000001d92097220 */ /* 0x000fe20000410000 */
[----:B------:R-:W-:Y:S01]  /*5a80*/  FMUL.FTZ R30, R149, R30 ;  /* 0x0000001e951e7220 */ /* 0x000fe20000410000 */
[----:B------:R1:W-:Y:S01]  /*5a90*/  STS [R235+0x10000], R0 ;  /* 0x01000000eb007388 */ /* 0x0003e20000000800 */
[----:B------:R-:W-:Y:S01]  /*5aa0*/  F2FP.BF16.F32.PACK_AB R5, R5, R10 ;  /* 0x0000000a0505723e */ /* 0x000fe200000010ff */
[----:B------:R-:W-:Y:S01]  /*5ab0*/  FMUL.FTZ R6, R147, R31 ;  /* 0x0000001f93067220 */ /* 0x000fe20000410000 */
[----:B------:R-:W-:Y:S01]  /*5ac0*/  F2FP.BF16.F32.PACK_AB R4, R4, R14 ;  /* 0x0000000e0404723e */ /* 0x000fe200000010ff */
[----:B------:R2:W5:Y:S01]  /*5ad0*/  LDL R166, [R1+0x14] ;  /* 0x0000140001a67983 */ /* 0x0005620000100800 */
[----:B------:R-:W-:Y:S02]  /*5ae0*/  F2FP.BF16.F32.PACK_AB R7, R7, R24 ;  /* 0x000000180707723e */ /* 0x000fe400000010ff */
[----:B------:R-:W-:Y:S01]  /*5af0*/  F2FP.BF16.F32.PACK_AB R9, R9, R28 ;  /* 0x0000001c0909723e */ /* 0x000fe200000010ff */
[----:B------:R-:W-:Y:S01]  /*5b00*/  STS [R235+0x10400], R5 ;  /* 0x01040005eb007388 */ /* 0x000fe20000000800 */
[----:B------:R-:W-:Y:S02]  /*5b10*/  F2FP.BF16.F32.PACK_AB R6, R6, R30 ;  /* 0x0000001e0606723e */ /* 0x000fe400000010ff */
[----:B------:R-:W-:Y:S01]  /*5b20*/  MOV R160, R241 ;  /* 0x000000f100a07202 */ /* 0x000fe20000000f00 */
[----:B------:R-:W-:Y:S01]  /*5b30*/  STS [R234+0x10000], R8 ;  /* 0x01000008ea007388 */ /* 0x000fe20000000800 */
[----:B------:R-:W-:Y:S03]  /*5b40*/  MOV R161, R240 ;  /* 0x000000f000a17202 */ /* 0x000fe60000000f00 */
[----:B------:R-:W-:Y:S04]  /*5b50*/  STS [R234+0x10400], R4 ;  /* 0x01040004ea007388 */ /* 0x000fe80000000800 */
[----:B------:R-:W-:Y:S04]  /*5b60*/  STS [R233+0xf000], R21 ;  /* 0x00f00015e9007388 */ /* 0x000fe80000000800 */
[----:B------:R-:W-:Y:S01]  /*5b70*/  STS [R233+0xf400], R17 ;  /* 0x00f40011e9007388 */ /* 0x000fe20000000800 */
[----:B-1----:R-:W-:Y:S03]  /*5b80*/  F2FP.BF16.F32.PACK_AB R0, R27, R26 ;  /* 0x0000001a1b00723e */ /* 0x002fe600000010ff */
[----:B------:R-:W-:Y:S04]  /*5b90*/  STS [R232+0xf000], R18 ;  /* 0x00f00012e8007388 */ /* 0x000fe80000000800 */
[----:B------:R-:W-:Y:S04]  /*5ba0*/  STS [R232+0xf400], R16 ;  /* 0x00f40010e8007388 */ /* 0x000fe80000000800 */
[----:B------:R-:W-:Y:S04]  /*5bb0*/  STS [R233+0x10000], R7 ;  /* 0x01000007e9007388 */ /* 0x000fe80000000800 */
[----:B------:R1:W-:Y:S04]  /*5bc0*/  STS [R233+0x10400], R0 ;  /* 0x01040000e9007388 */ /* 0x0003e80000000800 */
[----:B------:R-:W-:Y:S04]  /*5bd0*/  STS [R232+0x10000], R9 ;  /* 0x01000009e8007388 */ /* 0x000fe80000000800 */
[----:B------:R-:W-:Y:S01]  /*5be0*/  STS [R232+0x10400], R6 ;  /* 0x01040006e8007388 */ /* 0x000fe20000000800 */
[----:B------:R-:W-:Y:S01]  /*5bf0*/  BAR.SYNC.DEFER_BLOCKING 0x0 ;  /* 0x0000000000007b1d */ /* 0x000fe20000010000 */
[----:B-1----:R-:W-:Y:S05]  /*5c00*/  LEA R0, R229, UR4, 0x1 ;  /* 0x00000004e5007c11 */ /* 0x002fea000f8e08ff */
[----:B------:R-:W-:Y:S04]  /*5c10*/  LDSM.16.MT88.4 R4, [R2+0x13000] ;  /* 0x013000000204783b */ /* 0x000fe80000004200 */
[----:B------:R-:W1:Y:S04]  /*5c20*/  LDSM.16.MT88.4 R8, [R0+0x6000] ;  /* 0x006000000008783b */ /* 0x000e680000004200 */
[----:B------:R-:W3:Y:S04]  /*5c30*/  LDSM.16.MT88.4 R12, [R2+0x15000] ;  /* 0x01500000020c783b */ /* 0x000ee80000004200 */
[----:B------:R-:W4:Y:S04]  /*5c40*/  LDSM.16.MT88.4 R16, [R0+0x7000] ;  /* 0x007000000010783b */ /* 0x000f280000004200 */
[----:B------:R-:W2:Y:S04]  /*5c50*/  LDSM.16.MT88.4 R20, [R0+0x8000] ;  /* 0x008000000014783b */ /* 0x000ea80000004200 */
[----:B------:R-:W-:Y:S04]  /*5c60*/  LDSM.16.MT88.4 R24, [R2+0x13800] ;  /* 0x013800000218783b */ /* 0x000fe80000004200 */
[----:B------:R-:W2:Y:S04]  /*5c70*/  LDSM.16.MT88.4 R28, [R0+0x6400] ;  /* 0x00640000001c783b */ /* 0x000ea80000004200 */
[----:B------:R-:W2:Y:S04]  /*5c80*/  LDSM.16.MT88.4 R32, [R2+0x15800] ;  /* 0x015800000220783b */ /* 0x000ea80000004200 */
[----:B------:R-:W2:Y:S04]  /*5c90*/  LDSM.16.MT88.4 R132, [R0+0x7400] ;  /* 0x007400000084783b */ /* 0x000ea80000004200 */
[----:B------:R-:W2:Y:S01]  /*5ca0*/  LDSM.16.MT88.4 R136, [R0+0x8400] ;  /* 0x008400000088783b */ /* 0x000ea20000004200 */
[-C--:B-1----:R-:W-:Y:S06]  /*5cb0*/  HMMA.16816.F32.BF16 R36, R4, R8.reuse, R36 ;  /* 0x000000080424723c */ /* 0x082fec0000041824 */
[C---:B---3--:R-:W-:Y:S06]  /*5cc0*/  HMMA.16816.F32.BF16 R40, R12.reuse, R8, R40 ;  /* 0x000000080c28723c */ /* 0x048fec0000041828 */
[-C--:B------:R-:W-:Y:S06]  /*5cd0*/  HMMA.16816.F32.BF16 R44, R12, R10.reuse, R44 ;  /* 0x0000000a0c2c723c */ /* 0x080fec000004182c */
[C---:B------:R-:W-:Y:S01]  /*5ce0*/  HMMA.16816.F32.BF16 R48, R4.reuse, R10, R48 ;  /* 0x0000000a0430723c */ /* 0x040fe20000041830 */
[----:B------:R-:W-:Y:S05]  /*5cf0*/  LDSM.16.MT88.4 R8, [R0+0x6800] ;  /* 0x006800000008783b */ /* 0x000fea0000004200 */
[-C--:B----4-:R-:W-:Y:S06]  /*5d00*/  HMMA.16816.F32.BF16 R52, R4, R16.reuse, R52 ;  /* 0x000000100434723c */ /* 0x090fec0000041834 */
[C---:B------:R-:W-:Y:S06]  /*5d10*/  HMMA.16816.F32.BF16 R56, R12.reuse, R16, R56 ;  /* 0x000000100c38723c */ /* 0x040fec0000041838 */
[-C--:B------:R-:W-:Y:S06]  /*5d20*/  HMMA.16816.F32.BF16 R60, R12, R18.reuse, R60 ;  /* 0x000000120c3c723c */ /* 0x080fec000004183c */
[C---:B------:R-:W-:Y:S01]  /*5d30*/  HMMA.16816.F32.BF16 R64, R4.reuse, R18, R64 ;  /* 0x000000120440723c */ /* 0x040fe20000041840 */
[----:B------:R-:W-:Y:S05]  /*5d40*/  LDSM.16.MT88.4 R16, [R0+0x7800] ;  /* 0x007800000010783b */ /* 0x000fea0000004200 */
[-C--:B--2---:R-:W-:Y:S06]  /*5d50*/  HMMA.16816.F32.BF16 R68, R4, R20.reuse, R68 ;  /* 0x000000140444723c */ /* 0x084fec0000041844 */
        /* <DEDUP_REMOVED lines=52> */
[----:B------:R-:W-:Y:S02]  /*60a0*/  ISETP.GE.AND P3, PT, R250, UR34, PT ;  /* 0x00000022fa007c0c */ /* 0x000fe4000bf66270 */
[----:B------:R-:W-:Y:S02]  /*60b0*/  ISETP.GE.AND P2, PT, R170, UR34, PT ;  /* 0x00000022aa007c0c */ /* 0x000fe4000bf46270 */
[----:B-----5:R-:W-:Y:S02]  /*60c0*/  LEA R4, R166, UR4, 0x1 ;  /* 0x00000004a6047c11 */ /* 0x020fe4000f8e08ff */
[----:B------:R-:W-:Y:S07]  /*60d0*/  ISETP.GE.AND P1, PT, R244, UR34, PT ;  /* 0x00000022f4007c0c */ /* 0x000fee000bf26270 */
[----:B------:R2:W-:Y:S04]  /*60e0*/  @P3 STS [R4+0x6000], RZ ;  /* 0x006000ff04003388 */ /* 0x0005e80000000800 */
[----:B------:R2:W-:Y:S04]  /*60f0*/  @P3 STS [R4+0x6004], RZ ;  /* 0x006004ff04003388 */ /* 0x0005e80000000800 */
[----:B------:R2:W-:Y:S01]  /*6100*/  @P3 STS.64 [R4+0x6008], RZ ;  /* 0x006008ff04003388 */ /* 0x0005e20000000a00 */
[----:B-1----:R-:W-:Y:S05]  /*6110*/  IMAD.U32 R5, R5, -0x40, RZ ;  /* 0xffffffc005057824 */ /* 0x002fea00078e00ff */
[C---:B------:R-:W-:Y:S02]  /*6120*/  LEA R239, P4, R5.reuse, R239, 0x1 ;  /* 0x000000ef05ef7211 */ /* 0x040fe400078808ff */
[----:B------:R-:W-:Y:S03]  /*6130*/  SHF.R.S32.HI R6, RZ, 0x1f, R5 ;  /* 0x0000001fff067819 */ /* 0x000fe60000011405 */
[--C-:B------:R-:W-:Y:S01]  /*6140*/  @!P3 IMAD.MOV.U32 R10, RZ, RZ, R239.reuse ;  /* 0x000000ffff0ab224 */ /* 0x100fe200078e00ef */
[----:B------:R-:W-:Y:S01]  /*6150*/  LEA.HI.X R236, R5, R236, R6, 0x1, P4 ;  /* 0x000000ec05ec7211 */ /* 0x000fe200020f0c06 */
[--C-:B------:R-:W-:Y:S02]  /*6160*/  @!P2 IMAD.MOV.U32 R8, RZ, RZ, R239.reuse ;  /* 0x000000ffff08a224 */ /* 0x100fe400078e00ef */
[----:B------:R-:W-:Y:S02]  /*6170*/  @!P1 IMAD.MOV.U32 R6, RZ, RZ, R239 ;  /* 0x000000ffff069224 */ /* 0x000fe400078e00ef */
[--C-:B------:R-:W-:Y:S02]  /*6180*/  @!P3 IMAD.MOV.U32 R11, RZ, RZ, R236.reuse ;  /* 0x000000ffff0bb224 */ /* 0x100fe400078e00ec */
[--C-:B------:R-:W-:Y:S02]  /*6190*/  @!P2 IMAD.MOV.U32 R9, RZ, RZ, R236.reuse ;  /* 0x000000ffff09a224 */ /* 0x100fe400078e00ec */
[----:B------:R-:W-:Y:S01]  /*61a0*/  @!P1 IMAD.MOV.U32 R7, RZ, RZ, R236 ;  /* 0x000000ffff079224 */ /* 0x000fe200078e00ec */
[----:B------:R-:W-:Y:S01]  /*61b0*/  @!PT LDS RZ, [RZ] ;  /* 0x00000000fffff984 */ /* 0x000fe20000000800 */
[----:B------:R-:W-:Y:S01]  /*61c0*/  @!PT LDS RZ, [RZ] ;  /* 0x00000000fffff984 */ /* 0x000fe20000000800 */
[----:B------:R-:W-:Y:S01]  /*61d0*/  @!PT LDS RZ, [RZ] ;  /* 0x00000000fffff984 */ /* 0x000fe20000000800 */
[----:B------:R2:W-:Y:S04]  /*61e0*/  @!P3 LDGSTS.E.BYPASS.LTC128B.128 [R4+0x6000], desc[UR6][R10.64] ;  /* 0x060000000a04bfae */ /* 0x0005e8000b901d46 */
[----:B------:R2:W-:Y:S04]  /*61f0*/  @P2 STS.128 [R4+0x7000], RZ ;  /* 0x007000ff04002388 */ /* 0x0005e80000000c00 */
        /* <DEDUP_REMOVED lines=9> */
[----:B------:R-:W0:Y:S02]  /*6290*/  LDGDEPBAR ;  /* 0x00000000000079af */ /* 0x000e240000000000 */
.L_x_51:
[----:B------:R-:W3:Y:S01]  /*62a0*/  LDL R167, [R1+0x20] ;  /* 0x0000200001a77983 */ /* 0x000ee20000100800 */
[----:B------:R-:W-:Y:S03]  /*62b0*/  ULOP3.LUT UR9, UR8, 0x1, URZ, 0xc0, !UPT ;  /* 0x0000000108097892 */ /* 0x000fe6000f8ec03f */
[----:B------:R-:W4:Y:S01]  /*62c0*/  LDL R164, [R1+0x24] ;  /* 0x0000240001a47983 */ /* 0x000f220000100800 */
[----:B------:R-:W-:Y:S02]  /*62d0*/  UISETP.NE.U32.AND UP1, UPT, UR9, 0x1, UPT ;  /* 0x000000010900788c */ /* 0x000fe4000bf25070 */
[----:B------:R-:W-:Y:S01]  /*62e0*/  UIADD3 UR9, UR8, -0x1, URZ ;  /* 0xffffffff08097890 */ /* 0x000fe2000fffe03f */
[----:B------:R-:W-:Y:S04]  /*62f0*/  LDSM.16.M88.4 R24, [R224] ;  /* 0x00000000e018783b */ /* 0x000fe80000000200 */
[----:B--2---:R-:W1:Y:S04]  /*6300*/  LDSM.16.MT88.4 R8, [R0+0x9000] ;  /* 0x009000000008783b */ /* 0x004e680000004200 */
[----:B------:R-:W2:Y:S04]  /*6310*/  LDL R163, [R1] ;  /* 0x0000000001a37983 */ /* 0x000ea80000100800 */
[----:B------:R-:W2:Y:S04]  /*6320*/  LDL R162, [R1+0x4] ;  /* 0x0000040001a27983 */ /* 0x000ea80000100800 */
[----:B------:R-:W1:Y:S04]  /*6330*/  LDSM.16.MT88.4 R16, [R0+0xb000] ;  /* 0x00b000000010783b */ /* 0x000e680000004200 */
[----:B------:R-:W1:Y:S04]  /*6340*/  LDSM.16.MT88.4 R28, [R0+0xd000] ;  /* 0x00d00000001c783b */ /* 0x000e680000004200 */
[----:B------:R-:W-:Y:S04]  /*6350*/  LDSM.16.M88.4 R32, [R225] ;  /* 0x00000000e120783b */ /* 0x000fe80000000200 */
[----:B------:R-:W1:Y:S04]  /*6360*/  LDSM.16.MT88.4 R132, [R0+0x9400] ;  /* 0x009400000084783b */ /* 0x000e680000004200 */
[----:B------:R-:W1:Y:S04]  /*6370*/  LDSM.16.MT88.4 R136, [R0+0xb400] ;  /* 0x00b400000088783b */ /* 0x000e680000004200 */
[----:B------:R-:W1:Y:S04]  /*6380*/  LDSM.16.MT88.4 R140, [R0+0xd400] ;  /* 0x00d40000008c783b */ /* 0x000e680000004200 */
[----:B------:R-:W-:Y:S01]  /*6390*/  LDSM.16.M88.4 R144, [R227] ;  /* 0x00000000e390783b */ /* 0x000fe20000000200 */
[C---:B-1----:R-:W-:Y:S03]  /*63a0*/  HMMA.16816.F32.BF16 R4, R24.reuse, R8, RZ ;  /* 0x000000081804723c */ /* 0x042fe600000418ff */
[----:B------:R-:W1:Y:S04]  /*63b0*/  LDSM.16.MT88.4 R148, [R0+0x9800] ;  /* 0x009800000094783b */ /* 0x000e680000004200 */
[----:B------:R-:W1:Y:S01]  /*63c0*/  LDSM.16.MT88.4 R152, [R0+0xb800] ;  /* 0x00b800000098783b */ /* 0x000e620000004200 */
[C---:B------:R-:W-:Y:S03]  /*63d0*/  HMMA.16816.F32.BF16 R8, R24.reuse, R10, RZ ;  /* 0x0000000a1808723c */ /* 0x040fe600000418ff */
[----:B------:R-:W-:Y:S03]  /*63e0*/  LDSM.16.MT88.4 R156, [R0+0xbc00] ;  /* 0x00bc0000009c783b */ /* 0x000fe60000004200 */
[C---:B------:R-:W-:Y:S01]  /*63f0*/  HMMA.16816.F32.BF16 R12, R24.reuse, R16, RZ ;  /* 0x00000010180c723c */ /* 0x040fe200000418ff */
[----:B------:R-:W2:Y:S05]  /*6400*/  LDL R165, [R1+0x10] ;  /* 0x0000100001a57983 */ /* 0x000eaa0000100800 */
[C---:B------:R-:W-:Y:S06]  /*6410*/  HMMA.16816.F32.BF16 R16, R24.reuse, R18, RZ ;  /* 0x000000121810723c */ /* 0x040fec00000418ff */
[C---:B------:R-:W-:Y:S06]  /*6420*/  HMMA.16816.F32.BF16 R20, R24.reuse, R28, RZ ;  /* 0x0000001c1814723c */ /* 0x040fec00000418ff */
[----:B------:R-:W-:Y:S01]  /*6430*/  HMMA.16816.F32.BF16 R24, R24, R30, RZ ;  /* 0x0000001e1818723c */ /* 0x000fe200000418ff */
[----:B------:R-:W1:Y:S05]  /*6440*/  LDSM.16.MT88.4 R28, [R0+0xd800] ;  /* 0x00d80000001c783b */ /* 0x000e6a0000004200 */
[C---:B------:R-:W-:Y:S06]  /*6450*/  HMMA.16816.F32.BF16 R4, R32.reuse, R132, R4 ;  /* 0x000000842004723c */ /* 0x040fec0000041804 */
[C---:B------:R-:W-:Y:S01]  /*6460*/  HMMA.16816.F32.BF16 R8, R32.reuse, R134, R8 ;  /* 0x000000862008723c */ /* 0x040fe20000041808 */
[----:B------:R-:W-:Y:S05]  /*6470*/  LDSM.16.M88.4 R132, [R226] ;  /* 0x00000000e284783b */ /* 0x000fea0000000200 */
[C---:B------:R-:W-:Y:S06]  /*6480*/  HMMA.16816.F32.BF16 R12, R32.reuse, R136, R12 ;  /* 0x00000088200c723c */ /* 0x040fec000004180c */
[C---:B------:R-:W-:Y:S01]  /*6490*/  HMMA.16816.F32.BF16 R16, R32.reuse, R138, R16 ;  /* 0x0000008a2010723c */ /* 0x040fe20000041810 */
[----:B------:R-:W1:Y:S05]  /*64a0*/  LDSM.16.MT88.4 R136, [R0+0x9c00] ;  /* 0x009c00000088783b */ /* 0x000e6a0000004200 */
[C---:B------:R-:W-:Y:S06]  /*64b0*/  HMMA.16816.F32.BF16 R20, R32.reuse, R140, R20 ;  /* 0x0000008c2014723c */ /* 0x040fec0000041814 */
[----:B------:R-:W-:Y:S01]  /*64c0*/  HMMA.16816.F32.BF16 R24, R32, R142, R24 ;  /* 0x0000008e2018723c */ /* 0x000fe20000041818 */
[----:B------:R-:W1:Y:S04]  /*64d0*/  LDSM.16.MT88.4 R32, [R0+0xdc00] ;  /* 0x00dc00000020783b */ /* 0x000e680000004200 */
[----:B------:R-:W-:Y:S01]  /*64e0*/  LDSM.16.M88.4 R140, [R224+0x2000] ;  /* 0x00200000e08c783b */ /* 0x000fe20000000200 */
[C---:B-1----:R-:W-:Y:S06]  /*64f0*/  HMMA.16816.F32.BF16 R4, R144.reuse, R148, R4 ;  /* 0x000000949004723c */ /* 0x042fec0000041804 */
[C---:B------:R-:W-:Y:S01]  /*6500*/  HMMA.16816.F32.BF16 R8, R144.reuse, R150, R8 ;  /* 0x000000969008723c */ /* 0x040fe20000041808 */
[----:B------:R-:W1:Y:S05]  /*6510*/  LDSM.16.MT88.4 R148, [R0+0xa000] ;  /* 0x00a000000094783b */ /* 0x000e6a0000004200 */
[C---:B------:R-:W-:Y:S06]  /*6520*/  HMMA.16816.F32.BF16 R12, R144.reuse, R152, R12 ;  /* 0x00000098900c723c */ /* 0x040fec000004180c */
[C---:B------:R-:W-:Y:S01]  /*6530*/  HMMA.16816.F32.BF16 R16, R144.reuse, R154, R16 ;  /* 0x0000009a9010723c */ /* 0x040fe20000041810 */
[----:B------:R-:W1:Y:S05]  /*6540*/  LDSM.16.MT88.4 R152, [R0+0xc000] ;  /* 0x00c000000098783b */ /* 0x000e6a0000004200 */
[C---:B------:R-:W-:Y:S06]  /*6550*/  HMMA.16816.F32.BF16 R20, R144.reuse, R28, R20 ;  /* 0x0000001c9014723c */ /* 0x040fec0000041814 */
[----:B------:R-:W-:Y:S01]  /*6560*/  HMMA.16816.F32.BF16 R24, R144, R30, R24 ;  /* 0x0000001e9018723c */ /* 0x000fe20000041818 */
[----:B------:R-:W1:Y:S04]  /*6570*/  LDSM.16.MT88.4 R28, [R0+0xe000] ;  /* 0x00e00000001c783b */ /* 0x000e680000004200 */
[----:B------:R-:W-:Y:S01]  /*6580*/  LDSM.16.MT88.4 R144, [R0+0xa400] ;  /* 0x00a400000090783b */ /* 0x000fe20000004200 */
[C---:B------:R-:W-:Y:S06]  /*6590*/  HMMA.16816.F32.BF16 R4, R132.reuse, R136, R4 ;  /* 0x000000888404723c */ /* 0x040fec0000041804 */
[C---:B------:R-:W-:Y:S01]  /*65a0*/  HMMA.16816.F32.BF16 R8, R132.reuse, R138, R8 ;  /* 0x0000008a8408723c */ /* 0x040fe20000041808 */
[----:B------:R-:W1:Y:S05]  /*65b0*/  LDSM.16.M88.4 R136, [R225+0x2000] ;  /* 0x00200000e188783b */ /* 0x000e6a0000000200 */
        /* <DEDUP_REMOVED lines=16> */
[----:B------:R-:W-:Y:S01]  /*66c0*/  LDSM.16.M88.4 R140, [R226+0x2000] ;  /* 0x00200000e28c783b */ /* 0x000fe20000000200 */
[C---:B------:R-:W-:Y:S06]  /*66d0*/  HMMA.16816.F32.BF16 R4, R136.reuse, R144, R4 ;  /* 0x000000908804723c */ /* 0x040fec0000041804 */
[C---:B------:R-:W-:Y:S01]  /*66e0*/  HMMA.16816.F32.BF16 R8, R136.reuse, R146, R8 ;  /* 0x000000928808723c */ /* 0x040fe20000041808 */
[----:B------:R-:W3:Y:S05]  /*66f0*/  LDSM.16.MT88.4 R144, [R0+0xac00] ;  /* 0x00ac00000090783b */ /* 0x000eea0000004200 */
[C---:B------:R-:W-:Y:S06]  /*6700*/  HMMA.16816.F32.BF16 R12, R136.reuse, R156, R12 ;  /* 0x0000009c880c723c */ /* 0x040fec000004180c */
[C---:B------:R-:W-:Y:S01]  /*6710*/  HMMA.16816.F32.BF16 R16, R136.reuse, R158, R16 ;  /* 0x0000009e8810723c */ /* 0x040fe20000041810 */
[----:B------:R-:W4:Y:S05]  /*6720*/  LDSM.16.MT88.4 R156, [R0+0xcc00] ;  /* 0x00cc0000009c783b */ /* 0x000f2a0000004200 */
[C---:B------:R-:W-:Y:S06]  /*6730*/  HMMA.16816.F32.BF16 R20, R136.reuse, R32, R20 ;  /* 0x000000208814723c */ /* 0x040fec0000041814 */
[----:B------:R-:W-:Y:S01]  /*6740*/  HMMA.16816.F32.BF16 R24, R136, R34, R24 ;  /* 0x000000228818723c */ /* 0x000fe20000041818 */
[----:B------:R3:W2:Y:S04]  /*6750*/  LDSM.16.MT88.4 R32, [R0+0xec00] ;  /* 0x00ec00000020783b */ /* 0x0006a80000004200 */
[----:B------:R-:W-:Y:S01]  /*6760*/  LDSM.16.MT88.4 R136, [R3+0x2400] ;  /* 0x002400000388783b */ /* 0x000fe20000004200 */
[C---:B-1----:R-:W-:Y:S06]  /*6770*/  HMMA.16816.F32.BF16 R4, R132.reuse, R148, R4 ;  /* 0x000000948404723c */ /* 0x042fec0000041804 */
[C---:B------:R-:W-:Y:S06]  /*6780*/  HMMA.16816.F32.BF16 R8, R132.reuse, R150, R8 ;  /* 0x000000968408723c */ /* 0x040fec0000041808 */
[C---:B------:R-:W-:Y:S06]  /*6790*/  HMMA.16816.F32.BF16 R12, R132.reuse, R152, R12 ;  /* 0x00000098840c723c */ /* 0x040fec000004180c */
[C---:B------:R-:W-:Y:S01]  /*67a0*/  HMMA.16816.F32.BF16 R16, R132.reuse, R154, R16 ;  /* 0x0000009a8410723c */ /* 0x040fe20000041810 */
[----:B---3--:R-:W-:Y:S05]  /*67b0*/  IMAD.U32 R0, RZ, RZ, UR15 ;  /* 0x0000000fff007e24 */ /* 0x008fea000f8e00ff */
[C---:B------:R-:W-:Y:S06]  /*67c0*/  HMMA.16816.F32.BF16 R20, R132.reuse, R28, R20 ;  /* 0x0000001c8414723c */ /* 0x040fec0000041814 */
[----:B------:R-:W-:Y:S06]  /*67d0*/  HMMA.16816.F32.BF16 R24, R132, R30, R24 ;  /* 0x0000001e8418723c */ /* 0x000fec0000041818 */
[C---:B------:R-:W-:Y:S01]  /*67e0*/  HMMA.16816.F32.BF16 R4, R140.reuse, R144, R4 ;  /* 0x000000908c04723c */ /* 0x040fe20000041804 */
[----:B------:R-:W-:Y:S04]  /*67f0*/  IMAD.U32 R132, RZ, RZ, UR15 ;  /* 0x0000000fff847e24 */ /* 0x000fe8000f8e00ff */
[----:B------:R-:W-:Y:S01]  /*6800*/  @P0 IADD3 R30, P2, R167, UR12, RZ ;  /* 0x0000000ca71e0c10 */ /* 0x000fe2000ff5e0ff */
[C---:B------:R-:W-:Y:S01]  /*6810*/  HMMA.16816.F32.BF16 R8, R140.reuse, R146, R8 ;  /* 0x000000928c08723c */ /* 0x040fe20000041808 */
[----:B------:R-:W-:Y:S01]  /*6820*/  LDSM.16.MT88.4 R144, [R3+0x1c00] ;  /* 0x001c00000390783b */ /* 0x000fe20000004200 */
[----:B------:R-:W-:Y:S03]  /*6830*/  @UP3 UIADD3 UR12, UP2, UR12, -0x100, URZ ;  /* 0xffffff000c0c3890 */ /* 0x000fe6000ff5e03f */
[----:B----4-:R-:W-:Y:S01]  /*6840*/  @P0 IADD3.X R31, R164, UR11, RZ, P2, !PT ;  /* 0x0000000ba41f0c10 */ /* 0x010fe200097fe4ff */
[C---:B------:R-:W-:Y:S01]  /*6850*/  HMMA.16816.F32.BF16 R12, R140.reuse, R156, R12 ;  /* 0x0000009c8c0c723c */ /* 0x040fe2000004180c */
[----:B------:R-:W-:Y:S03]  /*6860*/  @UP3 UIADD3.X UR11, UR11, -0x1, URZ, UP2, !UPT ;  /* 0xffffffff0b0b3890 */ /* 0x000fe600097fe43f */
[----:B--2---:R-:W2:Y:S02]  /*6870*/  @P0 LDG.E R163, desc[UR6][R30.64] ;  /* 0x000000061ea30981 */ /* 0x004ea4000c1e1900 */
[C---:B------:R-:W-:Y:S02]  /*6880*/  HMMA.16816.F32.BF16 R16, R140.reuse, R158, R16 ;  /* 0x0000009e8c10723c */ /* 0x040fe40000041810 */
[----:B------:R-:W3:Y:S04]  /*6890*/  @P0 LDG.E R162, desc[UR6][R30.64+0x20] ;  /* 0x000020061ea20981 */ /* 0x000ee8000c1e1900 */
[C---:B------:R-:W-:Y:S01]  /*68a0*/  HMMA.16816.F32.BF16 R20, R140.reuse, R32, R20 ;  /* 0x000000208c14723c */ /* 0x040fe20000041814 */
[----:B------:R-:W5:Y:S04]  /*68b0*/  @P0 LDG.E R249, desc[UR6][R30.64+0x80] ;  /* 0x000080061ef90981 */ /* 0x000f68000c1e1900 */
[----:B------:R1:W5:Y:S01]  /*68c0*/  @P0 LDG.E R252, desc[UR6][R30.64+0xa0] ;  /* 0x0000a0061efc0981 */ /* 0x000362000c1e1900 */
[----:B------:R-:W-:Y:S03]  /*68d0*/  HMMA.16816.F32.BF16 R24, R140, R34, R24 ;  /* 0x000000228c18723c */ /* 0x000fe60000041818 */
[----:B------:R-:W-:Y:S04]  /*68e0*/  LDSM.16.MT88.4 R140, [R3+0x1800] ;  /* 0x00180000038c783b */ /* 0x000fe80000004200 */
[----:B------:R-:W-:Y:S04]  /*68f0*/  IMAD.U32 R34, RZ, RZ, UR33 ;  /* 0x00000021ff227e24 */ /* 0x000fe8000f8e00ff */
[----:B-1----:R-:W-:Y:S02]  /*6900*/  IMAD.U32 R30, RZ, RZ, UR32 ;  /* 0x00000020ff1e7e24 */ /* 0x002fe4000f8e00ff */
[----:B------:R-:W-:Y:S01]  /*6910*/  IMAD.U32 R31, RZ, RZ, UR33 ;  /* 0x00000021ff1f7e24 */ /* 0x000fe2000f8e00ff */
[C---:B------:R-:W-:Y:S04]  /*6920*/  LEA R241, P1, R165.reuse, R160, 0x2 ;  /* 0x000000a0a5f17211 */ /* 0x040fe800078210ff */
[----:B------:R-:W-:Y:S01]  /*6930*/  LEA.HI.X.SX32 R240, R165, R161, 0x2, P1 ;  /* 0x000000a1a5f07211 */ /* 0x000fe200008f16ff */
[----:B------:R-:W-:Y:S04]  /*6940*/  IMAD.MOV.U32 R28, RZ, RZ, R241 ;  /* 0x000000ffff1c7224 */ /* 0x000fe800078e00f1 */
[----:B------:R-:W-:Y:S01]  /*6950*/  IMAD.MOV.U32 R29, RZ, RZ, R240 ;  /* 0x000000ffff1d7224 */ /* 0x000fe200078e00f0 */
[-C--:B------:R-:W-:Y:S01]  /*6960*/  LEA R32, P1, R132, R28.reuse, 0x2 ;  /* 0x0000001c84207211 */ /* 0x080fe200078210ff */
[----:B------:R-:W-:Y:S01]  /*6970*/  IMAD.U32 R132, RZ, RZ, UR16 ;  /* 0x00000010ff847e24 */ /* 0x000fe2000f8e00ff */
[-C--:B------:R-:W-:Y:S02]  /*6980*/  LEA R34, P2, R34, R28.reuse, 0x2 ;  /* 0x0000001c22227211 */ /* 0x080fe400078410ff */
[-C--:B------:R-:W-:Y:S01]  /*6990*/  LEA.HI.X.SX32 R33, R0, R29.reuse, 0x2, P1 ;  /* 0x0000001d00217211 */ /* 0x080fe200008f16ff */
[----:B------:R1:W-:Y:S01]  /*69a0*/  REDG.E.ADD.F32.FTZ.RN.STRONG.GPU desc[UR6][R28.64], R4 ;  /* 0x000000041c0079a6 */ /* 0x0003e2000c10f386 */
[----:B------:R-:W-:Y:S01]  /*69b0*/  IMAD.U32 R0, RZ, RZ, UR16 ;  /* 0x00000010ff007e24 */ /* 0x000fe2000f8e00ff */
[-C--:B------:R-:W-:Y:S02]  /*69c0*/  LEA R30, P1, R30, R28.reuse, 0x2 ;  /* 0x0000001c1e1e7211 */ /* 0x080fe400078210ff */
[----:B------:R4:W-:Y:S01]  /*69d0*/  REDG.E.ADD.F32.FTZ.RN.STRONG.GPU desc[UR6][R32.64], R5 ;  /* 0x00000005200079a6 */ /* 0x0009e2000c10f386 */
[-C--:B------:R-:W-:Y:S01]  /*69e0*/  LEA.HI.X.SX32 R35, R31, R29.reuse, 0x2, P2 ;  /* 0x0000001d1f237211 */ /* 0x080fe200010f16ff */
[----:B-1----:R-:W-:Y:S02]  /*69f0*/  IMAD.U32 R4, RZ, RZ, UR31 ;  /* 0x0000001fff047e24 */ /* 0x002fe4000f8e00ff */
[----:B----4-:R-:W-:Y:S05]  /*6a00*/  IMAD.U32 R5, RZ, RZ, UR32 ;  /* 0x00000020ff057e24 */ /* 0x010fea000f8e00ff */
[-C--:B------:R-:W-:Y:S01]  /*6a10*/  LEA.HI.X.SX32 R31, R5, R29.reuse, 0x2, P1 ;  /* 0x0000001d051f7211 */ /* 0x080fe200008f16ff */
[----:B--2---:R-:W-:Y:S04]  /*6a20*/  @P0 STL [R1], R163 ;  /* 0x000000a301000387 */ /* 0x004fe80000100800 */
[----:B---3--:R-:W-:Y:S01]  /*6a30*/  @P0 STL [R1+0x4], R162 ;  /* 0x000004a201000387 */ /* 0x008fe20000100800 */
[-C--:B------:R-:W-:Y:S04]  /*6a40*/  LEA R132, P0, R132, R28.reuse, 0x2 ;  /* 0x0000001c84847211 */ /* 0x080fe800078010ff */
[-C--:B------:R-:W-:Y:S01]  /*6a50*/  LEA.HI.X.SX32 R133, R0, R29.reuse, 0x2, P0 ;  /* 0x0000001d00857211 */ /* 0x080fe200000f16ff */
[----:B------:R-:W-:Y:S01]  /*6a60*/  IMAD.U32 R0, RZ, RZ, UR31 ;  /* 0x0000001fff007e24 */ /* 0x000fe2000f8e00ff */
[-C--:B------:R-:W-:Y:S03]  /*6a70*/  LEA R4, P0, R4, R28.reuse, 0x2 ;  /* 0x0000001c04047211 */ /* 0x080fe600078010ff */
[----:B------:R1:W-:Y:S01]  /*6a80*/  REDG.E.ADD.F32.FTZ.RN.STRONG.GPU desc[UR6][R132.64], R6 ;  /* 0x00000006840079a6 */ /* 0x0003e2000c10f386 */
[-C--:B------:R-:W-:Y:S01]  /*6a90*/  LEA.HI.X.SX32 R5, R0, R29.reuse, 0x2, P0 ;  /* 0x0000001d00057211 */ /* 0x080fe200000f16ff */
[----:B------:R-:W-:Y:S02]  /*6aa0*/  IMAD.U32 R0, RZ, RZ, UR30 ;  /* 0x0000001eff007e24 */ /* 0x000fe4000f8e00ff */
[----:B------:R2:W-:Y:S04]  /*6ab0*/  REDG.E.ADD.F32.FTZ.RN.STRONG.GPU desc[UR6][R34.64], R7 ;  /* 0x00000007220079a6 */ /* 0x0005e8000c10f386 */
[----:B------:R3:W-:Y:S04]  /*6ac0*/  REDG.E.ADD.F32.FTZ.RN.STRONG.GPU desc[UR6][R30.64], R8 ;  /* 0x000000081e0079a6 */ /* 0x0007e8000c10f386 */
[----:B------:R4:W-:Y:S04]  /*6ad0*/  REDG.E.ADD.F32.FTZ.RN.STRONG.GPU desc[UR6][R4.64], R9 ;  /* 0x00000009040079a6 */ /* 0x0009e8000c10f386 */
[----:B------:R-:W-:Y:S01]  /*6ae0*/  LDSM.16.MT88.4 R132, [R2+0x11800] ;  /* 0x011800000284783b */ /* 0x000fe20000004200 */
[----:B-1----:R-:W-:Y:S02]  /*6af0*/  IMAD.U32 R6, RZ, RZ, UR25 ;  /* 0x00000019ff067e24 */ /* 0x002fe4000f8e00ff */
[----:B--2---:R-:W-:Y:S02]  /*6b00*/  IMAD.U32 R7, RZ, RZ, UR24 ;  /* 0x00000018ff077e24 */ /* 0x004fe4000f8e00ff */
[----:B---3--:R-:W-:Y:S02]  /*6b10*/  IMAD.U32 R8, RZ, RZ, UR29 ;  /* 0x0000001dff087e24 */ /* 0x008fe4000f8e00ff */
[----:B------:R-:W-:Y:S02]  /*6b20*/  IMAD.U32 R30, RZ, RZ, UR25 ;  /* 0x00000019ff1e7e24 */ /* 0x000fe4000f8e00ff */
[----:B----4-:R-:W-:Y:S01]  /*6b30*/  IMAD.U32 R5, RZ, RZ, UR30 ;  /* 0x0000001eff057e24 */ /* 0x010fe2000f8e00ff */
[-C--:B------:R-:W-:Y:S01]  /*6b40*/  LEA R4, P1, R0, R28.reuse, 0x2 ;  /* 0x0000001c00047211 */ /* 0x080fe200078210ff */
[----:B------:R-:W-:Y:S01]  /*6b50*/  IMAD.U32 R0, RZ, RZ, UR29 ;  /* 0x0000001dff007e24 */ /* 0x000fe2000f8e00ff */
[-C--:B------:R-:W-:Y:S02]  /*6b60*/  LEA R8, P0, R8, R28.reuse, 0x2 ;  /* 0x0000001c08087211 */ /* 0x080fe400078010ff */
[-C--:B------:R-:W-:Y:S02]  /*6b70*/  LEA.HI.X.SX32 R5, R5, R29.reuse, 0x2, P1 ;  /* 0x0000001d05057211 */ /* 0x080fe400008f16ff */
[-C--:B------:R-:W-:Y:S01]  /*6b80*/  LEA.HI.X.SX32 R9, R0, R29.reuse, 0x2, P0 ;  /* 0x0000001d00097211 */ /* 0x080fe200000f16ff */
[----:B------:R-:W-:Y:S01]  /*6b90*/  IMAD.U32 R0, RZ, RZ, UR24 ;  /* 0x00000018ff007e24 */ /* 0x000fe2000f8e00ff */
[-C--:B------:R-:W-:Y:S01]  /*6ba0*/  LEA R6, P1, R6, R28.reuse, 0x2 ;  /* 0x0000001c06067211 */ /* 0x080fe200078210ff */
[----:B------:R1:W-:Y:S04]  /*6bb0*/  REDG.E.ADD.F32.FTZ.RN.STRONG.GPU desc[UR6][R4.64], R10 ;  /* 0x0000000a040079a6 */ /* 0x0003e8000c10f386 */
[----:B------:R2:W-:Y:S04]  /*6bc0*/  REDG.E.ADD.F32.FTZ.RN.STRONG.GPU desc[UR6][R8.64], R11 ;  /* 0x0000000b080079a6 */ /* 0x0005e8000c10f386 */
[----:B------:R3:W-:Y:S04]  /*6bd0*/  REDG.E.ADD.F32.FTZ.RN.STRONG.GPU desc[UR6][R28.64+0x80], R12 ;  /* 0x0000800c1c0079a6 */ /* 0x0007e8000c10f386 */
[----:B------:R4:W-:Y:S01]  /*6be0*/  REDG.E.ADD.F32.FTZ.RN.STRONG.GPU desc[UR6][R32.64+0x80], R13 ;  /* 0x0000800d200079a6 */ /* 0x0009e2000c10f386 */
[-C--:B-1----:R-:W-:Y:S01]  /*6bf0*/  LEA R4, P0, R7, R28.reuse, 0x2 ;  /* 0x0000001c07047211 */ /* 0x082fe200078010ff */
[----:B------:R-:W-:Y:S01]  /*6c00*/  IMAD.U32 R10, RZ, RZ, UR23 ;  /* 0x00000017ff0a7e24 */ /* 0x000fe2000f8e00ff */
[-C--:B------:R-:W-:Y:S02]  /*6c10*/  LEA.HI.X.SX32 R7, R30, R29.reuse, 0x2, P1 ;  /* 0x0000001d1e077211 */ /* 0x080fe400008f16ff */
[-C--:B------:R-:W-:Y:S01]  /*6c20*/  LEA.HI.X.SX32 R5, R0, R29.reuse, 0x2, P0 ;  /* 0x0000001d00057211 */ /* 0x080fe200000f16ff */
[----:B--2---:R-:W-:Y:S01]  /*6c30*/  IMAD.U32 R8, RZ, RZ, UR22 ;  /* 0x00000016ff087e24 */ /* 0x004fe2000f8e00ff */
[-C--:B------:R-:W-:Y:S01]  /*6c40*/  LEA R10, P0, R10, R28.reuse, 0x2 ;  /* 0x0000001c0a0a7211 */ /* 0x080fe200078010ff */
[----:B------:R1:W-:Y:S01]  /*6c50*/  REDG.E.ADD.F32.FTZ.RN.STRONG.GPU desc[UR6][R6.64], R14 ;  /* 0x0000000e060079a6 */ /* 0x0003e2000c10f386 */
[----:B------:R-:W-:Y:S02]  /*6c60*/  IMAD.U32 R0, RZ, RZ, UR23 ;  /* 0x00000017ff007e24 */ /* 0x000fe4000f8e00ff */
[-C--:B------:R-:W-:Y:S01]  /*6c70*/  LEA R8, P2, R8, R28.reuse, 0x2 ;  /* 0x0000001c08087211 */ /* 0x080fe200078410ff */
[----:B------:R2:W-:Y:S01]  /*6c80*/  REDG.E.ADD.F32.FTZ.RN.STRONG.GPU desc[UR6][R4.64], R15 ;  /* 0x0000000f040079a6 */ /* 0x0005e2000c10f386 */
[----:B---3--:R-:W-:Y:S01]  /*6c90*/  IMAD.U32 R12, RZ, RZ, UR20 ;  /* 0x00000014ff0c7e24 */ /* 0x008fe2000f8e00ff */
[-C--:B------:R-:W-:Y:S01]  /*6ca0*/  LEA.HI.X.SX32 R11, R0, R29.reuse, 0x2, P0 ;  /* 0x0000001d000b7211 */ /* 0x080fe200000f16ff */
[----:B------:R-:W-:Y:S02]  /*6cb0*/  IMAD.U32 R0, RZ, RZ, UR28 ;  /* 0x0000001cff007e24 */ /* 0x000fe4000f8e00ff */
[----:B----4-:R-:W-:Y:S01]  /*6cc0*/  IMAD.U32 R13, RZ, RZ, UR21 ;  /* 0x00000015ff0d7e24 */ /* 0x010fe2000f8e00ff */
[-C--:B------:R-:W-:Y:S01]  /*6cd0*/  LEA R12, P4, R12, R28.reuse, 0x2 ;  /* 0x0000001c0c0c7211 */ /* 0x080fe200078810ff */
[----:B------:R3:W-:Y:S01]  /*6ce0*/  REDG.E.ADD.F32.FTZ.RN.STRONG.GPU desc[UR6][R10.64], R16 ;  /* 0x000000100a0079a6 */ /* 0x0007e2000c10f386 */
[----:B-1----:R-:W-:Y:S02]  /*6cf0*/  IMAD.U32 R6, RZ, RZ, UR27 ;  /* 0x0000001bff067e24 */ /* 0x002fe4000f8e00ff */
[----:B------:R-:W-:Y:S02]  /*6d00*/  IMAD.U32 R7, RZ, RZ, UR22 ;  /* 0x00000016ff077e24 */ /* 0x000fe4000f8e00ff */
[----:B--2---:R-:W-:Y:S01]  /*6d10*/  IMAD.U32 R4, RZ, RZ, UR28 ;  /* 0x0000001cff047e24 */ /* 0x004fe2000f8e00ff */
[-C--:B------:R-:W-:Y:S01]  /*6d20*/  LEA R6, P1, R6, R28.reuse, 0x2 ;  /* 0x0000001c06067211 */ /* 0x080fe200078210ff */
[----:B------:R-:W-:Y:S01]  /*6d30*/  IMAD.U32 R5, RZ, RZ, UR27 ;  /* 0x0000001bff057e24 */ /* 0x000fe2000f8e00ff */
[-C--:B------:R-:W-:Y:S01]  /*6d40*/  LEA.HI.X.SX32 R9, R7, R29.reuse, 0x2, P2 ;  /* 0x0000001d07097211 */ /* 0x080fe200010f16ff */
[----:B------:R-:W-:Y:S01]  /*6d50*/  IMAD.U32 R14, RZ, RZ, UR21 ;  /* 0x00000015ff0e7e24 */ /* 0x000fe2000f8e00ff */
[-C--:B------:R-:W-:Y:S02]  /*6d60*/  LEA R4, P0, R4, R28.reuse, 0x2 ;  /* 0x0000001c04047211 */ /* 0x080fe400078010ff */
[-C--:B------:R-:W-:Y:S01]  /*6d70*/  LEA.HI.X.SX32 R7, R5, R29.reuse, 0x2, P1 ;  /* 0x0000001d05077211 */ /* 0x080fe200008f16ff */
[----:B------:R1:W-:Y:S01]  /*6d80*/  REDG.E.ADD.F32.FTZ.RN.STRONG.GPU desc[UR6][R8.64], R17 ;  /* 0x00000011080079a6 */ /* 0x0003e2000c10f386 */
[-C--:B------:R-:W-:Y:S01]  /*6d90*/  LEA.HI.X.SX32 R5, R0, R29.reuse, 0x2, P0 ;  /* 0x0000001d00057211 */ /* 0x080fe200000f16ff */
[----:B---3--:R-:W-:Y:S01]  /*6da0*/  IMAD.U32 R10, RZ, RZ, UR19 ;  /* 0x00000013ff0a7e24 */ /* 0x008fe2000f8e00ff */
[-C--:B------:R-:W-:Y:S01]  /*6db0*/  LEA R14, P5, R14, R28.reuse, 0x2 ;  /* 0x0000001c0e0e7211 */ /* 0x080fe200078a10ff */
[----:B------:R2:W-:Y:S01]  /*6dc0*/  REDG.E.ADD.F32.FTZ.RN.STRONG.GPU desc[UR6][R6.64], R18 ;  /* 0x00000012060079a6 */ /* 0x0005e2000c10f386 */
[----:B------:R-:W-:Y:S02]  /*6dd0*/  IMAD.U32 R11, RZ, RZ, UR20 ;  /* 0x00000014ff0b7e24 */ /* 0x000fe4000f8e00ff */
[-C--:B------:R-:W-:Y:S01]  /*6de0*/  LEA.HI.X.SX32 R15, R13, R29.reuse, 0x2, P5 ;  /* 0x0000001d0d0f7211 */ /* 0x080fe200028f16ff */
[----:B------:R3:W-:Y:S01]  /*6df0*/  REDG.E.ADD.F32.FTZ.RN.STRONG.GPU desc[UR6][R4.64], R19 ;  /* 0x00000013040079a6 */ /* 0x0007e2000c10f386 */
[-C--:B------:R-:W-:Y:S01]  /*6e00*/  LEA R10, P3, R10, R28.reuse, 0x2 ;  /* 0x0000001c0a0a7211 */ /* 0x080fe200078610ff */
[----:B------:R-:W-:Y:S01]  /*6e10*/  IMAD.U32 R0, RZ, RZ, UR26 ;  /* 0x0000001aff007e24 */ /* 0x000fe2000f8e00ff */
[-C--:B------:R-:W-:Y:S01]  /*6e20*/  LEA.HI.X.SX32 R13, R11, R29.reuse, 0x2, P4 ;  /* 0x0000001d0b0d7211 */ /* 0x080fe200020f16ff */
[----:B------:R-:W-:Y:S04]  /*6e30*/  REDG.E.ADD.F32.FTZ.RN.STRONG.GPU desc[UR6][R28.64+0x100], R20 ;  /* 0x000100141c0079a6 */ /* 0x000fe8000c10f386 */
[----:B------:R-:W-:Y:S04]  /*6e40*/  REDG.E.ADD.F32.FTZ.RN.STRONG.GPU desc[UR6][R32.64+0x100], R21 ;  /* 0x00010015200079a6 */ /* 0x000fe8000c10f386 */
[----:B------:R-:W-:Y:S04]  /*6e50*/  REDG.E.ADD.F32.FTZ.RN.STRONG.GPU desc[UR6][R14.64], R22 ;  /* 0x000000160e0079a6 */ /* 0x000fe8000c10f386 */
[----:B------:R-:W-:Y:S01]  /*6e60*/  REDG.E.ADD.F32.FTZ.RN.STRONG.GPU desc[UR6][R12.64], R23 ;  /* 0x000000170c0079a6 */ /* 0x000fe2000c10f386 */
[----:B-1----:R-:W-:Y:S03]  /*6e70*/  IMAD.U32 R8, RZ, RZ, UR18 ;  /* 0x00000012ff087e24 */ /* 0x002fe6000f8e00ff */
[----:B------:R-:W-:Y:S01]  /*6e80*/  LDSM.16.MT88.4 R12, [R2+0x11000] ;  /* 0x01100000020c783b */ /* 0x000fe20000004200 */
[----:B------:R-:W-:Y:S02]  /*6e90*/  IMAD.U32 R9, RZ, RZ, UR19 ;  /* 0x00000013ff097e24 */ /* 0x000fe4000f8e00ff */
[----:B--2---:R-:W-:Y:S01]  /*6ea0*/  IMAD.U32 R6, RZ, RZ, UR17 ;  /* 0x00000011ff067e24 */ /* 0x004fe2000f8e00ff */
[-C--:B------:R-:W-:Y:S01]  /*6eb0*/  LEA R8, P2, R8, R28.reuse, 0x2 ;  /* 0x0000001c08087211 */ /* 0x080fe200078410ff */
[----:B------:R-:W-:Y:S01]  /*6ec0*/  IMAD.U32 R7, RZ, RZ, UR18 ;  /* 0x00000012ff077e24 */ /* 0x000fe2000f8e00ff */
[-C--:B------:R-:W-:Y:S01]  /*6ed0*/  LEA.HI.X.SX32 R11, R9, R29.reuse, 0x2, P3 ;  /* 0x0000001d090b7211 */ /* 0x080fe200018f16ff */
[----:B---3--:R-:W-:Y:S01]  /*6ee0*/  IMAD.U32 R4, RZ, RZ, UR26 ;  /* 0x0000001aff047e24 */ /* 0x008fe2000f8e00ff */
[-C--:B------:R-:W-:Y:S01]  /*6ef0*/  LEA R6, P1, R6, R28.reuse, 0x2 ;  /* 0x0000001c06067211 */ /* 0x080fe200078210ff */
[----:B------:R-:W-:Y:S01]  /*6f00*/  IMAD.U32 R5, RZ, RZ, UR17 ;  /* 0x00000011ff057e24 */ /* 0x000fe2000f8e00ff */
        /* <DEDUP_REMOVED lines=19> */
[----:B------:R-:W-:Y:S04]  /*7040*/  LDSM.16.MT88.4 R32, [R2+0xf800] ;  /* 0x00f800000220783b */ /* 0x000fe80000004200 */
[----:B------:R-:W4:Y:S04]  /*7050*/  LDSM.16.MT88.4 R20, [R3+0x400] ;  /* 0x000400000314783b */ /* 0x000f280000004200 */
[----:B------:R-:W4:Y:S01]  /*7060*/  LDSM.16.MT88.4 R24, [R3+0x1400] ;  /* 0x001400000318783b */ /* 0x000f220000004200 */
[-C--:B-1----:R-:W-:Y:S06]  /*7070*/  HMMA.16816.F32.BF16 R84, R4, R8.reuse, R84 ;  /* 0x000000080454723c */ /* 0x082fec0000041854 */
[C---:B------:R-:W-:Y:S06]  /*7080*/  HMMA.16816.F32.BF16 R88, R12.reuse, R8, R88 ;  /* 0x000000080c58723c */ /* 0x040fec0000041858 */
[-C--:B------:R-:W-:Y:S06]  /*7090*/  HMMA.16816.F32.BF16 R92, R12, R10.reuse, R92 ;  /* 0x0000000a0c5c723c */ /* 0x080fec000004185c */
[C---:B------:R-:W-:Y:S01]  /*70a0*/  HMMA.16816.F32.BF16 R96, R4.reuse, R10, R96 ;  /* 0x0000000a0460723c */ /* 0x040fe20000041860 */
[----:B------:R-:W-:Y:S05]  /*70b0*/  LDSM.16.MT88.4 R8, [R2+0x10000] ;  /* 0x010000000208783b */ /* 0x000fea0000004200 */
[-C--:B--2---:R-:W-:Y:S06]  /*70c0*/  HMMA.16816.F32.BF16 R100, R4, R16.reuse, R100 ;  /* 0x000000100464723c */ /* 0x084fec0000041864 */
        /* <DEDUP_REMOVED lines=54> */
[----:B------:R-:W2:Y:S01]  /*7430*/  LDL R149, [R1+0x18] ;  /* 0x0000180001957983 */ /* 0x000ea20000100800 */
        /* <DEDUP_REMOVED lines=169> */
.L_x_53:
        /* <DEDUP_REMOVED lines=20> */
.L_x_54:
[----:B------:R-:W-:Y:S01]  /*8010*/  BAR.SYNC.DEFER_BLOCKING 0x0 ;  /* 0x0000000000007b1d */ /* 0x000fe20000010000 */
[----:B------:R-:W-:Y:S01]  /*8020*/  USHF.R.S32.HI UR13, URZ, 0x1f, UR12 ;  /* 0x0000001f3f0d7899 */ /* 0x000fe2000801140c */
[--C-:B------:R-:W-:Y:S01]  /*8030*/  SHF.R.S32.HI R7, RZ, 0x1f, R250.reuse ;  /* 0x0000001fff077819 */ /* 0x100fe200000114fa */
[----:B------:R-:W-:Y:S01]  /*8040*/  IMAD.U32 R3, RZ, RZ, UR10 ;  /* 0x0000000aff037e24 */ /* 0x000fe2000f8e00ff */
[----:B------:R-:W-:Y:S01]  /*8050*/  UIMAD UR5, UR36, -0x80, UR5 ;  /* 0xffffff80240578a4 */ /* 0x000fe2000f8e0205 */
[----:B------:R-:W-:Y:S01]  /*8060*/  IMAD.MOV.U32 R6, RZ, RZ, R250 ;  /* 0x000000ffff067224 */ /* 0x000fe200078e00fa */
[----:B------:R-:W-:Y:S01]  /*8070*/  UIMAD UR15, UR13, UR10, URZ ;  /* 0x0000000a0d0f72a4 */ /* 0x000fe2000f8e023f */
[----:B------:R-:W-:Y:S01]  /*8080*/  BSSY B0, `(.L_x_55) ;  /* 0x0000030000007945 */ /* 0x000fe20003800000 */
[----:B------:R-:W1:Y:S01]  /*8090*/  S2R R26, SR_TID.X ;  /* 0x00000000001a7919 */ /* 0x000e620000002100 */
[----:B------:R-:W-:Y:S01]  /*80a0*/  IMAD.WIDE.U32 R4, R3, UR12, R6 ;  /* 0x0000000c03047c25 */ /* 0x000fe2000f8e0006 */
[----:B------:R-:W-:Y:S01]  /*80b0*/  UIMAD UR15, UR12, UR11, UR15 ;  /* 0x0000000b0c0f72a4 */ /* 0x000fe2000f8e020f */
[----:B------:R-:W2:Y:S01]  /*80c0*/  S2R R27, SR_TID.X ;  /* 0x00000000001b7919 */ /* 0x000ea20000002100 */
[----:B------:R-:W-:Y:S01]  /*80d0*/  USHF.R.S32.HI UR21, URZ, 0x1f, UR59 ;  /* 0x0000001f3f157899 */ /* 0x000fe2000801143b */
[----:B------:R-:W-:Y:S01]  /*80e0*/  IADD3 R4, P0, R4, UR19, RZ ;  /* 0x0000001304047c10 */ /* 0x000fe2000ff1e0ff */
[----:B------:R-:W-:-:S02]  /*80f0*/  ULDC.64 UR16, c[0x0][0x468] ;  /* 0x00011a0000107ab9 */ /* 0x000fc40000000a00 */
[----:B------:R-:W-:Y:S01]  /*8100*/  IMAD.U32 R3, RZ, RZ, UR15 ;  /* 0x0000000fff037e24 */ /* 0x000fe2000f8e00ff */
[----:B------:R-:W-:-:S04]  /*8110*/  UIMAD UR15, UR21, UR16, URZ ;  /* 0x00000010150f72a4 */ /* 0x000fc8000f8e023f */
[----:B------:R-:W-:Y:S01]  /*8120*/  IADD3.X R5, R5, UR20, R3, P0, !PT ;  /* 0x0000001405057c10 */ /* 0x000fe200087fe403 */
[----:B------:R-:W-:Y:S01]  /*8130*/  IMAD.U32 R3, RZ, RZ, UR16 ;  /* 0x00000010ff037e24 */ /* 0x000fe2000f8e00ff */
[----:B------:R-:W-:Y:S01]  /*8140*/  UIMAD UR17, UR59, UR17, UR15 ;  /* 0x000000113b1172a4 */ /* 0x000fe2000f8e020f */
[----:B------:R3:W4:Y:S04]  /*8150*/  LDS.128 R36, [R0+0xa000] ;  /* 0x00a0000000247984 */ /* 0x0007280000000c00 */
[----:B------:R3:W3:Y:S04]  /*8160*/  LDS.128 R32, [R0+0xc000] ;  /* 0x00c0000000207984 */ /* 0x0006e80000000c00 */
[----:B------:R3:W3:Y:S04]  /*8170*/  LDS.128 R28, [R0+0xe000] ;  /* 0x00e00000001c7984 */ /* 0x0006e80000000c00 */
[----:B------:R3:W3:Y:S04]  /*8180*/  LDS.128 R48, [R0+0x10000] ;  /* 0x0100000000307984 */ /* 0x0006e80000000c00 */
[----:B------:R3:W3:Y:S01]  /*8190*/  LDS.128 R44, [R0+0x12000] ;  /* 0x01200000002c7984 */ /* 0x0006e20000000c00 */
[----:B-1----:R-:W-:-:S03]  /*81a0*/  SHF.R.S32.HI R26, RZ, 0x1f, R26 ;  /* 0x0000001fff1a7819 */ /* 0x002fc6000001141a */
[----:B------:R1:W1:Y:S01]  /*81b0*/  LDS.128 R40, [R0+0x14000] ;  /* 0x0140000000287984 */ /* 0x0002620000000c00 */
[----:B--2---:R-:W-:-:S04]  /*81c0*/  LEA.HI R26, R26, R27, RZ, 0x2 ;  /* 0x0000001b1a1a7211 */ /* 0x004fc800078f10ff */
[----:B------:R-:W-:-:S04]  /*81d0*/  SHF.R.S32.HI R26, RZ, 0x2, R26 ;  /* 0x00000002ff1a7819 */ /* 0x000fc8000001141a */
[C---:B------:R-:W-:Y:S01]  /*81e0*/  ISETP.GE.AND P4, PT, R26.reuse, UR5, PT ;  /* 0x000000051a007c0c */ /* 0x040fe2000bf86270 */
[----:B------:R-:W-:Y:S01]  /*81f0*/  VIADD R8, R26, 0x40 ;  /* 0x000000401a087836 */ /* 0x000fe20000000000 */
[----:B------:R-:W-:-:S04]  /*8200*/  SHF.R.S32.HI R25, RZ, 0x1f, R26 ;  /* 0x0000001fff197819 */ /* 0x000fc8000001141a */
[----:B------:R-:W-:Y:S01]  /*8210*/  ISETP.GE.AND P3, PT, R8, UR5, PT ;  /* 0x0000000508007c0c */ /* 0x000fe2000bf66270 */
[----:B------:R-:W-:-:S04]  /*8220*/  IMAD.WIDE.U32 R8, R3, UR59, R4 ;  /* 0x0000003b03087c25 */ /* 0x000fc8000f8e0004 */
[----:B------:R-:W-:Y:S02]  /*8230*/  VIADD R24, R9, UR17 ;  /* 0x0000001109187c36 */ /* 0x000fe40008000000 */
[----:B----4-:R-:W-:Y:S06]  /*8240*/  @P4 BRA `(.L_x_56) ;  /* 0x00000000004c4947 */ /* 0x010fec0003800000 */
[----:B------:R-:W-:Y:S01]  /*8250*/  ULDC UR15, c[0x0][0x2d0] ;  /* 0x0000b400000f7ab9 */ /* 0x000fe20000000800 */
[----:B------:R-:W2:Y:S01]  /*8260*/  LDS.128 R20, [R0+0xb000] ;  /* 0x00b0000000147984 */ /* 0x000ea20000000c00 */
[----:B------:R-:W-:Y:S01]  /*8270*/  ISETP.GE.AND P5, PT, R250, UR15, PT ;  /* 0x0000000ffa007c0c */ /* 0x000fe2000bfa6270 */
[----:B------:R-:W-:Y:S01]  /*8280*/  IMAD R3, R25, UR10, RZ ;  /* 0x0000000a19037c24 */ /* 0x000fe2000f8e02ff */
[----:B------:R-:W-:Y:S01]  /*8290*/  MOV R5, R24 ;  /* 0x0000001800057202 */ /* 0x000fe20000000f00 */
[----:B------:R-:W4:Y:S01]  /*82a0*/  LDS.128 R16, [R0+0xd000] ;  /* 0x00d0000000107984 */ /* 0x000f220000000c00 */
[----:B------:R-:W-:Y:S01]  /*82b0*/  IMAD.MOV.U32 R4, RZ, RZ, R8 ;  /* 0x000000ffff047224 */ /* 0x000fe200078e0008 */
[----:B------:R-:W-:Y:S01]  /*82c0*/  ISETP.GE.AND P2, PT, R170, UR15, PT ;  /* 0x0000000faa007c0c */ /* 0x000fe2000bf46270 */
[----:B------:R-:W-:Y:S01]  /*82d0*/  IMAD R3, R26, UR11, R3 ;  /* 0x0000000b1a037c24 */ /* 0x000fe2000f8e0203 */
[----:B------:R-:W-:Y:S01]  /*82e0*/  ISETP.GE.AND P1, PT, R244, UR15, PT ;  /* 0x0000000ff4007c0c */ /* 0x000fe2000bf26270 */
[----:B------:R-:W-:Y:S01]  /*82f0*/  IMAD.WIDE.U32 R10, R26, UR10, R4 ;  /* 0x0000000a1a0a7c25 */ /* 0x000fe2000f8e0004 */
[----:B------:R-:W-:-:S03]  /*8300*/  ULDC.64 UR16, c[0x0][0x3f0] ;  /* 0x0000fc0000107ab9 */ /* 0x000fc60000000a00 */
[----:B------:R-:W-:Y:S01]  /*8310*/  IMAD.IADD R3, R11, 0x1, R3 ;  /* 0x000000010b037824 */ /* 0x000fe200078e0203 */
[----:B------:R-:W5:Y:S01]  /*8320*/  @!P5 LDS.128 R12, [R0+0x9000] ;  /* 0x00900000000cd984 */ /* 0x000f620000000c00 */
[----:B------:R-:W-:-:S04]  /*8330*/  LEA R4, P0, R10, UR16, 0x1 ;  /* 0x000000100a047c11 */ /* 0x000fc8000f8008ff */
[----:B------:R-:W-:-:S05]  /*8340*/  LEA.HI.X R5, R10, UR17, R3, 0x1, P0 ;  /* 0x000000110a057c11 */ /* 0x000fca00080f0c03 */
[----:B--2---:R2:W-:Y:S04]  /*8350*/  @!P2 STG.E.128 desc[UR6][R4.64+0x40], R20 ;  /* 0x000040140400a986 */ /* 0x0045e8000c101d06 */
[----:B----4-:R2:W-:Y:S04]  /*8360*/  @!P1 STG.E.128 desc[UR6][R4.64+0x80], R16 ;  /* 0x0000801004009986 */ /* 0x0105e8000c101d06 */
[----:B-----5:R2:W-:Y:S02]  /*8370*/  @!P5 STG.E.128 desc[UR6][R4.64], R12 ;  /* 0x0000000c0400d986 */ /* 0x0205e4000c101d06 */
.L_x_56:
[----:B------:R-:W-:Y:S05]  /*8380*/  BSYNC B0 ;  /* 0x0000000000007941 */ /* 0x000fea0003800000 */
.L_x_55:
[----:B------:R-:W-:Y:S04]  /*8390*/  BSSY B0, `(.L_x_57) ;  /* 0x0000014000007945 */ /* 0x000fe80003800000 */
[----:B------:R-:W-:Y:S05]  /*83a0*/  @P3 BRA `(.L_x_58) ;  /* 0x0000000000483947 */ /* 0x000fea0003800000 */
[----:B------:R-:W-:Y:S01]  /*83b0*/  IADD3 R3, P0, R26, 0x40, RZ ;  /* 0x000000401a037810 */ /* 0x000fe20007f1e0ff */
[----:B------:R-:W-:Y:S01]  /*83c0*/  ULDC UR5, c[0x0][0x2d0] ;  /* 0x0000b40000057ab9 */ /* 0x000fe20000000800 */
[----:B--2---:R-:W-:Y:S01]  /*83d0*/  MOV R5, R24 ;  /* 0x0000001800057202 */ /* 0x004fe20000000f00 */
[----:B------:R-:W-:Y:S01]  /*83e0*/  ULDC.64 UR16, c[0x0][0x3f0] ;  /* 0x0000fc0000107ab9 */ /* 0x000fe20000000a00 */
[----:B------:R-:W-:Y:S01]  /*83f0*/  ISETP.GE.AND P2, PT, R250, UR5, PT ;  /* 0x00000005fa007c0c */ /* 0x000fe2000bf46270 */
[----:B------:R-:W-:Y:S01]  /*8400*/  IMAD.X R4, RZ, RZ, R25, P0 ;  /* 0x000000ffff047224 */ /* 0x000fe200000e0619 */
[----:B------:R-:W-:Y:S02]  /*8410*/  ISETP.GE.AND P1, PT, R170, UR5, PT ;  /* 0x00000005aa007c0c */ /* 0x000fe4000bf26270 */
[----:B------:R-:W-:Y:S01]  /*8420*/  ISETP.GE.AND P0, PT, R244, UR5, PT ;  /* 0x00000005f4007c0c */ /* 0x000fe2000bf06270 */
[----:B------:R-:W-:Y:S02]  /*8430*/  IMAD R10, R4, UR10, RZ ;  /* 0x0000000a040a7c24 */ /* 0x000fe4000f8e02ff */
[----:B------:R-:W-:-:S04]  /*8440*/  IMAD.MOV.U32 R4, RZ, RZ, R8 ;  /* 0x000000ffff047224 */ /* 0x000fc800078e0008 */
[----:B------:R-:W-:-:S04]  /*8450*/  IMAD.WIDE.U32 R8, R3, UR10, R4 ;  /* 0x0000000a03087c25 */ /* 0x000fc8000f8e0004 */
[----:B------:R-:W-:Y:S01]  /*8460*/  IMAD R3, R3, UR11, R10 ;  /* 0x0000000b03037c24 */ /* 0x000fe2000f8e020a */
[----:B------:R-:W-:-:S03]  /*8470*/  LEA R4, P5, R8, UR16, 0x1 ;  /* 0x0000001008047c11 */ /* 0x000fc6000f8a08ff */
[----:B------:R-:W-:-:S05]  /*8480*/  IMAD.IADD R3, R9, 0x1, R3 ;  /* 0x0000000109037824 */ /* 0x000fca00078e0203 */
[----:B------:R-:W-:-:S05]  /*8490*/  LEA.HI.X R5, R8, UR17, R3, 0x1, P5 ;  /* 0x0000001108057c11 */ /* 0x000fca000a8f0c03 */
[----:B------:R4:W-:Y:S04]  /*84a0*/  @!P2 STG.E.128 desc[UR6][R4.64], R36 ;  /* 0x000000240400a986 */ /* 0x0009e8000c101d06 */
[----:B---3--:R4:W-:Y:S04]  /*84b0*/  @!P1 STG.E.128 desc[UR6][R4.64+0x40], R32 ;  /* 0x0000402004009986 */ /* 0x0089e8000c101d06 */
[----:B------:R4:W-:Y:S02]  /*84c0*/  @!P0 STG.E.128 desc[UR6][R4.64+0x80], R28 ;  /* 0x0000801c04008986 */ /* 0x0009e4000c101d06 */
.L_x_58:
[----:B------:R-:W-:Y:S05]  /*84d0*/  BSYNC B0 ;  /* 0x0000000000007941 */ /* 0x000fea0003800000 */
.L_x_57:
[----:B------:R-:W-:Y:S01]  /*84e0*/  IMAD.U32 R3, RZ, RZ, UR8 ;  /* 0x00000008ff037e24 */ /* 0x000fe2000f8e00ff */
[----:B------:R-:W-:Y:S01]  /*84f0*/  UIMAD UR13, UR13, UR8, URZ ;  /* 0x000000080d0d72a4 */ /* 0x000fe2000f8e023f */
[----:B--2---:R-:W2:Y:S01]  /*8500*/  LDS.128 R20, [R0+0xf000] ;  /* 0x00f0000000147984 */ /* 0x004ea20000000c00 */
[----:B------:R-:W-:Y:S01]  /*8510*/  USHF.R.S32.HI UR5, URZ, 0x1f, UR59 ;  /* 0x0000001f3f057899 */ /* 0x000fe2000801143b */
[----:B------:R-:W-:Y:S01]  /*8520*/  IMAD.WIDE.U32 R6, R3, UR12, R6 ;  /* 0x0000000c03067c25 */ /* 0x000fe2000f8e0006 */
[----:B------:R-:W-:Y:S01]  /*8530*/  UIMAD UR12, UR12, UR9, UR13 ;  /* 0x000000090c0c72a4 */ /* 0x000fe2000f8e020d */
[----:B------:R-:W2:Y:S01]  /*8540*/  LDS.128 R16, [R0+0x11000] ;  /* 0x0110000000107984 */ /* 0x000ea20000000c00 */
[----:B------:R-:W-:Y:S01]  /*8550*/  ULDC.64 UR10, c[0x0][0x470] ;  /* 0x00011c00000a7ab9 */ /* 0x000fe20000000a00 */
[----:B------:R-:W-:Y:S01]  /*8560*/  BSSY B0, `(.L_x_59) ;  /* 0x000001b000007945 */ /* 0x000fe20003800000 */
[----:B------:R-:W-:Y:S01]  /*8570*/  IADD3 R6, P0, R6, UR14, RZ ;  /* 0x0000000e06067c10 */ /* 0x000fe2000ff1e0ff */
[----:B------:R1:W2:Y:S01]  /*8580*/  LDS.128 R12, [R0+0x13000] ;  /* 0x01300000000c7984 */ /* 0x0002a20000000c00 */
[----:B------:R-:W-:-:S04]  /*8590*/  UIMAD UR5, UR5, UR10, URZ ;  /* 0x0000000a050572a4 */ /* 0x000fc8000f8e023f */
[----:B------:R-:W-:Y:S01]  /*85a0*/  UIMAD UR11, UR59, UR11, UR5 ;  /* 0x0000000b3b0b72a4 */ /* 0x000fe2000f8e0205 */
[----:B-1-3--:R-:W-:-:S05]  /*85b0*/  IMAD.U32 R0, RZ, RZ, UR12 ;  /* 0x0000000cff007e24 */ /* 0x00afca000f8e00ff */
[----:B------:R-:W-:Y:S02]  /*85c0*/  IADD3.X R7, R7, UR18, R0, P0, !PT ;  /* 0x0000001207077c10 */ /* 0x000fe400087fe400 */
[----:B------:R-:W-:-:S05]  /*85d0*/  MOV R0, UR10 ;  /* 0x0000000a00007c02 */ /* 0x000fca0008000f00 */
[----:B------:R-:W-:-:S05]  /*85e0*/  IMAD.WIDE.U32 R6, R0, UR59, R6 ;  /* 0x0000003b00067c25 */ /* 0x000fca000f8e0006 */
[----:B------:R-:W-:Y:S01]  /*85f0*/  IADD3 R3, R7, UR11, RZ ;  /* 0x0000000b07037c10 */ /* 0x000fe2000fffe0ff */
[----:B--2---:R-:W-:Y:S06]  /*8600*/  @P4 BRA `(.L_x_60) ;  /* 0x0000000000404947 */ /* 0x004fec0003800000 */
[----:B----4-:R-:W-:Y:S01]  /*8610*/  MOV R5, R3 ;  /* 0x0000000300057202 */ /* 0x010fe20000000f00 */
[----:B------:R-:W-:Y:S01]  /*8620*/  IMAD R0, R25, UR8, RZ ;  /* 0x0000000819007c24 */ /* 0x000fe2000f8e02ff */
[----:B------:R-:W-:Y:S01]  /*8630*/  ULDC UR5, c[0x0][0x2d0] ;  /* 0x0000b40000057ab9 */ /* 0x000fe20000000800 */
[----:B------:R-:W-:Y:S01]  /*8640*/  IMAD.MOV.U32 R4, RZ, RZ, R6 ;  /* 0x000000ffff047224 */ /* 0x000fe200078e0006 */
[----:B------:R-:W-:Y:S01]  /*8650*/  ISETP.GE.AND P2, PT, R250, UR5, PT ;  /* 0x00000005fa007c0c */ /* 0x000fe2000bf46270 */
[----:B------:R-:W-:Y:S01]  /*8660*/  IMAD R0, R26, UR9, R0 ;  /* 0x000000091a007c24 */ /* 0x000fe2000f8e0200 */
[----:B------:R-:W-:Y:S01]  /*8670*/  ISETP.GE.AND P1, PT, R170, UR5, PT ;  /* 0x00000005aa007c0c */ /* 0x000fe2000bf26270 */
[----:B------:R-:W-:Y:S01]  /*8680*/  IMAD.WIDE.U32 R8, R26, UR8, R4 ;  /* 0x000000081a087c25 */ /* 0x000fe2000f8e0004 */
[----:B------:R-:W-:Y:S01]  /*8690*/  ISETP.GE.AND P0, PT, R244, UR5, PT ;  /* 0x00000005f4007c0c */ /* 0x000fe2000bf06270 */
[----:B------:R-:W-:Y:S02]  /*86a0*/  ULDC.64 UR10, c[0x0][0x3f8] ;  /* 0x0000fe00000a7ab9 */ /* 0x000fe40000000a00 */
[----:B------:R-:W-:Y:S01]  /*86b0*/  IMAD.IADD R0, R9, 0x1, R0 ;  /* 0x0000000109007824 */ /* 0x000fe200078e0200 */
[----:B------:R-:W-:-:S04]  /*86c0*/  LEA R4, P4, R8, UR10, 0x1 ;  /* 0x0000000a08047c11 */ /* 0x000fc8000f8808ff */
[----:B------:R-:W-:-:S05]  /*86d0*/  LEA.HI.X R5, R8, UR11, R0, 0x1, P4 ;  /* 0x0000000b08057c11 */ /* 0x000fca000a0f0c00 */
[----:B------:R1:W-:Y:S04]  /*86e0*/  @!P2 STG.E.128 desc[UR6][R4.64], R20 ;  /* 0x000000140400a986 */ /* 0x0003e8000c101d06 */
[----:B------:R1:W-:Y:S04]  /*86f0*/  @!P1 STG.E.128 desc[UR6][R4.64+0x40], R16 ;  /* 0x0000401004009986 */ /* 0x0003e8000c101d06 */
[----:B------:R1:W-:Y:S02]  /*8700*/  @!P0 STG.E.128 desc[UR6][R4.64+0x80], R12 ;  /* 0x0000800c04008986 */ /* 0x0003e4000c101d06 */
.L_x_60:
[----:B------:R-:W-:Y:S05]  /*8710*/  BSYNC B0 ;  /* 0x0000000000007941 */ /* 0x000fea0003800000 */
.L_x_59:
[----:B------:R-:W-:Y:S05]  /*8720*/  @P3 BRA `(.L_x_61) ;  /* 0x0000000800cc3947 */ /* 0x000fea0003800000 */
[----:B------:R-:W-:Y:S01]  /*8730*/  IADD3 R0, P0, R26, 0x40, RZ ;  /* 0x000000401a007810 */ /* 0x000fe20007f1e0ff */
[----:B------:R-:W-:Y:S01]  /*8740*/  IMAD.MOV.U32 R7, RZ, RZ, R3 ;  /* 0x000000ffff077224 */ /* 0x000fe200078e0003 */
[----:B------:R-:W-:Y:S01]  /*8750*/  ULDC UR5, c[0x0][0x2d0] ;  /* 0x0000b40000057ab9 */ /* 0x000fe20000000800 */
[----:B------:R-:W-:Y:S01]  /*8760*/  ULDC.64 UR10, c[0x0][0x3f8] ;  /* 0x0000fe00000a7ab9 */ /* 0x000fe20000000a00 */
[----:B------:R-:W-:Y:S01]  /*8770*/  ISETP.GE.AND P1, PT, R250, UR5, PT ;  /* 0x00000005fa007c0c */ /* 0x000fe2000bf26270 */
[----:B-1--4-:R-:W-:Y:S01]  /*8780*/  IMAD.X R4, RZ, RZ, R25, P0 ;  /* 0x000000ffff047224 */ /* 0x012fe200000e0619 */
[----:B------:R-:W-:Y:S01]  /*8790*/  ISETP.GE.AND P0, PT, R170, UR5, PT ;  /* 0x00000005aa007c0c */ /* 0x000fe2000bf06270 */
[----:B------:R-:W-:-:S04]  /*87a0*/  IMAD.WIDE.U32 R6, R0, UR8, R6 ;  /* 0x0000000800067c25 */ /* 0x000fc8000f8e0006 */
[----:B------:R-:W-:-:S04]  /*87b0*/  IMAD R4, R4, UR8, RZ ;  /* 0x0000000804047c24 */ /* 0x000fc8000f8e02ff */
[----:B------:R-:W-:Y:S01]  /*87c0*/  IMAD R0, R0, UR9, R4 ;  /* 0x0000000900007c24 */ /* 0x000fe2000f8e0204 */
[----:B------:R-:W-:-:S03]  /*87d0*/  LEA R4, P2, R6, UR10, 0x1 ;  /* 0x0000000a06047c11 */ /* 0x000fc6000f8408ff */
[----:B------:R-:W-:-:S05]  /*87e0*/  IMAD.IADD R0, R7, 0x1, R0 ;  /* 0x0000000107007824 */ /* 0x000fca00078e0200 */
[----:B------:R-:W-:-:S05]  /*87f0*/  LEA.HI.X R5, R6, UR11, R0, 0x1, P2 ;  /* 0x0000000b06057c11 */ /* 0x000fca00090f0c00 */
[----:B------:R3:W-:Y:S04]  /*8800*/  @!P1 STG.E.128 desc[UR6][R4.64], R48 ;  /* 0x0000003004009986 */ /* 0x0007e8000c101d06 */
[----:B------:R3:W-:Y:S01]  /*8810*/  @!P0 STG.E.128 desc[UR6][R4.64+0x40], R44 ;  /* 0x0000402c04008986 */ /* 0x0007e2000c101d06 */
[----:B------:R-:W-:-:S13]  /*8820*/  ISETP.GE.AND P0, PT, R244, UR5, PT ;  /* 0x00000005f4007c0c */ /* 0x000fda000bf06270 */
[----:B------:R-:W-:Y:S05]  /*8830*/  @P0 BRA `(.L_x_61) ;  /* 0x0000000800880947 */ /* 0x000fea0003800000 */
[----:B------:R1:W-:Y:S01]  /*8840*/  STG.E.128 desc[UR6][R4.64+0x80], R40 ;  /* 0x0000802804007986 */ /* 0x0003e2000c101d06 */
[----:B------:R-:W-:Y:S05]  /*8850*/  BRA `(.L_x_61) ;  /* 0x0000000800807947 */ /* 0x000fea0003800000 */
.L_x_36:
        /* <DEDUP_REMOVED lines=23> */
.L_x_62:
[----:B------:R-:W-:Y:S01]  /*89d0*/  @UP0 UIADD3 UR14, UR35, UR37, URZ ;  /* 0x00000025230e0290 */ /* 0x000fe2000fffe03f */
[----:B------:R-:W-:Y:S01]  /*89e0*/  @UP0 ULDC.64 UR10, c[0x0][0x458] ;  /* 0x00011600000a0ab9 */ /* 0x000fe20000000a00 */
[----:B------:R-:W-:Y:S02]  /*89f0*/  USHF.R.S32.HI UR18, URZ, 0x1f, UR17 ;  /* 0x0000001f3f127899 */ /* 0x000fe40008011411 */
        /* <DEDUP_REMOVED lines=16> */
[----:B------:R-:W-:-:S03]  /*8b00*/  UIADD3 UR16, UR13, UR15, URZ ;  /* 0x0000000f0d107290 */ /* 0x000fc6000fffe03f */
[----:B------:R-:W-:-:S09]  /*8b10*/  UMOV UR15, UR12 ;  /* 0x0000000c000f7c82 */ /* 0x000fd20008000000 */
.L_x_63:
[----:B------:R1:W5:Y:S04]  /*8b20*/  LDL R12, [R1+0x8] ;  /* 0x00000800010c7983 */ /* 0x0003680000100800 */
[----:B------:R1:W5:Y:S01]  /*8b30*/  LDL R11, [R1+0xc] ;  /* 0x00000c00010b7983 */ /* 0x0003620000100800 */
[----:B------:R-:W-:Y:S01]  /*8b40*/  UIMAD UR12, UR18, UR8, URZ ;  /* 0x00000008120c72a4 */ /* 0x000fe2000f8e023f */
[----:B------:R-:W-:Y:S01]  /*8b50*/  IMAD.U32 R4, RZ, RZ, UR8 ;  /* 0x00000008ff047e24 */ /* 0x000fe2000f8e00ff */
[----:B------:R-:W-:Y:S01]  /*8b60*/  UIMAD UR5, UR36, -0x80, UR5 ;  /* 0xffffff80240578a4 */ /* 0x000fe2000f8e0205 */
[----:B------:R-:W2:Y:S01]  /*8b70*/  S2R R13, SR_TID.X ;  /* 0x00000000000d7919 */ /* 0x000ea20000002100 */
[----:B------:R-:W-:Y:S01]  /*8b80*/  UIMAD UR12, UR17, UR9, UR12 ;  /* 0x00000009110c72a4 */ /* 0x000fe2000f8e020c */
[----:B------:R-:W-:Y:S01]  /*8b90*/  IMAD.WIDE.U32 R4, R4, UR17, R250 ;  /* 0x0000001104047c25 */ /* 0x000fe2000f8e00fa */
[----:B------:R-:W-:Y:S01]  /*8ba0*/  USHF.R.S32.HI UR14, URZ, 0x1f, UR59 ;  /* 0x0000001f3f0e7899 */ /* 0x000fe2000801143b */
[----:B------:R-:W3:Y:S01]  /*8bb0*/  S2R R14, SR_TID.X ;  /* 0x00000000000e7919 */ /* 0x000ee20000002100 */
[----:B------:R-:W-:Y:S02]  /*8bc0*/  BSSY B0, `(.L_x_64) ;  /* 0x0000022000007945 */ /* 0x000fe40003800000 */
[----:B------:R-:W-:Y:S01]  /*8bd0*/  IMAD.U32 R0, RZ, RZ, UR12 ;  /* 0x0000000cff007e24 */ /* 0x000fe2000f8e00ff */
[----:B------:R-:W-:Y:S01]  /*8be0*/  IADD3 R6, P0, R4, UR19, RZ ;  /* 0x0000001304067c10 */ /* 0x000fe2000ff1e0ff */
[----:B------:R-:W-:-:S02]  /*8bf0*/  ULDC.64 UR12, c[0x0][0x468] ;  /* 0x00011a00000c7ab9 */ /* 0x000fc40000000a00 */
[----:B------:R-:W-:Y:S01]  /*8c00*/  UIMAD UR14, UR14, UR12, URZ ;  /* 0x0000000c0e0e72a4 */ /* 0x000fe2000f8e023f */
[----:B------:R-:W-:Y:S01]  /*8c10*/  IADD3.X R7, R5, UR20, R0, P0, !PT ;  /* 0x0000001405077c10 */ /* 0x000fe200087fe400 */
[----:B------:R-:W-:Y:S02]  /*8c20*/  IMAD.U32 R0, RZ, RZ, UR12 ;  /* 0x0000000cff007e24 */ /* 0x000fe4000f8e00ff */
[----:B------:R-:W-:Y:S02]  /*8c30*/  UIMAD UR13, UR59, UR13, UR14 ;  /* 0x0000000d3b0d72a4 */ /* 0x000fe4000f8e020e */
[----:B------:R-:W-:Y:S01]  /*8c40*/  IMAD.WIDE.U32 R6, R0, UR59, R6 ;  /* 0x0000003b00067c25 */ /* 0x000fe2000f8e0006 */
[----:B--2---:R-:W-:-:S04]  /*8c50*/  SHF.R.S32.HI R13, RZ, 0x1f, R13 ;  /* 0x0000001fff0d7819 */ /* 0x004fc8000001140d */
[----:B---3--:R-:W-:-:S04]  /*8c60*/  LEA.HI R13, R13, R14, RZ, 0x2 ;  /* 0x0000000e0d0d7211 */ /* 0x008fc800078f10ff */
[----:B------:R-:W-:-:S04]  /*8c70*/  SHF.R.S32.HI R13, RZ, 0x2, R13 ;  /* 0x00000002ff0d7819 */ /* 0x000fc8000001140d */
[C---:B------:R-:W-:Y:S01]  /*8c80*/  ISETP.GE.AND P4, PT, R13.reuse, UR5, PT ;  /* 0x000000050d007c0c */ /* 0x040fe2000bf86270 */
[----:B------:R-:W-:Y:S01]  /*8c90*/  VIADD R3, R13, 0x40 ;  /* 0x000000400d037836 */ /* 0x000fe20000000000 */
[----:B------:R-:W-:-:S04]  /*8ca0*/  SHF.R.S32.HI R10, RZ, 0x1f, R13 ;  /* 0x0000001fff0a7819 */ /* 0x000fc8000001140d */
[----:B------:R-:W-:Y:S01]  /*8cb0*/  ISETP.GE.AND P3, PT, R3, UR5, PT ;  /* 0x0000000503007c0c */ /* 0x000fe2000bf66270 */
[----:B------:R-:W-:-:S06]  /*8cc0*/  VIADD R3, R7, UR13 ;  /* 0x0000000d07037c36 */ /* 0x000fcc0008000000 */
[----:B-1----:R-:W-:Y:S06]  /*8cd0*/  @P4 BRA `(.L_x_65) ;  /* 0x0000000000404947 */ /* 0x002fec0003800000 */
[----:B------:R-:W-:Y:S01]  /*8ce0*/  MOV R5, R3 ;  /* 0x0000000300057202 */ /* 0x000fe20000000f00 */
[----:B------:R-:W-:Y:S01]  /*8cf0*/  IMAD R0, R10, UR8, RZ ;  /* 0x000000080a007c24 */ /* 0x000fe2000f8e02ff */
[----:B------:R-:W-:Y:S01]  /*8d00*/  ULDC UR14, c[0x0][0x2d0] ;  /* 0x0000b400000e7ab9 */ /* 0x000fe20000000800 */
[----:B------:R-:W-:Y:S01]  /*8d10*/  IMAD.MOV.U32 R4, RZ, RZ, R6 ;  /* 0x000000ffff047224 */ /* 0x000fe200078e0006 */
[----:B------:R-:W-:Y:S01]  /*8d20*/  ISETP.GE.AND P2, PT, R250, UR14, PT ;  /* 0x0000000efa007c0c */ /* 0x000fe2000bf46270 */
[C---:B------:R-:W-:Y:S01]  /*8d30*/  IMAD R0, R13.reuse, UR9, R0 ;  /* 0x000000090d007c24 */ /* 0x040fe2000f8e0200 */
[----:B-----5:R-:W-:Y:S01]  /*8d40*/  ISETP.GE.AND P1, PT, R12, UR14, PT ;  /* 0x0000000e0c007c0c */ /* 0x020fe2000bf26270 */
[----:B------:R-:W-:Y:S01]  /*8d50*/  IMAD.WIDE.U32 R8, R13, UR8, R4 ;  /* 0x000000080d087c25 */ /* 0x000fe2000f8e0004 */
[----:B------:R-:W-:Y:S01]  /*8d60*/  ISETP.GE.AND P0, PT, R11, UR14, PT ;  /* 0x0000000e0b007c0c */ /* 0x000fe2000bf06270 */
[----:B------:R-:W-:Y:S02]  /*8d70*/  ULDC.64 UR12, c[0x0][0x3f0] ;  /* 0x0000fc00000c7ab9 */ /* 0x000fe40000000a00 */
[----:B------:R-:W-:Y:S01]  /*8d80*/  IMAD.IADD R0, R0, 0x1, R9 ;  /* 0x0000000100007824 */ /* 0x000fe200078e0209 */
[----:B------:R-:W-:-:S04]  /*8d90*/  LEA R4, P5, R8, UR12, 0x1 ;  /* 0x0000000c08047c11 */ /* 0x000fc8000f8a08ff */
[----:B------:R-:W-:-:S05]  /*8da0*/  LEA.HI.X R5, R8, UR13, R0, 0x1, P5 ;  /* 0x0000000d08057c11 */ /* 0x000fca000a8f0c00 */
[----:B------:R1:W-:Y:S04]  /*8db0*/  @!P2 STG.E.128 desc[UR6][R4.64], RZ ;  /* 0x000000ff0400a986 */ /* 0x0003e8000c101d06 */
[----:B------:R1:W-:Y:S04]  /*8dc0*/  @!P1 STG.E.128 desc[UR6][R4.64+0x40], RZ ;  /* 0x000040ff04009986 */ /* 0x0003e8000c101d06 */
[----:B------:R1:W-:Y:S02]  /*8dd0*/  @!P0 STG.E.128 desc[UR6][R4.64+0x80], RZ ;  /* 0x000080ff04008986 */ /* 0x0003e4000c101d06 */
.L_x_65:
[----:B------:R-:W-:Y:S05]  /*8de0*/  BSYNC B0 ;  /* 0x0000000000007941 */ /* 0x000fea0003800000 */
.L_x_64:
[----:B------:R-:W-:Y:S04]  /*8df0*/  BSSY B0, `(.L_x_66) ;  /* 0x0000013000007945 */ /* 0x000fe80003800000 */
[----:B------:R-:W-:Y:S05]  /*8e00*/  @P3 BRA `(.L_x_67) ;  /* 0x0000000000443947 */ /* 0x000fea0003800000 */
[----:B------:R-:W-:Y:S01]  /*8e10*/  IADD3 R0, P0, R13, 0x40, RZ ;  /* 0x000000400d007810 */ /* 0x000fe20007f1e0ff */
[----:B------:R-:W-:Y:S01]  /*8e20*/  IMAD.MOV.U32 R7, RZ, RZ, R3 ;  /* 0x000000ffff077224 */ /* 0x000fe200078e0003 */
[----:B------:R-:W-:Y:S01]  /*8e30*/  ULDC UR5, c[0x0][0x2d0] ;  /* 0x0000b40000057ab9 */ /* 0x000fe20000000800 */
[----:B------:R-:W-:Y:S01]  /*8e40*/  ULDC.64 UR12, c[0x0][0x3f0] ;  /* 0x0000fc00000c7ab9 */ /* 0x000fe20000000a00 */
[----:B------:R-:W-:Y:S01]  /*8e50*/  ISETP.GE.AND P2, PT, R250, UR5, PT ;  /* 0x00000005fa007c0c */ /* 0x000fe2000bf46270 */
[----:B-1----:R-:W-:Y:S01]  /*8e60*/  IMAD.X R4, RZ, RZ, R10, P0 ;  /* 0x000000ffff047224 */ /* 0x002fe200000e060a */
[----:B-----5:R-:W-:Y:S01]  /*8e70*/  ISETP.GE.AND P1, PT, R12, UR5, PT ;  /* 0x000000050c007c0c */ /* 0x020fe2000bf26270 */
[----:B------:R-:W-:Y:S01]  /*8e80*/  IMAD.WIDE.U32 R6, R0, UR8, R6 ;  /* 0x0000000800067c25 */ /* 0x000fe2000f8e0006 */
[----:B------:R-:W-:-:S03]  /*8e90*/  ISETP.GE.AND P0, PT, R11, UR5, PT ;  /* 0x000000050b007c0c */ /* 0x000fc6000bf06270 */
[----:B------:R-:W-:-:S04]  /*8ea0*/  IMAD R4, R4, UR8, RZ ;  /* 0x0000000804047c24 */ /* 0x000fc8000f8e02ff */
[----:B------:R-:W-:Y:S01]  /*8eb0*/  IMAD R0, R0, UR9, R4 ;  /* 0x0000000900007c24 */ /* 0x000fe2000f8e0204 */
[----:B------:R-:W-:-:S03]  /*8ec0*/  LEA R4, P5, R6, UR12, 0x1 ;  /* 0x0000000c06047c11 */ /* 0x000fc6000f8a08ff */
[----:B------:R-:W-:-:S05]  /*8ed0*/  IMAD.IADD R0, R0, 0x1, R7 ;  /* 0x0000000100007824 */ /* 0x000fca00078e0207 */
[----:B------:R-:W-:-:S05]  /*8ee0*/  LEA.HI.X R5, R6, UR13, R0, 0x1, P5 ;  /* 0x0000000d06057c11 */ /* 0x000fca000a8f0c00 */
[----:B------:R2:W-:Y:S04]  /*8ef0*/  @!P2 STG.E.128 desc[UR6][R4.64], RZ ;  /* 0x000000ff0400a986 */ /* 0x0005e8000c101d06 */
[----:B------:R2:W-:Y:S04]  /*8f00*/  @!P1 STG.E.128 desc[UR6][R4.64+0x40], RZ ;  /* 0x000040ff04009986 */ /* 0x0005e8000c101d06 */
[----:B------:R2:W-:Y:S02]  /*8f10*/  @!P0 STG.E.128 desc[UR6][R4.64+0x80], RZ ;  /* 0x000080ff04008986 */ /* 0x0005e4000c101d06 */
.L_x_67:
[----:B------:R-:W-:Y:S05]  /*8f20*/  BSYNC B0 ;  /* 0x0000000000007941 */ /* 0x000fea0003800000 */
.L_x_66:
        /* <DEDUP_REMOVED lines=32> */
.L_x_69:
[----:B------:R-:W-:Y:S05]  /*9130*/  BSYNC B0 ;  /* 0x0000000000007941 */ /* 0x000fea0003800000 */
.L_x_68:
        /* <DEDUP_REMOVED lines=18> */
.L_x_61:
[----:B------:R-:W-:Y:S05]  /*9260*/  BSYNC B1 ;  /* 0x0000000000017941 */ /* 0x000fea0003800000 */
.L_x_31:
[----:B------:R-:W-:Y:S02]  /*9270*/  ULDC UR8, c[0x0][0x2c8] ;  /* 0x0000b20000087ab9 */ /* 0x000fe40000000800 */
[----:B------:R-:W-:-:S04]  /*9280*/  UIADD3 UR8, UR8, 0x7f, URZ ;  /* 0x0000007f08087890 */ /* 0x000fc8000fffe03f */
[----:B------:R-:W-:-:S04]  /*9290*/  USHF.R.S32.HI UR5, URZ, 0x1f, UR8 ;  /* 0x0000001f3f057899 */ /* 0x000fc80008011408 */
[----:B------:R-:W-:-:S03]  /*92a0*/  ULEA.HI UR5, UR5, UR8, URZ, 0x7 ;  /* 0x0000000805057291 */ /* 0x000fc6000f8f383f */
[----:B------:R-:W-:Y:S01]  /*92b0*/  ULDC UR8, c[0x0][0xc] ;  /* 0x0000030000087ab9 */ /* 0x000fe20000000800 */
[----:B------:R-:W-:Y:S02]  /*92c0*/  USHF.R.S32.HI UR5, URZ, 0x7, UR5 ;  /* 0x000000073f057899 */ /* 0x000fe40008011405 */
[----:B------:R-:W-:-:S04]  /*92d0*/  UIADD3 UR36, UR8, UR36, URZ ;  /* 0x0000002408247290 */ /* 0x000fc8000fffe03f */
[----:B------:R-:W-:-:S06]  /*92e0*/  UISETP.GE.AND UP0, UPT, UR36, UR5, UPT ;  /* 0x000000052400728c */ /* 0x000fcc000bf06270 */
[----:B------:R-:W-:-:S13]  /*92f0*/  PLOP3.LUT P0, PT, PT, PT, UP0, 0x80, 0x0 ;  /* 0x000000000000781c */ /* 0x000fda0003f0f008 */
[----:B------:R-:W-:Y:S05]  /*9300*/  @P0 BRA `(.L_x_70) ;  /* 0x0000000000040947 */ /* 0x000fea0003800000 */
[----:B------:R-:W-:Y:S05]  /*9310*/  BRA `(.L_x_71) ;  /* 0xffffff7800547947 */ /* 0x000fea000383ffff */
.L_x_70:
[----:B------:R-:W-:Y:S05]  /*9320*/  EXIT ;  /* 0x000000000000794d */ /* 0x000fea0003800000 */
.L_x_72:
        /* <DEDUP_REMOVED lines=13> */
.L_x_1279:


//--------------------- .text._ZN5flash44flash_bwd_dq_dk_dv_loop_seqk_parallel_kernelI23Flash_bwd_kernel_traitsILi96ELi64ELi128ELi8ELi2ELi4ELi4ELb1ELb0EN7cutlass10bfloat16_tE19Flash_kernel_traitsILi96ELi64ELi128ELi8ES3_EELb0ELb0ELb1ELb0ELb0ELb0ELb0EEEvNS_16Flash_bwd_paramsE --------------------------
	.section	.text._ZN5flash44flash_bwd_dq_dk_dv_loop_seqk_parallel_kernelI23Flash_bwd_kernel_traitsILi96ELi64ELi128ELi8ELi2ELi4ELi4ELb1ELb0EN7cutlass10bfloat16_tE19Flash_kernel_traitsILi96ELi64ELi128ELi8ES3_EELb0ELb0ELb1ELb0ELb0ELb0ELb0EEEvNS_16Flash_bwd_paramsE,"ax",@progbits
	.align	128
        .global         _ZN5flash44flash_bwd_dq_dk_dv_loop_seqk_parallel_kernelI23Flash_bwd_kernel_traitsILi96ELi64ELi128ELi8ELi2ELi4ELi4ELb1ELb0EN7cutlass10bfloat16_tE19Flash_kernel_traitsILi96ELi64ELi128ELi8ES3_EELb0ELb0ELb1ELb0ELb0ELb0ELb0EEEvNS_16Flash_bwd_paramsE
        .type           _ZN5flash44flash_bwd_dq_dk_dv_loop_seqk_parallel_kernelI23Flash_bwd_kernel_traitsILi96ELi64ELi128ELi8ELi2ELi4ELi4ELb1ELb0EN7cutlass10bfloat16_tE19Flash_kernel_traitsILi96ELi64ELi128ELi8ES3_EELb0ELb0ELb1ELb0ELb0ELb0ELb0EEEvNS_16Flash_bwd_paramsE,@function
        .size           _ZN5flash44flash_bwd_dq_dk_dv_loop_seqk_parallel_kernelI23Flash_bwd_kernel_traitsILi96ELi64ELi128ELi8ELi2ELi4ELi4ELb1ELb0EN7cutlass10bfloat16_tE19Flash_kernel_traitsILi96ELi64ELi128ELi8ES3_EELb0ELb0ELb1ELb0ELb0ELb0ELb0EEEvNS_16Flash_bwd_paramsE,(.L_x_1280 - _ZN5flash44flash_bwd_dq_dk_dv_loop_seqk_parallel_kernelI23Flash_bwd_kernel_traitsILi96ELi64ELi128ELi8ELi2ELi4ELi4ELb1ELb0EN7cutlass10bfloat16_tE19Flash_kernel_traitsILi96ELi64ELi128ELi8ES3_EELb0ELb0ELb1ELb0ELb0ELb0ELb0EEEvNS_16Flash_bwd_paramsE)
        .other          _ZN5flash44flash_bwd_dq_dk_dv_loop_seqk_parallel_kernelI23Flash_bwd_kernel_traitsILi96ELi64ELi128ELi8ELi2ELi4ELi4ELb1ELb0EN7cutlass10bfloat16_tE19Flash_kernel_traitsILi96ELi64ELi128ELi8ES3_EELb0ELb0ELb1ELb0ELb0ELb0ELb0EEEvNS_16Flash_bwd_paramsE,@"STO_CUDA_ENTRY STV_DEFAULT"
_ZN5flash44flash_bwd_dq_dk_dv_loop_seqk_parallel_kernelI23Flash_bwd_kernel_traitsILi96ELi64ELi128ELi8ELi2ELi4ELi4ELb1ELb0EN7cutlass10bfloat16_tE19Flash_kernel_traitsILi96ELi64ELi128ELi8ES3_EELb0ELb0ELb1ELb0ELb0ELb0ELb0EEEvNS_16Flash_bwd_paramsE:
.text._ZN5flash44flash_bwd_dq_dk_dv_loop_seqk_parallel_kernelI23Flash_bwd_kernel_traitsILi96ELi64ELi128ELi8ELi2ELi4ELi4ELb1ELb0EN7cutlass10bfloat16_tE19Flash_kernel_traitsILi96ELi64ELi128ELi8ES3_EELb0ELb0ELb1ELb0ELb0ELb0ELb0EEEvNS_16Flash_bwd_paramsE:
        /* <DEDUP_REMOVED lines=14> */
[----:B------:R-:W3:Y:S01]  /*00e0*/  S2UR UR4, SR_CgaCtaId ;  /* 0x00000000000479c3 */ /* 0x000ee20000008800 */
[----:B------:R-:W-:Y:S01]  /*00f0*/  UMOV UR5, 0x400 ;  /* 0x0000040000057882 */ /* 0x000fe20000000000 */
[----:B------:R-:W-:Y:S01]  /*0100*/  IMAD.MOV.U32 R218, RZ, RZ, 0x20 ;  /* 0x00000020ffda7424 */ /* 0x000fe200078e00ff */
[----:B------:R-:W-:Y:S01]  /*0110*/  ULDC.64 UR10, c[0x0][0x208] ;  /* 0x00008200000a7ab9 */ /* 0x000fe20000000a00 */
[----:B------:R-:W-:Y:S01]  /*0120*/  IMAD.MOV.U32 R224, RZ, RZ, -0x10 ;  /* 0xfffffff0ffe07424 */ /* 0x000fe200078e00ff */
[----:B------:R-:W-:Y:S01]  /*0130*/  ULDC UR61, c[0x0][0x394] ;  /* 0x0000e500003d7ab9 */ /* 0x000fe20000000800 */
[----:B------:R-:W-:Y:S02]  /*0140*/  IMAD.MOV.U32 R215, RZ, RZ, -0x40 ;  /* 0xffffffc0ffd77424 */ /* 0x000fe400078e00ff */
[----:B------:R-:W4:Y:S08]  /*0150*/  S2UR UR58, SR_CTAID.Z ;  /* 0x00000000003a79c3 */ /* 0x000f300000002700 */
[----:B------:R-:W5:Y:S01]  /*0160*/  S2UR UR50, SR_CTAID.Y ;  /* 0x00000000003279c3 */ /* 0x000f620000002600 */
[----:B---3--:R-:W-:-:S06]  /*0170*/  ULEA UR4, UR4, UR5, 0x18 ;  /* 0x0000000504047291 */ /* 0x008fcc000f8ec03f */
[----:B------:R-:W-:Y:S01]  /*0180*/  IMAD.U32 R212, RZ, RZ, UR4 ;  /* 0x00000004ffd47e24 */ /* 0x000fe2000f8e00ff */
[----:B--2---:R-:W-:Y:S01]  /*0190*/  SHF.R.S32.HI R20, RZ, 0x1f, R21 ;  /* 0x0000001fff147819 */ /* 0x004fe20000011415 */
[----:B----4-:R-:W-:-:S03]  /*01a0*/  USHF.R.S32.HI UR5, URZ, 0x1f, UR58 ;  /* 0x0000001f3f057899 */ /* 0x010fc6000801143a */
[CC--:B------:R-:W-:Y:S02]  /*01b0*/  LEA.HI R11, R20.reuse, R21.reuse, RZ, 0x4 ;  /* 0x00000015140b7211 */ /* 0x0c0fe400078f20ff */
[CC--:B------:R-:W-:Y:S02]  /*01c0*/  LEA.HI R9, R20.reuse, R21.reuse, RZ, 0x5 ;  /* 0x0000001514097211 */ /* 0x0c0fe400078f28ff */
[----:B------:R-:W-:Y:S01]  /*01d0*/  SHF.R.S32.HI R4, RZ, 0x4, R11 ;  /* 0x00000004ff047819 */ /* 0x000fe2000001140b */
[----:B-----5:R-:W-:Y:S01]  /*01e0*/  USHF.L.U32 UR6, UR50, 0x7, URZ ;  /* 0x0000000732067899 */ /* 0x020fe2000800063f */
[----:B------:R-:W-:Y:S02]  /*01f0*/  LEA.HI R5, R20, R21, RZ, 0x2 ;  /* 0x0000001514057211 */ /* 0x000fe400078f10ff */
[----:B-1----:R-:W-:Y:S02]  /*0200*/  LEA.HI R0, R11, R4, RZ, 0x1 ;  /* 0x000000040b007211 */ /* 0x002fe400078f08ff */
[----:B------:R-:W-:-:S02]  /*0210*/  LOP3.LUT R6, R9, 0xffffffe0, RZ, 0xc0, !PT ;  /* 0xffffffe009067812 */ /* 0x000fc400078ec0ff */
[--C-:B------:R-:W-:Y:S02]  /*0220*/  SHF.R.S32.HI R10, RZ, 0x2, R5.reuse ;  /* 0x00000002ff0a7819 */ /* 0x100fe40000011405 */
[----:B------:R-:W-:Y:S02]  /*0230*/  SHF.R.S32.HI R2, RZ, 0x1f, R5 ;  /* 0x0000001fff027819 */ /* 0x000fe40000011405 */
[----:B------:R-:W-:Y:S01]  /*0240*/  LOP3.LUT R3, R0, 0xfffffffe, RZ, 0xc0, !PT ;  /* 0xfffffffe00037812 */ /* 0x000fe200078ec0ff */
[----:B------:R-:W-:Y:S01]  /*0250*/  IMAD.IADD R0, R21, 0x1, -R6 ;  /* 0x0000000115007824 */ /* 0x000fe200078e0a06 */
[-C--:B------:R-:W-:Y:S02]  /*0260*/  LEA.HI R7, R5, R10.reuse, RZ, 0x1 ;  /* 0x0000000a05077211 */ /* 0x080fe400078f08ff */
[----:B------:R-:W-:Y:S01]  /*0270*/  LEA.HI R2, R2, R10, RZ, 0x3 ;  /* 0x0000000a02027211 */ /* 0x000fe200078f18ff */
[----:B------:R-:W-:Y:S01]  /*0280*/  IMAD.IADD R17, R4, 0x1, -R3 ;  /* 0x0000000104117824 */ /* 0x000fe200078e0a03 */
[----:B------:R-:W-:-:S02]  /*0290*/  LOP3.LUT R3, R7, 0x7fffffe, RZ, 0xc0, !PT ;  /* 0x07fffffe07037812 */ /* 0x000fc400078ec0ff */
[----:B------:R-:W-:Y:S02]  /*02a0*/  LOP3.LUT R2, R2, 0xfffffff8, RZ, 0xc0, !PT ;  /* 0xfffffff802027812 */ /* 0x000fe400078ec0ff */
[----:B------:R-:W-:Y:S01]  /*02b0*/  SHF.R.S32.HI R4, RZ, 0x1f, R0 ;  /* 0x0000001fff047819 */ /* 0x000fe20000011400 */
[----:B------:R-:W-:Y:S01]  /*02c0*/  IMAD.IADD R8, R10, 0x1, -R3 ;  /* 0x000000010a087824 */ /* 0x000fe200078e0a03 */
[----:B------:R-:W-:Y:S01]  /*02d0*/  LEA.HI R19, R20, R21, RZ, 0x3 ;  /* 0x0000001514137211 */ /* 0x000fe200078f18ff */
[----:B------:R-:W-:Y:S01]  /*02e0*/  IMAD.IADD R10, R10, 0x1, -R2 ;  /* 0x000000010a0a7824 */ /* 0x000fe200078e0a02 */
[----:B------:R-:W-:Y:S02]  /*02f0*/  LEA.HI R22, R4, R0, RZ, 0x2 ;  /* 0x0000000004167211 */ /* 0x000fe400078f10ff */
[----:B------:R-:W-:Y:S02]  /*0300*/  LOP3.LUT R5, R5, 0xfffffffc, RZ, 0xc0, !PT ;  /* 0xfffffffc05057812 */ /* 0x000fe400078ec0ff */
[----:B------:R-:W-:-:S02]  /*0310*/  SHF.R.S32.HI R0, RZ, 0x5, R9 ;  /* 0x00000005ff007819 */ /* 0x000fc40000011409 */
[----:B------:R-:W-:Y:S01]  /*0320*/  SHF.R.S32.HI R4, RZ, 0x3, R19 ;  /* 0x00000003ff047819 */ /* 0x000fe20000011413 */
[----:B------:R-:W-:Y:S01]  /*0330*/  IMAD.IADD R14, R21, 0x1, -R5 ;  /* 0x00000001150e7824 */ /* 0x000fe200078e0a05 */
[----:B------:R-:W-:Y:S01]  /*0340*/  SHF.R.S32.HI R2, RZ, 0x1f, R9 ;  /* 0x0000001fff027819 */ /* 0x000fe20000011409 */
[----:B------:R-:W-:Y:S01]  /*0350*/  IMAD R16, R0, 0x8, R8 ;  /* 0x0000000800107824 */ /* 0x000fe200078e0208 */
[-C--:B------:R-:W-:Y:S01]  /*0360*/  LEA.HI R3, R9, R0.reuse, RZ, 0x1 ;  /* 0x0000000009037211 */ /* 0x080fe200078f08ff */
[----:B------:R-:W-:Y:S01]  /*0370*/  IMAD.SHL.U32 R4, R4, 0x40, RZ ;  /* 0x0000004004047824 */ /* 0x000fe200078e00ff */
[----:B------:R-:W-:Y:S01]  /*0380*/  LEA.HI R5, R2, R0, RZ, 0x2 ;  /* 0x0000000002057211 */ /* 0x000fe200078f10ff */
[----:B------:R-:W-:Y:S01]  /*0390*/  IMAD.SHL.U32 R248, R14, 0x8, RZ ;  /* 0x000000080ef87824 */ /* 0x000fe200078e00ff */
[----:B------:R-:W-:Y:S02]  /*03a0*/  LOP3.LUT R6, R3, 0xfffffffe, RZ, 0xc0, !PT ;  /* 0xfffffffe03067812 */ /* 0x000fe400078ec0ff */
[----:B------:R-:W-:-:S02]  /*03b0*/  LOP3.LUT R3, R5, 0xfffffffc, RZ, 0xc0, !PT ;  /* 0xfffffffc05037812 */ /* 0x000fc400078ec0ff */
[----:B------:R-:W-:Y:S01]  /*03c0*/  LOP3.LUT R7, R11, 0xfffffff0, RZ, 0xc0, !PT ;  /* 0xfffffff00b077812 */ /* 0x000fe200078ec0ff */
[----:B------:R-:W-:Y:S01]  /*03d0*/  IMAD.IADD R219, R0, 0x1, -R6 ;  /* 0x0000000100db7824 */ /* 0x000fe200078e0a06 */
[----:B------:R-:W-:Y:S01]  /*03e0*/  LOP3.LUT R2, R4, 0xc0, RZ, 0xc0, !PT ;  /* 0x000000c004027812 */ /* 0x000fe200078ec0ff */
[----:B------:R-:W-:Y:S01]  /*03f0*/  IMAD.IADD R12, R0, 0x1, -R3 ;  /* 0x00000001000c7824 */ /* 0x000fe200078e0a03 */
[----:B------:R-:W-:Y:S01]  /*0400*/  LOP3.LUT R3, R19, 0xfffffff8, RZ, 0xc0, !PT ;  /* 0xfffffff813037812 */ /* 0x000fe200078ec0ff */
[----:B------:R-:W-:Y:S01]  /*0410*/  IMAD.IADD R0, R21, 0x1, -R7 ;  /* 0x0000000115007824 */ /* 0x000fe200078e0a07 */
[----:B------:R-:W-:Y:S02]  /*0420*/  LOP3.LUT R4, R2, 0x18, R248, 0xf8, !PT ;  /* 0x0000001802047812 */ /* 0x000fe400078ef8f8 */
[----:B------:R-:W-:Y:S02]  /*0430*/  SHF.R.U32.HI R2, RZ, 0x3, R2 ;  /* 0x00000003ff027819 */ /* 0x000fe40000011602 */
[----:B------:R-:W-:-:S02]  /*0440*/  SHF.R.S32.HI R11, RZ, 0x1f, R0 ;  /* 0x0000001fff0b7819 */ /* 0x000fc40000011400 */
[----:B------:R-:W-:Y:S01]  /*0450*/  LOP3.LUT R13, R4, R2, RZ, 0x3c, !PT ;  /* 0x00000002040d7212 */ /* 0x000fe200078e3cff */
[----:B------:R-:W-:Y:S01]  /*0460*/  IMAD.IADD R2, R21, 0x1, -R3 ;  /* 0x0000000115027824 */ /* 0x000fe200078e0a03 */
[-C--:B------:R-:W-:Y:S02]  /*0470*/  LEA.HI R11, R11, R0.reuse, RZ, 0x3 ;  /* 0x000000000b0b7211 */ /* 0x080fe400078f18ff */
[----:B------:R-:W-:Y:S02]  /*0480*/  LEA.HI R3, R0, R0, RZ, 0x1 ;  /* 0x0000000000037211 */ /* 0x000fe400078f08ff */
[----:B------:R-:W-:Y:S02]  /*0490*/  LEA.HI R7, R20, R21, RZ, 0x6 ;  /* 0x0000001514077211 */ /* 0x000fe400078f30ff */
[----:B------:R-:W-:Y:S02]  /*04a0*/  LEA.HI R9, R2, R2, RZ, 0x1 ;  /* 0x0000000202097211 */ /* 0x000fe400078f08ff */
[----:B------:R-:W-:-:S02]  /*04b0*/  LOP3.LUT R5, R11, 0xfffffff8, RZ, 0xc0, !PT ;  /* 0xfffffff80b057812 */ /* 0x000fc400078ec0ff */
[----:B------:R-:W-:Y:S02]  /*04c0*/  SHF.R.S32.HI R8, RZ, 0x1, R3 ;  /* 0x00000001ff087819 */ /* 0x000fe40000011403 */
[----:B------:R-:W-:Y:S01]  /*04d0*/  LOP3.LUT R6, R3, 0x7fffffe, RZ, 0xc0, !PT ;  /* 0x07fffffe03067812 */ /* 0x000fe200078ec0ff */
[C---:B------:R-:W-:Y:S01]  /*04e0*/  IMAD.IADD R15, R0.reuse, 0x1, -R5 ;  /* 0x00000001000f7824 */ /* 0x040fe200078e0a05 */
[----:B------:R-:W-:Y:S02]  /*04f0*/  SHF.R.S32.HI R4, RZ, 0x1f, R3 ;  /* 0x0000001fff047819 */ /* 0x000fe40000011403 */
[----:B------:R-:W-:Y:S01]  /*0500*/  SHF.R.S32.HI R7, RZ, 0x6, R7 ;  /* 0x00000006ff077819 */ /* 0x000fe20000011407 */
[----:B------:R-:W-:Y:S01]  /*0510*/  IMAD.IADD R18, R0, 0x1, -R6 ;  /* 0x0000000100127824 */ /* 0x000fe200078e0a06 */
[----:B------:R-:W-:Y:S01]  /*0520*/  LOP3.LUT R3, R9, 0x3fffffe, RZ, 0xc0, !PT ;  /* 0x03fffffe09037812 */ /* 0x000fe200078ec0ff */
[----:B------:R-:W-:Y:S01]  /*0530*/  IMAD.U32 R6, R16, 0x20, R13 ;  /* 0x0000002010067824 */ /* 0x000fe200078e000d */
[----:B------:R-:W-:Y:S01]  /*0540*/  LEA.HI R5, R4, R8, RZ, 0x2 ;  /* 0x0000000804057211 */ /* 0x000fe200078f10ff */
[C---:B------:R-:W-:Y:S01]  /*0550*/  IMAD R0, R7.reuse, 0x4, R17 ;  /* 0x0000000407007824 */ /* 0x040fe200078e0211 */
[----:B------:R-:W-:Y:S01]  /*0560*/  LOP3.LUT P2, RZ, R10, 0x2, RZ, 0xc0, !PT ;  /* 0x000000020aff7812 */ /* 0x000fe2000784c0ff */
[----:B------:R-:W-:Y:S01]  /*0570*/  IMAD.IADD R4, R2, 0x1, -R3 ;  /* 0x0000000102047824 */ /* 0x000fe200078e0a03 */
[----:B------:R-:W-:Y:S01]  /*0580*/  LOP3.LUT R3, R10, 0x1, RZ, 0xc0, !PT ;  /* 0x000000010a037812 */ /* 0x000fe200078ec0ff */
[----:B------:R-:W-:Y:S01]  /*0590*/  IMAD.SHL.U32 R7, R7, 0x20, RZ ;  /* 0x0000002007077824 */ /* 0x000fe200078e00ff */
[----:B------:R-:W-:Y:S01]  /*05a0*/  LOP3.LUT R5, R5, 0xfffffffc, RZ, 0xc0, !PT ;  /* 0xfffffffc05057812 */ /* 0x000fe200078ec0ff */
[----:B------:R-:W-:Y:S01]  /*05b0*/  IMAD R209, R0, 0x8, R4 ;  /* 0x0000000800d17824 */ /* 0x000fe200078e0204 */
[----:B------:R-:W-:Y:S01]  /*05c0*/  LEA.HI R0, R20, R21, RZ, 0x7 ;  /* 0x0000001514007211 */ /* 0x000fe200078f38ff */
[----:B------:R-:W-:Y:S01]  /*05d0*/  IMAD.SHL.U32 R21, R21, 0x2, RZ ;  /* 0x0000000215157824 */ /* 0x000fe200078e00ff */
[----:B------:R-:W-:Y:S01]  /*05e0*/  ISETP.NE.U32.AND P3, PT, R3, 0x1, PT ;  /* 0x000000010300780c */ /* 0x000fe20003f65070 */
[----:B------:R-:W-:Y:S01]  /*05f0*/  IMAD.SHL.U32 R2, R2, 0x40, RZ ;  /* 0x0000004002027824 */ /* 0x000fe200078e00ff */
[----:B------:R-:W-:Y:S01]  /*0600*/  SHF.R.S32.HI R13, RZ, 0x7, R0 ;  /* 0x00000007ff0d7819 */ /* 0x000fe20000011400 */
[----:B------:R-:W-:Y:S01]  /*0610*/  IMAD.IADD R16, R8, 0x1, -R5 ;  /* 0x0000000108107824 */ /* 0x000fe200078e0a05 */
[----:B------:R-:W-:Y:S01]  /*0620*/  LOP3.LUT R3, R7, 0x6, R21, 0xf8, !PT ;  /* 0x0000000607037812 */ /* 0x000fe200078ef815 */
[----:B------:R-:W-:Y:S01]  /*0630*/  IMAD.SHL.U32 R8, R14, 0x2, RZ ;  /* 0x000000020e087824 */ /* 0x000fe200078e00ff */
[----:B------:R-:W-:Y:S01]  /*0640*/  SHF.R.S32.HI R0, RZ, 0x1, R9 ;  /* 0x00000001ff007819 */ /* 0x000fe20000011409 */
[----:B------:R1:W-:Y:S01]  /*0650*/  STL [R1+0x14], R6 ;  /* 0x0000140601007387 */ /* 0x0003e20000100800 */
[C---:B------:R-:W-:Y:S01]  /*0660*/  LEA.HI R14, R10.reuse, R10, RZ, 0x1 ;  /* 0x0000000a0a0e7211 */ /* 0x040fe200078f08ff */
[----:B------:R-:W-:Y:S01]  /*0670*/  IMAD.SHL.U32 R4, R10, 0x40, RZ ;  /* 0x000000400a047824 */ /* 0x000fe200078e00ff */
[C---:B------:R-:W-:Y:S01]  /*0680*/  LOP3.LUT P4, RZ, R0.reuse, 0x2, RZ, 0xc0, !PT ;  /* 0x0000000200ff7812 */ /* 0x040fe2000788c0ff */
[----:B------:R2:W-:Y:S01]  /*0690*/  STL [R1+0x30], R3 ;  /* 0x0000300301007387 */ /* 0x0005e20000100800 */
[----:B------:R-:W-:Y:S01]  /*06a0*/  IMAD.SHL.U32 R5, R0, 0x40, RZ ;  /* 0x0000004000057824 */ /* 0x000fe200078e00ff */
[C---:B------:R-:W-:Y:S01]  /*06b0*/  LOP3.LUT P5, RZ, R15.reuse, 0x2, RZ, 0xc0, !PT ;  /* 0x000000020fff7812 */ /* 0x040fe200078ac0ff */
[----:B------:R-:W-:Y:S01]  /*06c0*/  IMAD.SHL.U32 R0, R12, 0x10, RZ ;  /* 0x000000100c007824 */ /* 0x000fe200078e00ff */
[----:B------:R-:W-:-:S02]  /*06d0*/  LOP3.LUT P6, RZ, R15, 0x4, RZ, 0xc0, !PT ;  /* 0x000000040fff7812 */ /* 0x000fc400078cc0ff */
[----:B------:R-:W-:Y:S02]  /*06e0*/  LOP3.LUT P0, RZ, R16, 0x2, RZ, 0xc0, !PT ;  /* 0x0000000210ff7812 */ /* 0x000fe4000780c0ff */
[C---:B------:R-:W-:Y:S02]  /*06f0*/  SEL R214, R218.reuse, 0xffffffe0, !P5 ;  /* 0xffffffe0dad67807 */ /* 0x040fe40006800000 */
[----:B------:R-:W-:Y:S02]  /*0700*/  SEL R210, R218, 0xffffffe0, !P4 ;  /* 0xffffffe0dad27807 */ /* 0x000fe40006000000 */
[----:B------:R-:W-:Y:S02]  /*0710*/  SEL R224, R224, 0x10, !P3 ;  /* 0x00000010e0e07807 */ /* 0x000fe40005800000 */
[----:B------:R-:W-:Y:S02]  /*0720*/  SEL R215, R215, 0x40, P6 ;  /* 0x00000040d7d77807 */ /* 0x000fe40003000000 */
[----:B------:R-:W-:-:S02]  /*0730*/  SEL R218, R218, 0xffffffe0, !P0 ;  /* 0xffffffe0dada7807 */ /* 0x000fc40004000000 */
[----:B-1----:R-:W-:Y:S02]  /*0740*/  LOP3.LUT R6, R2, 0x1c0, RZ, 0xc0, !PT ;  /* 0x000001c002067812 */ /* 0x002fe400078ec0ff */
[----:B------:R-:W-:Y:S02]  /*0750*/  SHF.R.S32.HI R2, RZ, 0x3, R11 ;  /* 0x00000003ff027819 */ /* 0x000fe4000001140b */
[----:B--2---:R-:W-:-:S03]  /*0760*/  LOP3.LUT R3, R14, 0x3fffffe, RZ, 0xc0, !PT ;  /* 0x03fffffe0e037812 */ /* 0x004fc600078ec0ff */
[----:B------:R-:W-:Y:S02]  /*0770*/  IMAD R20, R2, 0x8, R18 ;  /* 0x0000000802147824 */ /* 0x000fe400078e0212 */
[----:B------:R-:W-:Y:S01]  /*0780*/  IMAD.IADD R11, R10, 0x1, -R3 ;  /* 0x000000010a0b7824 */ /* 0x000fe200078e0a03 */
[----:B------:R-:W-:Y:S01]  /*0790*/  LOP3.LUT R3, R6, 0x30, R0, 0xf8, !PT ;  /* 0x0000003006037812 */ /* 0x000fe200078ef800 */
[C---:B------:R-:W-:Y:S01]  /*07a0*/  IMAD R18, R12.reuse, 0x2, R2 ;  /* 0x000000020c127824 */ /* 0x040fe200078e0202 */
[----:B------:R-:W-:Y:S01]  /*07b0*/  LOP3.LUT R2, R5, 0xc0, RZ, 0xc0, !PT ;  /* 0x000000c005027812 */ /* 0x000fe200078ec0ff */
[----:B------:R-:W-:Y:S01]  /*07c0*/  IMAD R12, R12, 0x200, R8 ;  /* 0x000002000c0c7824 */ /* 0x000fe200078e0208 */
[----:B------:R-:W-:Y:S02]  /*07d0*/  LOP3.LUT R0, R4, 0x1c0, RZ, 0xc0, !PT ;  /* 0x000001c004007812 */ /* 0x000fe400078ec0ff */
[--C-:B------:R-:W-:Y:S01]  /*07e0*/  LOP3.LUT R10, R3, 0x8, R19.reuse, 0xf8, !PT ;  /* 0x00000008030a7812 */ /* 0x100fe200078ef813 */
[----:B------:R-:W-:Y:S01]  /*07f0*/  IMAD R11, R11, 0x20, R12 ;  /* 0x000000200b0b7824 */ /* 0x000fe200078e020c */
[----:B------:R-:W-:-:S02]  /*0800*/  LOP3.LUT R9, R2, 0x8, R19, 0xf8, !PT ;  /* 0x0000000802097812 */ /* 0x000fc400078ef813 */
[----:B------:R-:W-:Y:S02]  /*0810*/  SHF.R.U32.HI R4, RZ, 0x3, R2 ;  /* 0x00000003ff047819 */ /* 0x000fe40000011602 */
[----:B------:R-:W-:Y:S02]  /*0820*/  LOP3.LUT R3, R0, 0x20, R7, 0xf8, !PT ;  /* 0x0000002000037812 */ /* 0x000fe400078ef807 */
[----:B------:R-:W-:Y:S01]  /*0830*/  SHF.R.U32.HI R2, RZ, 0x3, R0 ;  /* 0x00000003ff027819 */ /* 0x000fe20000011600 */
[----:B------:R-:W-:Y:S01]  /*0840*/  IMAD R0, R13, 0x1000, R8 ;  /* 0x000010000d007824 */ /* 0x000fe200078e0208 */
[----:B------:R-:W-:Y:S01]  /*0850*/  SHF.R.U32.HI R5, RZ, 0x3, R6 ;  /* 0x00000003ff057819 */ /* 0x000fe20000011606 */
[----:B------:R-:W-:Y:S01]  /*0860*/  IMAD.SHL.U32 R6, R15, 0x40, RZ ;  /* 0x000000400f067824 */ /* 0x000fe200078e00ff */
[----:B------:R-:W-:Y:S01]  /*0870*/  LOP3.LUT R2, R3, R2, RZ, 0x3c, !PT ;  /* 0x0000000203027212 */ /* 0x000fe200078e3cff */
[----:B------:R-:W-:Y:S01]  /*0880*/  IMAD R0, R219, 0x400, R0 ;  /* 0x00000400db007824 */ /* 0x000fe200078e0200 */
[----:B------:R-:W-:Y:S01]  /*0890*/  LOP3.LUT R3, R10, R5, RZ, 0x3c, !PT ;  /* 0x000000050a037212 */ /* 0x000fe200078e3cff */
[----:B------:R-:W-:Y:S01]  /*08a0*/  IMAD.SHL.U32 R5, R17, 0x8, RZ ;  /* 0x0000000811057824 */ /* 0x000fe200078e00ff */
[----:B------:R-:W-:Y:S01]  /*08b0*/  LOP3.LUT R4, R9, R4, RZ, 0x3c, !PT ;  /* 0x0000000409047212 */ /* 0x000fe200078e3cff */
[----:B------:R-:W-:Y:S01]  /*08c0*/  IMAD.IADD R227, R2, 0x1, R0 ;  /* 0x0000000102e37824 */ /* 0x000fe200078e0200 */
[----:B------:R-:W-:Y:S01]  /*08d0*/  LOP3.LUT R6, R6, 0x1c0, RZ, 0xc0, !PT ;  /* 0x000001c006067812 */ /* 0x000fe200078ec0ff */
[----:B------:R-:W-:Y:S01]  /*08e0*/  IMAD.SHL.U32 R0, R13, 0x8, RZ ;  /* 0x000000080d007824 */ /* 0x000fe200078e00ff */
[----:B------:R-:W-:Y:S01]  /*08f0*/  LOP3.LUT R5, R5, 0x8, RZ, 0xc0, !PT ;  /* 0x0000000805057812 */ /* 0x000fe200078ec0ff */
[----:B------:R-:W-:Y:S01]  /*0900*/  IMAD.SHL.U32 R2, R16, 0x40, RZ ;  /* 0x0000004010027824 */ /* 0x000fe200078e00ff */
[----:B------:R-:W-:Y:S01]  /*0910*/  SHF.R.U32.HI R213, RZ, 0x3, R6 ;  /* 0x00000003ffd57819 */ /* 0x000fe20000011606 */
[----:B------:R-:W-:Y:S01]  /*0920*/  IMAD.SHL.U32 R9, R17, 0x10, RZ ;  /* 0x0000001011097824 */ /* 0x000fe200078e00ff */
[----:B------:R-:W-:Y:S01]  /*0930*/  LOP3.LUT R7, R0, 0x8, RZ, 0xc0, !PT ;  /* 0x0000000800077812 */ /* 0x000fe200078ec0ff */
[----:B------:R-:W-:Y:S01]  /*0940*/  IMAD.U32 R209, R209, 0x20, R4 ;  /* 0x00000020d1d17824 */ /* 0x000fe200078e0004 */
[----:B------:R-:W-:Y:S01]  /*0950*/  SHF.R.S32.HI R0, RZ, 0x1, R14 ;  /* 0x00000001ff007819 */ /* 0x000fe2000001140e */
[----:B------:R-:W-:Y:S01]  /*0960*/  IMAD R3, R17, 0x200, R3 ;  /* 0x0000020011037824 */ /* 0x000fe200078e0203 */
[----:B------:R-:W-:-:S02]  /*0970*/  LOP3.LUT R2, R2, 0xc0, RZ, 0xc0, !PT ;  /* 0x000000c002027812 */ /* 0x000fc400078ec0ff */
[C---:B------:R-:W-:Y:S01]  /*0980*/  LOP3.LUT P1, RZ, R0.reuse, 0x2, RZ, 0xc0, !PT ;  /* 0x0000000200ff7812 */ /* 0x040fe2000782c0ff */
[----:B------:R-:W-:Y:S01]  /*0990*/  IMAD.SHL.U32 R0, R0, 0x40, RZ ;  /* 0x0000004000007824 */ /* 0x000fe200078e00ff */
[----:B------:R-:W-:Y:S02]  /*09a0*/  SHF.R.U32.HI R4, RZ, 0x3, R2 ;  /* 0x00000003ff047819 */ /* 0x000fe40000011602 */
[----:B------:R-:W-:Y:S02]  /*09b0*/  LOP3.LUT R9, R7, 0x10, R9, 0xf8, !PT ;  /* 0x0000001007097812 */ /* 0x000fe400078ef809 */
[----:B------:R-:W-:Y:S02]  /*09c0*/  LOP3.LUT R0, R0, 0xc0, RZ, 0xc0, !PT ;  /* 0x000000c000007812 */ /* 0x000fe400078ec0ff */
[----:B------:R-:W-:Y:S02]  /*09d0*/  LOP3.LUT R213, R213, R6, R5, 0x1e, !PT ;  /* 0x00000006d5d57212 */ /* 0x000fe400078e1e05 */
[----:B------:R-:W-:-:S02]  /*09e0*/  SHF.R.U32.HI R8, RZ, 0x3, R0 ;  /* 0x00000003ff087819 */ /* 0x000fc40000011600 */
[----:B------:R-:W-:Y:S01]  /*09f0*/  LOP3.LUT R5, R4, R2, R5, 0x1e, !PT ;  /* 0x0000000204057212 */ /* 0x000fe200078e1e05 */
[----:B------:R-:W-:Y:S01]  /*0a00*/  IMAD.U32 R213, R18, 0x200, R213 ;  /* 0x0000020012d57824 */ /* 0x000fe200078e00d5 */
[----:B------:R-:W-:Y:S02]  /*0a10*/  LOP3.LUT R2, R4, R9, R2, 0x1e, !PT ;  /* 0x0000000904027212 */ /* 0x000fe400078e1e02 */
[----:B------:R-:W-:Y:S02]  /*0a20*/  SHF.R.S32.HI R4, RZ, 0x2, R22 ;  /* 0x00000002ff047819 */ /* 0x000fe40000011416 */
[----:B------:R-:W-:Y:S01]  /*0a30*/  LOP3.LUT R8, R8, R0, R7, 0x1e, !PT ;  /* 0x0000000008087212 */ /* 0x000fe200078e1e07 */
[----:B------:R-:W-:Y:S01]  /*0a40*/  IMAD.SHL.U32 R0, R20, 0x20, RZ ;  /* 0x0000002014007824 */ /* 0x000fe200078e00ff */
[----:B------:R-:W-:Y:S01]  /*0a50*/  LEA R227, R227, UR4, 0x1 ;  /* 0x00000004e3e37c11 */ /* 0x000fe2000f8e08ff */
[----:B------:R-:W-:Y:S01]  /*0a60*/  IMAD R4, R219, 0x10, R4 ;  /* 0x00000010db047824 */ /* 0x000fe200078e0204 */
[----:B------:R-:W-:Y:S01]  /*0a70*/  LEA R209, R209, UR4, 0x1 ;  /* 0x00000004d1d17c11 */ /* 0x000fe2000f8e08ff */
[----:B------:R-:W-:-:S02]  /*0a80*/  IMAD R219, R219, 0x200, R0 ;  /* 0x00000200dbdb7824 */ /* 0x000fc400078e0200 */
[----:B------:R-:W-:Y:S01]  /*0a90*/  IMAD.IADD R217, R0, 0x1, R2 ;  /* 0x0000000100d97824 */ /* 0x000fe200078e0202 */
[----:B------:R1:W-:Y:S01]  /*0aa0*/  STL [R1+0x10], R4 ;  /* 0x0000100401007387 */ /* 0x0003e20000100800 */
[----:B------:R-:W-:Y:S01]  /*0ab0*/  IMAD.U32 R0, RZ, RZ, UR5 ;  /* 0x00000005ff007e24 */ /* 0x000fe2000f8e00ff */
[----:B------:R-:W-:Y:S01]  /*0ac0*/  USHF.R.S32.HI UR5, URZ, 0x1f, UR50 ;  /* 0x0000001f3f057899 */ /* 0x000fe20008011432 */
[----:B------:R-:W-:Y:S01]  /*0ad0*/  IMAD.U32 R2, RZ, RZ, UR6 ;  /* 0x00000006ff027e24 */ /* 0x000fe2000f8e00ff */
[----:B------:R-:W-:Y:S01]  /*0ae0*/  USHF.R.S32.HI UR6, URZ, 0x1f, UR58 ;  /* 0x0000001f3f067899 */ /* 0x000fe2000801143a */
[----:B------:R-:W-:Y:S02]  /*0af0*/  IMAD.IADD R8, R8, 0x1, R11 ;  /* 0x0000000108087824 */ /* 0x000fe400078e020b */
[C---:B------:R-:W-:Y:S02]  /*0b00*/  VIADD R2, R248.reuse, 0x20 ;  /* 0x00000020f8027836 */ /* 0x040fe40000000000 */
[----:B------:R-:W-:Y:S01]  /*0b10*/  IMAD.U32 R0, RZ, RZ, UR5 ;  /* 0x00000005ff007e24 */ /* 0x000fe2000f8e00ff */
[----:B------:R-:W-:Y:S01]  /*0b20*/  UIADD3 UR5, UR4, 0xf000, URZ ;  /* 0x0000f00004057890 */ /* 0x000fe2000fffe03f */
[----:B------:R-:W-:Y:S01]  /*0b30*/  IMAD.U32 R0, RZ, RZ, UR6 ;  /* 0x00000006ff007e24 */ /* 0x000fe2000f8e00ff */
[----:B------:R-:W-:Y:S01]  /*0b40*/  UIADD3 UR6, UR4, 0x9000, URZ ;  /* 0x0000900004067890 */ /* 0x000fe2000fffe03f */
[----:B------:R-:W-:Y:S01]  /*0b50*/  VIADD R0, R248, 0x40 ;  /* 0x00000040f8007836 */ /* 0x000fe20000000000 */
[----:B------:R2:W-:Y:S01]  /*0b60*/  STL [R1+0x4], R2 ;  /* 0x0000040201007387 */ /* 0x0005e20000100800 */
[----:B------:R-:W-:Y:S01]  /*0b70*/  IMAD.IADD R219, R219, 0x1, R5 ;  /* 0x00000001dbdb7824 */ /* 0x000fe200078e0205 */
[----:B------:R-:W-:Y:S01]  /*0b80*/  LEA R213, R213, UR5, 0x1 ;  /* 0x00000005d5d57c11 */ /* 0x000fe2000f8e08ff */
[----:B------:R-:W-:Y:S01]  /*0b90*/  VIADD R225, R227, 0x20 ;  /* 0x00000020e3e17836 */ /* 0x000fe20000000000 */
[----:B------:R3:W-:Y:S01]  /*0ba0*/  STL [R1+0x8], R0 ;  /* 0x0000080001007387 */ /* 0x0007e20000100800 */
[----:B------:R-:W-:-:S02]  /*0bb0*/  IMAD.SHL.U32 R211, R219, 0x2, RZ ;  /* 0x00000002dbd37824 */ /* 0x000fc400078e00ff */
[----:B------:R-:W-:Y:S02]  /*0bc0*/  @P2 VIADD R225, R227, 0xffffffe0 ;  /* 0xffffffe0e3e12836 */ /* 0x000fe40000000000 */
[----:B------:R-:W-:Y:S01]  /*0bd0*/  IMAD.IADD R214, R213, 0x1, R214 ;  /* 0x00000001d5d67824 */ /* 0x000fe200078e02d6 */
[----:B------:R-:W-:Y:S01]  /*0be0*/  IADD3 R212, R211, 0x6000, R212 ;  /* 0x00006000d3d47810 */ /* 0x000fe20007ffe0d4 */
[----:B------:R-:W-:Y:S01]  /*0bf0*/  IMAD.IADD R226, R227, 0x1, R224 ;  /* 0x00000001e3e27824 */ /* 0x000fe200078e02e0 */
[----:B-1----:R-:W-:Y:S01]  /*0c00*/  LEA R4, R8, UR6, 0x1 ;  /* 0x0000000608047c11 */ /* 0x002fe2000f8e08ff */
[----:B------:R-:W-:Y:S02]  /*0c10*/  IMAD.IADD R216, R213, 0x1, R215 ;  /* 0x00000001d5d87824 */ /* 0x000fe400078e02d7 */
[----:B------:R-:W-:Y:S02]  /*0c20*/  IMAD.IADD R210, R210, 0x1, R209 ;  /* 0x00000001d2d27824 */ /* 0x000fe400078e02d1 */
[----:B------:R1:W-:Y:S01]  /*0c30*/  STL [R1+0x18], R4 ;  /* 0x0000180401007387 */ /* 0x0003e20000100800 */
[----:B------:R-:W-:-:S02]  /*0c40*/  IMAD.IADD R224, R224, 0x1, R225 ;  /* 0x00000001e0e07824 */ /* 0x000fc400078e02e1 */
[----:B------:R-:W-:Y:S02]  /*0c50*/  IMAD.IADD R215, R214, 0x1, R215 ;  /* 0x00000001d6d77824 */ /* 0x000fe400078e02d7 */
[----:B------:R-:W-:Y:S01]  /*0c60*/  IMAD.IADD R212, R212, 0x1, R218 ;  /* 0x00000001d4d47824 */ /* 0x000fe200078e02da */
[----:B--2---:R-:W-:Y:S01]  /*0c70*/  LEA R2, R3, UR4, 0x1 ;  /* 0x0000000403027c11 */ /* 0x004fe2000f8e08ff */
[C---:B---3--:R-:W-:Y:S02]  /*0c80*/  VIADD R0, R4.reuse, 0x20 ;  /* 0x0000002004007836 */ /* 0x048fe40000000000 */
[----:B------:R-:W-:-:S05]  /*0c90*/  @P1 VIADD R0, R4, 0xffffffe0 ;  /* 0xffffffe004001836 */ /* 0x000fca0000000000 */
[----:B------:R1:W-:Y:S02]  /*0ca0*/  STL [R1+0x1c], R0 ;  /* 0x00001c0001007387 */ /* 0x0003e40000100800 */
.L_x_116:
        /* <DEDUP_REMOVED lines=14> */
[----:B------:R-:W-:Y:S02]  /*0d90*/  @UP3 UIADD3.X UR7, UR5, UR7, URZ, UP0, !UPT ;  /* 0x0000000705073290 */ /* 0x000fe400087fe43f */
[----:B------:R-:W-:Y:S01]  /*0da0*/  UIADD3 UR15, UP2, UR16, UR12, URZ ;  /* 0x0000000c100f7290 */ /* 0x000fe2000ff5e03f */
[----:B-12---:R-:W-:Y:S01]  /*0db0*/  IMAD.U32 R4, RZ, RZ, UR6 ;  /* 0x00000006ff047e24 */ /* 0x006fe2000f8e00ff */
[----:B------:R-:W-:Y:S01]  /*0dc0*/  UISETP.NE.U32.AND UP0, UPT, UR12, URZ, UPT ;  /* 0x0000003f0c00728c */ /* 0x000fe2000bf05070 */
[----:B------:R-:W-:Y:S01]  /*0dd0*/  IMAD.U32 R6, RZ, RZ, UR8 ;  /* 0x00000008ff067e24 */ /* 0x000fe2000f8e00ff */
[----:B------:R-:W-:Y:S01]  /*0de0*/  @UP4 UIADD3.X UR9, UR5, UR9, URZ, UP1, !UPT ;  /* 0x0000000905094290 */ /* 0x000fe20008ffe43f */
[----:B------:R-:W-:Y:S01]  /*0df0*/  IMAD.U32 R5, RZ, RZ, UR7 ;  /* 0x00000007ff057e24 */ /* 0x000fe2000f8e00ff */
[----:B------:R-:W-:-:S02]  /*0e00*/  UIADD3.X UR14, UR5, UR13, URZ, UP2, !UPT ;  /* 0x0000000d050e7290 */ /* 0x000fc400097fe43f */
        /* <DEDUP_REMOVED lines=15> */
[----:B----4-:R-:W4:Y:S04]  /*0f00*/  @P3 LDG.E R7, desc[UR10][R4.64] ;  /* 0x0000000a04073981 */ /* 0x010f28000c1e1900 */
        /* <DEDUP_REMOVED lines=29> */
.L_x_73:
        /* <DEDUP_REMOVED lines=15> */
[----:B------:R-:W-:Y:S01]  /*11d0*/  UIMAD UR12, UR50, UR7, UR6 ;  /* 0x00000007320c72a4 */ /* 0x000fe2000f8e0206 */
[----:B------:R-:W-:-:S02]  /*11e0*/  ULDC UR60, c[0x0][0x2d4] ;  /* 0x0000b500003c7ab9 */ /* 0x000fc40000000800 */
[----:B------:R-:W-:Y:S01]  /*11f0*/  @!UP2 ULDC.64 UR6, c[0x0][0x418] ;  /* 0x000106000006aab9 */ /* 0x000fe20000000a00 */
[----:B------:R-:W-:Y:S01]  /*1200*/  ULDC.64 UR48, c[0x0][0x240] ;  /* 0x0000900000307ab9 */ /* 0x000fe20000000a00 */
[----:B------:R-:W-:Y:S02]  /*1210*/  @!UP2 UIMAD.WIDE.U32 UR28, UR50, UR6, URZ ;  /* 0x00000006321ca2a5 */ /* 0x000fe4000f8e003f */
[----:B------:R-:W-:Y:S02]  /*1220*/  USHF.R.S32.HI UR36, URZ, 0x1f, UR60 ;  /* 0x0000001f3f247899 */ /* 0x000fe4000801143c */
[----:B------:R-:W-:Y:S01]  /*1230*/  @UP1 ULDC.64 UR26, c[0x0][0x248] ;  /* 0x00009200001a1ab9 */ /* 0x000fe20000000a00 */
[----:B------:R-:W-:Y:S01]  /*1240*/  ULDC UR41, c[0x0][0x2dc] ;  /* 0x0000b70000297ab9 */ /* 0x000fe20000000800 */
[----:B------:R-:W-:Y:S01]  /*1250*/  ULDC UR38, c[0x0][0x270] ;  /* 0x00009c0000267ab9 */ /* 0x000fe20000000800 */
[----:B------:R-:W-:Y:S01]  /*1260*/  UIADD3 UR51, UR19, UR12, URZ ;  /* 0x0000000c13337290 */ /* 0x000fe2000fffe03f */
[----:B-1----:R-:W-:Y:S01]  /*1270*/  IABS R6, R7 ;  /* 0x0000000700067213 */ /* 0x002fe20000000000 */
[----:B------:R-:W-:Y:S01]  /*1280*/  USHF.L.U64.HI UR20, UR50, 0x7, UR59 ;  /* 0x0000000732147899 */ /* 0x000fe2000801023b */
[----:B------:R-:W-:Y:S01]  /*1290*/  ISETP.NE.AND P3, PT, R7, RZ, PT ;  /* 0x000000ff0700720c */ /* 0x000fe20003f65270 */
[----:B------:R-:W-:Y:S01]  /*12a0*/  ULDC.U8 UR37, c[0x0][0x3d8] ;  /* 0x0000f60000257ab9 */ /* 0x000fe20000000000 */
[----:B------:R-:W1:Y:S01]  /*12b0*/  I2F.RP R4, R6 ;  /* 0x0000000600047306 */ /* 0x000e620000209400 */
[----:B------:R-:W-:Y:S01]  /*12c0*/  UIMAD UR17, UR16, UR49, URZ ;  /* 0x00000031101172a4 */ /* 0x000fe2000f8e023f */
[----:B------:R-:W-:Y:S01]  /*12d0*/  ULDC.U8 UR22, c[0x0][0x480] ;  /* 0x0001200000167ab9 */ /* 0x000fe20000000000 */
[----:B--2---:R-:W-:-:S02]  /*12e0*/  UIMAD.WIDE.U32 UR24, UR14, UR8, URZ ;  /* 0x000000080e1872a5 */ /* 0x004fc4000f8e003f */
[----:B------:R-:W-:Y:S02]  /*12f0*/  UISETP.NE.AND UP3, UPT, UR37, URZ, UPT ;  /* 0x0000003f2500728c */ /* 0x000fe4000bf65270 */
[----:B------:R-:W-:Y:S02]  /*1300*/  UIMAD UR39, UR14, UR9, UR25 ;  /* 0x000000090e2772a4 */ /* 0x000fe4000f8e0219 */
[----:B------:R-:W-:Y:S01]  /*1310*/  USHF.L.U32 UR14, UR50, 0x7, URZ ;  /* 0x00000007320e7899 */ /* 0x000fe2000800063f */
[----:B------:R-:W-:Y:S01]  /*1320*/  @UP2 ULDC.64 UR8, c[0x0][0x420] ;  /* 0x0001080000082ab9 */ /* 0x000fe20000000a00 */
[----:B------:R-:W-:Y:S01]  /*1330*/  UIMAD UR12, UR36, UR50, URZ ;  /* 0x00000032240c72a4 */ /* 0x000fe2000f8e023f */
[----:B-1----:R-:W1:Y:S01]  /*1340*/  MUFU.RCP R4, R4 ;  /* 0x0000000400047308 */ /* 0x002e620000001000 */
[----:B------:R-:W-:Y:S02]  /*1350*/  @UP2 UIMAD.WIDE.U32 UR32, UR16, UR8, URZ ;  /* 0x00000008102022a5 */ /* 0x000fe4000f8e003f */
[----:B------:R-:W-:-:S02]  /*1360*/  @!UP2 UIMAD UR8, UR59, UR6, URZ ;  /* 0x000000063b08a2a4 */ /* 0x000fc4000f8e023f */
[----:B------:R-:W-:Y:S02]  /*1370*/  UIADD3 UR6, UR13, 0x3f, URZ ;  /* 0x0000003f0d067890 */ /* 0x000fe4000fffe03f */
[----:B------:R-:W-:Y:S02]  /*1380*/  @!UP2 UIMAD UR21, UR50, UR7, UR8 ;  /* 0x000000073215a2a4 */ /* 0x000fe4000f8e0208 */
[----:B------:R-:W-:Y:S02]  /*1390*/  UIADD3 UR7, UR13, 0x80, UR45 ;  /* 0x000000800d077890 */ /* 0x000fe4000fffe02d */
[----:B------:R-:W-:Y:S01]  /*13a0*/  @UP2 UIMAD UR47, UR16, UR9, UR33 ;  /* 0x00000009102f22a4 */ /* 0x000fe2000f8e0221 */
[----:B------:R-:W-:Y:S01]  /*13b0*/  ULDC UR8, c[0x0][0x394] ;  /* 0x0000e50000087ab9 */ /* 0x000fe20000000800 */
[----:B------:R-:W-:Y:S02]  /*13c0*/  USHF.R.S32.HI UR9, URZ, 0x1f, UR6 ;  /* 0x0000001f3f097899 */ /* 0x000fe40008011406 */
[----:B------:R-:W-:Y:S01]  /*13d0*/  UIADD3 UR7, UR7, UR8, -UR5 ;  /* 0x0000000807077290 */ /* 0x000fe2000fffe805 */
[----:B-1----:R-:W-:Y:S01]  /*13e0*/  VIADD R4, R4, 0xffffffe ;  /* 0x0ffffffe04047836 */ /* 0x002fe20000000000 */
[----:B------:R-:W-:-:S02]  /*13f0*/  @UP1 UIADD3 UR8, UR43, UR46, URZ ;  /* 0x0000002e2b081290 */ /* 0x000fc4000fffe03f */
[----:B------:R-:W-:Y:S01]  /*1400*/  ULEA.HI UR23, UR9, UR6, URZ, 0x6 ;  /* 0x0000000609177291 */ /* 0x000fe2000f8f303f */
[----:B------:R-:W1:Y:S01]  /*1410*/  F2I.FTZ.U32.TRUNC.NTZ R5, R4 ;  /* 0x0000000400057305 */ /* 0x000e62000021f000 */
[----:B------:R-:W-:Y:S02]  /*1420*/  UIADD3 UR9, UR7, 0x3f, URZ ;  /* 0x0000003f07097890 */ /* 0x000fe4000fffe03f */
[----:B------:R-:W-:Y:S02]  /*1430*/  @UP1 UIMAD.WIDE.U32 UR6, UR8, UR26, URZ ;  /* 0x0000001a080612a5 */ /* 0x000fe4000f8e003f */
[----:B------:R-:W-:Y:S02]  /*1440*/  @UP1 UIMAD UR8, UR8, UR27, URZ ;  /* 0x0000001b080812a4 */ /* 0x000fe4000f8e023f */
[----:B------:R-:W-:Y:S02]  /*1450*/  USEL UR34, UR14, URZ, UP0 ;  /* 0x0000003f0e227287 */ /* 0x000fe40008000000 */
[----:B------:R-:W-:-:S02]  /*1460*/  @UP1 UIADD3 UR35, UR7, UR8, URZ ;  /* 0x0000000807231290 */ /* 0x000fc4000fffe03f */
[----:B------:R-:W-:Y:S02]  /*1470*/  USHF.R.S32.HI UR8, URZ, 0x1f, UR9 ;  /* 0x0000001f3f087899 */ /* 0x000fe40008011409 */
[----:B------:R-:W-:Y:S01]  /*1480*/  UIMAD.WIDE.U32 UR14, UR16, UR48, URZ ;  /* 0x00000030100e72a5 */ /* 0x000fe2000f8e003f */
[--C-:B-1----:R-:W-:Y:S01]  /*1490*/  IMAD.MOV R0, RZ, RZ, -R5.reuse ;  /* 0x000000ffff007224 */ /* 0x102fe200078e0a05 */
[----:B------:R-:W-:Y:S01]  /*14a0*/  @UP1 UMOV UR31, UR6 ;  /* 0x00000006001f1c82 */ /* 0x000fe20008000000 */
[----:B------:R-:W-:Y:S01]  /*14b0*/  IMAD.MOV.U32 R4, RZ, RZ, RZ ;  /* 0x000000ffff047224 */ /* 0x000fe200078e00ff */
[----:B------:R-:W-:Y:S01]  /*14c0*/  ULEA.HI UR19, UR8, UR9, URZ, 0x6 ;  /* 0x0000000908137291 */ /* 0x000fe2000f8f303f */
[----:B------:R-:W-:Y:S01]  /*14d0*/  IMAD R0, R0, R6, RZ ;  /* 0x0000000600007224 */ /* 0x000fe200078e02ff */
[----:B------:R-:W-:Y:S02]  /*14e0*/  UIMAD.WIDE UR6, UR41, UR38, URZ ;  /* 0x00000026290672a5 */ /* 0x000fe4000f8e023f */
[----:B------:R-:W-:Y:S01]  /*14f0*/  UIMAD.WIDE.U32 UR8, UR50, UR60, URZ ;  /* 0x0000003c320872a5 */ /* 0x000fe2000f8e003f */
[----:B------:R-:W-:Y:S01]  /*1500*/  IMAD.HI.U32 R0, R5, R0, R4 ;  /* 0x0000000005007227 */ /* 0x000fe200078e0004 */
[----:B------:R-:W-:-:S02]  /*1510*/  UISETP.NE.AND UP4, UPT, UR22, URZ, UPT ;  /* 0x0000003f1600728c */ /* 0x000fc4000bf85270 */
[----:B------:R-:W-:Y:S02]  /*1520*/  USEL UR57, UR18, UR14, !UP2 ;  /* 0x0000000e12397287 */ /* 0x000fe4000d000000 */
[----:B------:R-:W-:Y:S01]  /*1530*/  USEL UR22, UR20, URZ, UP0 ;  /* 0x0000003f14167287 */ /* 0x000fe20008000000 */
[----:B------:R-:W-:Y:S01]  /*1540*/  IMAD.HI.U32 R0, R0, R3, RZ ;  /* 0x0000000300007227 */ /* 0x000fe200078e00ff */
[----:B------:R-:W-:Y:S02]  /*1550*/  @UP2 UIADD3 UR51, UR15, UR17, URZ ;  /* 0x000000110f332290 */ /* 0x000fe4000fffe03f */
[----:B------:R-:W-:Y:S02]  /*1560*/  UIMAD.WIDE.U32 UR14, UR6, UR8, URZ ;  /* 0x00000008060e72a5 */ /* 0x000fe4000f8e003f */
[----:B------:R-:W-:Y:S01]  /*1570*/  IADD3 R4, -R0, RZ, RZ ;  /* 0x000000ff00047210 */ /* 0x000fe20007ffe1ff */
[----:B------:R-:W-:Y:S02]  /*1580*/  UIMAD UR20, UR7, UR8, URZ ;  /* 0x00000008071472a4 */ /* 0x000fe4000f8e023f */
[----:B------:R-:W-:-:S02]  /*1590*/  UIMAD UR8, UR59, UR60, UR12 ;  /* 0x0000003c3b0872a4 */ /* 0x000fc4000f8e020c */
[C---:B------:R-:W-:Y:S01]  /*15a0*/  IMAD R3, R6.reuse, R4, R3 ;  /* 0x0000000406037224 */ /* 0x040fe200078e0203 */
[----:B------:R-:W-:Y:S01]  /*15b0*/  ULDC UR40, c[0x0][0x2c4] ;  /* 0x0000b10000287ab9 */ /* 0x000fe20000000800 */
[----:B------:R-:W-:Y:S02]  /*15c0*/  UIADD3 UR17, UR9, UR8, URZ ;  /* 0x0000000809117290 */ /* 0x000fe4000fffe03f */
[----:B------:R-:W-:Y:S01]  /*15d0*/  USHF.R.S32.HI UR9, URZ, 0x6, UR23 ;  /* 0x000000063f097899 */ /* 0x000fe20008011417 */
[----:B------:R-:W-:Y:S01]  /*15e0*/  ISETP.GT.U32.AND P1, PT, R6, R3, PT ;  /* 0x000000030600720c */ /* 0x000fe20003f24070 */
[----:B------:R-:W-:Y:S02]  /*15f0*/  USHF.R.S32.HI UR8, URZ, 0x6, UR19 ;  /* 0x000000063f087899 */ /* 0x000fe40008011413 */
[----:B------:R-:W-:Y:S02]  /*1600*/  @UP3 UIMAD UR18, UR50, UR40, URZ ;  /* 0x00000028321232a4 */ /* 0x000fe4000f8e023f */
[----:B------:R-:W-:-:S02]  /*1610*/  UISETP.LT.AND UP0, UPT, UR9, UR8, UPT ;  /* 0x000000080900728c */ /* 0x000fc4000bf01270 */
[----:B------:R-:W-:Y:S02]  /*1620*/  @UP3 USEL UR18, UR18, UR16, !UP2 ;  /* 0x0000001012123287 */ /* 0x000fe4000d000000 */
[----:B------:R-:W-:Y:S01]  /*1630*/  @!UP3 UIMAD UR19, UR50, UR38, UR58 ;  /* 0x000000263213b2a4 */ /* 0x000fe2000f8e023a */
[----:B------:R-:W-:Y:S01]  /*1640*/  @UP3 ULDC UR12, c[0x0][0x2e4] ;  /* 0x0000b900000c3ab9 */ /* 0x000fe20000000800 */
[----:B------:R-:W-:Y:S02]  /*1650*/  USEL UR38, UR9, UR8, UP0 ;  /* 0x0000000809267287 */ /* 0x000fe40008000000 */
[----:B------:R-:W-:Y:S01]  /*1660*/  @!P1 IMAD.IADD R3, R3, 0x1, -R6 ;  /* 0x0000000103039824 */ /* 0x000fe200078e0a06 */
[----:B------:R-:W-:Y:S01]  /*1670*/  @UP3 UIMAD UR37, UR58, UR12, UR18 ;  /* 0x0000000c3a2532a4 */ /* 0x000fe2000f8e0212 */
[----:B------:R-:W-:Y:S01]  /*1680*/  @!P1 VIADD R0, R0, 0x1 ;  /* 0x0000000100009836 */ /* 0x000fe20000000000 */
[----:B------:R-:W-:Y:S01]  /*1690*/  UIMAD UR12, UR6, UR17, UR20 ;  /* 0x00000011060c72a4 */ /* 0x000fe2000f8e0214 */
[----:B------:R-:W-:Y:S01]  /*16a0*/  PLOP3.LUT P1, PT, PT, PT, UP1, 0x80, 0x0 ;  /* 0x000000000000781c */ /* 0x000fe20003f2f018 */
[----:B------:R-:W-:Y:S01]  /*16b0*/  UIMAD.WIDE.U32 UR8, UR6, UR16, URZ ;  /* 0x00000010060872a5 */ /* 0x000fe2000f8e003f */
[----:B------:R-:W-:Y:S01]  /*16c0*/  ISETP.GE.U32.AND P0, PT, R3, R6, PT ;  /* 0x000000060300720c */ /* 0x000fe20003f06070 */
[----:B------:R-:W-:Y:S01]  /*16d0*/  ULEA UR17, UR38, 0xffffffc0, 0x6 ;  /* 0xffffffc026117891 */ /* 0x000fe2000f8e303f */
[----:B------:R-:W-:Y:S01]  /*16e0*/  LOP3.LUT R3, R7, UR58, RZ, 0x3c, !PT ;  /* 0x0000003a07037c12 */ /* 0x000fe2000f8e3cff */
[----:B------:R-:W-:-:S02]  /*16f0*/  UIMAD UR42, UR58, UR41, URZ ;  /* 0x000000293a2a72a4 */ /* 0x000fc4000f8e023f */
[----:B------:R-:W-:Y:S01]  /*1700*/  USEL UR56, UR14, UR8, !UP2 ;  /* 0x000000080e387287 */ /* 0x000fe2000d000000 */
[----:B------:R-:W-:Y:S01]  /*1710*/  ISETP.GE.AND P2, PT, R3, RZ, PT ;  /* 0x000000ff0300720c */ /* 0x000fe20003f46270 */
[----:B------:R-:W-:Y:S02]  /*1720*/  UIADD3 UR41, UR15, UR12, URZ ;  /* 0x0000000c0f297290 */ /* 0x000fe4000fffe03f */
[----:B------:R-:W-:Y:S02]  /*1730*/  USHF.R.S32.HI UR15, URZ, 0x1f, UR17 ;  /* 0x0000001f3f0f7899 */ /* 0x000fe40008011411 */
[----:B------:R-:W-:Y:S02]  /*1740*/  UIADD3 UR8, UP0, UR17, UR34, URZ ;  /* 0x0000002211087290 */ /* 0x000fe4000ff1e03f */
[----:B------:R-:W-:Y:S01]  /*1750*/  UIMAD UR12, UR7, UR16, URZ ;  /* 0x00000010070c72a4 */ /* 0x000fe2000f8e023f */
[----:B------:R-:W-:Y:S01]  /*1760*/  @P0 IADD3 R0, R0, 0x1, RZ ;  /* 0x0000000100000810 */ /* 0x000fe20007ffe0ff */
[----:B------:R-:W-:Y:S01]  /*1770*/  UIADD3.X UR14, UR15, UR22, URZ, UP0, !UPT ;  /* 0x000000160f0e7290 */ /* 0x000fe200087fe43f */
[----:B------:R-:W-:Y:S01]  /*1780*/  PLOP3.LUT P0, PT, PT, PT, UP3, 0x80, 0x0 ;  /* 0x000000000000781c */ /* 0x000fe20003f0f038 */
[----:B------:R-:W-:-:S02]  /*1790*/  UIMAD UR7, UR7, UR8, URZ ;  /* 0x00000008070772a4 */ /* 0x000fc4000f8e023f */
[----:B------:R-:W-:Y:S01]  /*17a0*/  @UP1 UIADD3 UR25, UR43, UR46, URZ ;  /* 0x0000002e2b191290 */ /* 0x000fe2000fffe03f */
[----:B------:R-:W-:Y:S01]  /*17b0*/  IMAD.MOV.U32 R14, RZ, RZ, R0 ;  /* 0x000000ffff0e7224 */ /* 0x000fe200078e0000 */
[----:B------:R-:W-:Y:S01]  /*17c0*/  @!UP2 UIADD3 UR47, UR29, UR21, URZ ;  /* 0x000000151d2fa290 */ /* 0x000fe2000fffe03f */
[----:B------:R-:W-:Y:S01]  /*17d0*/  @UP1 ULDC.64 UR22, c[0x0][0x250] ;  /* 0x0000940000161ab9 */ /* 0x000fe20000000a00 */
[----:B------:R-:W-:Y:S02]  /*17e0*/  UIMAD.WIDE.U32 UR20, UR6, UR8, URZ ;  /* 0x00000008061472a5 */ /* 0x000fe4000f8e003f */
[----:B------:R-:W-:Y:S01]  /*17f0*/  @!P2 IADD3 R14, -R14, RZ, RZ ;  /* 0x000000ff0e0ea210 */ /* 0x000fe20007ffe1ff */
[----:B------:R-:W-:Y:S01]  /*1800*/  UIMAD UR8, UR6, UR14, UR7 ;  /* 0x0000000e060872a4 */ /* 0x000fe2000f8e0207 */
[----:B------:R-:W-:Y:S01]  /*1810*/  @!P3 LOP3.LUT R14, RZ, R7, RZ, 0x33, !PT ;  /* 0x00000007ff0eb212 */ /* 0x000fe200078e33ff */
[----:B------:R-:W-:Y:S02]  /*1820*/  @UP1 UIMAD.WIDE.U32 UR6, UR25, UR22, URZ ;  /* 0x00000016190612a5 */ /* 0x000fe4000f8e003f */
[----:B------:R-:W-:-:S02]  /*1830*/  @UP2 UIADD3 UR41, UR9, UR12, URZ ;  /* 0x0000000c09292290 */ /* 0x000fc4000fffe03f */
[----:B------:R-:W-:Y:S02]  /*1840*/  @UP1 UIMAD UR9, UR25, UR23, URZ ;  /* 0x00000017190912a4 */ /* 0x000fe4000f8e023f */
[----:B------:R-:W-:Y:S02]  /*1850*/  @!UP3 UIMAD UR37, UR19, UR40, URZ ;  /* 0x000000281325b2a4 */ /* 0x000fe4000f8e023f */
[----:B------:R-:W-:Y:S02]  /*1860*/  USEL UR53, UR39, URZ, UP4 ;  /* 0x0000003f27357287 */ /* 0x000fe4000a000000 */
[----:B------:R-:W-:Y:S02]  /*1870*/  USHF.R.S32.HI UR30, URZ, 0x1f, UR45 ;  /* 0x0000001f3f1e7899 */ /* 0x000fe4000801142d */
[----:B------:R-:W-:Y:S02]  /*1880*/  USHF.R.S32.HI UR55, URZ, 0x1f, UR42 ;  /* 0x0000001f3f377899 */ /* 0x000fe4000801142a */
[----:B------:R-:W-:-:S02]  /*1890*/  USEL UR54, UR24, URZ, UP4 ;  /* 0x0000003f18367287 */ /* 0x000fc4000a000000 */
        /* <DEDUP_REMOVED lines=16> */
.L_x_75:
        /* <DEDUP_REMOVED lines=13> */
.L_x_76:
        /* <DEDUP_REMOVED lines=11> */
.L_x_77:
[----:B------:R-:W-:Y:S02]  /*1b20*/  ULDC UR6, c[0x0][0x270] ;  /* 0x00009c0000067ab9 */ /* 0x000fe40000000800 */
[----:B------:R-:W-:-:S04]  /*1b30*/  UIMAD UR6, UR50, UR6, UR58 ;  /* 0x00000006320672a4 */ /* 0x000fc8000f8e023a */
[----:B------:R-:W-:-:S12]  /*1b40*/  UIMAD UR6, UR6, UR60, URZ ;  /* 0x0000003c060672a4 */ /* 0x000fd8000f8e023f */
.L_x_78:
[----:B------:R-:W1:Y:S01]  /*1b50*/  S2R R10, SR_TID.X ;  /* 0x00000000000a7919 */ /* 0x000e620000002100 */
[----:B------:R-:W-:Y:S01]  /*1b60*/  USHF.R.S32.HI UR24, URZ, 0x1f, UR58 ;  /* 0x0000001f3f187899 */ /* 0x000fe2000801143a */
[----:B------:R-:W-:Y:S01]  /*1b70*/  SHF.R.S32.HI R249, RZ, 0x1f, R248 ;  /* 0x0000001ffff97819 */ /* 0x000fe200000114f8 */
[----:B------:R-:W-:Y:S01]  /*1b80*/  UIADD3 UR12, UR17, UR6, URZ ;  /* 0x00000006110c7290 */ /* 0x000fe2000fffe03f */
[----:B------:R-:W-:Y:S01]  /*1b90*/  IADD3 R4, P0, R248, UR8, RZ ;  /* 0x00000008f8047c10 */ /* 0x000fe2000ff1e0ff */
[----:B------:R-:W-:Y:S01]  /*1ba0*/  ULDC UR14, c[0x0][0x2dc] ;  /* 0x0000b700000e7ab9 */ /* 0x000fe20000000800 */
[----:B------:R-:W-:Y:S01]  /*1bb0*/  ULDC.64 UR6, c[0x0][0x428] ;  /* 0x00010a0000067ab9 */ /* 0x000fe20000000a00 */
[----:B------:R-:W-:Y:S01]  /*1bc0*/  ULDC UR16, c[0x0][0x270] ;  /* 0x00009c0000107ab9 */ /* 0x000fe20000000800 */
[----:B------:R-:W-:Y:S01]  /*1bd0*/  UIMAD UR9, UR24, UR6, URZ ;  /* 0x00000006180972a4 */ /* 0x000fe2000f8e023f */
[----:B------:R-:W-:Y:S01]  /*1be0*/  IMAD.U32 R9, RZ, RZ, UR6 ;  /* 0x00000006ff097e24 */ /* 0x000fe2000f8e00ff */
[----:B------:R-:W-:Y:S01]  /*1bf0*/  IADD3.X R5, R249, UR47, RZ, P0, !PT ;  /* 0x0000002ff9057c10 */ /* 0x000fe200087fe4ff */
[----:B------:R-:W-:Y:S01]  /*1c00*/  UIMAD UR34, UR14, UR16, URZ ;  /* 0x000000100e2272a4 */ /* 0x000fe2000f8e023f */
[----:B------:R-:W-:Y:S01]  /*1c10*/  BSSY B1, `(.L_x_74) ;  /* 0x000078f000017945 */ /* 0x000fe20003800000 */
[----:B------:R-:W-:-:S02]  /*1c20*/  UIMAD UR36, UR58, UR7, UR9 ;  /* 0x000000073a2472a4 */ /* 0x000fc4000f8e0209 */
[----:B------:R-:W-:Y:S01]  /*1c30*/  UIADD3 UR16, -UR5, UR13, UR45 ;  /* 0x0000000d05107290 */ /* 0x000fe2000fffe12d */
[----:B------:R-:W-:Y:S01]  /*1c40*/  ULDC.64 UR6, c[0x0][0x420] ;  /* 0x0001080000067ab9 */ /* 0x000fe20000000a00 */
[----:B------:R-:W-:Y:S01]  /*1c50*/  ULDC UR47, c[0x0][0x398] ;  /* 0x0000e600002f7ab9 */ /* 0x000fe20000000800 */
[----:B------:R-:W-:Y:S01]  /*1c60*/  IMAD.U32 R0, RZ, RZ, UR6 ;  /* 0x00000006ff007e24 */ /* 0x000fe2000f8e00ff */
[----:B------:R-:W-:Y:S02]  /*1c70*/  UIMAD UR8, UR15, UR6, URZ ;  /* 0x000000060f0872a4 */ /* 0x000fe4000f8e023f */
[----:B------:R-:W-:Y:S01]  /*1c80*/  USHF.L.U32 UR9, UR34, 0x6, URZ ;  /* 0x0000000622097899 */ /* 0x000fe2000800063f */
[----:B------:R-:W-:Y:S01]  /*1c90*/  IMAD.WIDE.U32 R4, R0, UR17, R4 ;  /* 0x0000001100047c25 */ /* 0x000fe2000f8e0004 */
[----:B------:R-:W-:Y:S02]  /*1ca0*/  UIMAD UR8, UR17, UR7, UR8 ;  /* 0x00000007110872a4 */ /* 0x000fe4000f8e0208 */
[----:B------:R-:W-:Y:S01]  /*1cb0*/  UIADD3 UR37, UR17, UR37, URZ ;  /* 0x0000002511257290 */ /* 0x000fe2000fffe03f */
[----:B------:R-:W-:Y:S01]  /*1cc0*/  ULDC.64 UR18, c[0x0][0x478] ;  /* 0x00011e0000127ab9 */ /* 0x000fe20000000a00 */
[----:B------:R-:W-:-:S02]  /*1cd0*/  ULDC.64 UR32, c[0x0][0x210] ;  /* 0x0000840000207ab9 */ /* 0x000fc40000000a00 */
[----:B------:R-:W-:Y:S01]  /*1ce0*/  VIADD R5, R5, UR8 ;  /* 0x0000000805057c36 */ /* 0x000fe20008000000 */
[----:B------:R-:W-:Y:S01]  /*1cf0*/  UIADD3 UR8, UR16, -UR47, URZ ;  /* 0x8000002f10087290 */ /* 0x000fe2000fffe03f */
[----:B-1----:R-:W-:Y:S01]  /*1d00*/  SHF.R.S32.HI R11, RZ, 0x1f, R10 ;  /* 0x0000001fff0b7819 */ /* 0x002fe2000001140a */
[----:B------:R-:W-:Y:S01]  /*1d10*/  UIMAD.WIDE UR18, UR12, 0x4, UR18 ;  /* 0x000000040c1278a5 */ /* 0x000fe2000f8e0212 */
[----:B------:R-:W-:Y:S01]  /*1d20*/  IMAD.WIDE.U32 R4, R9, UR58, R4 ;  /* 0x0000003a09047c25 */ /* 0x000fe2000f8e0004 */
[----:B------:R-:W-:Y:S01]  /*1d30*/  USHF.R.S32.HI UR21, URZ, 0x1f, UR8 ;  /* 0x0000001f3f157899 */ /* 0x000fe20008011408 */
[----:B------:R-:W-:Y:S01]  /*1d40*/  LEA.HI R3, R11, R10, RZ, 0x2 ;  /* 0x0000000a0b037211 */ /* 0x000fe200078f10ff */
[----:B------:R-:W-:Y:S01]  /*1d50*/  ULDC.64 UR28, c[0x0][0x3e0] ;  /* 0x0000f800001c7ab9 */ /* 0x000fe20000000a00 */
[----:B------:R-:W-:Y:S01]  /*1d60*/  VIADD R5, R5, UR36 ;  /* 0x0000002405057c36 */ /* 0x000fe20008000000 */
[----:B------:R-:W-:Y:S01]  /*1d70*/  ULEA.HI UR21, UR21, UR8, URZ, 0x6 ;  /* 0x0000000815157291 */ /* 0x000fe2000f8f303f */
[----:B------:R-:W-:Y:S01]  /*1d80*/  SHF.R.S32.HI R3, RZ, 0x2, R3 ;  /* 0x00000002ff037819 */ /* 0x000fe20000011403 */
[----:B------:R-:W-:-:S02]  /*1d90*/  USHF.R.S32.HI UR8, URZ, 0x1f, UR9 ;  /* 0x0000001f3f087899 */ /* 0x000fc40008011409 */
[----:B------:R-:W-:Y:S01]  /*1da0*/  USHF.R.S32.HI UR21, URZ, 0x6, UR21 ;  /* 0x000000063f157899 */ /* 0x000fe20008011415 */
[----:B------:R-:W-:Y:S01]  /*1db0*/  SHF.R.S32.HI R21, RZ, 0x1f, R3 ;  /* 0x0000001fff157819 */ /* 0x000fe20000011403 */
[C---:B------:R-:W-:Y:S01]  /*1dc0*/  IMAD.WIDE.U32 R4, R3.reuse, UR6, R4 ;  /* 0x0000000603047c25 */ /* 0x040fe2000f8e0004 */
[----:B------:R-:W-:Y:S01]  /*1dd0*/  IADD3 R0, P0, R3, UR17, RZ ;  /* 0x0000001103007c10 */ /* 0x000fe2000ff1e0ff */
[----:B------:R-:W-:-:S03]  /*1de0*/  UIADD3 UR17, UP2, UP0, UR20, UR9, UR42 ;  /* 0x0000000914117290 */ /* 0x000fc6000f85e02a */
[----:B------:R-:W-:Y:S01]  /*1df0*/  IADD3.X R8, R21, UR15, RZ, P0, !PT ;  /* 0x0000000f15087c10 */ /* 0x000fe200087fe4ff */
[----:B------:R-:W-:Y:S01]  /*1e00*/  IMAD.WIDE.U32 R6, R0, UR48, R248 ;  /* 0x0000003000067c25 */ /* 0x000fe2000f8e00f8 */
[----:B------:R-:W-:Y:S01]  /*1e10*/  ULDC.64 UR14, c[0x0][0x258] ;  /* 0x00009600000e7ab9 */ /* 0x000fe20000000a00 */
[----:B------:R-:W-:Y:S01]  /*1e20*/  UIADD3.X UR8, UR52, UR8, UR55, UP2, UP0 ;  /* 0x0000000834087290 */ /* 0x000fe200097e0437 */
[----:B------:R-:W-:Y:S01]  /*1e30*/  LEA R231, P3, R4, UR28, 0x1 ;  /* 0x0000001c04e77c11 */ /* 0x000fe2000f8608ff */
[----:B------:R-:W-:Y:S01]  /*1e40*/  IMAD R8, R8, UR48, RZ ;  /* 0x0000003008087c24 */ /* 0x000fe2000f8e02ff */
[----:B------:R-:W-:Y:S01]  /*1e50*/  IADD3 R6, P0, R6, UR57, RZ ;  /* 0x0000003906067c10 */ /* 0x000fe2000ff1e0ff */
[----:B------:R-:W-:Y:S02]  /*1e60*/  UIMAD UR12, UR24, UR14, URZ ;  /* 0x0000000e180c72a4 */ /* 0x000fe4000f8e023f */
[----:B------:R-:W-:Y:S01]  /*1e70*/  IMAD R8, R0, UR49, R8 ;  /* 0x0000003100087c24 */ /* 0x000fe2000f8e0208 */
[----:B------:R-:W-:Y:S01]  /*1e80*/  LEA.HI R0, R11, R10, RZ, 0x5 ;  /* 0x0000000a0b007211 */ /* 0x000fe200078f28ff */
[----:B------:R-:W-:-:S02]  /*1e90*/  UISETP.LT.AND UP0, UPT, URZ, UR21, UPT ;  /* 0x000000153f00728c */ /* 0x000fc4000bf01270 */
[----:B------:R-:W-:Y:S01]  /*1ea0*/  UIMAD UR16, UR58, UR15, UR12 ;  /* 0x0000000f3a1072a4 */ /* 0x000fe2000f8e020c */
[----:B------:R-:W-:Y:S01]  /*1eb0*/  LOP3.LUT R9, R0, 0xffffffe0, RZ, 0xc0, !PT ;  /* 0xffffffe000097812 */ /* 0x000fe200078ec0ff */
[----:B------:R-:W-:Y:S01]  /*1ec0*/  UIADD3 UR12, UP3, UP2, UR54, UR17, UR56 ;  /* 0x00000011360c7290 */ /* 0x000fe2000fa7e038 */
[----:B------:R-:W-:Y:S01]  /*1ed0*/  IADD3.X R7, R7, UR51, R8, P0, !PT ;  /* 0x0000003307077c10 */ /* 0x000fe200087fe408 */
[----:B------:R-:W-:Y:S01]  /*1ee0*/  USEL UR21, URZ, UR21, !UP0 ;  /* 0x000000153f157287 */ /* 0x000fe2000c000000 */
[----:B------:R-:W-:Y:S01]  /*1ef0*/  SHF.R.S32.HI R8, RZ, 0x5, R0 ;  /* 0x00000005ff087819 */ /* 0x000fe20000011400 */
[----:B------:R-:W-:Y:S01]  /*1f00*/  IMAD.IADD R9, R10, 0x1, -R9 ;  /* 0x000000010a097824 */ /* 0x000fe200078e0a09 */
[----:B------:R-:W-:Y:S01]  /*1f10*/  UIADD3.X UR8, UR53, UR8, UR41, UP3, UP2 ;  /* 0x0000000835087290 */ /* 0x000fe20009fe4429 */
[----:B------:R-:W-:Y:S01]  /*1f20*/  IMAD.U32 R0, RZ, RZ, UR14 ;  /* 0x0000000eff007e24 */ /* 0x000fe2000f8e00ff */
[----:B------:R-:W-:Y:S01]  /*1f30*/  UISETP.GT.AND UP0, UPT, UR38, UR21, UPT ;  /* 0x000000152600728c */ /* 0x000fe2000bf04270 */
[----:B------:R-:W-:Y:S01]  /*1f40*/  IMAD R8, R8, UR34, R9 ;  /* 0x0000002208087c24 */ /* 0x000fe2000f8e0209 */
[----:B------:R-:W-:Y:S01]  /*1f50*/  ULDC.64 UR48, c[0x0][0x2b0] ;  /* 0x0000ac0000307ab9 */ /* 0x000fe20000000a00 */
[----:B------:R-:W-:Y:S01]  /*1f60*/  IMAD.WIDE.U32 R6, R0, UR58, R6 ;  /* 0x0000003a00067c25 */ /* 0x000fe2000f8e0006 */
[----:B------:R-:W-:-:S02]  /*1f70*/  UIMAD.WIDE UR14, UR37, 0x4, UR48 ;  /* 0x00000004250e78a5 */ /* 0x000fc4000f8e0230 */
[C---:B------:R-:W-:Y:S01]  /*1f80*/  IADD3 R0, P0, R8.reuse, UR12, RZ ;  /* 0x0000000c08007c10 */ /* 0x040fe2000ff1e0ff */
[----:B------:R-:W-:Y:S01]  /*1f90*/  IMAD R9, R21, UR6, RZ ;  /* 0x0000000615097c24 */ /* 0x000fe2000f8e02ff */
[----:B------:R-:W-:Y:S01]  /*1fa0*/  ULDC.64 UR24, c[0x0][0x400] ;  /* 0x0001000000187ab9 */ /* 0x000fe20000000a00 */
[----:B------:R-:W-:Y:S01]  /*1fb0*/  VIADD R7, R7, UR16 ;  /* 0x0000001007077c36 */ /* 0x000fe20008000000 */
[----:B------:R-:W-:Y:S01]  /*1fc0*/  LEA.HI.X.SX32 R8, R8, UR8, 0x1, P0 ;  /* 0x0000000808087c11 */ /* 0x000fe200080f0eff */
[----:B------:R-:W-:Y:S01]  /*1fd0*/  IMAD R9, R3, UR7, R9 ;  /* 0x0000000703097c24 */ /* 0x000fe2000f8e0209 */
[----:B------:R-:W-:Y:S01]  /*1fe0*/  PLOP3.LUT P0, PT, PT, PT, UP0, 0x80, 0x0 ;  /* 0x000000000000781c */ /* 0x000fe20003f0f008 */
[----:B------:R-:W-:Y:S01]  /*1ff0*/  UIADD3 UR6, UR38, -0x1, URZ ;  /* 0xffffffff26067890 */ /* 0x000fe2000fffe03f */
[----:B------:R-:W-:Y:S01]  /*2000*/  LEA R222, P2, R0, UR24, 0x2 ;  /* 0x0000001800de7c11 */ /* 0x000fe2000f8410ff */
[----:B------:R-:W-:Y:S01]  /*2010*/  IMAD.IADD R5, R5, 0x1, R9 ;  /* 0x0000000105057824 */ /* 0x000fe200078e0209 */
[----:B------:R-:W-:Y:S01]  /*2020*/  LEA R230, P4, R6, UR32, 0x1 ;  /* 0x0000002006e67c11 */ /* 0x000fe2000f8808ff */
[----:B------:R-:W-:Y:S01]  /*2030*/  UMOV UR17, UR19 ;  /* 0x0000001300117c82 */ /* 0x000fe20008000000 */
[----:B------:R-:W-:Y:S01]  /*2040*/  LEA.HI.X R221, R0, UR25, R8, 0x2, P2 ;  /* 0x0000001900dd7c11 */ /* 0x000fe200090f1408 */
[----:B------:R-:W-:Y:S01]  /*2050*/  UMOV UR16, UR14 ;  /* 0x0000000e00107c82 */ /* 0x000fe20008000000 */
[----:B------:R-:W-:-:S02]  /*2060*/  LEA.HI.X R229, R4, UR29, R5, 0x1, P3 ;  /* 0x0000001d04e57c11 */ /* 0x000fc400098f0c05 */
[----:B------:R-:W-:-:S03]  /*2070*/  LEA.HI.X R228, R6, UR33, R7, 0x1, P4 ;  /* 0x0000002106e47c11 */ /* 0x000fc6000a0f0c07 */
[----:B------:R-:W-:Y:S05]  /*2080*/  @P0 BRA `(.L_x_79) ;  /* 0x0000000800580947 */ /* 0x000fea0003800000 */
        /* <DEDUP_REMOVED lines=19> */
.L_x_80:
[----:B------:R-:W-:Y:S01]  /*21c0*/  @UP1 UIADD3 UR14, UR43, UR46, URZ ;  /* 0x0000002e2b0e1290 */ /* 0x000fe2000fffe03f */
[----:B------:R-:W-:-:S03]  /*21d0*/  @UP1 ULDC.64 UR6, c[0x0][0x458] ;  /* 0x0001160000061ab9 */ /* 0x000fc60000000a00 */
[----:B------:R-:W-:Y:S02]  /*21e0*/  @UP1 UIMAD.WIDE.U32 UR12, UR14, UR6, URZ ;  /* 0x000000060e0c12a5 */ /* 0x000fe4000f8e003f */
[----:B------:R-:W-:-:S04]  /*21f0*/  @UP1 UIMAD UR14, UR14, UR7, URZ ;  /* 0x000000070e0e12a4 */ /* 0x000fc8000f8e023f */
[----:B------:R-:W-:-:S03]  /*2200*/  @UP1 UIADD3 UR16, UR13, UR14, URZ ;  /* 0x0000000e0d101290 */ /* 0x000fc6000fffe03f */
[----:B------:R-:W-:Y:S01]  /*2210*/  @UP1 UMOV UR14, UR12 ;  /* 0x0000000c000e1c82 */ /* 0x000fe20008000000 */
[----:B------:R-:W-:Y:S08]  /*2220*/  @P1 BRA `(.L_x_81) ;  /* 0x0000000000301947 */ /* 0x000ff00003800000 */
        /* <DEDUP_REMOVED lines=12> */
.L_x_81:
[----:B------:R1:W5:Y:S04]  /*22f0*/  LDL R12, [R1+0x4] ;  /* 0x00000400010c7983 */ /* 0x0003680000100800 */
[----:B------:R1:W5:Y:S01]  /*2300*/  LDL R11, [R1+0x8] ;  /* 0x00000800010b7983 */ /* 0x0003620000100800 */
[----:B------:R-:W-:Y:S01]  /*2310*/  UIMAD UR12, UR30, UR8, URZ ;  /* 0x000000081e0c72a4 */ /* 0x000fe2000f8e023f */
[----:B------:R-:W-:Y:S01]  /*2320*/  IMAD.U32 R4, RZ, RZ, UR8 ;  /* 0x00000008ff047e24 */ /* 0x000fe2000f8e00ff */
[----:B------:R-:W-:Y:S01]  /*2330*/  UIMAD UR5, UR44, -0x80, UR5 ;  /* 0xffffff802c0578a4 */ /* 0x000fe2000f8e0205 */
[----:B------:R-:W-:Y:S01]  /*2340*/  BSSY B0, `(.L_x_82) ;  /* 0x0000021000007945 */ /* 0x000fe20003800000 */
[----:B------:R-:W-:Y:S01]  /*2350*/  UIMAD UR12, UR45, UR9, UR12 ;  /* 0x000000092d0c72a4 */ /* 0x000fe2000f8e020c */
[----:B------:R-:W-:Y:S01]  /*2360*/  IMAD.WIDE.U32 R4, R4, UR45, R248 ;  /* 0x0000002d04047c25 */ /* 0x000fe2000f8e00f8 */
[----:B------:R-:W-:-:S02]  /*2370*/  USHF.R.S32.HI UR15, URZ, 0x1f, UR58 ;  /* 0x0000001f3f0f7899 */ /* 0x000fc4000801143a */
[C---:B------:R-:W-:Y:S02]  /*2380*/  ISETP.GE.AND P4, PT, R3.reuse, UR5, PT ;  /* 0x0000000503007c0c */ /* 0x040fe4000bf86270 */
[----:B------:R-:W-:Y:S01]  /*2390*/  MOV R0, UR12 ;  /* 0x0000000c00007c02 */ /* 0x000fe20008000f00 */
[----:B------:R-:W-:Y:S01]  /*23a0*/  ULDC.64 UR12, c[0x0][0x468] ;  /* 0x00011a00000c7ab9 */ /* 0x000fe20000000a00 */
[----:B------:R-:W-:Y:S01]  /*23b0*/  IADD3 R6, P0, R4, UR17, RZ ;  /* 0x0000001104067c10 */ /* 0x000fe2000ff1e0ff */
[----:B------:R-:W-:Y:S01]  /*23c0*/  UIMAD UR15, UR15, UR12, URZ ;  /* 0x0000000c0f0f72a4 */ /* 0x000fe2000f8e023f */
[----:B------:R-:W-:Y:S02]  /*23d0*/  VIADD R4, R3, 0x40 ;  /* 0x0000004003047836 */ /* 0x000fe40000000000 */
[----:B------:R-:W-:Y:S01]  /*23e0*/  IADD3.X R7, R5, UR18, R0, P0, !PT ;  /* 0x0000001205077c10 */ /* 0x000fe200087fe400 */
[----:B------:R-:W-:Y:S01]  /*23f0*/  UIMAD UR13, UR58, UR13, UR15 ;  /* 0x0000000d3a0d72a4 */ /* 0x000fe2000f8e020f */
[----:B------:R-:W-:-:S02]  /*2400*/  MOV R0, UR12 ;  /* 0x0000000c00007c02 */ /* 0x000fc40008000f00 */
[----:B------:R-:W-:-:S03]  /*2410*/  ISETP.GE.AND P3, PT, R4, UR5, PT ;  /* 0x0000000504007c0c */ /* 0x000fc6000bf66270 */
[----:B------:R-:W-:-:S04]  /*2420*/  IMAD.WIDE.U32 R6, R0, UR58, R6 ;  /* 0x0000003a00067c25 */ /* 0x000fc8000f8e0006 */
[----:B------:R-:W-:Y:S01]  /*2430*/  VIADD R10, R7, UR13 ;  /* 0x0000000d070a7c36 */ /* 0x000fe20008000000 */
        /* <DEDUP_REMOVED lines=17> */
.L_x_83:
[----:B------:R-:W-:Y:S05]  /*2550*/  BSYNC B0 ;  /* 0x0000000000007941 */ /* 0x000fea0003800000 */
.L_x_82:
        /* <DEDUP_REMOVED lines=19> */
.L_x_85:
[----:B------:R-:W-:Y:S05]  /*2690*/  BSYNC B0 ;  /* 0x0000000000007941 */ /* 0x000fea0003800000 */
.L_x_84:
        /* <DEDUP_REMOVED lines=17> */
[----:B------:R-:W-:Y:S01]  /*27b0*/  IMAD.MOV.U32 R4, RZ, RZ, R6 ;  /* 0x000000ffff047224 */ /* 0x000fe200078e0006 */
[----:B------:R-:W-:Y:S01]  /*27c0*/  ULDC UR5, c[0x0][0x2d0] ;  /* 0x0000b40000057ab9 */ /* 0x000fe20000000800 */
[----:B------:R-:W-:Y:S01]  /*27d0*/  IMAD R10, R21, UR6, RZ ;  /* 0x00000006150a7c24 */ /* 0x000fe2000f8e02ff */
[----:B------:R-:W-:Y:S01]  /*27e0*/  ISETP.GE.AND P2, PT, R248, UR5, PT ;  /* 0x00000005f8007c0c */ /* 0x000fe2000bf46270 */
[----:B------:R-:W-:Y:S01]  /*27f0*/  IMAD.WIDE.U32 R8, R3, UR6, R4 ;  /* 0x0000000603087c25 */ /* 0x000fe2000f8e0004 */
[----:B-----5:R-:W-:Y:S01]  /*2800*/  ISETP.GE.AND P1, PT, R12, UR5, PT ;  /* 0x000000050c007c0c */ /* 0x020fe2000bf26270 */
[----:B------:R-:W-:Y:S01]  /*2810*/  ULDC.64 UR8, c[0x0][0x3f8] ;  /* 0x0000fe0000087ab9 */ /* 0x000fe20000000a00 */
[----:B------:R-:W-:Y:S01]  /*2820*/  ISETP.GE.AND P0, PT, R11, UR5, PT ;  /* 0x000000050b007c0c */ /* 0x000fe2000bf06270 */
[----:B------:R-:W-:-:S04]  /*2830*/  IMAD R4, R3, UR7, R10 ;  /* 0x0000000703047c24 */ /* 0x000fc8000f8e020a */
[----:B------:R-:W-:Y:S01]  /*2840*/  IMAD.IADD R5, R9, 0x1, R4 ;  /* 0x0000000109057824 */ /* 0x000fe200078e0204 */
[----:B------:R-:W-:-:S04]  /*2850*/  LEA R4, P4, R8, UR8, 0x1 ;  /* 0x0000000808047c11 */ /* 0x000fc8000f8808ff */
[----:B------:R-:W-:-:S05]  /*2860*/  LEA.HI.X R5, R8, UR9, R5, 0x1, P4 ;  /* 0x0000000908057c11 */ /* 0x000fca000a0f0c05 */
[----:B------:R1:W-:Y:S04]  /*2870*/  @!P2 STG.E.128 desc[UR10][R4.64], RZ ;  /* 0x000000ff0400a986 */ /* 0x0003e8000c101d0a */
[----:B------:R1:W-:Y:S04]  /*2880*/  @!P1 STG.E.128 desc[UR10][R4.64+0x40], RZ ;  /* 0x000040ff04009986 */ /* 0x0003e8000c101d0a */
[----:B------:R1:W-:Y:S02]  /*2890*/  @!P0 STG.E.128 desc[UR10][R4.64+0x80], RZ ;  /* 0x000080ff04008986 */ /* 0x0003e4000c101d0a */
.L_x_87:
[----:B------:R-:W-:Y:S05]  /*28a0*/  BSYNC B0 ;  /* 0x0000000000007941 */ /* 0x000fea0003800000 */
.L_x_86:
        /* <DEDUP_REMOVED lines=8> */
[----:B------:R-:W-:-:S04]  /*2930*/  IMAD.WIDE.U32 R6, R3, UR6, R6 ;  /* 0x0000000603067c25 */ /* 0x000fc8000f8e0006 */
[----:B------:R-:W-:-:S04]  /*2940*/  IMAD R4, R4, UR6, RZ ;  /* 0x0000000604047c24 */ /* 0x000fc8000f8e02ff */
[----:B------:R-:W-:Y:S01]  /*2950*/  IMAD R3, R3, UR7, R4 ;  /* 0x0000000703037c24 */ /* 0x000fe2000f8e0204 */
[----:B------:R-:W-:-:S03]  /*2960*/  LEA R4, P2, R6, UR8, 0x1 ;  /* 0x0000000806047c11 */ /* 0x000fc6000f8408ff */
[----:B------:R-:W-:-:S05]  /*2970*/  IMAD.IADD R3, R7, 0x1, R3 ;  /* 0x0000000107037824 */ /* 0x000fca00078e0203 */
[----:B------:R-:W-:-:S05]  /*2980*/  LEA.HI.X R5, R6, UR9, R3, 0x1, P2 ;  /* 0x0000000906057c11 */ /* 0x000fca00090f0c03 */
[----:B------:R1:W-:Y:S04]  /*2990*/  @!P1 STG.E.128 desc[UR10][R4.64], RZ ;  /* 0x000000ff04009986 */ /* 0x0003e8000c101d0a */
[----:B------:R1:W-:Y:S01]  /*29a0*/  @!P0 STG.E.128 desc[UR10][R4.64+0x40], RZ ;  /* 0x000040ff04008986 */ /* 0x0003e2000c101d0a */
[----:B------:R-:W-:-:S13]  /*29b0*/  ISETP.GE.AND P0, PT, R11, UR5, PT ;  /* 0x000000050b007c0c */ /* 0x000fda000bf06270 */
[----:B------:R-:W-:Y:S05]  /*29c0*/  @P0 BRA `(.L_x_88) ;  /* 0x0000006800cc0947 */ /* 0x000fea0003800000 */
[----:B------:R2:W-:Y:S01]  /*29d0*/  STG.E.128 desc[UR10][R4.64+0x80], RZ ;  /* 0x000080ff04007986 */ /* 0x0005e2000c101d0a */
[----:B------:R-:W-:Y:S05]  /*29e0*/  BRA `(.L_x_88) ;  /* 0x0000006800c47947 */ /* 0x000fea0003800000 */
.L_x_79:
[----:B------:R-:W2:Y:S01]  /*29f0*/  LDL R18, [R1+0x14] ;  /* 0x0000140001127983 */ /* 0x000ea20000100800 */
[----:B------:R-:W-:Y:S01]  /*2a00*/  PLOP3.LUT P0, PT, PT, PT, UP4, 0x80, 0x0 ;  /* 0x000000000000781c */ /* 0x000fe20003f0f048 */
[----:B------:R-:W-:Y:S01]  /*2a10*/  UIMAD UR7, UR30, UR22, URZ ;  /* 0x000000161e0772a4 */ /* 0x000fe2000f8e023f */
[----:B------:R-:W-:Y:S01]  /*2a20*/  IMAD.U32 R4, RZ, RZ, UR22 ;  /* 0x00000016ff047e24 */ /* 0x000fe2000f8e00ff */
[----:B------:R-:W-:Y:S01]  /*2a30*/  UIMAD UR8, UR44, -0x80, UR5 ;  /* 0xffffff802c0878a4 */ /* 0x000fe2000f8e0205 */
[C---:B------:R-:W-:Y:S01]  /*2a40*/  VIADD R7, R3.reuse, 0x40 ;  /* 0x0000004003077836 */ /* 0x040fe20000000000 */
[----:B------:R-:W-:Y:S01]  /*2a50*/  UIMAD UR7, UR45, UR23, UR7 ;  /* 0x000000172d0772a4 */ /* 0x000fe2000f8e0207 */
[----:B------:R-:W-:Y:S01]  /*2a60*/  IMAD.WIDE.U32 R4, R4, UR45, R248 ;  /* 0x0000002d04047c25 */ /* 0x000fe2000f8e00f8 */
[----:B------:R-:W-:Y:S01]  /*2a70*/  ULEA.HI UR12, UR6, UR6, URZ, 0x1 ;  /* 0x00000006060c7291 */ /* 0x000fe2000f8f083f */
[----:B------:R-:W-:Y:S05]  /*2a80*/  BSSY B0, `(.L_x_89) ;  /* 0x000003f000007945 */ /* 0x000fea0003800000 */
[----:B------:R-:W-:Y:S01]  /*2a90*/  @P0 BAR.SYNC.DEFER_BLOCKING 0x0 ;  /* 0x0000000000000b1d */ /* 0x000fe20000010000 */
[----:B------:R-:W-:Y:S01]  /*2aa0*/  ISETP.GE.AND P1, PT, R3, UR8, PT ;  /* 0x0000000803007c0c */ /* 0x000fe2000bf26270 */
[----:B------:R-:W-:Y:S01]  /*2ab0*/  ULOP3.LUT UR12, UR12, 0xfffffffe, URZ, 0xc0, !UPT ;  /* 0xfffffffe0c0c7892 */ /* 0x000fe2000f8ec03f */
[----:B------:R-:W-:Y:S01]  /*2ac0*/  MOV R0, UR7 ;  /* 0x0000000700007c02 */ /* 0x000fe20008000f00 */
[----:B------:R-:W-:Y:S01]  /*2ad0*/  UIMAD UR7, UR6, -0x40, UR13 ;  /* 0xffffffc0060778a4 */ /* 0x000fe2000f8e020d */
[----:B------:R-:W-:Y:S01]  /*2ae0*/  IADD3 R6, P2, R4, UR39, RZ ;  /* 0x0000002704067c10 */ /* 0x000fe2000ff5e0ff */
[----:B------:R-:W-:Y:S01]  /*2af0*/  ULDC.64 UR24, c[0x0][0x268] ;  /* 0x00009a0000187ab9 */ /* 0x000fe20000000a00 */
[----:B------:R-:W-:Y:S01]  /*2b00*/  ISETP.GE.AND P4, PT, R7, UR8, PT ;  /* 0x0000000807007c0c */ /* 0x000fe2000bf86270 */
[----:B------:R-:W-:Y:S01]  /*2b10*/  IMAD R4, R15, UR24, RZ ;  /* 0x000000180f047c24 */ /* 0x000fe2000f8e02ff */
[----:B------:R-:W-:Y:S01]  /*2b20*/  IADD3.X R7, R5, UR40, R0, P2, !PT ;  /* 0x0000002805077c10 */ /* 0x000fe200097fe400 */
[----:B------:R-:W-:Y:S01]  /*2b30*/  UIADD3 UR12, UR6, -UR12, URZ ;  /* 0x8000000c060c7290 */ /* 0x000fe2000fffe03f */
[----:B------:R-:W-:Y:S01]  /*2b40*/  ISETP.GE.AND P6, PT, R3, UR7, PT ;  /* 0x0000000703007c0c */ /* 0x000fe2000bfc6270 */
[----:B------:R-:W-:-:S02]  /*2b50*/  IMAD R4, R14, UR25, R4 ;  /* 0x000000190e047c24 */ /* 0x000fc4000f8e0204 */
[----:B------:R-:W-:Y:S01]  /*2b60*/  IMAD.WIDE.U32 R6, R14, UR24, R6 ;  /* 0x000000180e067c25 */ /* 0x000fe2000f8e0006 */
[----:B------:R-:W-:-:S03]  /*2b70*/  UISETP.NE.AND UP0, UPT, UR12, 0x1, UPT ;  /* 0x000000010c00788c */ /* 0x000fc6000bf05270 */
[----:B------:R-:W-:Y:S01]  /*2b80*/  IMAD.IADD R9, R7, 0x1, R4 ;  /* 0x0000000107097824 */ /* 0x000fe200078e0204 */
        /* <DEDUP_REMOVED lines=11> */
[----:B------:R-:W-:Y:S02]  /*2c40*/  IMAD.MOV.U32 R4, RZ, RZ, R6 ;  /* 0x000000ffff047224 */ /* 0x000fe400078e0006 */
[----:B------:R-:W-:Y:S02]  /*2c50*/  IMAD.MOV.U32 R5, RZ, RZ, R9 ;  /* 0x000000ffff057224 */ /* 0x000fe400078e0009 */
[----:B------:R-:W-:-:S08]  /*2c60*/  IMAD.WIDE.U32 R4, R3, UR22, R4 ;  /* 0x0000001603047c25 */ /* 0x000fd0000f8e0004 */
[----:B------:R-:W4:Y:S01]  /*2c70*/  @!P5 LDC.64 R12, c[0x0][0x220] ;  /* 0x00008800ff0cdb82 */ /* 0x000f220000000a00 */
[----:B------:R1:W-:Y:S04]  /*2c80*/  @P5 STS [R0+0xf000], RZ ;  /* 0x00f000ff00005388 */ /* 0x0003e80000000800 */
[----:B------:R1:W-:Y:S04]  /*2c90*/  @P5 STS [R0+0xf004], RZ ;  /* 0x00f004ff00005388 */ /* 0x0003e80000000800 */
[----:B------:R1:W-:Y:S01]  /*2ca0*/  @P5 STS.64 [R0+0xf008], RZ ;  /* 0x00f008ff00005388 */ /* 0x0003e20000000a00 */
[----:B----4-:R-:W-:-:S02]  /*2cb0*/  @!P5 LEA R12, P0, R4, R12, 0x1 ;  /* 0x0000000c040cd211 */ /* 0x010fc400078008ff */
[----:B--2---:R-:W-:Y:S01]  /*2cc0*/  ISETP.GE.AND P3, PT, R8, UR12, PT ;  /* 0x0000000c08007c0c */ /* 0x004fe2000bf66270 */
[----:B------:R-:W-:Y:S01]  /*2cd0*/  IMAD R8, R21, UR22, RZ ;  /* 0x0000001615087c24 */ /* 0x000fe2000f8e02ff */
[----:B---3--:R-:W-:-:S03]  /*2ce0*/  ISETP.GE.AND P2, PT, R16, UR12, PT ;  /* 0x0000000c10007c0c */ /* 0x008fc6000bf46270 */
[----:B------:R-:W-:-:S04]  /*2cf0*/  IMAD R8, R3, UR23, R8 ;  /* 0x0000001703087c24 */ /* 0x000fc8000f8e0208 */
[----:B------:R-:W-:-:S04]  /*2d00*/  IMAD.IADD R8, R5, 0x1, R8 ;  /* 0x0000000105087824 */ /* 0x000fc800078e0208 */
[----:B------:R-:W2:Y:S01]  /*2d10*/  @!P3 LDC.64 R10, c[0x0][0x220] ;  /* 0x00008800ff0abb82 */ /* 0x000ea20000000a00 */
[----:B------:R-:W-:-:S05]  /*2d20*/  @!P5 LEA.HI.X R13, R4, R13, R8, 0x1, P0 ;  /* 0x0000000d040dd211 */ /* 0x000fca00000f0c08 */
[----:B------:R-:W-:Y:S01]  /*2d30*/  @!PT LDS RZ, [RZ] ;  /* 0x00000000fffff984 */ /* 0x000fe20000000800 */
[----:B------:R-:W-:Y:S01]  /*2d40*/  @!PT LDS RZ, [RZ] ;  /* 0x00000000fffff984 */ /* 0x000fe20000000800 */
[----:B------:R-:W-:Y:S01]  /*2d50*/  @!PT LDS RZ, [RZ] ;  /* 0x00000000fffff984 */ /* 0x000fe20000000800 */
[----:B------:R1:W-:Y:S04]  /*2d60*/  @!P5 LDGSTS.E.BYPASS.LTC128B.128 [R0+0xf000], desc[UR10][R12.64] ;  /* 0x0f0000000c00dfae */ /* 0x0003e8000b901d4a */
[----:B------:R1:W-:Y:S01]  /*2d70*/  @P3 STS.128 [R0+0x11000], RZ ;  /* 0x011000ff00003388 */ /* 0x0003e20000000c00 */
[----:B--2---:R-:W-:-:S04]  /*2d80*/  @!P3 LEA R10, P0, R4, R10, 0x1 ;  /* 0x0000000a040ab211 */ /* 0x004fc800078008ff */
        /* <DEDUP_REMOVED lines=14> */
.L_x_90:
[----:B------:R-:W-:Y:S05]  /*2e70*/  BSYNC B0 ;  /* 0x0000000000007941 */ /* 0x000fea0003800000 */
.L_x_89:
[----:B------:R3:W-:Y:S01]  /*2e80*/  @P4 STS.128 [R0+0x10000], RZ ;  /* 0x010000ff00004388 */ /* 0x0007e20000000c00 */
[----:B------:R-:W-:Y:S03]  /*2e90*/  BSSY B0, `(.L_x_91) ;  /* 0x000002b000007945 */ /* 0x000fe60003800000 */
[----:B------:R3:W-:Y:S04]  /*2ea0*/  @P4 STS.128 [R0+0x12000], RZ ;  /* 0x012000ff00004388 */ /* 0x0007e80000000c00 */
[----:B------:R3:W-:Y:S01]  /*2eb0*/  @P4 STS.128 [R0+0x14000], RZ ;  /* 0x014000ff00004388 */ /* 0x0007e20000000c00 */
[----:B------:R-:W-:Y:S05]  /*2ec0*/  @P4 BRA `(.L_x_92) ;  /* 0x00000000009c4947 */ /* 0x000fea0003800000 */
[----:B------:R-:W4:Y:S01]  /*2ed0*/  LDL R4, [R1+0x4] ;  /* 0x0000040001047983 */ /* 0x000f220000100800 */
[----:B------:R-:W-:-:S03]  /*2ee0*/  ULDC UR8, c[0x0][0x2d0] ;  /* 0x0000b40000087ab9 */ /* 0x000fc60000000800 */
[----:B-12---:R-:W2:Y:S01]  /*2ef0*/  LDL R11, [R1+0x8] ;  /* 0x00000800010b7983 */ /* 0x006ea20000100800 */
[----:B------:R-:W-:Y:S01]  /*2f00*/  ISETP.GE.AND P5, PT, R248, UR8, PT ;  /* 0x00000008f8007c0c */ /* 0x000fe2000bfa6270 */
[----:B------:R-:W-:Y:S01]  /*2f10*/  IMAD.MOV.U32 R5, RZ, RZ, R9 ;  /* 0x000000ffff057224 */ /* 0x000fe200078e0009 */
[----:B------:R-:W-:-:S11]  /*2f20*/  IADD3 R7, P0, R3, 0x40, RZ ;  /* 0x0000004003077810 */ /* 0x000fd60007f1e0ff */
[----:B------:R-:W1:Y:S01]  /*2f30*/  @!P5 LDC.64 R12, c[0x0][0x220] ;  /* 0x00008800ff0cdb82 */ /* 0x000e620000000a00 */
[----:B------:R1:W-:Y:S01]  /*2f40*/  @P5 STS.128 [R0+0x10000], RZ ;  /* 0x010000ff00005388 */ /* 0x0003e20000000c00 */
[----:B----4-:R-:W-:Y:S01]  /*2f50*/  ISETP.GE.AND P3, PT, R4, UR8, PT ;  /* 0x0000000804007c0c */ /* 0x010fe2000bf66270 */
[----:B------:R-:W-:Y:S01]  /*2f60*/  IMAD.X R4, RZ, RZ, R21, P0 ;  /* 0x000000ffff047224 */ /* 0x000fe200000e0615 */
[----:B--2---:R-:W-:-:S03]  /*2f70*/  ISETP.GE.AND P0, PT, R11, UR8, PT ;  /* 0x000000080b007c0c */ /* 0x004fc6000bf06270 */
[----:B------:R-:W-:Y:S02]  /*2f80*/  IMAD R10, R4, UR22, RZ ;  /* 0x00000016040a7c24 */ /* 0x000fe4000f8e02ff */
[----:B------:R-:W-:Y:S02]  /*2f90*/  IMAD.MOV.U32 R4, RZ, RZ, R6 ;  /* 0x000000ffff047224 */ /* 0x000fe400078e0006 */
[C---:B------:R-:W-:Y:S02]  /*2fa0*/  IMAD R10, R7.reuse, UR23, R10 ;  /* 0x00000017070a7c24 */ /* 0x040fe4000f8e020a */
[----:B------:R-:W-:Y:S02]  /*2fb0*/  IMAD.WIDE.U32 R4, R7, UR22, R4 ;  /* 0x0000001607047c25 */ /* 0x000fe4000f8e0004 */
[----:B------:R-:W2:Y:S02]  /*2fc0*/  @!P3 LDC.64 R16, c[0x0][0x220] ;  /* 0x00008800ff10bb82 */ /* 0x000ea40000000a00 */
[----:B------:R-:W-:Y:S01]  /*2fd0*/  IMAD.IADD R10, R5, 0x1, R10 ;  /* 0x00000001050a7824 */ /* 0x000fe200078e020a */
[----:B-1----:R-:W-:-:S04]  /*2fe0*/  @!P5 LEA R8, P2, R4, R12, 0x1 ;  /* 0x0000000c0408d211 */ /* 0x002fc800078408ff */
        /* <DEDUP_REMOVED lines=21> */
.L_x_92:
[----:B------:R-:W-:Y:S05]  /*3140*/  BSYNC B0 ;  /* 0x0000000000007941 */ /* 0x000fea0003800000 */
.L_x_91:
        /* <DEDUP_REMOVED lines=11> */
[----:B-1--4-:R-:W4:Y:S01]  /*3200*/  LDL R6, [R1+0x4] ;  /* 0x0000040001067983 */ /* 0x012f220000100800 */
[----:B------:R-:W-:-:S03]  /*3210*/  ULDC UR8, c[0x0][0x2d0] ;  /* 0x0000b40000087ab9 */ /* 0x000fc60000000800 */
[----:B------:R-:W5:Y:S01]  /*3220*/  LDL R5, [R1+0x8] ;  /* 0x0000080001057983 */ /* 0x000f620000100800 */
[----:B------:R-:W-:-:S13]  /*3230*/  ISETP.GE.AND P5, PT, R248, UR8, PT ;  /* 0x00000008f8007c0c */ /* 0x000fda000bfa6270 */
[----:B------:R-:W-:Y:S01]  /*3240*/  @!P5 IMAD.MOV.U32 R7, RZ, RZ, R229 ;  /* 0x000000ffff07d224 */ /* 0x000fe200078e00e5 */
[----:B------:R1:W-:Y:S04]  /*3250*/  @P5 STS [R0+0x6000], RZ ;  /* 0x006000ff00005388 */ /* 0x0003e80000000800 */
[----:B------:R1:W-:Y:S04]  /*3260*/  @P5 STS [R0+0x6004], RZ ;  /* 0x006004ff00005388 */ /* 0x0003e80000000800 */
[----:B------:R1:W-:Y:S01]  /*3270*/  @P5 STS.64 [R0+0x6008], RZ ;  /* 0x006008ff00005388 */ /* 0x0003e20000000a00 */
[----:B----4-:R-:W-:Y:S01]  /*3280*/  ISETP.GE.AND P3, PT, R6, UR8, PT ;  /* 0x0000000806007c0c */ /* 0x010fe2000bf66270 */
[----:B------:R-:W-:Y:S01]  /*3290*/  @!P5 IMAD.MOV.U32 R6, RZ, RZ, R231 ;  /* 0x000000ffff06d224 */ /* 0x000fe200078e00e7 */
[----:B-----5:R-:W-:-:S04]  /*32a0*/  ISETP.GE.AND P2, PT, R5, UR8, PT ;  /* 0x0000000805007c0c */ /* 0x020fc8000bf46270 */
[----:B------:R-:W-:Y:S01]  /*32b0*/  @!PT LDS RZ, [RZ] ;  /* 0x00000000fffff984 */ /* 0x000fe20000000800 */
[----:B------:R-:W-:Y:S01]  /*32c0*/  @!PT LDS RZ, [RZ] ;  /* 0x00000000fffff984 */ /* 0x000fe20000000800 */
[----:B------:R-:W-:Y:S01]  /*32d0*/  @!PT LDS RZ, [RZ] ;  /* 0x00000000fffff984 */ /* 0x000fe20000000800 */
[----:B------:R1:W-:Y:S07]  /*32e0*/  @!P5 LDGSTS.E.BYPASS.LTC128B.128 [R0+0x6000], desc[UR10][R6.64] ;  /* 0x060000000600dfae */ /* 0x0003ee000b901d4a */
        /* <DEDUP_REMOVED lines=9> */
[----:B-1----:R-:W-:Y:S02]  /*3380*/  MOV R4, R231 ;  /* 0x000000e700047202 */ /* 0x002fe40000000f00 */
[----:B------:R-:W-:-:S05]  /*3390*/  MOV R5, R229 ;  /* 0x000000e500057202 */ /* 0x000fca0000000f00 */
[----:B------:R-:W-:Y:S01]  /*33a0*/  @!PT LDS RZ, [RZ] ;  /* 0x00000000fffff984 */ /* 0x000fe20000000800 */
[----:B------:R-:W-:Y:S01]  /*33b0*/  @!PT LDS RZ, [RZ] ;  /* 0x00000000fffff984 */ /* 0x000fe20000000800 */
[----:B------:R-:W-:Y:S01]  /*33c0*/  @!PT LDS RZ, [RZ] ;  /* 0x00000000fffff984 */ /* 0x000fe20000000800 */
[----:B------:R1:W-:Y:S02]  /*33d0*/  LDGSTS.E.BYPASS.LTC128B.128 [R0+0x8000], desc[UR10][R4.64+0x80] ;  /* 0x0800008004007fae */ /* 0x0003e4000b901d4a */
.L_x_94:
[----:B------:R-:W-:Y:S05]  /*33e0*/  BSYNC B0 ;  /* 0x0000000000007941 */ /* 0x000fea0003800000 */
.L_x_93:
        /* <DEDUP_REMOVED lines=16> */
.L_x_96:
[----:B-1----:R-:W5:Y:S01]  /*34f0*/  LDL R5, [R1+0x4] ;  /* 0x0000040001057983 */ /* 0x002f620000100800 */
[----:B------:R-:W-:-:S03]  /*3500*/  ULDC UR8, c[0x0][0x2d0] ;  /* 0x0000b40000087ab9 */ /* 0x000fc60000000800 */
[----:B------:R-:W2:Y:S01]  /*3510*/  LDL R4, [R1+0x8] ;  /* 0x0000080001047983 */ /* 0x000ea20000100800 */
        /* <DEDUP_REMOVED lines=11> */
[----:B-----5:R-:W-:-:S02]  /*35d0*/  ISETP.GE.AND P3, PT, R5, UR8, PT ;  /* 0x0000000805007c0c */ /* 0x020fc4000bf66270 */
[----:B--2---:R-:W-:-:S11]  /*35e0*/  ISETP.GE.AND P2, PT, R4, UR8, PT ;  /* 0x0000000804007c0c */ /* 0x004fd6000bf46270 */
        /* <DEDUP_REMOVED lines=15> */
[----:B-1----:R-:W-:Y:S02]  /*36e0*/  MOV R4, R230 ;  /* 0x000000e600047202 */ /* 0x002fe40000000f00 */
[----:B------:R-:W-:-:S05]  /*36f0*/  MOV R5, R228 ;  /* 0x000000e400057202 */ /* 0x000fca0000000f00 */
[----:B------:R-:W-:Y:S01]  /*3700*/  @!PT LDS RZ, [RZ] ;  /* 0x00000000fffff984 */ /* 0x000fe20000000800 */
[----:B------:R-:W-:Y:S01]  /*3710*/  @!PT LDS RZ, [RZ] ;  /* 0x00000000fffff984 */ /* 0x000fe20000000800 */
[----:B------:R-:W-:Y:S01]  /*3720*/  @!PT LDS RZ, [RZ] ;  /* 0x00000000fffff984 */ /* 0x000fe20000000800 */
[----:B------:R1:W-:Y:S02]  /*3730*/  LDGSTS.E.BYPASS.LTC128B.128 [R220+0x2000], desc[UR10][R4.64+0x80] ;  /* 0x0200008004dc7fae */ /* 0x0003e4000b901d4a */
.L_x_97:
[----:B------:R-:W-:Y:S05]  /*3740*/  BSYNC B0 ;  /* 0x0000000000007941 */ /* 0x000fea0003800000 */
.L_x_95:
[----:B------:R-:W5:Y:S01]  /*3750*/  LDL R22, [R1+0x10] ;  /* 0x0000100001167983 */ /* 0x000f620000100800 */
[----:B-1--4-:R-:W-:Y:S01]  /*3760*/  IMAD.U32 R6, RZ, RZ, UR26 ;  /* 0x0000001aff067e24 */ /* 0x012fe2000f8e00ff */
[----:B------:R-:W-:Y:S01]  /*3770*/  UIMAD UR8, UR30, UR26, URZ ;  /* 0x0000001a1e0872a4 */ /* 0x000fe2000f8e023f */
[----:B------:R-:W-:Y:S01]  /*3780*/  BSSY B0, `(.L_x_98) ;  /* 0x0000049000007945 */ /* 0x000fe20003800000 */
[----:B------:R1:W-:Y:S01]  /*3790*/  @P1 STS [R0+0x9000], RZ ;  /* 0x009000ff00001388 */ /* 0x0003e20000000800 */
[----:B------:R-:W-:Y:S01]  /*37a0*/  IMAD.WIDE.U32 R6, R6, UR45, R248 ;  /* 0x0000002d06067c25 */ /* 0x000fe2000f8e00f8 */
[----:B------:R-:W-:Y:S02]  /*37b0*/  UIMAD UR8, UR45, UR27, UR8 ;  /* 0x0000001b2d0872a4 */ /* 0x000fe4000f8e0208 */
[----:B------:R1:W-:Y:S01]  /*37c0*/  @P1 STS [R0+0x9004], RZ ;  /* 0x009004ff00001388 */ /* 0x0003e20000000800 */
[----:B------:R-:W-:Y:S01]  /*37d0*/  ULDC.64 UR22, c[0x0][0x260] ;  /* 0x0000980000167ab9 */ /* 0x000fe20000000a00 */
[----:B------:R-:W-:Y:S01]  /*37e0*/  IADD3 R8, P2, R6, UR31, RZ ;  /* 0x0000001f06087c10 */ /* 0x000fe2000ff5e0ff */
[----:B--2---:R-:W-:Y:S01]  /*37f0*/  IMAD R11, R15, UR22, RZ ;  /* 0x000000160f0b7c24 */ /* 0x004fe2000f8e02ff */
[----:B------:R1:W-:Y:S01]  /*3800*/  @P1 STS.64 [R0+0x9008], RZ ;  /* 0x009008ff00001388 */ /* 0x0003e20000000a00 */
[----:B------:R-:W-:-:S02]  /*3810*/  IMAD.U32 R6, RZ, RZ, UR8 ;  /* 0x00000008ff067e24 */ /* 0x000fc4000f8e00ff */
[----:B------:R-:W-:Y:S01]  /*3820*/  IMAD R11, R14, UR23, R11 ;  /* 0x000000170e0b7c24 */ /* 0x000fe2000f8e020b */
[----:B------:R1:W-:Y:S04]  /*3830*/  @P1 STS.128 [R0+0xb000], RZ ;  /* 0x00b000ff00001388 */ /* 0x0003e80000000c00 */
[----:B------:R1:W-:Y:S01]  /*3840*/  @P1 STS.128 [R0+0xd000], RZ ;  /* 0x00d000ff00001388 */ /* 0x0003e20000000c00 */
[C---:B-----5:R-:W-:Y:S01]  /*3850*/  VIADD R4, R22.reuse, 0x28 ;  /* 0x0000002816047836 */ /* 0x060fe20000000000 */
[----:B------:R-:W-:Y:S01]  /*3860*/  SHF.R.S32.HI R20, RZ, 0x1f, R22 ;  /* 0x0000001fff147819 */ /* 0x000fe20000011416 */
[C---:B------:R-:W-:Y:S02]  /*3870*/  VIADD R9, R22.reuse, 0x8 ;  /* 0x0000000816097836 */ /* 0x040fe40000000000 */
[----:B------:R-:W-:Y:S01]  /*3880*/  VIADD R5, R22, 0x20 ;  /* 0x0000002016057836 */ /* 0x000fe20000000000 */
[----:B------:R-:W-:-:S02]  /*3890*/  ISETP.GE.AND P5, PT, R4, UR7, PT ;  /* 0x0000000704007c0c */ /* 0x000fc4000bfa6270 */
[----:B------:R-:W-:Y:S02]  /*38a0*/  ISETP.GE.AND P3, PT, R9, UR7, PT ;  /* 0x0000000709007c0c */ /* 0x000fe4000bf66270 */
[----:B------:R-:W-:Y:S02]  /*38b0*/  ISETP.GE.AND P6, PT, R5, UR7, PT ;  /* 0x0000000705007c0c */ /* 0x000fe4000bfc6270 */
[----:B------:R-:W-:Y:S01]  /*38c0*/  IADD3.X R9, R7, UR35, R6, P2, !PT ;  /* 0x0000002307097c10 */ /* 0x000fe200097fe406 */
[----:B------:R-:W-:Y:S01]  /*38d0*/  IMAD.SHL.U32 R6, R22, 0x4, RZ ;  /* 0x0000000416067824 */ /* 0x000fe200078e00ff */
[----:B------:R-:W-:Y:S02]  /*38e0*/  SHF.R.S32.HI R5, RZ, 0x1f, R4 ;  /* 0x0000001fff057819 */ /* 0x000fe40000011404 */
[----:B------:R-:W-:Y:S01]  /*38f0*/  P2R R19, PR, RZ, 0x8 ;  /* 0x00000008ff137803 */ /* 0x000fe20000000000 */
[----:B------:R-:W-:Y:S02]  /*3900*/  IMAD.WIDE.U32 R8, R14, UR22, R8 ;  /* 0x000000160e087c25 */ /* 0x000fe4000f8e0008 */
[----:B------:R-:W-:-:S02]  /*3910*/  @!P5 LEA R16, P2, R4, UR16, 0x2 ;  /* 0x000000100410dc11 */ /* 0x000fc4000f8410ff */
[----:B------:R-:W-:Y:S02]  /*3920*/  IMAD.IADD R11, R9, 0x1, R11 ;  /* 0x00000001090b7824 */ /* 0x000fe400078e020b */
[----:B------:R-:W-:Y:S02]  /*3930*/  @!P5 LEA.HI.X R17, R4, UR15, R5, 0x2, P2 ;  /* 0x0000000f0411dc11 */ /* 0x000fe400090f1405 */
[----:B------:R-:W-:Y:S02]  /*3940*/  IADD3 R6, P2, R6, UR16, RZ ;  /* 0x0000001006067c10 */ /* 0x000fe4000ff5e0ff */
[----:B------:R-:W-:-:S04]  /*3950*/  SHF.L.U64.HI R4, R22, 0x2, R20 ;  /* 0x0000000216047819 */ /* 0x000fc80000010214 */
[----:B------:R-:W-:Y:S02]  /*3960*/  IADD3.X R7, R4, UR15, RZ, P2, !PT ;  /* 0x0000000f04077c10 */ /* 0x000fe400097fe4ff */
[----:B------:R-:W-:-:S04]  /*3970*/  ISETP.GE.AND P2, PT, R22, UR7, PT ;  /* 0x0000000716007c0c */ /* 0x000fc8000bf46270 */
[----:B------:R-:W-:Y:S01]  /*3980*/  P2R R18, PR, RZ, 0x4 ;  /* 0x00000004ff127803 */ /* 0x000fe20000000000 */
[----:B-1----:R-:W-:Y:S08]  /*3990*/  @P1 BRA `(.L_x_99) ;  /* 0x00000000009c1947 */ /* 0x002ff00003800000 */
        /* <DEDUP_REMOVED lines=9> */
[----:B------:R-:W1:Y:S01]  /*3a30*/  @!P3 LDC.64 R14, c[0x0][0x218] ;  /* 0x00008600ff0ebb82 */ /* 0x000e620000000a00 */
[----:B------:R-:W-:Y:S01]  /*3a40*/  IMAD.IADD R10, R5, 0x1, R10 ;  /* 0x00000001050a7824 */ /* 0x000fe200078e020a */
[----:B------:R1:W-:Y:S04]  /*3a50*/  @P3 STS [R0+0x9000], RZ ;  /* 0x009000ff00003388 */ /* 0x0003e80000000800 */
[----:B------:R1:W-:Y:S04]  /*3a60*/  @P3 STS [R0+0x9004], RZ ;  /* 0x009004ff00003388 */ /* 0x0003e80000000800 */
[----:B------:R1:W-:Y:S02]  /*3a70*/  @P3 STS.64 [R0+0x9008], RZ ;  /* 0x009008ff00003388 */ /* 0x0003e40000000a00 */
[----:B-1----:R-:W-:-:S04]  /*3a80*/  @!P3 LEA R14, P1, R4, R14, 0x1 ;  /* 0x0000000e040eb211 */ /* 0x002fc800078208ff */
        /* <DEDUP_REMOVED lines=24> */
.L_x_99:
[----:B------:R-:W-:Y:S05]  /*3c10*/  BSYNC B0 ;  /* 0x0000000000007941 */ /* 0x000fea0003800000 */
.L_x_98:
[----:B------:R4:W-:Y:S01]  /*3c20*/  @P4 STS.128 [R0+0xa000], RZ ;  /* 0x00a000ff00004388 */ /* 0x0009e20000000c00 */
[----:B------:R-:W-:Y:S03]  /*3c30*/  BSSY B0, `(.L_x_100) ;  /* 0x000002a000007945 */ /* 0x000fe60003800000 */
[----:B------:R4:W-:Y:S04]  /*3c40*/  @P4 STS.128 [R0+0xc000], RZ ;  /* 0x00c000ff00004388 */ /* 0x0009e80000000c00 */
[----:B------:R4:W-:Y:S01]  /*3c50*/  @P4 STS.128 [R0+0xe000], RZ ;  /* 0x00e000ff00004388 */ /* 0x0009e20000000c00 */
[----:B------:R-:W-:Y:S05]  /*3c60*/  @P4 BRA `(.L_x_101) ;  /* 0x0000000000984947 */ /* 0x000fea0003800000 */
[----:B------:R-:W5:Y:S01]  /*3c70*/  LDL R10, [R1+0x4] ;  /* 0x00000400010a7983 */ /* 0x000f620000100800 */
[----:B------:R-:W-:-:S03]  /*3c80*/  ULDC UR7, c[0x0][0x2d0] ;  /* 0x0000b40000077ab9 */ /* 0x000fc60000000800 */
[----:B-1----:R-:W3:Y:S01]  /*3c90*/  LDL R14, [R1+0x8] ;  /* 0x00000800010e7983 */ /* 0x002ee20000100800 */
        /* <DEDUP_REMOVED lines=35> */
.L_x_101:
[----:B------:R-:W-:Y:S05]  /*3ed0*/  BSYNC B0 ;  /* 0x0000000000007941 */ /* 0x000fea0003800000 */
.L_x_100:
[----:B------:R-:W-:Y:S01]  /*3ee0*/  ISETP.NE.AND P1, PT, R19, RZ, PT ;  /* 0x000000ff1300720c */ /* 0x000fe20003f25270 */
[----:B-1234-:R-:W-:Y:S01]  /*3ef0*/  IMAD.MOV.U32 R0, RZ, RZ, 0x7f800000 ;  /* 0x7f800000ff007424 */ /* 0x01efe200078e00ff */
[----:B------:R-:W0:Y:S01]  /*3f00*/  LDGDEPBAR ;  /* 0x00000000000079af */ /* 0x000e220000000000 */
[----:B------:R-:W-:Y:S01]  /*3f10*/  ISETP.NE.AND P2, PT, R18, RZ, PT ;  /* 0x000000ff1200720c */ /* 0x000fe20003f45270 */
[----:B------:R-:W-:Y:S01]  /*3f20*/  IMAD.MOV.U32 R251, RZ, RZ, 0x7f800000 ;  /* 0x7f800000fffb7424 */ /* 0x000fe200078e00ff */
[----:B------:R-:W-:Y:S01]  /*3f30*/  ULDC UR42, c[0x0][0x2d0] ;  /* 0x0000b400002a7ab9 */ /* 0x000fe20000000800 */
[----:B------:R-:W-:Y:S02]  /*3f40*/  IMAD.MOV.U32 R252, RZ, RZ, 0x7f800000 ;  /* 0x7f800000fffc7424 */ /* 0x000fe400078e00ff */
[----:B------:R-:W-:Y:S02]  /*3f50*/  IMAD.MOV.U32 R250, RZ, RZ, 0x7f800000 ;  /* 0x7f800000fffa7424 */ /* 0x000fe400078e00ff */
[----:B------:R-:W-:Y:S01]  /*3f60*/  IMAD R5, RZ, RZ, -UR9 ;  /* 0x80000009ff057e24 */ /* 0x000fe2000f8e02ff */
[----:B------:R1:W5:Y:S01]  /*3f70*/  @!P5 LDG.E R251, desc[UR10][R16.64] ;  /* 0x0000000a10fbd981 */ /* 0x000362000c1e1900 */
[----:B------:R-:W-:Y:S01]  /*3f80*/  IMAD.SHL.U32 R3, R22, 0x4, RZ ;  /* 0x0000000416037824 */ /* 0x000fe200078e00ff */
[----:B------:R-:W-:-:S02]  /*3f90*/  USHF.L.U32 UR20, UR34, 0x4, URZ ;  /* 0x0000000422147899 */ /* 0x000fc4000800063f */
[----:B------:R-:W2:Y:S01]  /*3fa0*/  @!P1 LDG.E R0, desc[UR10][R6.64+0x20] ;  /* 0x0000200a06009981 */ /* 0x000ea2000c1e1900 */
[----:B------:R-:W-:Y:S01]  /*3fb0*/  USHF.L.U32 UR19, UR34, 0x3, URZ ;  /* 0x0000000322137899 */ /* 0x000fe2000800063f */
[----:B------:R-:W-:Y:S02]  /*3fc0*/  VIADD R208, R219, 0x1800 ;  /* 0x00001800dbd07836 */ /* 0x000fe40000000000 */
[----:B------:R-:W-:Y:S01]  /*3fd0*/  VIADD R4, R217, 0x1800 ;  /* 0x00001800d9047836 */ /* 0x000fe20000000000 */
[----:B------:R1:W5:Y:S01]  /*3fe0*/  @!P2 LDG.E R252, desc[UR10][R6.64] ;  /* 0x0000000a06fca981 */ /* 0x000362000c1e1900 */
[----:B------:R-:W-:Y:S01]  /*3ff0*/  UIADD3 UR39, UR45, UR13, URZ ;  /* 0x0000000d2d277290 */ /* 0x000fe2000fffe03f */
[----:B------:R-:W-:Y:S01]  /*4000*/  IMAD.MOV.U32 R243, RZ, RZ, R220 ;  /* 0x000000fffff37224 */ /* 0x000fe200078e00dc */
[----:B------:R-:W-:Y:S01]  /*4010*/  CS2R R126, SRZ ;  /* 0x00000000007e7805 */ /* 0x000fe2000001ff00 */
[----:B------:R1:W5:Y:S01]  /*4020*/  @!P6 LDG.E R250, desc[UR10][R6.64+0x80] ;  /* 0x0000800a06fae981 */ /* 0x000362000c1e1900 */
[----:B------:R-:W-:Y:S01]  /*4030*/  CS2R R124, SRZ ;  /* 0x00000000007c7805 */ /* 0x000fe2000001ff00 */
[----:B------:R-:W-:-:S04]  /*4040*/  DEPBAR.LE SB0, 0x1 ;  /* 0x000080400000791a */ /* 0x000fc80000000000 */
[----:B------:R-:W-:Y:S01]  /*4050*/  BAR.SYNC.DEFER_BLOCKING 0x0 ;  /* 0x0000000000007b1d */ /* 0x000fe20000010000 */
[----:B------:R-:W-:Y:S02]  /*4060*/  UIADD3 UR31, UR20, 0x20, URZ ;  /* 0x00000020141f7890 */ /* 0x000fe4000fffe03f */
        /* <DEDUP_REMOVED lines=21> */
[----:B------:R-:W3:Y:S01]  /*41c0*/  LDSM.16.M88.4 R156, [R209+0xf000] ;  /* 0x00f00000d19c783b */ /* 0x000ee20000000200 */
        /* <DEDUP_REMOVED lines=33> */
[----:B------:R-:W-:Y:S01]  /*43e0*/  CS2R R36, SRZ ;  /* 0x0000000000247805 */ /* 0x000fe2000001ff00 */
[----:B------:R-:W-:Y:S01]  /*43f0*/  ULDC UR7, c[0x0][0x394] ;  /* 0x0000e50000077ab9 */ /* 0x000fe20000000800 */
[----:B------:R-:W1:Y:S01]  /*4400*/  LDSM.16.M88.4 R192, [R209+0x13400] ;  /* 0x01340000d1c0783b */ /* 0x000e620000000200 */
[----:B------:R-:W-:-:S02]  /*4410*/  UIMAD UR38, UR34, 0x18, URZ ;  /* 0x00000018222678a4 */ /* 0x000fc4000f8e023f */
[----:B------:R-:W-:Y:S01]  /*4420*/  USHF.L.U32 UR37, UR34, 0x5, URZ ;  /* 0x0000000522257899 */ /* 0x000fe2000800063f */
[----:B------:R-:W1:Y:S01]  /*4430*/  LDSM.16.M88.4 R196, [R210+0x13000] ;  /* 0x01300000d2c4783b */ /* 0x000e620000000200 */
[----:B------:R-:W-:Y:S02]  /*4440*/  UIMAD UR36, UR34, 0x28, URZ ;  /* 0x00000028222478a4 */ /* 0x000fe4000f8e023f */
[----:B------:R-:W-:Y:S01]  /*4450*/  UIMAD UR35, UR34, 0x30, URZ ;  /* 0x00000030222378a4 */ /* 0x000fe2000f8e023f */
[----:B------:R-:W1:Y:S01]  /*4460*/  LDSM.16.M88.4 R200, [R210+0x13400] ;  /* 0x01340000d2c8783b */ /* 0x000e620000000200 */
[----:B------:R-:W-:Y:S02]  /*4470*/  UIADD3 UR30, UR19, UR31, URZ ;  /* 0x0000001f131e7290 */ /* 0x000fe4000fffe03f */
[----:B------:R-:W-:Y:S02]  /*4480*/  UIADD3 UR25, UR19, UR26, URZ ;  /* 0x0000001a13197290 */ /* 0x000fe4000fffe03f */
[----:B------:R-:W-:-:S02]  /*4490*/  UIADD3 UR29, UR19, UR30, URZ ;  /* 0x0000001e131d7290 */ /* 0x000fc4000fffe03f */
[----:B------:R-:W-:Y:S01]  /*44a0*/  UIADD3 UR24, UR19, UR25, URZ ;  /* 0x0000001913187290 */ /* 0x000fe2000fffe03f */
[----:B------:R-:W-:Y:S01]  /*44b0*/  SEL R208, R208, R219, !P0 ;  /* 0x000000dbd0d07207 */ /* 0x000fe20004000000 */
[----:B------:R-:W-:Y:S02]  /*44c0*/  UIADD3 UR28, UR19, UR29, URZ ;  /* 0x0000001d131c7290 */ /* 0x000fe4000fffe03f */
[----:B------:R-:W-:Y:S02]  /*44d0*/  UIADD3 UR23, UR19, UR24, URZ ;  /* 0x0000001813177290 */ /* 0x000fe4000fffe03f */
[----:B------:R-:W-:Y:S01]  /*44e0*/  UIADD3 UR40, -UR5, 0x80, UR39 ;  /* 0x0000008005287890 */ /* 0x000fe2000fffe127 */
[----:B------:R-:W-:Y:S01]  /*44f0*/  LEA R208, R208, UR4, 0x1 ;  /* 0x00000004d0d07c11 */ /* 0x000fe2000f8e08ff */
[----:B------:R-:W-:Y:S02]  /*4500*/  UIADD3 UR27, UR19, UR28, URZ ;  /* 0x0000001c131b7290 */ /* 0x000fe4000fffe03f */
[----:B------:R-:W-:-:S02]  /*4510*/  UIADD3 UR22, UR19, UR23, URZ ;  /* 0x0000001713167290 */ /* 0x000fc4000fffe03f */
[----:B------:R-:W-:Y:S02]  /*4520*/  UIADD3 UR40, UR40, -UR47, URZ ;  /* 0x8000002f28287290 */ /* 0x000fe4000fffe03f */
[----:B------:R-:W-:Y:S02]  /*4530*/  UIADD3 UR41, UR45, 0x80, URZ ;  /* 0x000000802d297890 */ /* 0x000fe4000fffe03f */
[----:B------:R-:W-:Y:S02]  /*4540*/  UIMAD UR34, UR34, 0x38, URZ ;  /* 0x00000038222278a4 */ /* 0x000fe4000f8e023f */
[----:B------:R-:W-:Y:S02]  /*4550*/  UIADD3 UR33, UR19, UR27, URZ ;  /* 0x0000001b13217290 */ /* 0x000fe4000fffe03f */
[----:B------:R-:W-:Y:S01]  /*4560*/  UIADD3 UR32, UR19, UR22, URZ ;  /* 0x0000001613207290 */ /* 0x000fe2000fffe03f */
[----:B------:R-:W-:Y:S01]  /*4570*/  UMOV UR8, UR7 ;  /* 0x0000000700087c82 */ /* 0x000fe20008000000 */
[----:B------:R-:W-:Y:S01]  /*4580*/  ULDC UR47, c[0x0][0x398] ;  /* 0x0000e600002f7ab9 */ /* 0x000fe20000000800 */
[----:B------:R-:W-:Y:S01]  /*4590*/  ULDC UR12, c[0x0][0x2ec] ;  /* 0x0000bb00000c7ab9 */ /* 0x000fe20000000800 */
[----:B--2---:R2:W-:Y:S04]  /*45a0*/  STL [R1], R0 ;  /* 0x0000000001007387 */ /* 0x0045e80000100800 */
[----:B------:R-:W-:Y:S04]  /*45b0*/  STL [R1+0xc], R5 ;  /* 0x00000c0501007387 */ /* 0x000fe80000100800 */
[----:B------:R3:W-:Y:S01]  /*45c0*/  STL [R1+0x2c], R3 ;  /* 0x00002c0301007387 */ /* 0x0007e20000100800 */
[----:B--2---:R-:W-:-:S05]  /*45d0*/  VIADD R0, R22, 0xffffffc0 ;  /* 0xffffffc016007836 */ /* 0x004fca0000000000 */
[----:B---3--:R-:W-:-:S04]  /*45e0*/  SHF.R.S32.HI R3, RZ, 0x1f, R0 ;  /* 0x0000001fff037819 */ /* 0x008fc80000011400 */
[C---:B------:R-:W-:Y:S01]  /*45f0*/  SHF.L.U64.HI R3, R0.reuse, 0x2, R3 ;  /* 0x0000000200037819 */ /* 0x040fe20000010203 */
[----:B------:R-:W-:-:S04]  /*4600*/  IMAD.SHL.U32 R0, R0, 0x4, RZ ;  /* 0x0000000400007824 */ /* 0x000fc800078e00ff */
[----:B------:R-:W-:Y:S04]  /*4610*/  STL [R1+0x28], R3 ;  /* 0x0000280301007387 */ /* 0x000fe80000100800 */
[----:B------:R2:W-:Y:S02]  /*4620*/  STL [R1+0x24], R0 ;  /* 0x0000240001007387 */ /* 0x0005e40000100800 */
[----:B--2---:R-:W-:-:S05]  /*4630*/  SHF.L.U64.HI R0, R22, 0x2, R20 ;  /* 0x0000000216007819 */ /* 0x004fca0000010214 */
[----:B------:R2:W-:Y:S01]  /*4640*/  STL [R1+0x20], R0 ;  /* 0x0000200001007387 */ /* 0x0005e20000100800 */
[----:B------:R-:W-:-:S04]  /*4650*/  SEL R3, R4, R217, !P0 ;  /* 0x000000d904037207 */ /* 0x000fc80004000000 */
[----:B-1--4-:R-:W-:-:S07]  /*4660*/  LEA R3, R3, UR4, 0x1 ;  /* 0x0000000403037c11 */ /* 0x012fce000f8e08ff */
.L_x_106:
[----:B------:R-:W3:Y:S01]  /*4670*/  LDL R4, [R1+0x2c] ;  /* 0x00002c0001047983 */ /* 0x000ee20000100800 */
[----:B------:R-:W-:Y:S01]  /*4680*/  USHF.L.U32 UR7, UR6, 0x6, URZ ;  /* 0x0000000606077899 */ /* 0x000fe2000800063f */
[----:B------:R-:W-:Y:S01]  /*4690*/  IMAD.MOV.U32 R223, RZ, RZ, R221 ;  /* 0x000000ffffdf7224 */ /* 0x000fe200078e00dd */
[----:B------:R-:W-:Y:S01]  /*46a0*/  UMOV UR9, UR61 ;  /* 0x0000003d00097c82 */ /* 0x000fe20008000000 */
[----:B--2---:R-:W2:Y:S01]  /*46b0*/  LDL R0, [R1+0x20] ;  /* 0x0000200001007983 */ /* 0x004ea20000100800 */
[----:B------:R-:W-:Y:S03]  /*46c0*/  UISETP.GE.AND UP0, UPT, UR7, UR40, UPT ;  /* 0x000000280700728c */ /* 0x000fe6000bf06270 */
[----:B------:R-:W0:Y:S01]  /*46d0*/  LDGDEPBAR ;  /* 0x00000000000079af */ /* 0x000e220000000000 */
[----:B------:R-:W-:Y:S04]  /*46e0*/  DEPBAR.LE SB0, 0x0 ;  /* 0x000080000000791a */ /* 0x000fe80000000000 */
[----:B------:R-:W-:Y:S06]  /*46f0*/  BAR.SYNC.DEFER_BLOCKING 0x0 ;  /* 0x0000000000007b1d */ /* 0x000fec0000010000 */
[----:B------:R-:W-:Y:S04]  /*4700*/  LDSM.16.M88.4 R32, [R208] ;  /* 0x00000000d020783b */ /* 0x000fe80000000200 */
[----:B------:R-:W1:Y:S04]  /*4710*/  LDSM.16.M88.4 R16, [R209+0x9000] ;  /* 0x00900000d110783b */ /* 0x000e680000000200 */
[----:B------:R-:W4:Y:S04]  /*4720*/  LDSM.16.M88.4 R28, [R208+0x800] ;  /* 0x00080000d01c783b */ /* 0x000f280000000200 */
[----:B------:R-:W4:Y:S04]  /*4730*/  LDSM.16.M88.4 R132, [R209+0x9400] ;  /* 0x00940000d184783b */ /* 0x000f280000000200 */
[----:B------:R-:W-:Y:S04]  /*4740*/  LDSM.16.M88.4 R140, [R210+0x9000] ;  /* 0x00900000d28c783b */ /* 0x000fe80000000200 */
[----:B------:R-:W-:Y:S04]  /*4750*/  LDSM.16.M88.4 R148, [R210+0x9400] ;  /* 0x00940000d294783b */ /* 0x000fe80000000200 */
[----:B------:R-:W-:Y:S01]  /*4760*/  LDSM.16.M88.4 R152, [R208+0x1800] ;  /* 0x00180000d098783b */ /* 0x000fe20000000200 */
[----:B---3--:R-:W-:Y:S04]  /*4770*/  IADD3 R4, P0, R4, UR18, RZ ;  /* 0x0000001204047c10 */ /* 0x008fe8000ff1e0ff */
[----:B--2---:R-:W-:Y:S01]  /*4780*/  IADD3.X R5, R0, UR17, RZ, P0, !PT ;  /* 0x0000001100057c10 */ /* 0x004fe200087fe4ff */
[----:B------:R-:W-:Y:S01]  /*4790*/  IMAD.IADD R0, R218, 0x1, R208 ;  /* 0x00000001da007824 */ /* 0x000fe200078e02d0 */
[----:B------:R-:W-:Y:S03]  /*47a0*/  PLOP3.LUT P0, PT, PT, PT, UP0, 0x80, 0x0 ;  /* 0x000000000000781c */ /* 0x000fe60003f0f008 */
[----:B-----5:R-:W5:Y:S04]  /*47b0*/  LDG.E R207, desc[UR10][R4.64] ;  /* 0x0000000a04cf7981 */ /* 0x020f68000c1e1900 */
[----:B------:R-:W5:Y:S04]  /*47c0*/  LDG.E R206, desc[UR10][R4.64+0x20] ;  /* 0x0000200a04ce7981 */ /* 0x000f68000c1e1900 */
[----:B------:R-:W5:Y:S04]  /*47d0*/  LDG.E R205, desc[UR10][R4.64+0x80] ;  /* 0x0000800a04cd7981 */ /* 0x000f68000c1e1900 */
[----:B------:R1:W5:Y:S04]  /*47e0*/  LDG.E R204, desc[UR10][R4.64+0xa0] ;  /* 0x0000a00a04cc7981 */ /* 0x000368000c1e1900 */
[----:B------:R-:W2:Y:S04]  /*47f0*/  LDSM.16.M88.4 R136, [R0] ;  /* 0x000000000088783b */ /* 0x000ea80000000200 */
[----:B------:R-:W3:Y:S01]  /*4800*/  LDSM.16.M88.4 R144, [R0+0x800] ;  /* 0x000800000090783b */ /* 0x000ee20000000200 */
[-C--:B-1----:R-:W-:Y:S06]  /*4810*/  HMMA.16816.F32.BF16 R4, R32, R16.reuse, RZ ;  /* 0x000000102004723c */ /* 0x082fec00000418ff */
[C---:B----4-:R-:W-:Y:S06]  /*4820*/  HMMA.16816.F32.BF16 R8, R28.reuse, R16, RZ ;  /* 0x000000101c08723c */ /* 0x050fec00000418ff */
[-C--:B------:R-:W-:Y:S06]  /*4830*/  HMMA.16816.F32.BF16 R12, R28, R18.reuse, RZ ;  /* 0x000000121c0c723c */ /* 0x080fec00000418ff */
[C---:B------:R-:W-:Y:S06]  /*4840*/  HMMA.16816.F32.BF16 R16, R32.reuse, R18, RZ ;  /* 0x000000122010723c */ /* 0x040fec00000418ff */
[-C--:B------:R-:W-:Y:S06]  /*4850*/  HMMA.16816.F32.BF16 R20, R32, R132.reuse, RZ ;  /* 0x000000842014723c */ /* 0x080fec00000418ff */
[C---:B------:R-:W-:Y:S06]  /*4860*/  HMMA.16816.F32.BF16 R24, R28.reuse, R132, RZ ;  /* 0x000000841c18723c */ /* 0x040fec00000418ff */
[-C--:B------:R-:W-:Y:S06]  /*4870*/  HMMA.16816.F32.BF16 R28, R28, R134.reuse, RZ ;  /* 0x000000861c1c723c */ /* 0x080fec00000418ff */
[----:B------:R-:W-:Y:S01]  /*4880*/  HMMA.16816.F32.BF16 R32, R32, R134, RZ ;  /* 0x000000862020723c */ /* 0x000fe200000418ff */
[----:B------:R-:W-:Y:S05]  /*4890*/  LDSM.16.M88.4 R132, [R208+0x1000] ;  /* 0x00100000d084783b */ /* 0x000fea0000000200 */
[-C--:B--2---:R-:W-:Y:S06]  /*48a0*/  HMMA.16816.F32.BF16 R4, R136, R140.reuse, R4 ;  /* 0x0000008c8804723c */ /* 0x084fec0000041804 */
[C---:B---3--:R-:W-:Y:S06]  /*48b0*/  HMMA.16816.F32.BF16 R8, R144.reuse, R140, R8 ;  /* 0x0000008c9008723c */ /* 0x048fec0000041808 */
[-C--:B------:R-:W-:Y:S06]  /*48c0*/  HMMA.16816.F32.BF16 R12, R144, R142.reuse, R12 ;  /* 0x0000008e900c723c */ /* 0x080fec000004180c */
[C---:B------:R-:W-:Y:S01]  /*48d0*/  HMMA.16816.F32.BF16 R16, R136.reuse, R142, R16 ;  /* 0x0000008e8810723c */ /* 0x040fe20000041810 */
[----:B------:R-:W1:Y:S05]  /*48e0*/  LDSM.16.M88.4 R140, [R209+0xb000] ;  /* 0x00b00000d18c783b */ /* 0x000e6a0000000200 */
[-C--:B------:R-:W-:Y:S06]  /*48f0*/  HMMA.16816.F32.BF16 R20, R136, R148.reuse, R20 ;  /* 0x000000948814723c */ /* 0x080fec0000041814 */
[C---:B------:R-:W-:Y:S06]  /*4900*/  HMMA.16816.F32.BF16 R24, R144.reuse, R148, R24 ;  /* 0x000000949018723c */ /* 0x040fec0000041818 */
[-C--:B------:R-:W-:Y:S01]  /*4910*/  HMMA.16816.F32.BF16 R28, R144, R150.reuse, R28 ;  /* 0x00000096901c723c */ /* 0x080fe2000004181c */
[----:B------:R-:W2:Y:S05]  /*4920*/  LDSM.16.M88.4 R144, [R209+0xb400] ;  /* 0x00b40000d190783b */ /* 0x000eaa0000000200 */
[----:B------:R-:W-:Y:S01]  /*4930*/  HMMA.16816.F32.BF16 R32, R136, R150, R32 ;  /* 0x000000968820723c */ /* 0x000fe20000041820 */
[----:B------:R-:W-:Y:S04]  /*4940*/  LDSM.16.M88.4 R136, [R0+0x1000] ;  /* 0x001000000088783b */ /* 0x000fe80000000200 */
[----:B------:R-:W-:Y:S01]  /*4950*/  LDSM.16.M88.4 R148, [R0+0x1800] ;  /* 0x001800000094783b */ /* 0x000fe20000000200 */
[-C--:B-1----:R-:W-:Y:S06]  /*4960*/  HMMA.16816.F32.BF16 R4, R132, R140.reuse, R4 ;  /* 0x0000008c8404723c */ /* 0x082fec0000041804 */
[C---:B------:R-:W-:Y:S06]  /*4970*/  HMMA.16816.F32.BF16 R8, R152.reuse, R140, R8 ;  /* 0x0000008c9808723c */ /* 0x040fec0000041808 */
[-C--:B------:R-:W-:Y:S06]  /*4980*/  HMMA.16816.F32.BF16 R12, R152, R142.reuse, R12 ;  /* 0x0000008e980c723c */ /* 0x080fec000004180c */
[C---:B------:R-:W-:Y:S01]  /*4990*/  HMMA.16816.F32.BF16 R16, R132.reuse, R142, R16 ;  /* 0x0000008e8410723c */ /* 0x040fe20000041810 */
[----:B------:R-:W1:Y:S05]  /*49a0*/  LDSM.16.M88.4 R140, [R210+0xb000] ;  /* 0x00b00000d28c783b */ /* 0x000e6a0000000200 */
[-C--:B--2---:R-:W-:Y:S06]  /*49b0*/  HMMA.16816.F32.BF16 R20, R132, R144.reuse, R20 ;  /* 0x000000908414723c */ /* 0x084fec0000041814 */
        /* <DEDUP_REMOVED lines=27> */
[----:B------:R-:W-:Y:S06]  /*4b70*/  HMMA.16816.F32.BF16 R32, R132, R150, R32 ;  /* 0x000000968420723c */ /* 0x000fec0000041820 */
[-C--:B-1----:R-:W-:Y:S06]  /*4b80*/  HMMA.16816.F32.BF16 R4, R136, R140.reuse, R4 ;  /* 0x0000008c8804723c */ /* 0x082fec0000041804 */
[C---:B------:R-:W-:Y:S06]  /*4b90*/  HMMA.16816.F32.BF16 R8, R152.reuse, R140, R8 ;  /* 0x0000008c9808723c */ /* 0x040fec0000041808 */
[-C--:B------:R-:W-:Y:S06]  /*4ba0*/  HMMA.16816.F32.BF16 R12, R152, R142.reuse, R12 ;  /* 0x0000008e980c723c */ /* 0x080fec000004180c */
[C---:B------:R-:W-:Y:S06]  /*4bb0*/  HMMA.16816.F32.BF16 R16, R136.reuse, R142, R16 ;  /* 0x0000008e8810723c */ /* 0x040fec0000041810 */
[-C--:B--2---:R-:W-:Y:S06]  /*4bc0*/  HMMA.16816.F32.BF16 R20, R136, R144.reuse, R20 ;  /* 0x000000908814723c */ /* 0x084fec0000041814 */
[C---:B------:R-:W-:Y:S06]  /*4bd0*/  HMMA.16816.F32.BF16 R24, R152.reuse, R144, R24 ;  /* 0x000000909818723c */ /* 0x040fec0000041818 */
[-C--:B------:R-:W-:Y:S06]  /*4be0*/  HMMA.16816.F32.BF16 R28, R152, R146.reuse, R28 ;  /* 0x00000092981c723c */ /* 0x080fec000004181c */
[----:B------:R-:W-:Y:S01]  /*4bf0*/  HMMA.16816.F32.BF16 R32, R136, R146, R32 ;  /* 0x000000928820723c */ /* 0x000fe20000041820 */
[----:B------:R-:W-:Y:S11]  /*4c00*/  @!UPT UIADD3 URZ, URZ, URZ, URZ ;  /* 0x0000003f3f3ff290 */ /* 0x000ff6000fffe03f */
[----:B------:R-:W-:Y:S01]  /*4c10*/  @!UPT UIADD3 URZ, URZ, URZ, URZ ;  /* 0x0000003f3f3ff290 */ /* 0x000fe2000fffe03f */
[----:B------:R-:W-:Y:S11]  /*4c20*/  @!P0 BRA `(.L_x_102) ;  /* 0x0000000000248947 */ /* 0x000ff60003800000 */
[----:B------:R-:W-:Y:S01]  /*4c30*/  UIADD3 UR14, UR8, UR39, -UR5 ;  /* 0x00000027080e7290 */ /* 0x000fe2000fffe805 */
[----:B------:R-:W-:Y:S01]  /*4c40*/  IMAD.U32 R0, RZ, RZ, UR41 ;  /* 0x00000029ff007e24 */ /* 0x000fe2000f8e00ff */
[----:B------:R-:W-:Y:S04]  /*4c50*/  UIADD3 UR9, UR7, 0x40, URZ ;  /* 0x0000004007097890 */ /* 0x000fe8000fffe03f */
[----:B------:R-:W-:Y:S01]  /*4c60*/  ISETP.LT.AND P0, PT, R0, UR5, PT ;  /* 0x0000000500007c0c */ /* 0x000fe2000bf01270 */
[----:B------:R-:W-:Y:S03]  /*4c70*/  UISETP.GE.AND UP0, UPT, UR9, UR14, UPT ;  /* 0x0000000e0900728c */ /* 0x000fe6000bf06270 */
[----:B------:R-:W-:Y:S03]  /*4c80*/  UMOV UR9, UR8 ;  /* 0x0000000800097c82 */ /* 0x000fe60008000000 */
[----:B------:R-:W-:Y:S11]  /*4c90*/  PLOP3.LUT P1, PT, PT, PT, UP0, 0x80, 0x0 ;  /* 0x000000000000781c */ /* 0x000ff60003f2f008 */
[----:B------:R-:W-:Y:S02]  /*4ca0*/  @!UPT UIADD3 URZ, URZ, URZ, URZ ;  /* 0x0000003f3f3ff290 */ /* 0x000fe4000fffe03f */
[----:B------:R-:W-:Y:S05]  /*4cb0*/  @!P1 BRA P0, `(.L_x_103) ;  /* 0x0000000800089947 */ /* 0x000fea0000000000 */
.L_x_102:
[----:B------:R-:W2:Y:S01]  /*4cc0*/  LDL R133, [R1+0x10] ;  /* 0x0000100001857983 */ /* 0x000ea20000100800 */
[----:B------:R-:W-:Y:S01]  /*4cd0*/  UIADD3 UR14, UR5, 0x1, -UR13 ;  /* 0x00000001050e7890 */ /* 0x000fe2000fffe80d */
[----:B------:R-:W-:Y:S01]  /*4ce0*/  IMAD.U32 R0, RZ, RZ, UR44 ;  /* 0x0000002cff007e24 */ /* 0x000fe2000f8e00ff */
[----:B------:R-:W-:Y:S01]  /*4cf0*/  UIADD3 UR8, -UR9, UR5, -UR13 ;  /* 0x0000000509087290 */ /* 0x000fe2000fffe90d */
[----:B------:R-:W3:Y:S02]  /*4d00*/  LDL R132, [R1+0x30] ;  /* 0x0000300001847983 */ /* 0x000ee40000100800 */
[----:B---3--:R-:W-:Y:S02]  /*4d10*/  IMAD R0, R0, 0x80, R132 ;  /* 0x0000008000007824 */ /* 0x008fe400078e0284 */
[----:B--2---:R-:W-:Y:S01]  /*4d20*/  VIADD R134, R133, UR7 ;  /* 0x0000000785867c36 */ /* 0x004fe20008000000 */
[----:B------:R-:W-:Y:S01]  /*4d30*/  UIADD3 UR7, UR14, UR47, URZ ;  /* 0x0000002f0e077290 */ /* 0x000fe2000fffe03f */
[C---:B------:R-:W-:Y:S02]  /*4d40*/  VIADD R142, R0.reuse, 0x1 ;  /* 0x00000001008e7836 */ /* 0x040fe40000000000 */
[----:B------:R-:W-:Y:S01]  /*4d50*/  VIADD R141, R0, 0x8 ;  /* 0x00000008008d7836 */ /* 0x000fe20000000000 */
[----:B------:R-:W-:Y:S01]  /*4d60*/  VIADDMNMX R133, R134, UR8, RZ, !PT ;  /* 0x0000000886857c46 */ /* 0x000fe2000f8001ff */
[C---:B------:R-:W-:Y:S02]  /*4d70*/  VIADD R140, R0.reuse, 0x9 ;  /* 0x00000009008c7836 */ /* 0x040fe40000000000 */
[----:B------:R-:W-:Y:S01]  /*4d80*/  IMAD.U32 R132, RZ, RZ, UR7 ;  /* 0x00000007ff847e24 */ /* 0x000fe2000f8e00ff */
[CC--:B------:R-:W-:Y:S01]  /*4d90*/  ISETP.GE.AND P3, PT, R0.reuse, R133.reuse, PT ;  /* 0x000000850000720c */ /* 0x0c0fe20003f66270 */
[----:B------:R-:W-:Y:S01]  /*4da0*/  VIADD R139, R0, 0x10 ;  /* 0x00000010008b7836 */ /* 0x000fe20000000000 */
[-C--:B------:R-:W-:Y:S01]  /*4db0*/  ISETP.GE.AND P2, PT, R142, R133.reuse, PT ;  /* 0x000000858e00720c */ /* 0x080fe20003f46270 */
[----:B------:R-:W-:Y:S01]  /*4dc0*/  VIADD R138, R0, 0x11 ;  /* 0x00000011008a7836 */ /* 0x000fe20000000000 */
[----:B------:R-:W-:Y:S01]  /*4dd0*/  VIADDMNMX R132, R134, R132, UR5, PT ;  /* 0x0000000586847e46 */ /* 0x000fe2000b800184 */
[C---:B------:R-:W-:Y:S01]  /*4de0*/  VIADD R137, R0.reuse, 0x18 ;  /* 0x0000001800897836 */ /* 0x040fe20000000000 */
[-C--:B------:R-:W-:Y:S01]  /*4df0*/  ISETP.GE.AND P1, PT, R141, R133.reuse, PT ;  /* 0x000000858d00720c */ /* 0x080fe20003f26270 */
[C---:B------:R-:W-:Y:S01]  /*4e00*/  VIADD R136, R0.reuse, 0x19 ;  /* 0x0000001900887836 */ /* 0x040fe20000000000 */
[-C--:B------:R-:W-:Y:S01]  /*4e10*/  ISETP.GE.OR P3, PT, R0, R132.reuse, !P3 ;  /* 0x000000840000720c */ /* 0x080fe20005f66670 */
[----:B------:R-:W-:Y:S01]  /*4e20*/  IMAD.U32 R144, RZ, RZ, UR7 ;  /* 0x00000007ff907e24 */ /* 0x000fe2000f8e00ff */
[-C--:B------:R-:W-:Y:S01]  /*4e30*/  ISETP.GE.AND P0, PT, R140, R133.reuse, PT ;  /* 0x000000858c00720c */ /* 0x080fe20003f06270 */
[----:B------:R-:W-:Y:S01]  /*4e40*/  VIADD R135, R134, 0x20 ;  /* 0x0000002086877836 */ /* 0x000fe20000000000 */
[----:B------:R-:W-:Y:S01]  /*4e50*/  FSEL R4, R4, -INF , !P3 ;  /* 0xff80000004047808 */ /* 0x000fe20005800000 */
[----:B------:R-:W-:Y:S01]  /*4e60*/  IMAD.U32 R143, RZ, RZ, UR7 ;  /* 0x00000007ff8f7e24 */ /* 0x000fe2000f8e00ff */
[-C--:B------:R-:W-:Y:S02]  /*4e70*/  ISETP.GE.AND P6, PT, R139, R133.reuse, PT ;  /* 0x000000858b00720c */ /* 0x080fe40003fc6270 */
[-C--:B------:R-:W-:Y:S02]  /*4e80*/  ISETP.GE.AND P5, PT, R138, R133.reuse, PT ;  /* 0x000000858a00720c */ /* 0x080fe40003fa6270 */
[-C--:B------:R-:W-:Y:S02]  /*4e90*/  ISETP.GE.AND P4, PT, R137, R133.reuse, PT ;  /* 0x000000858900720c */ /* 0x080fe40003f86270 */
[----:B------:R-:W-:Y:S01]  /*4ea0*/  ISETP.GE.AND P3, PT, R136, R133, PT ;  /* 0x000000858800720c */ /* 0x000fe20003f66270 */
[----:B------:R-:W-:Y:S01]  /*4eb0*/  VIADD R133, R134, 0x8 ;  /* 0x0000000886857836 */ /* 0x000fe20000000000 */
[-C--:B------:R-:W-:Y:S02]  /*4ec0*/  ISETP.GE.OR P2, PT, R142, R132.reuse, !P2 ;  /* 0x000000848e00720c */ /* 0x080fe40005746670 */
[-C--:B------:R-:W-:Y:S02]  /*4ed0*/  ISETP.GE.OR P1, PT, R141, R132.reuse, !P1 ;  /* 0x000000848d00720c */ /* 0x080fe40004f26670 */
[-C--:B------:R-:W-:Y:S02]  /*4ee0*/  ISETP.GE.OR P0, PT, R140, R132.reuse, !P0 ;  /* 0x000000848c00720c */ /* 0x080fe40004706670 */
[-C--:B------:R-:W-:Y:S02]  /*4ef0*/  ISETP.GE.OR P6, PT, R139, R132.reuse, !P6 ;  /* 0x000000848b00720c */ /* 0x080fe400077c6670 */
[-C--:B------:R-:W-:Y:S02]  /*4f00*/  ISETP.GE.OR P5, PT, R138, R132.reuse, !P5 ;  /* 0x000000848a00720c */ /* 0x080fe40006fa6670 */
[-C--:B------:R-:W-:Y:S02]  /*4f10*/  ISETP.GE.OR P4, PT, R137, R132.reuse, !P4 ;  /* 0x000000848900720c */ /* 0x080fe40006786670 */
[----:B------:R-:W-:Y:S01]  /*4f20*/  ISETP.GE.OR P3, PT, R136, R132, !P3 ;  /* 0x000000848800720c */ /* 0x000fe20005f66670 */
[----:B------:R-:W-:Y:S01]  /*4f30*/  IMAD.U32 R132, RZ, RZ, UR7 ;  /* 0x00000007ff847e24 */ /* 0x000fe2000f8e00ff */
[----:B------:R-:W-:Y:S02]  /*4f40*/  VIADDMNMX R133, R133, UR8, RZ, !PT ;  /* 0x0000000885857c46 */ /* 0x000fe4000f8001ff */
[----:B------:R-:W-:Y:S02]  /*4f50*/  FSEL R5, R5, -INF , !P2 ;  /* 0xff80000005057808 */ /* 0x000fe40005000000 */
[--C-:B------:R-:W-:Y:S02]  /*4f60*/  IADD3 R132, R132, 0x8, R134.reuse ;  /* 0x0000000884847810 */ /* 0x100fe40007ffe086 */
[-C--:B------:R-:W-:Y:S02]  /*4f70*/  ISETP.GE.AND P2, PT, R0, R133.reuse, PT ;  /* 0x000000850000720c */ /* 0x080fe40003f46270 */
[----:B------:R-:W-:Y:S02]  /*4f80*/  VIMNMX R132, R132, UR5, PT ;  /* 0x0000000584847c48 */ /* 0x000fe4000bfe0100 */
[----:B------:R-:W-:Y:S02]  /*4f90*/  FSEL R16, R16, -INF , !P1 ;  /* 0xff80000010107808 */ /* 0x000fe40004800000 */
[----:B------:R-:W-:Y:S02]  /*4fa0*/  FSEL R17, R17, -INF , !P0 ;  /* 0xff80000011117808 */ /* 0x000fe40004000000 */
[-C--:B------:R-:W-:Y:S02]  /*4fb0*/  ISETP.GE.AND P1, PT, R142, R133.reuse, PT ;  /* 0x000000858e00720c */ /* 0x080fe40003f26270 */
[CC--:B------:R-:W-:Y:S02]  /*4fc0*/  ISETP.GE.AND P0, PT, R141.reuse, R133.reuse, PT ;  /* 0x000000858d00720c */ /* 0x0c0fe40003f06270 */
[-C--:B------:R-:W-:Y:S02]  /*4fd0*/  ISETP.GE.OR P2, PT, R0, R132.reuse, !P2 ;  /* 0x000000840000720c */ /* 0x080fe40005746670 */
[-C--:B------:R-:W-:Y:S02]  /*4fe0*/  ISETP.GE.OR P1, PT, R142, R132.reuse, !P1 ;  /* 0x000000848e00720c */ /* 0x080fe40004f26670 */
[-C--:B------:R-:W-:Y:S02]  /*4ff0*/  ISETP.GE.OR P0, PT, R141, R132.reuse, !P0 ;  /* 0x000000848d00720c */ /* 0x080fe40004706670 */
[--C-:B------:R-:W-:Y:S02]  /*5000*/  IADD3 R144, R144, 0x20, R134.reuse ;  /* 0x0000002090907810 */ /* 0x100fe40007ffe086 */
[----:B------:R-:W-:Y:S02]  /*5010*/  VIADDMNMX R135, R135, UR8, RZ, !PT ;  /* 0x0000000887877c46 */ /* 0x000fe4000f8001ff */
[----:B------:R-:W-:Y:S02]  /*5020*/  FSEL R20, R20, -INF , !P6 ;  /* 0xff80000014147808 */ /* 0x000fe40007000000 */
[----:B------:R-:W-:Y:S02]  /*5030*/  FSEL R21, R21, -INF , !P5 ;  /* 0xff80000015157808 */ /* 0x000fe40006800000 */
[----:B------:R-:W-:Y:S02]  /*5040*/  FSEL R32, R32, -INF , !P4 ;  /* 0xff80000020207808 */ /* 0x000fe40006000000 */
[----:B------:R-:W-:Y:S02]  /*5050*/  FSEL R33, R33, -INF , !P3 ;  /* 0xff80000021217808 */ /* 0x000fe40005800000 */
[----:B------:R-:W-:Y:S02]  /*5060*/  FSEL R6, R6, -INF , !P2 ;  /* 0xff80000006067808 */ /* 0x000fe40005000000 */
[-C--:B------:R-:W-:Y:S02]  /*5070*/  ISETP.GE.AND P6, PT, R140, R133.reuse, PT ;  /* 0x000000858c00720c */ /* 0x080fe40003fc6270 */
[-C--:B------:R-:W-:Y:S02]  /*5080*/  ISETP.GE.AND P5, PT, R139, R133.reuse, PT ;  /* 0x000000858b00720c */ /* 0x080fe40003fa6270 */
[-C--:B------:R-:W-:Y:S02]  /*5090*/  ISETP.GE.AND P4, PT, R138, R133.reuse, PT ;  /* 0x000000858a00720c */ /* 0x080fe40003f86270 */
[-C--:B------:R-:W-:Y:S02]  /*50a0*/  ISETP.GE.AND P3, PT, R137, R133.reuse, PT ;  /* 0x000000858900720c */ /* 0x080fe40003f66270 */
[----:B------:R-:W-:Y:S01]  /*50b0*/  ISETP.GE.AND P2, PT, R136, R133, PT ;  /* 0x000000858800720c */ /* 0x000fe20003f46270 */
[----:B------:R-:W-:Y:S01]  /*50c0*/  VIADD R133, R134, 0x28 ;  /* 0x0000002886857836 */ /* 0x000fe20000000000 */
[----:B------:R-:W-:Y:S02]  /*50d0*/  IADD3 R143, R143, 0x28, R134 ;  /* 0x000000288f8f7810 */ /* 0x000fe40007ffe086 */
[----:B------:R-:W-:Y:S02]  /*50e0*/  FSEL R7, R7, -INF , !P1 ;  /* 0xff80000007077808 */ /* 0x000fe40004800000 */
[----:B------:R-:W-:Y:S02]  /*50f0*/  FSEL R18, R18, -INF , !P0 ;  /* 0xff80000012127808 */ /* 0x000fe40004000000 */
[-C--:B------:R-:W-:Y:S02]  /*5100*/  ISETP.GE.AND P1, PT, R0, R135.reuse, PT ;  /* 0x000000870000720c */ /* 0x080fe40003f26270 */
[-C--:B------:R-:W-:Y:S02]  /*5110*/  ISETP.GE.AND P0, PT, R142, R135.reuse, PT ;  /* 0x000000878e00720c */ /* 0x080fe40003f06270 */
[----:B------:R-:W-:Y:S02]  /*5120*/  VIMNMX R134, R144, UR5, PT ;  /* 0x0000000590867c48 */ /* 0x000fe4000bfe0100 */
[-C--:B------:R-:W-:Y:S02]  /*5130*/  ISETP.GE.OR P6, PT, R140, R132.reuse, !P6 ;  /* 0x000000848c00720c */ /* 0x080fe400077c6670 */
[-C--:B------:R-:W-:Y:S02]  /*5140*/  ISETP.GE.OR P5, PT, R139, R132.reuse, !P5 ;  /* 0x000000848b00720c */ /* 0x080fe40006fa6670 */
[-C--:B------:R-:W-:Y:S02]  /*5150*/  ISETP.GE.OR P4, PT, R138, R132.reuse, !P4 ;  /* 0x000000848a00720c */ /* 0x080fe40006786670 */
[-C--:B------:R-:W-:Y:S02]  /*5160*/  ISETP.GE.OR P3, PT, R137, R132.reuse, !P3 ;  /* 0x000000848900720c */ /* 0x080fe40005f66670 */
[----:B------:R-:W-:Y:S02]  /*5170*/  ISETP.GE.OR P2, PT, R136, R132, !P2 ;  /* 0x000000848800720c */ /* 0x000fe40005746670 */
[-C--:B------:R-:W-:Y:S02]  /*5180*/  ISETP.GE.OR P1, PT, R0, R134.reuse, !P1 ;  /* 0x000000860000720c */ /* 0x080fe40004f26670 */
[-C--:B------:R-:W-:Y:S02]  /*5190*/  ISETP.GE.OR P0, PT, R142, R134.reuse, !P0 ;  /* 0x000000868e00720c */ /* 0x080fe40004706670 */
[----:B------:R-:W-:Y:S01]  /*51a0*/  VIADDMNMX R133, R133, UR8, RZ, !PT ;  /* 0x0000000885857c46 */ /* 0x000fe2000f8001ff */
[----:B------:R-:W-:Y:S01]  /*51b0*/  UMOV UR8, UR9 ;  /* 0x0000000900087c82 */ /* 0x000fe20008000000 */
[----:B------:R-:W-:Y:S02]  /*51c0*/  FSEL R19, R19, -INF , !P6 ;  /* 0xff80000013137808 */ /* 0x000fe40007000000 */
[----:B------:R-:W-:Y:S02]  /*51d0*/  FSEL R22, R22, -INF , !P5 ;  /* 0xff80000016167808 */ /* 0x000fe40006800000 */
        /* <DEDUP_REMOVED lines=9> */
[-C--:B------:R-:W-:Y:S02]  /*5270*/  ISETP.GE.AND P2, PT, R137, R135.reuse, PT ;  /* 0x000000878900720c */ /* 0x080fe40003f46270 */
[----:B------:R-:W-:Y:S02]  /*5280*/  ISETP.GE.AND P1, PT, R136, R135, PT ;  /* 0x000000878800720c */ /* 0x000fe40003f26270 */
[-C--:B------:R-:W-:Y:S02]  /*5290*/  ISETP.GE.AND P0, PT, R0, R133.reuse, PT ;  /* 0x000000850000720c */ /* 0x080fe40003f06270 */
[----:B------:R-:W-:Y:S02]  /*52a0*/  VIMNMX R132, R143, UR5, PT ;  /* 0x000000058f847c48 */ /* 0x000fe4000bfe0100 */
[-C--:B------:R-:W-:Y:S02]  /*52b0*/  ISETP.GE.OR P6, PT, R141, R134.reuse, !P6 ;  /* 0x000000868d00720c */ /* 0x080fe400077c6670 */
[-C--:B------:R-:W-:Y:S02]  /*52c0*/  ISETP.GE.OR P5, PT, R140, R134.reuse, !P5 ;  /* 0x000000868c00720c */ /* 0x080fe40006fa6670 */
[-C--:B------:R-:W-:Y:S02]  /*52d0*/  ISETP.GE.OR P4, PT, R139, R134.reuse, !P4 ;  /* 0x000000868b00720c */ /* 0x080fe40006786670 */
[-C--:B------:R-:W-:Y:S02]  /*52e0*/  ISETP.GE.OR P3, PT, R138, R134.reuse, !P3 ;  /* 0x000000868a00720c */ /* 0x080fe40005f66670 */
[-C--:B------:R-:W-:Y:S02]  /*52f0*/  ISETP.GE.OR P2, PT, R137, R134.reuse, !P2 ;  /* 0x000000868900720c */ /* 0x080fe40005746670 */
[----:B------:R-:W-:Y:S02]  /*5300*/  ISETP.GE.OR P1, PT, R136, R134, !P1 ;  /* 0x000000868800720c */ /* 0x000fe40004f26670 */
[-C--:B------:R-:W-:Y:S02]  /*5310*/  ISETP.GE.OR P0, PT, R0, R132.reuse, !P0 ;  /* 0x000000840000720c */ /* 0x080fe40004706670 */
        /* <DEDUP_REMOVED lines=12> */
[-C--:B------:R-:W-:Y:S02]  /*53e0*/  ISETP.GE.AND P1, PT, R137, R133.reuse, PT ;  /* 0x000000858900720c */ /* 0x080fe40003f26270 */
[----:B------:R-:W-:Y:S02]  /*53f0*/  ISETP.GE.AND P0, PT, R136, R133, PT ;  /* 0x000000858800720c */ /* 0x000fe40003f06270 */
[-C--:B------:R-:W-:Y:S02]  /*5400*/  ISETP.GE.OR P6, PT, R142, R132.reuse, !P6 ;  /* 0x000000848e00720c */ /* 0x080fe400077c6670 */
[-C--:B------:R-:W-:Y:S02]  /*5410*/  ISETP.GE.OR P5, PT, R141, R132.reuse, !P5 ;  /* 0x000000848d00720c */ /* 0x080fe40006fa6670 */
[-C--:B------:R-:W-:Y:S02]  /*5420*/  ISETP.GE.OR P4, PT, R140, R132.reuse, !P4 ;  /* 0x000000848c00720c */ /* 0x080fe40006786670 */
[-C--:B------:R-:W-:Y:S02]  /*5430*/  ISETP.GE.OR P3, PT, R139, R132.reuse, !P3 ;  /* 0x000000848b00720c */ /* 0x080fe40005f66670 */
[-C--:B------:R-:W-:Y:S02]  /*5440*/  ISETP.GE.OR P2, PT, R138, R132.reuse, !P2 ;  /* 0x000000848a00720c */ /* 0x080fe40005746670 */
[-C--:B------:R-:W-:Y:S02]  /*5450*/  ISETP.GE.OR P1, PT, R137, R132.reuse, !P1 ;  /* 0x000000848900720c */ /* 0x080fe40004f26670 */
[----:B------:R-:W-:Y:S02]  /*5460*/  ISETP.GE.OR P0, PT, R136, R132, !P0 ;  /* 0x000000848800720c */ /* 0x000fe40004706670 */
[----:B------:R-:W-:Y:S02]  /*5470*/  FSEL R11, R11, -INF , !P6 ;  /* 0xff8000000b0b7808 */ /* 0x000fe40007000000 */
[----:B------:R-:W-:Y:S02]  /*5480*/  FSEL R14, R14, -INF , !P5 ;  /* 0xff8000000e0e7808 */ /* 0x000fe40006800000 */
[----:B------:R-:W-:Y:S02]  /*5490*/  FSEL R15, R15, -INF , !P4 ;  /* 0xff8000000f0f7808 */ /* 0x000fe40006000000 */
[----:B------:R-:W-:Y:S02]  /*54a0*/  FSEL R26, R26, -INF , !P3 ;  /* 0xff8000001a1a7808 */ /* 0x000fe40005800000 */
[----:B------:R-:W-:Y:S02]  /*54b0*/  FSEL R27, R27, -INF , !P2 ;  /* 0xff8000001b1b7808 */ /* 0x000fe40005000000 */
[----:B------:R-:W-:Y:S02]  /*54c0*/  FSEL R30, R30, -INF , !P1 ;  /* 0xff8000001e1e7808 */ /* 0x000fe40004800000 */
[----:B------:R-:W-:Y:S07]  /*54d0*/  FSEL R31, R31, -INF , !P0 ;  /* 0xff8000001f1f7808 */ /* 0x000fee0004000000 */
.L_x_103:
[----:B------:R-:W2:Y:S01]  /*54e0*/  LDL R0, [R1] ;  /* 0x0000000001007983 */ /* 0x000ea20000100800 */
[C---:B------:R-:W-:Y:S01]  /*54f0*/  FMUL.FTZ R133, R252.reuse, 1.4426950216293334961 ;  /* 0x3fb8aa3bfc857820 */ /* 0x040fe20000410000 */
[----:B------:R-:W-:Y:S01]  /*5500*/  FSETP.NEU.FTZ.AND P0, PT, R252, -INF , PT ;  /* 0xff800000fc00780b */ /* 0x000fe20003f1d000 */
[----:B------:R-:W-:Y:S03]  /*5510*/  UISETP.GT.AND UP3, UPT, UR6, UR21, UPT ;  /* 0x000000150600728c */ /* 0x000fe6000bf64270 */
[----:B------:R-:W-:Y:S05]  /*5520*/  FSEL R133, R133, RZ, P0 ;  /* 0x000000ff85857208 */ /* 0x000fea0000000000 */
[--C-:B------:R-:W-:Y:S01]  /*5530*/  FFMA.FTZ R4, R4, UR12, -R133.reuse ;  /* 0x0000000c04047c23 */ /* 0x100fe20008010885 */
[--C-:B------:R-:W-:Y:S01]  /*5540*/  FFMA.FTZ R5, R5, UR12, -R133.reuse ;  /* 0x0000000c05057c23 */ /* 0x100fe20008010885 */
[--C-:B------:R-:W-:Y:S01]  /*5550*/  FFMA.FTZ R16, R16, UR12, -R133.reuse ;  /* 0x0000000c10107c23 */ /* 0x100fe20008010885 */
[--C-:B------:R-:W-:Y:S01]  /*5560*/  FFMA.FTZ R17, R17, UR12, -R133.reuse ;  /* 0x0000000c11117c23 */ /* 0x100fe20008010885 */
[----:B------:R1:W-:Y:S01]  /*5570*/  MUFU.EX2 R142, R4 ;  /* 0x00000004008e7308 */ /* 0x0003e20000000800 */
[--C-:B------:R-:W-:Y:S01]  /*5580*/  FFMA.FTZ R20, R20, UR12, -R133.reuse ;  /* 0x0000000c14147c23 */ /* 0x100fe20008010885 */
[--C-:B------:R-:W-:Y:S01]  /*5590*/  FFMA.FTZ R21, R21, UR12, -R133.reuse ;  /* 0x0000000c15157c23 */ /* 0x100fe20008010885 */
[--C-:B------:R-:W-:Y:S01]  /*55a0*/  FFMA.FTZ R32, R32, UR12, -R133.reuse ;  /* 0x0000000c20207c23 */ /* 0x100fe20008010885 */
[----:B------:R-:W-:Y:S06]  /*55b0*/  FFMA.FTZ R133, R33, UR12, -R133 ;  /* 0x0000000c21857c23 */ /* 0x000fec0008010885 */
[----:B------:R-:W3:Y:S10]  /*55c0*/  MUFU.EX2 R141, R5 ;  /* 0x00000005008d7308 */ /* 0x000ef40000000800 */
[----:B------:R-:W-:Y:S01]  /*55d0*/  MUFU.EX2 R242, R16 ;  /* 0x0000001000f27308 */ /* 0x000fe20000000800 */
[----:B-1----:R-:W-:Y:S09]  /*55e0*/  FMUL.FTZ R4, R250, 1.4426950216293334961 ;  /* 0x3fb8aa3bfa047820 */ /* 0x002ff20000410000 */
[----:B------:R-:W1:Y:S10]  /*55f0*/  MUFU.EX2 R241, R17 ;  /* 0x0000001100f17308 */ /* 0x000e740000000800 */
[----:B------:R-:W-:Y:S10]  /*5600*/  MUFU.EX2 R238, R20 ;  /* 0x0000001400ee7308 */ /* 0x000ff40000000800 */
[----:B------:R-:W-:Y:S10]  /*5610*/  MUFU.EX2 R237, R21 ;  /* 0x0000001500ed7308 */ /* 0x000ff40000000800 */
[----:B------:R-:W-:Y:S10]  /*5620*/  MUFU.EX2 R247, R32 ;  /* 0x0000002000f77308 */ /* 0x000ff40000000800 */
[----:B------:R-:W-:Y:S01]  /*5630*/  MUFU.EX2 R246, R133 ;  /* 0x0000008500f67308 */ /* 0x000fe20000000800 */
[C---:B--2---:R-:W-:Y:S01]  /*5640*/  FMUL.FTZ R132, R0.reuse, 1.4426950216293334961 ;  /* 0x3fb8aa3b00847820 */ /* 0x044fe20000410000 */
[----:B------:R-:W-:Y:S01]  /*5650*/  FSETP.NEU.FTZ.AND P0, PT, R0, -INF , PT ;  /* 0xff8000000000780b */ /* 0x000fe20003f1d000 */
[----:B------:R-:W-:Y:S01]  /*5660*/  FMUL.FTZ R0, R251, 1.4426950216293334961 ;  /* 0x3fb8aa3bfb007820 */ /* 0x000fe20000410000 */
[----:B---3--:R-:W-:Y:S02]  /*5670*/  F2FP.BF16.F32.PACK_AB R5, R141, R142 ;  /* 0x0000008e8d05723e */ /* 0x008fe400000010ff */
[----:B------:R-:W-:Y:S02]  /*5680*/  FSEL R132, R132, RZ, P0 ;  /* 0x000000ff84847208 */ /* 0x000fe40000000000 */
[----:B------:R-:W-:Y:S01]  /*5690*/  FSETP.NEU.FTZ.AND P0, PT, R250, -INF , PT ;  /* 0xff800000fa00780b */ /* 0x000fe20003f1d000 */
[----:B------:R2:W-:Y:S02]  /*56a0*/  STS [R227+0x13000], R5 ;  /* 0x01300005e3007388 */ /* 0x0005e40000000800 */
[--C-:B------:R-:W-:Y:S01]  /*56b0*/  FFMA.FTZ R6, R6, UR12, -R132.reuse ;  /* 0x0000000c06067c23 */ /* 0x100fe20008010884 */
[----:B------:R-:W-:Y:S01]  /*56c0*/  FSEL R4, R4, RZ, P0 ;  /* 0x000000ff04047208 */ /* 0x000fe20000000000 */
[--C-:B------:R-:W-:Y:S01]  /*56d0*/  FFMA.FTZ R7, R7, UR12, -R132.reuse ;  /* 0x0000000c07077c23 */ /* 0x100fe20008010884 */
[----:B------:R-:W-:Y:S01]  /*56e0*/  FSETP.NEU.FTZ.AND P0, PT, R251, -INF , PT ;  /* 0xff800000fb00780b */ /* 0x000fe20003f1d000 */
[----:B------:R-:W-:Y:S01]  /*56f0*/  MUFU.EX2 R140, R6 ;  /* 0x00000006008c7308 */ /* 0x000fe20000000800 */
[----:B------:R-:W-:Y:S01]  /*5700*/  FFMA.FTZ R18, R18, UR12, -R132 ;  /* 0x0000000c12127c23 */ /* 0x000fe20008010884 */
[--C-:B------:R-:W-:Y:S01]  /*5710*/  FFMA.FTZ R28, R28, UR12, -R4.reuse ;  /* 0x0000000c1c1c7c23 */ /* 0x100fe20008010804 */
[--C-:B------:R-:W-:Y:S01]  /*5720*/  FFMA.FTZ R8, R8, UR12, -R4.reuse ;  /* 0x0000000c08087c23 */ /* 0x100fe20008010804 */
[--C-:B------:R-:W-:Y:S01]  /*5730*/  FFMA.FTZ R9, R9, UR12, -R4.reuse ;  /* 0x0000000c09097c23 */ /* 0x100fe20008010804 */
[--C-:B------:R-:W-:Y:S01]  /*5740*/  FFMA.FTZ R12, R12, UR12, -R4.reuse ;  /* 0x0000000c0c0c7c23 */ /* 0x100fe20008010804 */
[--C-:B------:R-:W-:Y:S01]  /*5750*/  FFMA.FTZ R13, R13, UR12, -R4.reuse ;  /* 0x0000000c0d0d7c23 */ /* 0x100fe20008010804 */
[--C-:B------:R-:W-:Y:S01]  /*5760*/  FFMA.FTZ R24, R24, UR12, -R4.reuse ;  /* 0x0000000c18187c23 */ /* 0x100fe20008010804 */
[--C-:B------:R-:W-:Y:S01]  /*5770*/  FFMA.FTZ R25, R25, UR12, -R4.reuse ;  /* 0x0000000c19197c23 */ /* 0x100fe20008010804 */
[----:B------:R-:W-:Y:S01]  /*5780*/  FFMA.FTZ R4, R29, UR12, -R4 ;  /* 0x0000000c1d047c23 */ /* 0x000fe20008010804 */
[----:B------:R1:W3:Y:S01]  /*5790*/  MUFU.EX2 R147, R7 ;  /* 0x0000000700937308 */ /* 0x0002e20000000800 */
[--C-:B------:R-:W-:Y:S01]  /*57a0*/  FFMA.FTZ R19, R19, UR12, -R132.reuse ;  /* 0x0000000c13137c23 */ /* 0x100fe20008010884 */
[----:B------:R-:W-:Y:S01]  /*57b0*/  FSEL R0, R0, RZ, P0 ;  /* 0x000000ff00007208 */ /* 0x000fe20000000000 */
[--C-:B------:R-:W-:Y:S01]  /*57c0*/  FFMA.FTZ R22, R22, UR12, -R132.reuse ;  /* 0x0000000c16167c23 */ /* 0x100fe20008010884 */
[--C-:B------:R-:W-:Y:S01]  /*57d0*/  FFMA.FTZ R23, R23, UR12, -R132.reuse ;  /* 0x0000000c17177c23 */ /* 0x100fe20008010884 */
[--C-:B------:R-:W-:Y:S01]  /*57e0*/  FFMA.FTZ R34, R34, UR12, -R132.reuse ;  /* 0x0000000c22227c23 */ /* 0x100fe20008010884 */
[----:B------:R-:W-:Y:S01]  /*57f0*/  FFMA.FTZ R132, R35, UR12, -R132 ;  /* 0x0000000c23847c23 */ /* 0x000fe20008010884 */
[--C-:B------:R-:W-:Y:S03]  /*5800*/  FFMA.FTZ R10, R10, UR12, -R0.reuse ;  /* 0x0000000c0a0a7c23 */ /* 0x100fe60008010800 */
[----:B------:R3:W-:Y:S01]  /*5810*/  MUFU.EX2 R232, R4 ;  /* 0x0000000400e87308 */ /* 0x0007e20000000800 */
[--C-:B------:R-:W-:Y:S01]  /*5820*/  FFMA.FTZ R11, R11, UR12, -R0.reuse ;  /* 0x0000000c0b0b7c23 */ /* 0x100fe20008010800 */
[--C-:B------:R-:W-:Y:S01]  /*5830*/  FFMA.FTZ R14, R14, UR12, -R0.reuse ;  /* 0x0000000c0e0e7c23 */ /* 0x100fe20008010800 */
[--C-:B------:R-:W-:Y:S01]  /*5840*/  FFMA.FTZ R15, R15, UR12, -R0.reuse ;  /* 0x0000000c0f0f7c23 */ /* 0x100fe20008010800 */
[--C-:B------:R-:W-:Y:S01]  /*5850*/  FFMA.FTZ R30, R30, UR12, -R0.reuse ;  /* 0x0000000c1e1e7c23 */ /* 0x100fe20008010800 */
[--C-:B------:R-:W-:Y:S01]  /*5860*/  FFMA.FTZ R26, R26, UR12, -R0.reuse ;  /* 0x0000000c1a1a7c23 */ /* 0x100fe20008010800 */
[--C-:B------:R-:W-:Y:S01]  /*5870*/  FFMA.FTZ R27, R27, UR12, -R0.reuse ;  /* 0x0000000c1b1b7c23 */ /* 0x100fe20008010800 */
[----:B------:R-:W-:Y:S03]  /*5880*/  FFMA.FTZ R0, R31, UR12, -R0 ;  /* 0x0000000c1f007c23 */ /* 0x000fe60008010800 */
[----:B------:R-:W-:Y:S01]  /*5890*/  MUFU.EX2 R240, R18 ;  /* 0x0000001200f07308 */ /* 0x000fe20000000800 */
[----:B-1----:R-:W-:Y:S02]  /*58a0*/  F2FP.BF16.F32.PACK_AB R7, R241, R242 ;  /* 0x000000f2f107723e */ /* 0x002fe400000010ff */
[----:B------:R-:W-:Y:S07]  /*58b0*/  PLOP3.LUT P0, PT, PT, PT, UP3, 0x80, 0x0 ;  /* 0x000000000000781c */ /* 0x000fee0003f0f038 */
[----:B------:R-:W1:Y:S01]  /*58c0*/  MUFU.EX2 R239, R19 ;  /* 0x0000001300ef7308 */ /* 0x000e620000000800 */
[----:B---3--:R-:W-:Y:S05]  /*58d0*/  F2FP.BF16.F32.PACK_AB R4, R147, R140 ;  /* 0x0000008c9304723e */ /* 0x008fea00000010ff */
[----:B------:R3:W-:Y:S04]  /*58e0*/  STS [R227+0x13400], R4 ;  /* 0x01340004e3007388 */ /* 0x0007e80000000800 */
[----:B------:R-:W-:Y:S01]  /*58f0*/  MUFU.EX2 R146, R8 ;  /* 0x0000000800927308 */ /* 0x000fe20000000800 */
[----:B------:R-:W-:Y:S09]  /*5900*/  STS [R226+0x13000], R7 ;  /* 0x01300007e2007388 */ /* 0x000ff20000000800 */
[----:B------:R-:W2:Y:S01]  /*5910*/  MUFU.EX2 R145, R9 ;  /* 0x0000000900917308 */ /* 0x000ea20000000800 */
[----:B-1----:R-:W-:Y:S05]  /*5920*/  F2FP.BF16.F32.PACK_AB R6, R239, R240 ;  /* 0x000000f0ef06723e */ /* 0x002fea00000010ff */
[----:B------:R-:W-:Y:S04]  /*5930*/  STS [R226+0x13400], R6 ;  /* 0x01340006e2007388 */ /* 0x000fe80000000800 */
[----:B------:R-:W-:Y:S10]  /*5940*/  MUFU.EX2 R144, R10 ;  /* 0x0000000a00907308 */ /* 0x000ff40000000800 */
[----:B------:R-:W3:Y:S01]  /*5950*/  MUFU.EX2 R143, R11 ;  /* 0x0000000b008f7308 */ /* 0x000ee20000000800 */
[----:B--2---:R-:W-:Y:S05]  /*5960*/  F2FP.BF16.F32.PACK_AB R5, R145, R146 ;  /* 0x000000929105723e */ /* 0x004fea00000010ff */
[----:B------:R1:W-:Y:S04]  /*5970*/  STS [R227+0x14000], R5 ;  /* 0x01400005e3007388 */ /* 0x0003e80000000800 */
[----:B------:R-:W-:Y:S10]  /*5980*/  MUFU.EX2 R148, R12 ;  /* 0x0000000c00947308 */ /* 0x000ff40000000800 */
[----:B------:R-:W2:Y:S01]  /*5990*/  MUFU.EX2 R151, R13 ;  /* 0x0000000d00977308 */ /* 0x000ea20000000800 */
[----:B---3--:R-:W-:Y:S05]  /*59a0*/  F2FP.BF16.F32.PACK_AB R4, R143, R144 ;  /* 0x000000908f04723e */ /* 0x008fea00000010ff */
[----:B------:R3:W-:Y:S04]  /*59b0*/  STS [R227+0x14400], R4 ;  /* 0x01440004e3007388 */ /* 0x0007e80000000800 */
[----:B------:R-:W-:Y:S01]  /*59c0*/  MUFU.EX2 R150, R14 ;  /* 0x0000000e00967308 */ /* 0x000fe20000000800 */
[----:B-1----:R-:W-:Y:S09]  /*59d0*/  F2FP.BF16.F32.PACK_AB R5, R237, R238 ;  /* 0x000000eeed05723e */ /* 0x002ff200000010ff */
[----:B------:R-:W1:Y:S01]  /*59e0*/  MUFU.EX2 R149, R15 ;  /* 0x0000000f00957308 */ /* 0x000e620000000800 */
[----:B--2---:R-:W-:Y:S05]  /*59f0*/  F2FP.BF16.F32.PACK_AB R7, R151, R148 ;  /* 0x000000949707723e */ /* 0x004fea00000010ff */
[----:B------:R-:W-:Y:S04]  /*5a00*/  STS [R226+0x14000], R7 ;  /* 0x01400007e2007388 */ /* 0x000fe80000000800 */
[----:B------:R-:W-:Y:S10]  /*5a10*/  MUFU.EX2 R236, R22 ;  /* 0x0000001600ec7308 */ /* 0x000ff40000000800 */
[----:B------:R-:W3:Y:S01]  /*5a20*/  MUFU.EX2 R234, R23 ;  /* 0x0000001700ea7308 */ /* 0x000ee20000000800 */
[----:B-1----:R-:W-:Y:S05]  /*5a30*/  F2FP.BF16.F32.PACK_AB R6, R149, R150 ;  /* 0x000000969506723e */ /* 0x002fea00000010ff */
[----:B------:R-:W-:Y:S04]  /*5a40*/  STS [R226+0x14400], R6 ;  /* 0x01440006e2007388 */ /* 0x000fe80000000800 */
[----:B------:R1:W-:Y:S01]  /*5a50*/  MUFU.EX2 R152, R0 ;  /* 0x0000000000987308 */ /* 0x0003e20000000800 */
[----:B------:R2:W-:Y:S09]  /*5a60*/  STS [R225+0x13000], R5 ;  /* 0x01300005e1007388 */ /* 0x0005f20000000800 */
[----:B------:R-:W-:Y:S01]  /*5a70*/  MUFU.EX2 R245, R34 ;  /* 0x0000002200f57308 */ /* 0x000fe20000000800 */
[----:B---3--:R-:W-:Y:S05]  /*5a80*/  F2FP.BF16.F32.PACK_AB R4, R234, R236 ;  /* 0x000000ecea04723e */ /* 0x008fea00000010ff */
[----:B------:R3:W-:Y:S04]  /*5a90*/  STS [R225+0x13400], R4 ;  /* 0x01340004e1007388 */ /* 0x0007e80000000800 */
[----:B------:R-:W2:Y:S01]  /*5aa0*/  MUFU.EX2 R244, R132 ;  /* 0x0000008400f47308 */ /* 0x000ea20000000800 */
[----:B-1----:R-:W-:Y:S05]  /*5ab0*/  F2FP.BF16.F32.PACK_AB R0, R246, R247 ;  /* 0x000000f7f600723e */ /* 0x002fea00000010ff */
[----:B------:R1:W-:Y:S04]  /*5ac0*/  STS [R224+0x13000], R0 ;  /* 0x01300000e0007388 */ /* 0x0003e80000000800 */
[----:B------:R-:W-:Y:S10]  /*5ad0*/  MUFU.EX2 R233, R24 ;  /* 0x0000001800e97308 */ /* 0x000ff40000000800 */
[----:B------:R-:W4:Y:S01]  /*5ae0*/  MUFU.EX2 R221, R25 ;  /* 0x0000001900dd7308 */ /* 0x000f220000000800 */
[----:B--2---:R-:W-:Y:S05]  /*5af0*/  F2FP.BF16.F32.PACK_AB R5, R244, R245 ;  /* 0x000000f5f405723e */ /* 0x004fea00000010ff */
[----:B------:R-:W-:Y:S04]  /*5b00*/  STS [R224+0x13400], R5 ;  /* 0x01340005e0007388 */ /* 0x000fe80000000800 */
[----:B------:R-:W-:Y:S10]  /*5b10*/  MUFU.EX2 R155, R26 ;  /* 0x0000001a009b7308 */ /* 0x000ff40000000800 */
[----:B------:R-:W2:Y:S01]  /*5b20*/  MUFU.EX2 R154, R27 ;  /* 0x0000001b009a7308 */ /* 0x000ea20000000800 */
[----:B----4-:R-:W-:Y:S05]  /*5b30*/  F2FP.BF16.F32.PACK_AB R7, R221, R233 ;  /* 0x000000e9dd07723e */ /* 0x010fea00000010ff */
[----:B------:R-:W-:Y:S04]  /*5b40*/  STS [R225+0x14000], R7 ;  /* 0x01400007e1007388 */ /* 0x000fe80000000800 */
[----:B------:R-:W3:Y:S10]  /*5b50*/  MUFU.EX2 R235, R28 ;  /* 0x0000001c00eb7308 */ /* 0x000ef40000000800 */
[----:B------:R-:W1:Y:S01]  /*5b60*/  MUFU.EX2 R153, R30 ;  /* 0x0000001e00997308 */ /* 0x000e620000000800 */
[----:B--2---:R-:W-:Y:S05]  /*5b70*/  F2FP.BF16.F32.PACK_AB R6, R154, R155 ;  /* 0x0000009b9a06723e */ /* 0x004fea00000010ff */
[----:B------:R-:W-:Y:S01]  /*5b80*/  STS [R225+0x14400], R6 ;  /* 0x01440006e1007388 */ /* 0x000fe20000000800 */
[----:B---3--:R-:W-:Y:S05]  /*5b90*/  F2FP.BF16.F32.PACK_AB R4, R232, R235 ;  /* 0x000000ebe804723e */ /* 0x008fea00000010ff */
[----:B------:R-:W-:Y:S01]  /*5ba0*/  STS [R224+0x14000], R4 ;  /* 0x01400004e0007388 */ /* 0x000fe20000000800 */
[----:B-1----:R-:W-:Y:S05]  /*5bb0*/  F2FP.BF16.F32.PACK_AB R0, R152, R153 ;  /* 0x000000999800723e */ /* 0x002fea00000010ff */
[----:B------:R-:W-:Y:S04]  /*5bc0*/  STS [R224+0x14400], R0 ;  /* 0x01440000e0007388 */ /* 0x000fe80000000800 */
[----:B------:R-:W1:Y:S08]  /*5bd0*/  LDSM.16.M88.4 R32, [R211+UR4+0x6000] ;  /* 0x00600004d320783b */ /* 0x000e700008000200 */
[----:B------:R-:W2:Y:S08]  /*5be0*/  LDSM.16.M88.4 R28, [R211+UR4+0x6800] ;  /* 0x00680004d31c783b */ /* 0x000eb00008000200 */
[----:B------:R-:W3:Y:S08]  /*5bf0*/  LDSM.16.M88.4 R132, [R212] ;  /* 0x00000000d484783b */ /* 0x000ef00000000200 */
[----:B------:R-:W4:Y:S01]  /*5c00*/  LDSM.16.M88.4 R136, [R212+0x800] ;  /* 0x00080000d488783b */ /* 0x000f220000000200 */
[-C--:B-1----:R-:W-:Y:S06]  /*5c10*/  HMMA.16816.F32.BF16 R4, R32, R156.reuse, RZ ;  /* 0x0000009c2004723c */ /* 0x082fec00000418ff */
[C---:B--2---:R-:W-:Y:S06]  /*5c20*/  HMMA.16816.F32.BF16 R8, R28.reuse, R156, RZ ;  /* 0x0000009c1c08723c */ /* 0x044fec00000418ff */
[-C--:B------:R-:W-:Y:S06]  /*5c30*/  HMMA.16816.F32.BF16 R12, R28, R158.reuse, RZ ;  /* 0x0000009e1c0c723c */ /* 0x080fec00000418ff */
[C---:B------:R-:W-:Y:S06]  /*5c40*/  HMMA.16816.F32.BF16 R16, R32.reuse, R158, RZ ;  /* 0x0000009e2010723c */ /* 0x040fec00000418ff */
[-C--:B------:R-:W-:Y:S06]  /*5c50*/  HMMA.16816.F32.BF16 R20, R32, R160.reuse, RZ ;  /* 0x000000a02014723c */ /* 0x080fec00000418ff */
[C---:B------:R-:W-:Y:S06]  /*5c60*/  HMMA.16816.F32.BF16 R24, R28.reuse, R160, RZ ;  /* 0x000000a01c18723c */ /* 0x040fec00000418ff */
[-C--:B------:R-:W-:Y:S06]  /*5c70*/  HMMA.16816.F32.BF16 R28, R28, R162.reuse, RZ ;  /* 0x000000a21c1c723c */ /* 0x080fec00000418ff */
[----:B------:R-:W-:Y:S06]  /*5c80*/  HMMA.16816.F32.BF16 R32, R32, R162, RZ ;  /* 0x000000a22020723c */ /* 0x000fec00000418ff */
[-C--:B---3--:R-:W-:Y:S06]  /*5c90*/  HMMA.16816.F32.BF16 R4, R132, R164.reuse, R4 ;  /* 0x000000a48404723c */ /* 0x088fec0000041804 */
[C---:B----4-:R-:W-:Y:S06]  /*5ca0*/  HMMA.16816.F32.BF16 R8, R136.reuse, R164, R8 ;  /* 0x000000a48808723c */ /* 0x050fec0000041808 */
[-C--:B------:R-:W-:Y:S06]  /*5cb0*/  HMMA.16816.F32.BF16 R12, R136, R166.reuse, R12 ;  /* 0x000000a6880c723c */ /* 0x080fec000004180c */
[C---:B------:R-:W-:Y:S06]  /*5cc0*/  HMMA.16816.F32.BF16 R16, R132.reuse, R166, R16 ;  /* 0x000000a68410723c */ /* 0x040fec0000041810 */
[-C--:B------:R-:W-:Y:S06]  /*5cd0*/  HMMA.16816.F32.BF16 R20, R132, R168.reuse, R20 ;  /* 0x000000a88414723c */ /* 0x080fec0000041814 */
[C---:B------:R-:W-:Y:S06]  /*5ce0*/  HMMA.16816.F32.BF16 R24, R136.reuse, R168, R24 ;  /* 0x000000a88818723c */ /* 0x040fec0000041818 */
[-C--:B------:R-:W-:Y:S01]  /*5cf0*/  HMMA.16816.F32.BF16 R28, R136, R170.reuse, R28 ;  /* 0x000000aa881c723c */ /* 0x080fe2000004181c */
[----:B------:R-:W-:Y:S05]  /*5d00*/  LDSM.16.M88.4 R136, [R211+UR4+0x7800] ;  /* 0x00780004d388783b */ /* 0x000fea0008000200 */
[----:B------:R-:W-:Y:S03]  /*5d10*/  HMMA.16816.F32.BF16 R32, R132, R170, R32 ;  /* 0x000000aa8420723c */ /* 0x000fe60000041820 */
[----:B------:R-:W1:Y:S03]  /*5d20*/  LDSM.16.M88.4 R132, [R211+UR4+0x7000] ;  /* 0x00700004d384783b */ /* 0x000e660008000200 */
[-C--:B-1----:R-:W-:Y:S06]  /*5d30*/  HMMA.16816.F32.BF16 R4, R132, R172.reuse, R4 ;  /* 0x000000ac8404723c */ /* 0x082fec0000041804 */
[C---:B------:R-:W-:Y:S06]  /*5d40*/  HMMA.16816.F32.BF16 R8, R136.reuse, R172, R8 ;  /* 0x000000ac8808723c */ /* 0x040fec0000041808 */
[-C--:B------:R-:W-:Y:S06]  /*5d50*/  HMMA.16816.F32.BF16 R12, R136, R174.reuse, R12 ;  /* 0x000000ae880c723c */ /* 0x080fec000004180c */
[C---:B------:R-:W-:Y:S06]  /*5d60*/  HMMA.16816.F32.BF16 R16, R132.reuse, R174, R16 ;  /* 0x000000ae8410723c */ /* 0x040fec0000041810 */
[-C--:B------:R-:W-:Y:S06]  /*5d70*/  HMMA.16816.F32.BF16 R20, R132, R176.reuse, R20 ;  /* 0x000000b08414723c */ /* 0x080fec0000041814 */
[C---:B------:R-:W-:Y:S06]  /*5d80*/  HMMA.16816.F32.BF16 R24, R136.reuse, R176, R24 ;  /* 0x000000b08818723c */ /* 0x040fec0000041818 */
[-C--:B------:R-:W-:Y:S01]  /*5d90*/  HMMA.16816.F32.BF16 R28, R136, R178.reuse, R28 ;  /* 0x000000b2881c723c */ /* 0x080fe2000004181c */
[----:B------:R-:W-:Y:S05]  /*5da0*/  LDSM.16.M88.4 R136, [R212+0x1800] ;  /* 0x00180000d488783b */ /* 0x000fea0000000200 */
[----:B------:R-:W-:Y:S03]  /*5db0*/  HMMA.16816.F32.BF16 R32, R132, R178, R32 ;  /* 0x000000b28420723c */ /* 0x000fe60000041820 */
[----:B------:R-:W1:Y:S03]  /*5dc0*/  LDSM.16.M88.4 R132, [R212+0x1000] ;  /* 0x00100000d484783b */ /* 0x000e660000000200 */
[-C--:B-1----:R-:W-:Y:S06]  /*5dd0*/  HMMA.16816.F32.BF16 R4, R132, R180.reuse, R4 ;  /* 0x000000b48404723c */ /* 0x082fec0000041804 */
[C---:B------:R-:W-:Y:S06]  /*5de0*/  HMMA.16816.F32.BF16 R8, R136.reuse, R180, R8 ;  /* 0x000000b48808723c */ /* 0x040fec0000041808 */
        /* <DEDUP_REMOVED lines=22> */
[C---:B-----5:R-:W-:Y:S01]  /*5f50*/  FADD.FTZ R4, -R207.reuse, R4 ;  /* 0x00000004cf047221 */ /* 0x060fe20000010100 */
[----:B------:R-:W-:Y:S01]  /*5f60*/  FADD.FTZ R5, -R207, R5 ;  /* 0x00000005cf057221 */ /* 0x000fe20000010100 */
[-C--:B------:R-:W-:Y:S03]  /*5f70*/  HMMA.16816.F32.BF16 R20, R132, R200.reuse, R20 ;  /* 0x000000c88414723c */ /* 0x080fe60000041814 */
[----:B------:R-:W-:Y:S01]  /*5f80*/  FMUL.FTZ R4, R142, R4 ;  /* 0x000000048e047220 */ /* 0x000fe20000410000 */
[----:B------:R-:W-:Y:S01]  /*5f90*/  FMUL.FTZ R5, R141, R5 ;  /* 0x000000058d057220 */ /* 0x000fe20000410000 */
[----:B------:R-:W-:Y:S01]  /*5fa0*/  FADD.FTZ R11, -R204, R11 ;  /* 0x0000000bcc0b7221 */ /* 0x000fe20000010100 */
[C---:B------:R-:W-:Y:S05]  /*5fb0*/  HMMA.16816.F32.BF16 R24, R136.reuse, R200, R24 ;  /* 0x000000c88818723c */ /* 0x040fea0000041818 */
[----:B------:R-:W-:Y:S01]  /*5fc0*/  FADD.FTZ R13, -R205, R13 ;  /* 0x0000000dcd0d7221 */ /* 0x000fe20000010100 */
[----:B------:R-:W-:Y:S01]  /*5fd0*/  FMUL.FTZ R11, R143, R11 ;  /* 0x0000000b8f0b7220 */ /* 0x000fe20000410000 */
[----:B------:R-:W-:Y:S01]  /*5fe0*/  F2FP.BF16.F32.PACK_AB R143, R5, R4 ;  /* 0x00000004058f723e */ /* 0x000fe200000010ff */
[-C--:B------:R-:W-:Y:S03]  /*5ff0*/  HMMA.16816.F32.BF16 R28, R136, R202.reuse, R28 ;  /* 0x000000ca881c723c */ /* 0x080fe6000004181c */
[C---:B------:R-:W-:Y:S01]  /*6000*/  FADD.FTZ R16, -R207.reuse, R16 ;  /* 0x00000010cf107221 */ /* 0x040fe20000010100 */
[----:B------:R-:W-:Y:S01]  /*6010*/  FADD.FTZ R17, -R207, R17 ;  /* 0x00000011cf117221 */ /* 0x000fe20000010100 */
[----:B------:R-:W-:Y:S01]  /*6020*/  FMUL.FTZ R4, R151, R13 ;  /* 0x0000000d97047220 */ /* 0x000fe20000410000 */
[----:B------:R-:W-:Y:S05]  /*6030*/  HMMA.16816.F32.BF16 R32, R132, R202, R32 ;  /* 0x000000ca8420723c */ /* 0x000fea0000041820 */
[----:B------:R-:W-:Y:S01]  /*6040*/  FMUL.FTZ R16, R242, R16 ;  /* 0x00000010f2107220 */ /* 0x000fe20000410000 */
[----:B------:R-:W-:Y:S01]  /*6050*/  FMUL.FTZ R13, R241, R17 ;  /* 0x00000011f10d7220 */ /* 0x000fe20000410000 */
[----:B------:R1:W5:Y:S01]  /*6060*/  LDL R242, [R1+0x8] ;  /* 0x0000080001f27983 */ /* 0x0003620000100800 */
[----:B------:R-:W-:Y:S03]  /*6070*/  FADD.FTZ R14, -R204, R14 ;  /* 0x0000000ecc0e7221 */ /* 0x000fe60000010100 */
[----:B------:R1:W5:Y:S01]  /*6080*/  LDL R241, [R1+0x4] ;  /* 0x0000040001f17983 */ /* 0x0003620000100800 */
[C---:B------:R-:W-:Y:S01]  /*6090*/  FADD.FTZ R6, -R206.reuse, R6 ;  /* 0x00000006ce067221 */ /* 0x040fe20000010100 */
[----:B------:R-:W-:Y:S01]  /*60a0*/  FADD.FTZ R7, -R206, R7 ;  /* 0x00000007ce077221 */ /* 0x000fe20000010100 */
[C---:B------:R-:W-:Y:S01]  /*60b0*/  FADD.FTZ R8, -R205.reuse, R8 ;  /* 0x00000008cd087221 */ /* 0x040fe20000010100 */
[C---:B------:R-:W-:Y:S01]  /*60c0*/  FADD.FTZ R9, -R205.reuse, R9 ;  /* 0x00000009cd097221 */ /* 0x040fe20000010100 */
[C---:B------:R-:W-:Y:S01]  /*60d0*/  FADD.FTZ R10, -R204.reuse, R10 ;  /* 0x0000000acc0a7221 */ /* 0x040fe20000010100 */
[----:B------:R-:W-:Y:S01]  /*60e0*/  FADD.FTZ R12, -R205, R12 ;  /* 0x0000000ccd0c7221 */ /* 0x000fe20000010100 */
[----:B------:R-:W-:Y:S01]  /*60f0*/  FADD.FTZ R15, -R204, R15 ;  /* 0x0000000fcc0f7221 */ /* 0x000fe20000010100 */
[----:B------:R-:W-:Y:S01]  /*6100*/  FMUL.FTZ R0, R150, R14 ;  /* 0x0000000e96007220 */ /* 0x000fe20000410000 */
[----:B------:R-:W-:Y:S01]  /*6110*/  FMUL.FTZ R6, R140, R6 ;  /* 0x000000068c067220 */ /* 0x000fe20000410000 */
[----:B------:R-:W-:Y:S01]  /*6120*/  FMUL.FTZ R7, R147, R7 ;  /* 0x0000000793077220 */ /* 0x000fe20000410000 */
[----:B------:R-:W-:Y:S01]  /*6130*/  FMUL.FTZ R8, R146, R8 ;  /* 0x0000000892087220 */ /* 0x000fe20000410000 */
[----:B------:R-:W-:Y:S01]  /*6140*/  FMUL.FTZ R9, R145, R9 ;  /* 0x0000000991097220 */ /* 0x000fe20000410000 */
[----:B------:R-:W-:Y:S01]  /*6150*/  FMUL.FTZ R10, R144, R10 ;  /* 0x0000000a900a7220 */ /* 0x000fe20000410000 */
[----:B------:R-:W-:Y:S01]  /*6160*/  FMUL.FTZ R5, R148, R12 ;  /* 0x0000000c94057220 */ /* 0x000fe20000410000 */
[----:B------:R-:W-:Y:S01]  /*6170*/  FMUL.FTZ R14, R149, R15 ;  /* 0x0000000f950e7220 */ /* 0x000fe20000410000 */
[C---:B------:R-:W-:Y:S01]  /*6180*/  FADD.FTZ R18, -R206.reuse, R18 ;  /* 0x00000012ce127221 */ /* 0x040fe20000010100 */
[C---:B------:R-:W-:Y:S01]  /*6190*/  FADD.FTZ R19, -R206.reuse, R19 ;  /* 0x00000013ce137221 */ /* 0x040fe20000010100 */
[C---:B------:R-:W-:Y:S01]  /*61a0*/  FADD.FTZ R20, -R207.reuse, R20 ;  /* 0x00000014cf147221 */ /* 0x040fe20000010100 */
[----:B------:R-:W-:Y:S01]  /*61b0*/  FADD.FTZ R21, -R207, R21 ;  /* 0x00000015cf157221 */ /* 0x000fe20000010100 */
[C---:B------:R-:W-:Y:S01]  /*61c0*/  FADD.FTZ R22, -R206.reuse, R22 ;  /* 0x00000016ce167221 */ /* 0x040fe20000010100 */
        /* <DEDUP_REMOVED lines=8> */
[----:B------:R-:W-:Y:S01]  /*6250*/  F2FP.BF16.F32.PACK_AB R140, R11, R10 ;  /* 0x0000000a0b8c723e */ /* 0x000fe200000010ff */
[----:B------:R-:W-:Y:S01]  /*6260*/  FADD.FTZ R29, -R205, R29 ;  /* 0x0000001dcd1d7221 */ /* 0x000fe20000010100 */
[----:B------:R-:W-:Y:S01]  /*6270*/  FADD.FTZ R30, -R204, R30 ;  /* 0x0000001ecc1e7221 */ /* 0x000fe20000010100 */
[----:B------:R-:W-:Y:S01]  /*6280*/  F2FP.BF16.F32.PACK_AB R15, R4, R5 ;  /* 0x00000005040f723e */ /* 0x000fe200000010ff */
[----:B------:R-:W-:Y:S01]  /*6290*/  FADD.FTZ R31, -R204, R31 ;  /* 0x0000001fcc1f7221 */ /* 0x000fe20000010100 */
[C---:B------:R-:W-:Y:S01]  /*62a0*/  FADD.FTZ R32, -R207.reuse, R32 ;  /* 0x00000020cf207221 */ /* 0x040fe20000010100 */
[----:B------:R-:W-:Y:S01]  /*62b0*/  F2FP.BF16.F32.PACK_AB R14, R14, R0 ;  /* 0x000000000e0e723e */ /* 0x000fe200000010ff */
[----:B------:R-:W-:Y:S01]  /*62c0*/  FADD.FTZ R33, -R207, R33 ;  /* 0x00000021cf217221 */ /* 0x000fe20000010100 */
[C---:B------:R-:W-:Y:S01]  /*62d0*/  FADD.FTZ R34, -R206.reuse, R34 ;  /* 0x00000022ce227221 */ /* 0x040fe20000010100 */
[----:B------:R-:W-:Y:S01]  /*62e0*/  F2FP.BF16.F32.PACK_AB R13, R13, R16 ;  /* 0x000000100d0d723e */ /* 0x000fe200000010ff */
        /* <DEDUP_REMOVED lines=11> */
[----:B------:R-:W-:Y:S01]  /*63a0*/  F2FP.BF16.F32.PACK_AB R10, R10, R22 ;  /* 0x000000160a0a723e */ /* 0x000fe200000010ff */
[----:B------:R-:W-:Y:S01]  /*63b0*/  FMUL.FTZ R26, R155, R26 ;  /* 0x0000001a9b1a7220 */ /* 0x000fe20000410000 */
[----:B------:R-:W-:Y:S01]  /*63c0*/  FMUL.FTZ R5, R154, R27 ;  /* 0x0000001b9a057220 */ /* 0x000fe20000410000 */
[----:B------:R-:W-:Y:S01]  /*63d0*/  FMUL.FTZ R28, R235, R28 ;  /* 0x0000001ceb1c7220 */ /* 0x000fe20000410000 */
[----:B------:R-:W-:Y:S01]  /*63e0*/  F2FP.BF16.F32.PACK_AB R6, R6, R24 ;  /* 0x000000180606723e */ /* 0x000fe200000010ff */
        /* <DEDUP_REMOVED lines=9> */
[----:B------:R-:W-:Y:S02]  /*6480*/  FMUL.FTZ R0, R244, R35 ;  /* 0x00000023f4007220 */ /* 0x000fe40000410000 */
[----:B------:R-:W-:Y:S03]  /*6490*/  F2FP.BF16.F32.PACK_AB R4, R4, R32 ;  /* 0x000000200404723e */ /* 0x000fe600000010ff */
[----:B------:R-:W-:Y:S01]  /*64a0*/  F2FP.BF16.F32.PACK_AB R0, R0, R34 ;  /* 0x000000220000723e */ /* 0x000fe200000010ff */
[----:B-1----:R-:W-:Y:S06]  /*64b0*/  @!P0 BRA `(.L_x_104) ;  /* 0x0000000000c48947 */ /* 0x002fec0003800000 */
[----:B------:R-:W1:Y:S01]  /*64c0*/  LDC R7, c[0x0][0x240] ;  /* 0x00009000ff077b82 */ /* 0x000e620000000800 */
[----:B------:R-:W-:Y:S01]  /*64d0*/  ULOP3.LUT UR7, UR6, 0x1, URZ, 0xc0, !UPT ;  /* 0x0000000106077892 */ /* 0x000fe2000f8ec03f */
[----:B------:R-:W-:Y:S01]  /*64e0*/  ISETP.GE.AND P3, PT, R248, UR42, PT ;  /* 0x0000002af8007c0c */ /* 0x000fe2000bf66270 */
[----:B------:R-:W-:Y:S01]  /*64f0*/  UMOV UR9, 0xffffd000 ;  /* 0xffffd00000097882 */ /* 0x000fe20000000000 */
        /* <DEDUP_REMOVED lines=45> */
.L_x_104:
[----:B------:R-:W-:Y:S04]  /*67d0*/  STS [R227+0xf000], R143 ;  /* 0x00f0008fe3007388 */ /* 0x000fe80000000800 */
        /* <DEDUP_REMOVED lines=12> */
[----:B------:R-:W-:Y:S04]  /*68a0*/  STS [R225+0x10400], R5 ;  /* 0x01040005e1007388 */ /* 0x000fe80000000800 */
[----:B------:R-:W-:Y:S04]  /*68b0*/  STS [R224+0x10000], R9 ;  /* 0x01000009e0007388 */ /* 0x000fe80000000800 */
[----:B------:R-:W-:Y:S01]  /*68c0*/  STS [R224+0x10400], R8 ;  /* 0x01040008e0007388 */ /* 0x000fe20000000800 */
[----:B------:R-:W-:Y:S01]  /*68d0*/  BAR.SYNC.DEFER_BLOCKING 0x0 ;  /* 0x0000000000007b1d */ /* 0x000fe20000010000 */
[----:B-1----:R-:W-:Y:S05]  /*68e0*/  LEA R0, R217, UR4, 0x1 ;  /* 0x00000004d9007c11 */ /* 0x002fea000f8e08ff */
[----:B------:R-:W-:Y:S04]  /*68f0*/  LDSM.16.MT88.4 R4, [R2+0x13000] ;  /* 0x013000000204783b */ /* 0x000fe80000004200 */
[----:B------:R-:W1:Y:S04]  /*6900*/  LDSM.16.MT88.4 R8, [R0+0x6000] ;  /* 0x006000000008783b */ /* 0x000e680000004200 */
[----:B------:R-:W3:Y:S04]  /*6910*/  LDSM.16.MT88.4 R12, [R2+0x15000] ;  /* 0x01500000020c783b */ /* 0x000ee80000004200 */
[----:B--2---:R-:W2:Y:S04]  /*6920*/  LDSM.16.MT88.4 R16, [R0+0x7000] ;  /* 0x007000000010783b */ /* 0x004ea80000004200 */
[----:B------:R-:W4:Y:S04]  /*6930*/  LDSM.16.MT88.4 R20, [R0+0x8000] ;  /* 0x008000000014783b */ /* 0x000f280000004200 */
[----:B------:R-:W-:Y:S04]  /*6940*/  LDSM.16.MT88.4 R24, [R2+0x13800] ;  /* 0x013800000218783b */ /* 0x000fe80000004200 */
[----:B------:R-:W4:Y:S04]  /*6950*/  LDSM.16.MT88.4 R28, [R0+0x6400] ;  /* 0x00640000001c783b */ /* 0x000f280000004200 */
[----:B------:R-:W4:Y:S04]  /*6960*/  LDSM.16.MT88.4 R32, [R2+0x15800] ;  /* 0x015800000220783b */ /* 0x000f280000004200 */
[----:B------:R-:W4:Y:S04]  /*6970*/  LDSM.16.MT88.4 R132, [R0+0x7400] ;  /* 0x007400000084783b */ /* 0x000f280000004200 */
[----:B------:R-:W4:Y:S04]  /*6980*/  LDSM.16.MT88.4 R136, [R0+0x8400] ;  /* 0x008400000088783b */ /* 0x000f280000004200 */
[----:B------:R2:W5:Y:S01]  /*6990*/  LDL R232, [R1+0x14] ;  /* 0x0000140001e87983 */ /* 0x0005620000100800 */
[-C--:B-1----:R-:W-:Y:S06]  /*69a0*/  HMMA.16816.F32.BF16 R36, R4, R8.reuse, R36 ;  /* 0x000000080424723c */ /* 0x082fec0000041824 */
[C---:B---3--:R-:W-:Y:S06]  /*69b0*/  HMMA.16816.F32.BF16 R40, R12.reuse, R8, R40 ;  /* 0x000000080c28723c */ /* 0x048fec0000041828 */
        /* <DEDUP_REMOVED lines=8> */
[-C--:B----4-:R-:W-:Y:S06]  /*6a40*/  HMMA.16816.F32.BF16 R68, R4, R20.reuse, R68 ;  /* 0x000000140444723c */ /* 0x090fec0000041844 */
        /* <DEDUP_REMOVED lines=53> */
[----:B-----5:R-:W-:Y:S02]  /*6da0*/  ISETP.GE.AND P2, PT, R241, UR42, PT ;  /* 0x0000002af1007c0c */ /* 0x020fe4000bf46270 */
[----:B------:R-:W-:Y:S02]  /*6db0*/  LEA R4, R232, UR4, 0x1 ;  /* 0x00000004e8047c11 */ /* 0x000fe4000f8e08ff */
        /* <DEDUP_REMOVED lines=29> */
.L_x_105:
[----:B------:R-:W3:Y:S01]  /*6f90*/  LDL R235, [R1+0x24] ;  /* 0x0000240001eb7983 */ /* 0x000ee20000100800 */
[----:B------:R-:W-:Y:S02]  /*6fa0*/  ULOP3.LUT UR7, UR6, 0x1, URZ, 0xc0, !UPT ;  /* 0x0000000106077892 */ /* 0x000fe4000f8ec03f */
[----:B------:R-:W-:Y:S01]  /*6fb0*/  UISETP.GT.AND UP2, UPT, UR6, UR21, UPT ;  /* 0x000000150600728c */ /* 0x000fe2000bf44270 */
[----:B------:R-:W4:Y:S01]  /*6fc0*/  LDL R234, [R1+0x28] ;  /* 0x0000280001ea7983 */ /* 0x000f220000100800 */
[----:B------:R-:W-:Y:S02]  /*6fd0*/  UISETP.NE.U32.AND UP0, UPT, UR7, 0x1, UPT ;  /* 0x000000010700788c */ /* 0x000fe4000bf05070 */
[----:B------:R-:W-:Y:S01]  /*6fe0*/  UIADD3 UR6, UR6, -0x1, URZ ;  /* 0xffffffff06067890 */ /* 0x000fe2000fffe03f */
[----:B------:R-:W-:Y:S04]  /*6ff0*/  LDSM.16.M88.4 R24, [R213] ;  /* 0x00000000d518783b */ /* 0x000fe80000000200 */
[----:B--2---:R-:W1:Y:S04]  /*7000*/  LDSM.16.MT88.4 R8, [R0+0x9000] ;  /* 0x009000000008783b */ /* 0x004e680000004200 */
[----:B------:R-:W2:Y:S04]  /*7010*/  LDL R233, [R1] ;  /* 0x0000000001e97983 */ /* 0x000ea80000100800 */
[----:B------:R-:W1:Y:S04]  /*7020*/  LDSM.16.MT88.4 R16, [R0+0xb000] ;  /* 0x00b000000010783b */ /* 0x000e680000004200 */
[----:B------:R-:W1:Y:S04]  /*7030*/  LDSM.16.MT88.4 R28, [R0+0xd000] ;  /* 0x00d00000001c783b */ /* 0x000e680000004200 */
[----:B------:R-:W-:Y:S04]  /*7040*/  LDSM.16.M88.4 R32, [R214] ;  /* 0x00000000d620783b */ /* 0x000fe80000000200 */
[----:B------:R-:W1:Y:S04]  /*7050*/  LDSM.16.MT88.4 R132, [R0+0x9400] ;  /* 0x009400000084783b */ /* 0x000e680000004200 */
[----:B------:R-:W1:Y:S04]  /*7060*/  LDSM.16.MT88.4 R136, [R0+0xb400] ;  /* 0x00b400000088783b */ /* 0x000e680000004200 */
[----:B------:R-:W1:Y:S04]  /*7070*/  LDSM.16.MT88.4 R140, [R0+0xd400] ;  /* 0x00d40000008c783b */ /* 0x000e680000004200 */
[----:B------:R-:W-:Y:S04]  /*7080*/  LDSM.16.M88.4 R144, [R216] ;  /* 0x00000000d890783b */ /* 0x000fe80000000200 */
[----:B------:R-:W1:Y:S02]  /*7090*/  LDSM.16.MT88.4 R148, [R0+0x9800] ;  /* 0x009800000094783b */ /* 0x000e640000004200 */
[C---:B-1----:R-:W-:Y:S02]  /*70a0*/  HMMA.16816.F32.BF16 R4, R24.reuse, R8, RZ ;  /* 0x000000081804723c */ /* 0x042fe400000418ff */
[----:B------:R-:W1:Y:S04]  /*70b0*/  LDSM.16.MT88.4 R152, [R0+0xb800] ;  /* 0x00b800000098783b */ /* 0x000e680000004200 */
[----:B------:R-:W-:Y:S01]  /*70c0*/  LDSM.16.MT88.4 R204, [R0+0xbc00] ;  /* 0x00bc000000cc783b */ /* 0x000fe20000004200 */
[C---:B------:R-:W-:Y:S03]  /*70d0*/  HMMA.16816.F32.BF16 R8, R24.reuse, R10, RZ ;  /* 0x0000000a1808723c */ /* 0x040fe600000418ff */
[----:B------:R-:W2:Y:S03]  /*70e0*/  LDL R221, [R1+0xc] ;  /* 0x00000c0001dd7983 */ /* 0x000ea60000100800 */
[C---:B------:R-:W-:Y:S06]  /*70f0*/  HMMA.16816.F32.BF16 R12, R24.reuse, R16, RZ ;  /* 0x00000010180c723c */ /* 0x040fec00000418ff */
        /* <DEDUP_REMOVED lines=16> */
[----:B------:R-:W1:Y:S05]  /*7200*/  LDSM.16.MT88.4 R148, [R0+0xa000] ;  /* 0x00a000000094783b */ /* 0x000e6a0000004200 */
[C---:B-1----:R-:W-:Y:S06]  /*7210*/  HMMA.16816.F32.BF16 R12, R144.reuse, R152, R12 ;  /* 0x00000098900c723c */ /* 0x042fec000004180c */
        /* <DEDUP_REMOVED lines=19> */
[C---:B-1----:R-:W-:Y:S06]  /*7350*/  HMMA.16816.F32.BF16 R12, R140.reuse, R152, R12 ;  /* 0x000000988c0c723c */ /* 0x042fec000004180c */
        /* <DEDUP_REMOVED lines=8> */
[----:B------:R-:W4:Y:S05]  /*73e0*/  LDSM.16.MT88.4 R144, [R0+0xac00] ;  /* 0x00ac00000090783b */ /* 0x000f2a0000004200 */
[C---:B------:R-:W-:Y:S06]  /*73f0*/  HMMA.16816.F32.BF16 R12, R136.reuse, R204, R12 ;  /* 0x000000cc880c723c */ /* 0x040fec000004180c */
[C---:B------:R-:W-:Y:S01]  /*7400*/  HMMA.16816.F32.BF16 R16, R136.reuse, R206, R16 ;  /* 0x000000ce8810723c */ /* 0x040fe20000041810 */
[----:B------:R-:W4:Y:S05]  /*7410*/  LDSM.16.MT88.4 R204, [R0+0xcc00] ;  /* 0x00cc000000cc783b */ /* 0x000f2a0000004200 */
[C---:B------:R-:W-:Y:S06]  /*7420*/  HMMA.16816.F32.BF16 R20, R136.reuse, R32, R20 ;  /* 0x000000208814723c */ /* 0x040fec0000041814 */
[----:B------:R-:W-:Y:S01]  /*7430*/  HMMA.16816.F32.BF16 R24, R136, R34, R24 ;  /* 0x000000228818723c */ /* 0x000fe20000041818 */
[----:B------:R1:W2:Y:S04]  /*7440*/  LDSM.16.MT88.4 R32, [R0+0xec00] ;  /* 0x00ec00000020783b */ /* 0x0002a80000004200 */
[----:B------:R-:W-:Y:S01]  /*7450*/  LDSM.16.MT88.4 R136, [R3+0x2400] ;  /* 0x002400000388783b */ /* 0x000fe20000004200 */
[C---:B---3--:R-:W-:Y:S06]  /*7460*/  HMMA.16816.F32.BF16 R4, R132.reuse, R148, R4 ;  /* 0x000000948404723c */ /* 0x048fec0000041804 */
[C---:B------:R-:W-:Y:S06]  /*7470*/  HMMA.16816.F32.BF16 R8, R132.reuse, R150, R8 ;  /* 0x000000968408723c */ /* 0x040fec0000041808 */
[C---:B-1----:R-:W-:Y:S06]  /*7480*/  HMMA.16816.F32.BF16 R12, R132.reuse, R152, R12 ;  /* 0x00000098840c723c */ /* 0x042fec000004180c */
[C---:B------:R-:W-:Y:S01]  /*7490*/  HMMA.16816.F32.BF16 R16, R132.reuse, R154, R16 ;  /* 0x0000009a8410723c */ /* 0x040fe20000041810 */
[----:B------:R-:W-:Y:S05]  /*74a0*/  IMAD.U32 R0, RZ, RZ, UR19 ;  /* 0x00000013ff007e24 */ /* 0x000fea000f8e00ff */
[C---:B------:R-:W-:Y:S06]  /*74b0*/  HMMA.16816.F32.BF16 R20, R132.reuse, R28, R20 ;  /* 0x0000001c8414723c */ /* 0x040fec0000041814 */
[----:B------:R-:W-:Y:S06]  /*74c0*/  HMMA.16816.F32.BF16 R24, R132, R30, R24 ;  /* 0x0000001e8418723c */ /* 0x000fec0000041818 */
[C---:B----4-:R-:W-:Y:S01]  /*74d0*/  HMMA.16816.F32.BF16 R4, R140.reuse, R144, R4 ;  /* 0x000000908c04723c */ /* 0x050fe20000041804 */
[----:B------:R-:W-:Y:S04]  /*74e0*/  IMAD.U32 R132, RZ, RZ, UR19 ;  /* 0x00000013ff847e24 */ /* 0x000fe8000f8e00ff */
[----:B------:R-:W-:Y:S01]  /*74f0*/  @P0 IADD3 R30, P2, R235, UR16, RZ ;  /* 0x00000010eb1e0c10 */ /* 0x000fe2000ff5e0ff */
[C---:B------:R-:W-:Y:S01]  /*7500*/  HMMA.16816.F32.BF16 R8, R140.reuse, R146, R8 ;  /* 0x000000928c08723c */ /* 0x040fe20000041808 */
[----:B------:R-:W-:Y:S01]  /*7510*/  LDSM.16.MT88.4 R144, [R3+0x1c00] ;  /* 0x001c00000390783b */ /* 0x000fe20000004200 */
[----:B------:R-:W-:Y:S03]  /*7520*/  @UP3 UIADD3 UR16, UP1, UR16, -0x100, URZ ;  /* 0xffffff0010103890 */ /* 0x000fe6000ff3e03f */
[----:B------:R-:W-:Y:S01]  /*7530*/  @P0 IADD3.X R31, R234, UR15, RZ, P2, !PT ;  /* 0x0000000fea1f0c10 */ /* 0x000fe200097fe4ff */
[C---:B------:R-:W-:Y:S01]  /*7540*/  HMMA.16816.F32.BF16 R12, R140.reuse, R204, R12 ;  /* 0x000000cc8c0c723c */ /* 0x040fe2000004180c */
[----:B------:R-:W-:Y:S03]  /*7550*/  @UP3 UIADD3.X UR15, UR15, -0x1, URZ, UP1, !UPT ;  /* 0xffffffff0f0f3890 */ /* 0x000fe60008ffe43f */
[----:B--2---:R-:W2:Y:S02]  /*7560*/  @P0 LDG.E R233, desc[UR10][R30.64+0x20] ;  /* 0x0000200a1ee90981 */ /* 0x004ea4000c1e1900 */
[C---:B------:R-:W-:Y:S02]  /*7570*/  HMMA.16816.F32.BF16 R16, R140.reuse, R206, R16 ;  /* 0x000000ce8c10723c */ /* 0x040fe40000041810 */
[----:B------:R-:W5:Y:S04]  /*7580*/  @P0 LDG.E R252, desc[UR10][R30.64] ;  /* 0x0000000a1efc0981 */ /* 0x000f68000c1e1900 */
        /* <DEDUP_REMOVED lines=22> */
[----:B---3--:R-:W-:Y:S05]  /*76f0*/  IMAD.U32 R5, RZ, RZ, UR37 ;  /* 0x00000025ff057e24 */ /* 0x008fea000f8e00ff */
[-C--:B------:R-:W-:Y:S01]  /*7700*/  LEA.HI.X.SX32 R31, R5, R29.reuse, 0x2, P1 ;  /* 0x0000001d051f7211 */ /* 0x080fe200008f16ff */
[----:B--2---:R-:W-:Y:S01]  /*7710*/  @P0 STL [R1], R233 ;  /* 0x000000e901000387 */ /* 0x004fe20000100800 */
        /* <DEDUP_REMOVED lines=86> */
[----:B------:R-:W-:Y:S01]  /*7c80*/  PLOP3.LUT P0, PT, PT, PT, UP2, 0x80, 0x0 ;  /* 0x000000000000781c */ /* 0x000fe20003f0f028 */
[----:B------:R-:W-:Y:S02]  /*7c90*/  @UP3 UIADD3 UR18, UP0, UR18, -0x100, URZ ;  /* 0xffffff0012123890 */ /* 0x000fe4000ff1e03f */
[----:B------:R-:W-:Y:S02]  /*7ca0*/  REDG.E.ADD.F32.FTZ.RN.STRONG.GPU desc[UR10][R4.64], R27 ;  /* 0x0000001b040079a6 */ /* 0x000fe4000c10f38a */
        /* <DEDUP_REMOVED lines=177> */
[----:B--2---:R-:W-:Y:S04]  /*87c0*/  STS [R149], R25 ;  /* 0x0000001995007388 */ /* 0x004fe80000000800 */
[----:B------:R-:W-:Y:S04]  /*87d0*/  STS [R149+0x200], R24 ;  /* 0x0002001895007388 */ /* 0x000fe80000000800 */
[----:B---3--:R-:W-:Y:S04]  /*87e0*/  STS [R148], R21 ;  /* 0x0000001594007388 */ /* 0x008fe80000000800 */
        /* <DEDUP_REMOVED lines=44> */
[----:B-1----:R-:W1:Y:S03]  /*8ab0*/  S2R R8, SR_TID.X ;  /* 0x0000000000087919 */ /* 0x002e660000002100 */
        /* <DEDUP_REMOVED lines=15> */
.L_x_107:
[----:B------:R-:W-:Y:S01]  /*8bb0*/  @UP0 UIADD3 UR14, UR43, UR46, URZ ;  /* 0x0000002e2b0e0290 */ /* 0x000fe2000fffe03f */
[----:B--2--5:R-:W-:Y:S01]  /*8bc0*/  LEA R0, R232, UR4, 0x1 ;  /* 0x00000004e8007c11 */ /* 0x024fe2000f8e08ff */
[----:B------:R-:W-:Y:S02]  /*8bd0*/  @UP0 ULDC.64 UR8, c[0x0][0x458] ;  /* 0x0001160000080ab9 */ /* 0x000fe40000000a00 */
        /* <DEDUP_REMOVED lines=18> */
.L_x_108:
[----:B------:R-:W-:Y:S01]  /*8d00*/  BAR.SYNC.DEFER_BLOCKING 0x0 ;  /* 0x0000000000007b1d */ /* 0x000fe20000010000 */
[----:B------:R-:W-:Y:S01]  /*8d10*/  USHF.R.S32.HI UR12, URZ, 0x1f, UR45 ;  /* 0x0000001f3f0c7899 */ /* 0x000fe2000801142d */
[----:B-1----:R-:W-:Y:S01]  /*8d20*/  SHF.R.S32.HI R4, RZ, 0x1f, R8 ;  /* 0x0000001fff047819 */ /* 0x002fe20000011408 */
[----:B------:R-:W-:Y:S01]  /*8d30*/  IMAD.U32 R3, RZ, RZ, UR6 ;  /* 0x00000006ff037e24 */ /* 0x000fe2000f8e00ff */
[--C-:B------:R-:W-:Y:S01]  /*8d40*/  SHF.R.S32.HI R7, RZ, 0x1f, R248.reuse ;  /* 0x0000001fff077819 */ /* 0x100fe200000114f8 */
[----:B------:R-:W-:Y:S01]  /*8d50*/  UIMAD UR14, UR12, UR6, URZ ;  /* 0x000000060c0e72a4 */ /* 0x000fe2000f8e023f */
[----:B------:R-:W-:Y:S01]  /*8d60*/  IMAD.MOV.U32 R6, RZ, RZ, R248 ;  /* 0x000000ffff067224 */ /* 0x000fe200078e00f8 */
[----:B------:R-:W-:Y:S01]  /*8d70*/  LEA.HI R8, R4, R8, RZ, 0x2 ;  /* 0x0000000804087211 */ /* 0x000fe200078f10ff */
[----:B------:R-:W-:Y:S01]  /*8d80*/  UIMAD UR5, UR44, -0x80, UR5 ;  /* 0xffffff802c0578a4 */ /* 0x000fe2000f8e0205 */
[----:B------:R-:W-:Y:S01]  /*8d90*/  BSSY B0, `(.L_x_109) ;  /* 0x000002c000007945 */ /* 0x000fe20003800000 */
[----:B------:R-:W-:Y:S01]  /*8da0*/  UIMAD UR14, UR45, UR7, UR14 ;  /* 0x000000072d0e72a4 */ /* 0x000fe2000f8e020e */
[----:B------:R-:W-:Y:S01]  /*8db0*/  IMAD.WIDE.U32 R4, R3, UR45, R6 ;  /* 0x0000002d03047c25 */ /* 0x000fe2000f8e0006 */
[----:B------:R-:W-:Y:S01]  /*8dc0*/  SHF.R.S32.HI R3, RZ, 0x2, R8 ;  /* 0x00000002ff037819 */ /* 0x000fe20000011408 */
[----:B------:R-:W-:-:S03]  /*8dd0*/  USHF.R.S32.HI UR16, URZ, 0x1f, UR58 ;  /* 0x0000001f3f107899 */ /* 0x000fc6000801143a */
[----:B------:R-:W-:Y:S01]  /*8de0*/  IMAD.U32 R8, RZ, RZ, UR14 ;  /* 0x0000000eff087e24 */ /* 0x000fe2000f8e00ff */
[----:B------:R-:W-:Y:S01]  /*8df0*/  IADD3 R4, P0, R4, UR18, RZ ;  /* 0x0000001204047c10 */ /* 0x000fe2000ff1e0ff */
[----:B------:R-:W-:Y:S01]  /*8e00*/  ULDC.64 UR14, c[0x0][0x468] ;  /* 0x00011a00000e7ab9 */ /* 0x000fe20000000a00 */
[C---:B------:R-:W-:Y:S01]  /*8e10*/  ISETP.GE.AND P4, PT, R3.reuse, UR5, PT ;  /* 0x0000000503007c0c */ /* 0x040fe2000bf86270 */
[----:B------:R-:W-:Y:S01]  /*8e20*/  VIADD R9, R3, 0x40 ;  /* 0x0000004003097836 */ /* 0x000fe20000000000 */
[----:B------:R-:W-:Y:S01]  /*8e30*/  UIMAD UR16, UR16, UR14, URZ ;  /* 0x0000000e101072a4 */ /* 0x000fe2000f8e023f */
[----:B------:R-:W-:Y:S01]  /*8e40*/  IADD3.X R5, R5, UR19, R8, P0, !PT ;  /* 0x0000001305057c10 */ /* 0x000fe200087fe408 */
[----:B------:R-:W-:Y:S01]  /*8e50*/  IMAD.U32 R8, RZ, RZ, UR14 ;  /* 0x0000000eff087e24 */ /* 0x000fe2000f8e00ff */
[----:B------:R1:W2:Y:S01]  /*8e60*/  LDS.128 R36, [R0+0xa000] ;  /* 0x00a0000000247984 */ /* 0x0002a20000000c00 */
[----:B------:R-:W-:Y:S01]  /*8e70*/  UIMAD UR15, UR58, UR15, UR16 ;  /* 0x0000000f3a0f72a4 */ /* 0x000fe2000f8e0210 */
[----:B------:R-:W-:Y:S01]  /*8e80*/  ISETP.GE.AND P3, PT, R9, UR5, PT ;  /* 0x0000000509007c0c */ /* 0x000fe2000bf66270 */
[----:B------:R-:W-:Y:S01]  /*8e90*/  IMAD.WIDE.U32 R8, R8, UR58, R4 ;  /* 0x0000003a08087c25 */ /* 0x000fe2000f8e0004 */
[----:B------:R1:W3:Y:S01]  /*8ea0*/  LDS.128 R32, [R0+0xc000] ;  /* 0x00c0000000207984 */ /* 0x0002e20000000c00 */
[----:B------:R-:W-:-:S02]  /*8eb0*/  SHF.R.S32.HI R26, RZ, 0x1f, R3 ;  /* 0x0000001fff1a7819 */ /* 0x000fc40000011403 */
[----:B------:R-:W-:Y:S01]  /*8ec0*/  VIADD R24, R9, UR15 ;  /* 0x0000000f09187c36 */ /* 0x000fe20008000000 */
[----:B------:R1:W4:Y:S04]  /*8ed0*/  LDS.128 R28, [R0+0xe000] ;  /* 0x00e00000001c7984 */ /* 0x0003280000000c00 */
[----:B------:R1:W1:Y:S04]  /*8ee0*/  LDS.128 R48, [R0+0x10000] ;  /* 0x0100000000307984 */ /* 0x0002680000000c00 */
[----:B------:R1:W1:Y:S04]  /*8ef0*/  LDS.128 R44, [R0+0x12000] ;  /* 0x01200000002c7984 */ /* 0x0002680000000c00 */
[----:B------:R1:W1:Y:S01]  /*8f00*/  LDS.128 R40, [R0+0x14000] ;  /* 0x0140000000287984 */ /* 0x0002620000000c00 */
[----:B------:R-:W-:Y:S05]  /*8f10*/  @P4 BRA `(.L_x_110) ;  /* 0x00000000004c4947 */ /* 0x000fea0003800000 */
[----:B------:R-:W-:Y:S01]  /*8f20*/  ULDC UR16, c[0x0][0x2d0] ;  /* 0x0000b40000107ab9 */ /* 0x000fe20000000800 */
[----:B------:R-:W5:Y:S01]  /*8f30*/  LDS.128 R20, [R0+0xb000] ;  /* 0x00b0000000147984 */ /* 0x000f620000000c00 */
[----:B------:R-:W-:Y:S01]  /*8f40*/  ISETP.GE.AND P2, PT, R248, UR16, PT ;  /* 0x00000010f8007c0c */ /* 0x000fe2000bf46270 */
[----:B------:R-:W-:Y:S01]  /*8f50*/  IMAD.MOV.U32 R4, RZ, RZ, R8 ;  /* 0x000000ffff047224 */ /* 0x000fe200078e0008 */
[----:B------:R-:W-:Y:S01]  /*8f60*/  MOV R5, R24 ;  /* 0x0000001800057202 */ /* 0x000fe20000000f00 */
[----:B------:R-:W2:Y:S01]  /*8f70*/  LDS.128 R16, [R0+0xd000] ;  /* 0x00d0000000107984 */ /* 0x000ea20000000c00 */
[----:B------:R-:W-:Y:S01]  /*8f80*/  IMAD R25, R26, UR6, RZ ;  /* 0x000000061a197c24 */ /* 0x000fe2000f8e02ff */
[----:B------:R-:W-:Y:S01]  /*8f90*/  ISETP.GE.AND P1, PT, R241, UR16, PT ;  /* 0x00000010f1007c0c */ /* 0x000fe2000bf26270 */
[----:B------:R-:W-:Y:S01]  /*8fa0*/  ULDC.64 UR14, c[0x0][0x3f0] ;  /* 0x0000fc00000e7ab9 */ /* 0x000fe20000000a00 */
[----:B------:R-:W-:Y:S01]  /*8fb0*/  IMAD.WIDE.U32 R10, R3, UR6, R4 ;  /* 0x00000006030a7c25 */ /* 0x000fe2000f8e0004 */
[----:B------:R-:W-:-:S03]  /*8fc0*/  ISETP.GE.AND P0, PT, R242, UR16, PT ;  /* 0x00000010f2007c0c */ /* 0x000fc6000bf06270 */
[----:B------:R-:W-:Y:S02]  /*8fd0*/  IMAD R4, R3, UR7, R25 ;  /* 0x0000000703047c24 */ /* 0x000fe4000f8e0219 */
[----:B------:R-:W3:Y:S02]  /*8fe0*/  @!P2 LDS.128 R12, [R0+0x9000] ;  /* 0x00900000000ca984 */ /* 0x000ee40000000c00 */
[----:B------:R-:W-:Y:S01]  /*8ff0*/  IMAD.IADD R5, R4, 0x1, R11 ;  /* 0x0000000104057824 */ /* 0x000fe200078e020b */
[----:B------:R-:W-:-:S04]  /*9000*/  LEA R4, P5, R10, UR14, 0x1 ;  /* 0x0000000e0a047c11 */ /* 0x000fc8000f8a08ff */
[----:B------:R-:W-:-:S05]  /*9010*/  LEA.HI.X R5, R10, UR15, R5, 0x1, P5 ;  /* 0x0000000f0a057c11 */ /* 0x000fca000a8f0c05 */
[----:B-----5:R1:W-:Y:S04]  /*9020*/  @!P1 STG.E.128 desc[UR10][R4.64+0x40], R20 ;  /* 0x0000401404009986 */ /* 0x0203e8000c101d0a */
[----:B--2---:R2:W-:Y:S04]  /*9030*/  @!P0 STG.E.128 desc[UR10][R4.64+0x80], R16 ;  /* 0x0000801004008986 */ /* 0x0045e8000c101d0a */
[----:B---3--:R2:W-:Y:S02]  /*9040*/  @!P2 STG.E.128 desc[UR10][R4.64], R12 ;  /* 0x0000000c0400a986 */ /* 0x0085e4000c101d0a */
.L_x_110:
[----:B------:R-:W-:Y:S05]  /*9050*/  BSYNC B0 ;  /* 0x0000000000007941 */ /* 0x000fea0003800000 */
.L_x_109:
[----:B------:R-:W-:Y:S04]  /*9060*/  BSSY B0, `(.L_x_111) ;  /* 0x0000013000007945 */ /* 0x000fe80003800000 */
[----:B------:R-:W-:Y:S05]  /*9070*/  @P3 BRA `(.L_x_112) ;  /* 0x0000000000443947 */ /* 0x000fea0003800000 */
[----:B-12---:R-:W-:Y:S01]  /*9080*/  IADD3 R4, P0, R3, 0x40, RZ ;  /* 0x0000004003047810 */ /* 0x006fe20007f1e0ff */
[----:B------:R-:W-:Y:S01]  /*9090*/  IMAD.MOV.U32 R9, RZ, RZ, R24 ;  /* 0x000000ffff097224 */ /* 0x000fe200078e0018 */
[----:B------:R-:W-:Y:S01]  /*90a0*/  ULDC UR5, c[0x0][0x2d0] ;  /* 0x0000b40000057ab9 */ /* 0x000fe20000000800 */
[----:B------:R-:W-:Y:S01]  /*90b0*/  ULDC.64 UR14, c[0x0][0x3f0] ;  /* 0x0000fc00000e7ab9 */ /* 0x000fe20000000a00 */
[----:B------:R-:W-:Y:S01]  /*90c0*/  ISETP.GE.AND P2, PT, R248, UR5, PT ;  /* 0x00000005f8007c0c */ /* 0x000fe2000bf46270 */
[----:B------:R-:W-:Y:S01]  /*90d0*/  IMAD.X R5, RZ, RZ, R26, P0 ;  /* 0x000000ffff057224 */ /* 0x000fe200000e061a */
[----:B------:R-:W-:Y:S01]  /*90e0*/  ISETP.GE.AND P1, PT, R241, UR5, PT ;  /* 0x00000005f1007c0c */ /* 0x000fe2000bf26270 */
[----:B------:R-:W-:Y:S01]  /*90f0*/  IMAD.WIDE.U32 R8, R4, UR6, R8 ;  /* 0x0000000604087c25 */ /* 0x000fe2000f8e0008 */
[----:B------:R-:W-:-:S03]  /*9100*/  ISETP.GE.AND P0, PT, R242, UR5, PT ;  /* 0x00000005f2007c0c */ /* 0x000fc6000bf06270 */
[----:B------:R-:W-:-:S04]  /*9110*/  IMAD R5, R5, UR6, RZ ;  /* 0x0000000605057c24 */ /* 0x000fc8000f8e02ff */
[----:B------:R-:W-:Y:S01]  /*9120*/  IMAD R5, R4, UR7, R5 ;  /* 0x0000000704057c24 */ /* 0x000fe2000f8e0205 */
[----:B------:R-:W-:-:S03]  /*9130*/  LEA R4, P5, R8, UR14, 0x1 ;  /* 0x0000000e08047c11 */ /* 0x000fc6000f8a08ff */
[----:B------:R-:W-:-:S05]  /*9140*/  IMAD.IADD R5, R5, 0x1, R9 ;  /* 0x0000000105057824 */ /* 0x000fca00078e0209 */
[----:B------:R-:W-:-:S05]  /*9150*/  LEA.HI.X R5, R8, UR15, R5, 0x1, P5 ;  /* 0x0000000f08057c11 */ /* 0x000fca000a8f0c05 */
[----:B------:R1:W-:Y:S04]  /*9160*/  @!P2 STG.E.128 desc[UR10][R4.64], R36 ;  /* 0x000000240400a986 */ /* 0x0003e8000c101d0a */
[----:B---3--:R1:W-:Y:S04]  /*9170*/  @!P1 STG.E.128 desc[UR10][R4.64+0x40], R32 ;  /* 0x0000402004009986 */ /* 0x0083e8000c101d0a */
[----:B----4-:R1:W-:Y:S02]  /*9180*/  @!P0 STG.E.128 desc[UR10][R4.64+0x80], R28 ;  /* 0x0000801c04008986 */ /* 0x0103e4000c101d0a */
.L_x_112:
[----:B------:R-:W-:Y:S05]  /*9190*/  BSYNC B0 ;  /* 0x0000000000007941 */ /* 0x000fea0003800000 */
.L_x_111:
[----:B------:R-:W-:Y:S01]  /*91a0*/  UIMAD UR5, UR12, UR8, URZ ;  /* 0x000000080c0572a4 */ /* 0x000fe2000f8e023f */
[----:B-12---:R-:W-:Y:S01]  /*91b0*/  IMAD.U32 R4, RZ, RZ, UR8 ;  /* 0x00000008ff047e24 */ /* 0x006fe2000f8e00ff */
[----:B------:R-:W1:Y:S01]  /*91c0*/  LDS.128 R20, [R0+0xf000] ;  /* 0x00f0000000147984 */ /* 0x000e620000000c00 */
[----:B------:R-:W-:Y:S01]  /*91d0*/  USHF.R.S32.HI UR14, URZ, 0x1f, UR58 ;  /* 0x0000001f3f0e7899 */ /* 0x000fe2000801143a */
[----:B------:R-:W-:Y:S01]  /*91e0*/  BSSY B0, `(.L_x_113) ;  /* 0x000001f000007945 */ /* 0x000fe20003800000 */
[----:B------:R-:W-:Y:S01]  /*91f0*/  UIMAD UR5, UR45, UR9, UR5 ;  /* 0x000000092d0572a4 */ /* 0x000fe2000f8e0205 */
[----:B------:R-:W-:Y:S01]  /*9200*/  IMAD.WIDE.U32 R6, R4, UR45, R6 ;  /* 0x0000002d04067c25 */ /* 0x000fe2000f8e0006 */
[----:B------:R-:W2:Y:S01]  /*9210*/  LDS.128 R16, [R0+0x11000] ;  /* 0x0110000000107984 */ /* 0x000ea20000000c00 */
[----:B------:R-:W-:-:S03]  /*9220*/  ULDC.64 UR6, c[0x0][0x470] ;  /* 0x00011c0000067ab9 */ /* 0x000fc60000000a00 */
[----:B------:R5:W1:Y:S01]  /*9230*/  LDS.128 R12, [R0+0x13000] ;  /* 0x01300000000c7984 */ /* 0x000a620000000c00 */
[----:B------:R-:W-:Y:S01]  /*9240*/  IADD3 R6, P0, R6, UR13, RZ ;  /* 0x0000000d06067c10 */ /* 0x000fe2000ff1e0ff */
[----:B-----5:R-:W-:Y:S01]  /*9250*/  IMAD.U32 R0, RZ, RZ, UR5 ;  /* 0x00000005ff007e24 */ /* 0x020fe2000f8e00ff */
[----:B------:R-:W-:-:S04]  /*9260*/  UIMAD UR5, UR14, UR6, URZ ;  /* 0x000000060e0572a4 */ /* 0x000fc8000f8e023f */
[----:B------:R-:W-:Y:S01]  /*9270*/  IADD3.X R7, R7, UR17, R0, P0, !PT ;  /* 0x0000001107077c10 */ /* 0x000fe200087fe400 */
[----:B------:R-:W-:Y:S01]  /*9280*/  UIMAD UR7, UR58, UR7, UR5 ;  /* 0x000000073a0772a4 */ /* 0x000fe2000f8e0205 */
[----:B------:R-:W-:-:S05]  /*9290*/  MOV R0, UR6 ;  /* 0x0000000600007c02 */ /* 0x000fca0008000f00 */
[----:B------:R-:W-:-:S05]  /*92a0*/  IMAD.WIDE.U32 R6, R0, UR58, R6 ;  /* 0x0000003a00067c25 */ /* 0x000fca000f8e0006 */
[----:B------:R-:W-:Y:S01]  /*92b0*/  IADD3 R0, R7, UR7, RZ ;  /* 0x0000000707007c10 */ /* 0x000fe2000fffe0ff */
[----:B-12---:R-:W-:Y:S06]  /*92c0*/  @P4 BRA `(.L_x_114) ;  /* 0x0000000000404947 */ /* 0x006fec0003800000 */
[----:B------:R-:W-:Y:S01]  /*92d0*/  MOV R5, R0 ;  /* 0x0000000000057202 */ /* 0x000fe20000000f00 */
[----:B------:R-:W-:Y:S01]  /*92e0*/  IMAD.MOV.U32 R4, RZ, RZ, R6 ;  /* 0x000000ffff047224 */ /* 0x000fe200078e0006 */
[----:B------:R-:W-:Y:S01]  /*92f0*/  ULDC UR5, c[0x0][0x2d0] ;  /* 0x0000b40000057ab9 */ /* 0x000fe20000000800 */
[----:B------:R-:W-:Y:S01]  /*9300*/  IMAD R10, R26, UR8, RZ ;  /* 0x000000081a0a7c24 */ /* 0x000fe2000f8e02ff */
[----:B------:R-:W-:Y:S01]  /*9310*/  ISETP.GE.AND P2, PT, R248, UR5, PT ;  /* 0x00000005f8007c0c */ /* 0x000fe2000bf46270 */
[----:B------:R-:W-:Y:S01]  /*9320*/  IMAD.WIDE.U32 R8, R3, UR8, R4 ;  /* 0x0000000803087c25 */ /* 0x000fe2000f8e0004 */
[----:B------:R-:W-:Y:S01]  /*9330*/  ISETP.GE.AND P1, PT, R241, UR5, PT ;  /* 0x00000005f1007c0c */ /* 0x000fe2000bf26270 */
[----:B------:R-:W-:Y:S01]  /*9340*/  ULDC.64 UR6, c[0x0][0x3f8] ;  /* 0x0000fe0000067ab9 */ /* 0x000fe20000000a00 */
[----:B------:R-:W-:Y:S01]  /*9350*/  ISETP.GE.AND P0, PT, R242, UR5, PT ;  /* 0x00000005f2007c0c */ /* 0x000fe2000bf06270 */
[----:B------:R-:W-:-:S04]  /*9360*/  IMAD R4, R3, UR9, R10 ;  /* 0x0000000903047c24 */ /* 0x000fc8000f8e020a */
[----:B------:R-:W-:Y:S01]  /*9370*/  IMAD.IADD R5, R4, 0x1, R9 ;  /* 0x0000000104057824 */ /* 0x000fe200078e0209 */
[----:B------:R-:W-:-:S04]  /*9380*/  LEA R4, P4, R8, UR6, 0x1 ;  /* 0x0000000608047c11 */ /* 0x000fc8000f8808ff */
[----:B------:R-:W-:-:S05]  /*9390*/  LEA.HI.X R5, R8, UR7, R5, 0x1, P4 ;  /* 0x0000000708057c11 */ /* 0x000fca000a0f0c05 */
[----:B------:R1:W-:Y:S04]  /*93a0*/  @!P2 STG.E.128 desc[UR10][R4.64], R20 ;  /* 0x000000140400a986 */ /* 0x0003e8000c101d0a */
[----:B------:R1:W-:Y:S04]  /*93b0*/  @!P1 STG.E.128 desc[UR10][R4.64+0x40], R16 ;  /* 0x0000401004009986 */ /* 0x0003e8000c101d0a */
[----:B------:R1:W-:Y:S02]  /*93c0*/  @!P0 STG.E.128 desc[UR10][R4.64+0x80], R12 ;  /* 0x0000800c04008986 */ /* 0x0003e4000c101d0a */
.L_x_114:
[----:B------:R-:W-:Y:S05]  /*93d0*/  BSYNC B0 ;  /* 0x0000000000007941 */ /* 0x000fea0003800000 */
.L_x_113:
[----:B------:R-:W-:Y:S05]  /*93e0*/  @P3 BRA `(.L_x_88) ;  /* 0x0000000000443947 */ /* 0x000fea0003800000 */
[----:B------:R-:W-:Y:S01]  /*93f0*/  IADD3 R3, P0, R3, 0x40, RZ ;  /* 0x0000004003037810 */ /* 0x000fe20007f1e0ff */
[----:B------:R-:W-:Y:S01]  /*9400*/  IMAD.MOV.U32 R7, RZ, RZ, R0 ;  /* 0x000000ffff077224 */ /* 0x000fe200078e0000 */
[----:B------:R-:W-:Y:S01]  /*9410*/  ULDC UR5, c[0x0][0x2d0] ;  /* 0x0000b40000057ab9 */ /* 0x000fe20000000800 */
[----:B------:R-:W-:Y:S01]  /*9420*/  ULDC.64 UR6, c[0x0][0x3f8] ;  /* 0x0000fe0000067ab9 */ /* 0x000fe20000000a00 */
[----:B------:R-:W-:Y:S01]  /*9430*/  ISETP.GE.AND P2, PT, R248, UR5, PT ;  /* 0x00000005f8007c0c */ /* 0x000fe2000bf46270 */
[----:B-1----:R-:W-:Y:S01]  /*9440*/  IMAD.X R4, RZ, RZ, R26, P0 ;  /* 0x000000ffff047224 */ /* 0x002fe200000e061a */
        /* <DEDUP_REMOVED lines=9> */
[----:B------:R2:W-:Y:S04]  /*94e0*/  @!P1 STG.E.128 desc[UR10][R4.64+0x40], R44 ;  /* 0x0000402c04009986 */ /* 0x0005e8000c101d0a */
[----:B------:R2:W-:Y:S02]  /*94f0*/  @!P0 STG.E.128 desc[UR10][R4.64+0x80], R40 ;  /* 0x0000802804008986 */ /* 0x0005e4000c101d0a */
.L_x_88:
[----:B------:R-:W-:Y:S05]  /*9500*/  BSYNC B1 ;  /* 0x0000000000017941 */ /* 0x000fea0003800000 */
.L_x_74:
[----:B------:R-:W3:Y:S01]  /*9510*/  LDL R3, [R1+0x34] ;  /* 0x0000340001037983 */ /* 0x000ee20000100800 */
[----:B------:R-:W-:Y:S02]  /*9520*/  ULDC UR5, c[0x0][0xc] ;  /* 0x0000030000057ab9 */ /* 0x000fe40000000800 */
[----:B------:R-:W-:Y:S01]  /*9530*/  UIADD3 UR44, UR5, UR44, URZ ;  /* 0x0000002c052c7290 */ /* 0x000fe2000fffe03f */
[----:B---3--:R-:W-:-:S13]  /*9540*/  R2UR UR6, R3 ;  /* 0x00000000030672ca */ /* 0x008fda00000e0000 */
[----:B------:R-:W-:-:S06]  /*9550*/  UISETP.GE.AND UP0, UPT, UR44, UR6, UPT ;  /* 0x000000062c00728c */ /* 0x000fcc000bf06270 */
[----:B------:R-:W-:-:S13]  /*9560*/  PLOP3.LUT P0, PT, PT, PT, UP0, 0x80, 0x0 ;  /* 0x000000000000781c */ /* 0x000fda0003f0f008 */
[----:B------:R-:W-:Y:S05]  /*9570*/  @P0 BRA `(.L_x_115) ;  /* 0x0000000000040947 */ /* 0x000fea0003800000 */
[----:B------:R-:W-:Y:S05]  /*9580*/  BRA `(.L_x_116) ;  /* 0xffffff7400c87947 */ /* 0x000fea000383ffff */
.L_x_115:
[----:B------:R-:W-:Y:S05]  /*9590*/  EXIT ;  /* 0x000000000000794d */ /* 0x000fea0003800000 */
.L_x_117:
        /* <DEDUP_REMOVED lines=14> */
.L_x_1280:


//--------------------- .text._ZN5flash44flash_bwd_dq_dk_dv_loop_seqk_parallel_kernelI23Flash_bwd_kernel_traitsILi96ELi64ELi128ELi8ELi2ELi4ELi4ELb1ELb0EN7cutlass10bfloat16_tE19Flash_kernel_traitsILi96ELi64ELi128ELi8ES3_EELb0ELb0ELb0ELb0ELb1ELb1ELb0EEEvNS_16Flash_bwd_paramsE --------------------------
	.section	.text._ZN5flash44flash_bwd_dq_dk_dv_loop_seqk_parallel_kernelI23Flash_bwd_kernel_traitsILi96ELi64ELi128ELi8ELi2ELi4ELi4ELb1ELb0EN7cutlass10bfloat16_tE19Flash_kernel_traitsILi96ELi64ELi128ELi8ES3_EELb0ELb0ELb0ELb0ELb1ELb1ELb0EEEvNS_16Flash_bwd_paramsE,"ax",@progbits
	.align	128
        .global         _ZN5flash44flash_bwd_dq_dk_dv_loop_seqk_parallel_kernelI23Flash_bwd_kernel_traitsILi96ELi64ELi128ELi8ELi2ELi4ELi4ELb1ELb0EN7cutlass10bfloat16_tE19Flash_kernel_traitsILi96ELi64ELi128ELi8ES3_EELb0ELb0ELb0ELb0ELb1ELb1ELb0EEEvNS_16Flash_bwd_paramsE
        .type           _ZN5flash44flash_bwd_dq_dk_dv_loop_seqk_parallel_kernelI23Flash_bwd_kernel_traitsILi96ELi64ELi128ELi8ELi2ELi4ELi4ELb1ELb0EN7cutlass10bfloat16_tE19Flash_kernel_traitsILi96ELi64ELi128ELi8ES3_EELb0ELb0ELb0ELb0ELb1ELb1ELb0EEEvNS_16Flash_bwd_paramsE,@function
        .size           _ZN5flash44flash_bwd_dq_dk_dv_loop_seqk_parallel_kernelI23Flash_bwd_kernel_traitsILi96ELi64ELi128ELi8ELi2ELi4ELi4ELb1ELb0EN7cutlass10bfloat16_tE19Flash_kernel_traitsILi96ELi64ELi128ELi8ES3_EELb0ELb0ELb0ELb0ELb1ELb1ELb0EEEvNS_16Flash_bwd_paramsE,(.L_x_1281 - _ZN5flash44flash_bwd_dq_dk_dv_loop_seqk_parallel_kernelI23Flash_bwd_kernel_traitsILi96ELi64ELi128ELi8ELi2ELi4ELi4ELb1ELb0EN7cutlass10bfloat16_tE19Flash_kernel_traitsILi96ELi64ELi128ELi8ES3_EELb0ELb0ELb0ELb0ELb1ELb1ELb0EEEvNS_16Flash_bwd_paramsE)
        .other          _ZN5flash44flash_bwd_dq_dk_dv_loop_seqk_parallel_kernelI23Flash_bwd_kernel_traitsILi96ELi64ELi128ELi8ELi2ELi4ELi4ELb1ELb0EN7cutlass10bfloat16_tE19Flash_kernel_traitsILi96ELi64ELi128ELi8ES3_EELb0ELb0ELb0ELb0ELb1ELb1ELb0EEEvNS_16Flash_bwd_paramsE,@"STO_CUDA_ENTRY STV_DEFAULT"
_ZN5flash44flash_bwd_dq_dk_dv_loop_seqk_parallel_kernelI23Flash_bwd_kernel_traitsILi96ELi64ELi128ELi8ELi2ELi4ELi4ELb1ELb0EN7cutlass10bfloat16_tE19Flash_kernel_traitsILi96ELi64ELi128ELi8ES3_EELb0ELb0ELb0ELb0ELb1ELb1ELb0EEEvNS_16Flash_bwd_paramsE:
.text._ZN5flash44flash_bwd_dq_dk_dv_loop_seqk_parallel_kernelI23Flash_bwd_kernel_traitsILi96ELi64ELi128ELi8ELi2ELi4ELi4ELb1ELb0EN7cutlass10bfloat16_tE19Flash_kernel_traitsILi96ELi64ELi128ELi8ES3_EELb0ELb0ELb0ELb0ELb1ELb1ELb0EEEvNS_16Flash_bwd_paramsE:
        /* <DEDUP_REMOVED lines=15> */
[----:B------:R-:W-:Y:S01]  /*00f0*/  ULDC.64 UR22, c[0x0][0x208] ;  /* 0x0000820000167ab9 */ /* 0x000fe20000000a00 */
[----:B------:R-:W-:Y:S01]  /*0100*/  IMAD.MOV.U32 R238, RZ, RZ, -0x10 ;  /* 0xfffffff0ffee7424 */ /* 0x000fe200078e00ff */
[----:B------:R-:W-:Y:S01]  /*0110*/  UMOV UR19, 0xffffd000 ;  /* 0xffffd00000137882 */ /* 0x000fe20000000000 */
[----:B------:R-:W-:Y:S01]  /*0120*/  IMAD.MOV.U32 R226, RZ, RZ, -0x40 ;  /* 0xffffffc0ffe27424 */ /* 0x000fe200078e00ff */
[----:B------:R-:W-:Y:S01]  /*0130*/  ULDC.64 UR14, c[0x0][0x300] ;  /* 0x0000c000000e7ab9 */ /* 0x000fe20000000a00 */
[----:B------:R-:W3:Y:S01]  /*0140*/  S2UR UR18, SR_CTAID.Y ;  /* 0x00000000001279c3 */ /* 0x000ee20000002600 */
[----:B------:R-:W-:-:S07]  /*0150*/  ULDC.64 UR12, c[0x0][0x308] ;  /* 0x0000c200000c7ab9 */ /* 0x000fce0000000a00 */
[----:B------:R-:W4:Y:S08]  /*0160*/  S2UR UR20, SR_CTAID.Z ;  /* 0x00000000001479c3 */ /* 0x000f300000002700 */
[----:B------:R-:W5:Y:S01]  /*0170*/  S2UR UR17, SR_CTAID.Z ;  /* 0x00000000001179c3 */ /* 0x000f620000002700 */
[----:B--2---:R-:W-:-:S04]  /*0180*/  ULEA UR5, UR5, UR4, 0x18 ;  /* 0x0000000405057291 */ /* 0x004fc8000f8ec03f */
[----:B------:R-:W-:Y:S01]  /*0190*/  UIADD3 UR4, UR5, 0xf000, URZ ;  /* 0x0000f00005047890 */ /* 0x000fe2000fffe03f */
[----:B-1----:R-:W-:Y:S02]  /*01a0*/  SHF.R.S32.HI R4, RZ, 0x1f, R11 ;  /* 0x0000001fff047819 */ /* 0x002fe4000001140b */
[----:B------:R-:W1:Y:S01]  /*01b0*/  S2UR UR16, SR_CTAID.Y ;  /* 0x00000000001079c3 */ /* 0x000e620000002600 */
[----:B------:R-:W-:Y:S01]  /*01c0*/  UIADD3 UR6, UR5, 0x9000, URZ ;  /* 0x0000900005067890 */ /* 0x000fe2000fffe03f */
[CC--:B------:R-:W-:Y:S01]  /*01d0*/  LEA.HI R2, R4.reuse, R11.reuse, RZ, 0x4 ;  /* 0x0000000b04027211 */ /* 0x0c0fe200078f20ff */
[----:B---3--:R-:W-:Y:S01]  /*01e0*/  USHF.R.S32.HI UR27, URZ, 0x1f, UR18 ;  /* 0x0000001f3f1b7899 */ /* 0x008fe20008011412 */
[CC--:B------:R-:W-:Y:S01]  /*01f0*/  LEA.HI R14, R4.reuse, R11.reuse, RZ, 0x3 ;  /* 0x0000000b040e7211 */ /* 0x0c0fe200078f18ff */
[----:B------:R-:W-:Y:S01]  /*0200*/  UIMAD.WIDE UR40, UR18, 0x80, URZ ;  /* 0x00000080122878a5 */ /* 0x000fe2000f8e023f */
[----:B------:R-:W-:Y:S01]  /*0210*/  SHF.R.S32.HI R3, RZ, 0x4, R2 ;  /* 0x00000004ff037819 */ /* 0x000fe20000011402 */
[----:B----4-:R-:W-:Y:S01]  /*0220*/  USHF.R.S32.HI UR26, URZ, 0x1f, UR20 ;  /* 0x0000001f3f1a7899 */ /* 0x010fe20008011414 */
[----:B------:R-:W-:-:S02]  /*0230*/  LEA.HI R10, R4, R11, RZ, 0x5 ;  /* 0x0000000b040a7211 */ /* 0x000fc400078f28ff */
[----:B------:R-:W-:Y:S02]  /*0240*/  LEA.HI R0, R2, R3, RZ, 0x1 ;  /* 0x0000000302007211 */ /* 0x000fe400078f08ff */
[-C--:B------:R-:W-:Y:S02]  /*0250*/  LEA.HI R5, R4, R11.reuse, RZ, 0x2 ;  /* 0x0000000b04057211 */ /* 0x080fe400078f10ff */
[----:B------:R-:W-:Y:S01]  /*0260*/  LOP3.LUT R0, R0, 0xfffffffe, RZ, 0xc0, !PT ;  /* 0xfffffffe00007812 */ /* 0x000fe200078ec0ff */
[----:B-----5:R-:W-:Y:S01]  /*0270*/  USHF.R.S32.HI UR25, URZ, 0x1f, UR17 ;  /* 0x0000001f3f197899 */ /* 0x020fe20008011411 */
[-C--:B------:R-:W-:Y:S02]  /*0280*/  LEA.HI R22, R4, R11.reuse, RZ, 0x7 ;  /* 0x0000000b04167211 */ /* 0x080fe400078f38ff */
[----:B------:R-:W-:Y:S01]  /*0290*/  LOP3.LUT R8, R2, 0xfffffff0, RZ, 0xc0, !PT ;  /* 0xfffffff002087812 */ /* 0x000fe200078ec0ff */
[----:B------:R-:W-:Y:S01]  /*02a0*/  IMAD.IADD R17, R3, 0x1, -R0 ;  /* 0x0000000103117824 */ /* 0x000fe200078e0a00 */
[----:B------:R-:W-:-:S02]  /*02b0*/  LEA.HI R3, R4, R11, RZ, 0x6 ;  /* 0x0000000b04037211 */ /* 0x000fc400078f30ff */
[----:B------:R-:W-:Y:S01]  /*02c0*/  LOP3.LUT R4, R14, 0xfffffff8, RZ, 0xc0, !PT ;  /* 0xfffffff80e047812 */ /* 0x000fe200078ec0ff */
[----:B-1----:R-:W-:Y:S01]  /*02d0*/  USHF.R.S32.HI UR24, URZ, 0x1f, UR16 ;  /* 0x0000001f3f187899 */ /* 0x002fe20008011410 */
[----:B------:R-:W-:Y:S02]  /*02e0*/  SHF.R.S32.HI R0, RZ, 0x3, R14 ;  /* 0x00000003ff007819 */ /* 0x000fe4000001140e */
[----:B------:R-:W-:Y:S01]  /*02f0*/  LOP3.LUT R2, R5, 0xfffffffc, RZ, 0xc0, !PT ;  /* 0xfffffffc05027812 */ /* 0x000fe200078ec0ff */
[C---:B------:R-:W-:Y:S01]  /*0300*/  IMAD.IADD R7, R11.reuse, 0x1, -R4 ;  /* 0x000000010b077824 */ /* 0x040fe200078e0a04 */
[----:B------:R-:W-:Y:S01]  /*0310*/  SHF.R.S32.HI R18, RZ, 0x6, R3 ;  /* 0x00000006ff127819 */ /* 0x000fe20000011403 */
[----:B------:R-:W-:Y:S01]  /*0320*/  IMAD.SHL.U32 R0, R0, 0x40, RZ ;  /* 0x0000004000007824 */ /* 0x000fe200078e00ff */
[----:B------:R-:W-:Y:S01]  /*0330*/  SHF.R.S32.HI R15, RZ, 0x2, R5 ;  /* 0x00000002ff0f7819 */ /* 0x000fe20000011405 */
[----:B------:R-:W-:Y:S01]  /*0340*/  IMAD.IADD R19, R11, 0x1, -R2 ;  /* 0x000000010b137824 */ /* 0x000fe200078e0a02 */
[----:B------:R-:W-:-:S02]  /*0350*/  LEA.HI R9, R7, R7, RZ, 0x1 ;  /* 0x0000000707097211 */ /* 0x000fc400078f08ff */
[----:B------:R-:W-:Y:S01]  /*0360*/  LOP3.LUT R0, R0, 0xc0, RZ, 0xc0, !PT ;  /* 0x000000c000007812 */ /* 0x000fe200078ec0ff */
[----:B------:R-:W-:Y:S01]  /*0370*/  IMAD.SHL.U32 R20, R19, 0x8, RZ ;  /* 0x0000000813147824 */ /* 0x000fe200078e00ff */
[----:B------:R-:W-:Y:S02]  /*0380*/  LOP3.LUT R2, R9, 0x3fffffe, RZ, 0xc0, !PT ;  /* 0x03fffffe09027812 */ /* 0x000fe400078ec0ff */
[----:B------:R-:W-:Y:S02]  /*0390*/  SHF.R.U32.HI R6, RZ, 0x3, R0 ;  /* 0x00000003ff067819 */ /* 0x000fe40000011600 */
[----:B------:R-:W-:Y:S01]  /*03a0*/  LOP3.LUT R4, R0, 0x18, R20, 0xf8, !PT ;  /* 0x0000001800047812 */ /* 0x000fe200078ef814 */
[----:B------:R-:W-:Y:S01]  /*03b0*/  IMAD.IADD R3, R7, 0x1, -R2 ;  /* 0x0000000107037824 */ /* 0x000fe200078e0a02 */
[----:B------:R-:W-:Y:S01]  /*03c0*/  LOP3.LUT R12, R10, 0xffffffe0, RZ, 0xc0, !PT ;  /* 0xffffffe00a0c7812 */ /* 0x000fe200078ec0ff */
[----:B------:R-:W-:Y:S01]  /*03d0*/  IMAD R2, R18, 0x4, R17 ;  /* 0x0000000412027824 */ /* 0x000fe200078e0211 */
[----:B------:R-:W-:Y:S01]  /*03e0*/  SHF.R.S32.HI R25, RZ, 0x5, R10 ;  /* 0x00000005ff197819 */ /* 0x000fe2000001140a */
[----:B------:R-:W-:Y:S01]  /*03f0*/  IMAD.IADD R0, R11, 0x1, -R8 ;  /* 0x000000010b007824 */ /* 0x000fe200078e0a08 */
[----:B------:R-:W-:Y:S01]  /*0400*/  LOP3.LUT R8, R4, R6, RZ, 0x3c, !PT ;  /* 0x0000000604087212 */ /* 0x000fe200078e3cff */
[----:B------:R-:W-:Y:S01]  /*0410*/  IMAD R23, R2, 0x8, R3 ;  /* 0x0000000802177824 */ /* 0x000fe200078e0203 */
[----:B------:R-:W-:Y:S01]  /*0420*/  LEA.HI R2, R5, R15, RZ, 0x1 ;  /* 0x0000000f05027211 */ /* 0x000fe200078f08ff */
[----:B------:R-:W-:Y:S01]  /*0430*/  IMAD.IADD R24, R11, 0x1, -R12 ;  /* 0x000000010b187824 */ /* 0x000fe200078e0a0c */
[----:B------:R-:W-:Y:S01]  /*0440*/  SHF.R.S32.HI R3, RZ, 0x1f, R0 ;  /* 0x0000001fff037819 */ /* 0x000fe20000011400 */
[----:B------:R1:W-:Y:S01]  /*0450*/  STL [R1+0x18], R20 ;  /* 0x0000181401007387 */ /* 0x0003e20000100800 */
[----:B------:R-:W-:-:S02]  /*0460*/  LOP3.LUT R2, R2, 0x7fffffe, RZ, 0xc0, !PT ;  /* 0x07fffffe02027812 */ /* 0x000fc400078ec0ff */
[----:B------:R-:W-:Y:S01]  /*0470*/  SHF.R.S32.HI R6, RZ, 0x1f, R5 ;  /* 0x0000001fff067819 */ /* 0x000fe20000011405 */
[----:B------:R-:W-:Y:S01]  /*0480*/  STL [R1+0x24], R24 ;  /* 0x0000241801007387 */ /* 0x000fe20000100800 */
[CC--:B------:R-:W-:Y:S02]  /*0490*/  LEA.HI R5, R0.reuse, R0.reuse, RZ, 0x1 ;  /* 0x0000000000057211 */ /* 0x0c0fe400078f08ff */
[----:B------:R-:W-:Y:S01]  /*04a0*/  LEA.HI R13, R3, R0, RZ, 0x3 ;  /* 0x00000000030d7211 */ /* 0x000fe200078f18ff */
[----:B------:R-:W-:Y:S01]  /*04b0*/  IMAD.IADD R3, R15, 0x1, -R2 ;  /* 0x000000010f037824 */ /* 0x000fe200078e0a02 */
[----:B------:R-:W-:Y:S02]  /*04c0*/  LOP3.LUT R4, R5, 0x7fffffe, RZ, 0xc0, !PT ;  /* 0x07fffffe05047812 */ /* 0x000fe400078ec0ff */
[----:B------:R-:W-:Y:S01]  /*04d0*/  LOP3.LUT R2, R13, 0xfffffff8, RZ, 0xc0, !PT ;  /* 0xfffffff80d027812 */ /* 0x000fe200078ec0ff */
[----:B------:R-:W-:Y:S01]  /*04e0*/  IMAD R3, R25, 0x8, R3 ;  /* 0x0000000819037824 */ /* 0x000fe200078e0203 */
[----:B------:R-:W-:Y:S01]  /*04f0*/  SHF.R.S32.HI R11, RZ, 0x1f, R10 ;  /* 0x0000001fff0b7819 */ /* 0x000fe2000001140a */
[----:B------:R-:W-:-:S02]  /*0500*/  IMAD.IADD R21, R0, 0x1, -R4 ;  /* 0x0000000100157824 */ /* 0x000fc400078e0a04 */
[----:B------:R-:W-:Y:S01]  /*0510*/  IMAD.SHL.U32 R4, R7, 0x40, RZ ;  /* 0x0000004007047824 */ /* 0x000fe200078e00ff */
[--C-:B------:R-:W-:Y:S02]  /*0520*/  SHF.R.S32.HI R7, RZ, 0x1, R5.reuse ;  /* 0x00000001ff077819 */ /* 0x100fe40000011405 */
[----:B------:R-:W-:Y:S02]  /*0530*/  SHF.R.S32.HI R5, RZ, 0x1f, R5 ;  /* 0x0000001fff057819 */ /* 0x000fe40000011405 */
[----:B------:R-:W-:Y:S02]  /*0540*/  LOP3.LUT R12, R4, 0x1c0, RZ, 0xc0, !PT ;  /* 0x000001c0040c7812 */ /* 0x000fe400078ec0ff */
[----:B------:R-:W-:Y:S01]  /*0550*/  LEA.HI R5, R5, R7, RZ, 0x2 ;  /* 0x0000000705057211 */ /* 0x000fe200078f10ff */
[----:B-1----:R-:W-:Y:S01]  /*0560*/  IMAD.IADD R20, R0, 0x1, -R2 ;  /* 0x0000000100147824 */ /* 0x002fe200078e0a02 */
[----:B------:R-:W-:Y:S02]  /*0570*/  LEA.HI R0, R11, R25, RZ, 0x2 ;  /* 0x000000190b007211 */ /* 0x000fe400078f10ff */
[----:B------:R-:W-:Y:S01]  /*0580*/  LEA.HI R2, R6, R15, RZ, 0x3 ;  /* 0x0000000f06027211 */ /* 0x000fe200078f18ff */
[----:B------:R-:W-:Y:S01]  /*0590*/  IMAD.U32 R6, R3, 0x20, R8 ;  /* 0x0000002003067824 */ /* 0x000fe200078e0008 */
[----:B------:R-:W-:-:S02]  /*05a0*/  LOP3.LUT R3, R0, 0xfffffffc, RZ, 0xc0, !PT ;  /* 0xfffffffc00037812 */ /* 0x000fc400078ec0ff */
[----:B------:R-:W-:Y:S02]  /*05b0*/  LOP3.LUT R2, R2, 0xfffffff8, RZ, 0xc0, !PT ;  /* 0xfffffff802027812 */ /* 0x000fe400078ec0ff */
[----:B------:R-:W-:Y:S01]  /*05c0*/  SHF.R.S32.HI R0, RZ, 0x1, R9 ;  /* 0x00000001ff007819 */ /* 0x000fe20000011409 */
[----:B------:R-:W-:Y:S01]  /*05d0*/  IMAD.IADD R8, R25, 0x1, -R3 ;  /* 0x0000000119087824 */ /* 0x000fe200078e0a03 */
[----:B------:R1:W-:Y:S01]  /*05e0*/  STL [R1], R6 ;  /* 0x0000000601007387 */ /* 0x0003e20000100800 */
[----:B------:R-:W-:Y:S01]  /*05f0*/  IMAD.IADD R2, R15, 0x1, -R2 ;  /* 0x000000010f027824 */ /* 0x000fe200078e0a02 */
[C---:B------:R-:W-:Y:S01]  /*0600*/  LOP3.LUT P6, RZ, R0.reuse, 0x2, RZ, 0xc0, !PT ;  /* 0x0000000200ff7812 */ /* 0x040fe200078cc0ff */
[----:B------:R-:W-:Y:S01]  /*0610*/  IMAD.SHL.U32 R0, R0, 0x40, RZ ;  /* 0x0000004000007824 */ /* 0x000fe200078e00ff */
[----:B------:R-:W-:Y:S01]  /*0620*/  LOP3.LUT R5, R5, 0xfffffffc, RZ, 0xc0, !PT ;  /* 0xfffffffc05057812 */ /* 0x000fe200078ec0ff */
[----:B------:R-:W-:Y:S01]  /*0630*/  IMAD.SHL.U32 R3, R8, 0x10, RZ ;  /* 0x0000001008037824 */ /* 0x000fe200078e00ff */
[----:B------:R-:W-:-:S02]  /*0640*/  LOP3.LUT R4, R2, 0x1, RZ, 0xc0, !PT ;  /* 0x0000000102047812 */ /* 0x000fc400078ec0ff */
[----:B------:R-:W-:Y:S01]  /*0650*/  LOP3.LUT R0, R0, 0xc0, RZ, 0xc0, !PT ;  /* 0x000000c000007812 */ /* 0x000fe200078ec0ff */
[----:B------:R-:W-:Y:S01]  /*0660*/  IMAD.IADD R15, R7, 0x1, -R5 ;  /* 0x00000001070f7824 */ /* 0x000fe200078e0a05 */
[----:B------:R-:W-:Y:S01]  /*0670*/  ISETP.NE.U32.AND P5, PT, R4, 0x1, PT ;  /* 0x000000010400780c */ /* 0x000fe20003fa5070 */
[----:B------:R-:W-:Y:S01]  /*0680*/  IMAD.SHL.U32 R5, R19, 0x2, RZ ;  /* 0x0000000213057824 */ /* 0x000fe200078e00ff */
[----:B------:R-:W-:Y:S02]  /*0690*/  SHF.R.U32.HI R4, RZ, 0x3, R0 ;  /* 0x00000003ff047819 */ /* 0x000fe40000011600 */
[----:B------:R-:W-:Y:S02]  /*06a0*/  LOP3.LUT R3, R12, 0x30, R3, 0xf8, !PT ;  /* 0x000000300c037812 */ /* 0x000fe400078ef803 */
[----:B------:R-:W-:Y:S02]  /*06b0*/  LEA.HI R11, R2, R2, RZ, 0x1 ;  /* 0x00000002020b7211 */ /* 0x000fe400078f08ff */
[----:B------:R-:W-:-:S02]  /*06c0*/  LOP3.LUT R16, R3, 0x8, R14, 0xf8, !PT ;  /* 0x0000000803107812 */ /* 0x000fc400078ef80e */
[----:B------:R-:W-:Y:S02]  /*06d0*/  SHF.R.S32.HI R3, RZ, 0x3, R13 ;  /* 0x00000003ff037819 */ /* 0x000fe4000001140d */
[----:B------:R-:W-:Y:S02]  /*06e0*/  LOP3.LUT P4, RZ, R2, 0x2, RZ, 0xc0, !PT ;  /* 0x0000000202ff7812 */ /* 0x000fe4000788c0ff */
[----:B------:R-:W-:Y:S02]  /*06f0*/  SHF.R.S32.HI R9, RZ, 0x7, R22 ;  /* 0x00000007ff097819 */ /* 0x000fe40000011416 */
[----:B-1----:R-:W-:Y:S02]  /*0700*/  LOP3.LUT R6, R0, 0x8, R14, 0xf8, !PT ;  /* 0x0000000800067812 */ /* 0x002fe400078ef80e */
[----:B------:R-:W-:Y:S01]  /*0710*/  LEA.HI R0, R10, R25, RZ, 0x1 ;  /* 0x000000190a007211 */ /* 0x000fe200078f08ff */
[----:B------:R-:W-:Y:S01]  /*0720*/  IMAD.SHL.U32 R10, R18, 0x20, RZ ;  /* 0x00000020120a7824 */ /* 0x000fe200078e00ff */
[----:B------:R-:W-:Y:S01]  /*0730*/  LOP3.LUT R222, R6, R4, RZ, 0x3c, !PT ;  /* 0x0000000406de7212 */ /* 0x000fe200078e3cff */
[----:B------:R-:W-:Y:S01]  /*0740*/  IMAD R18, R3, 0x8, R21 ;  /* 0x0000000803127824 */ /* 0x000fe200078e0215 */
[----:B------:R-:W-:Y:S01]  /*0750*/  LOP3.LUT R0, R0, 0xfffffffe, RZ, 0xc0, !PT ;  /* 0xfffffffe00007812 */ /* 0x000fe200078ec0ff */
[C---:B------:R-:W-:Y:S01]  /*0760*/  IMAD R6, R8.reuse, 0x200, R5 ;  /* 0x0000020008067824 */ /* 0x040fe200078e0205 */
[----:B------:R-:W-:Y:S01]  /*0770*/  SHF.R.S32.HI R4, RZ, 0x1f, R24 ;  /* 0x0000001fff047819 */ /* 0x000fe20000011418 */
[----:B------:R-:W-:Y:S01]  /*0780*/  IMAD.U32 R222, R23, 0x20, R222 ;  /* 0x0000002017de7824 */ /* 0x000fe200078e00de */
[----:B------:R-:W-:Y:S01]  /*0790*/  SHF.R.U32.HI R7, RZ, 0x3, R12 ;  /* 0x00000003ff077819 */ /* 0x000fe2000001160c */
[----:B------:R-:W-:Y:S01]  /*07a0*/  IMAD.IADD R14, R25, 0x1, -R0 ;  /* 0x00000001190e7824 */ /* 0x000fe200078e0a00 */
[----:B------:R-:W-:Y:S01]  /*07b0*/  LOP3.LUT R0, R11, 0x3fffffe, RZ, 0xc0, !PT ;  /* 0x03fffffe0b007812 */ /* 0x000fe200078ec0ff */
[----:B------:R-:W-:Y:S01]  /*07c0*/  IMAD R12, R8, 0x2, R3 ;  /* 0x00000002080c7824 */ /* 0x000fe200078e0203 */
[----:B------:R-:W-:-:S02]  /*07d0*/  LEA.HI R4, R4, R24, RZ, 0x2 ;  /* 0x0000001804047211 */ /* 0x000fc400078f10ff */
[----:B------:R-:W-:Y:S01]  /*07e0*/  R2P PR, R20, 0x6 ;  /* 0x0000000614007804 */ /* 0x000fe20000000000 */
[----:B------:R-:W-:Y:S01]  /*07f0*/  IMAD.IADD R13, R2, 0x1, -R0 ;  /* 0x00000001020d7824 */ /* 0x000fe200078e0a00 */
[----:B------:R-:W-:Y:S01]  /*0800*/  SEL R238, R238, 0x10, !P5 ;  /* 0x00000010eeee7807 */ /* 0x000fe20006800000 */
[----:B------:R-:W-:Y:S01]  /*0810*/  IMAD.SHL.U32 R0, R2, 0x40, RZ ;  /* 0x0000004002007824 */ /* 0x000fe200078e00ff */
[----:B------:R-:W-:Y:S01]  /*0820*/  SHF.R.S32.HI R2, RZ, 0x2, R4 ;  /* 0x00000002ff027819 */ /* 0x000fe20000011404 */
[----:B------:R-:W-:Y:S01]  /*0830*/  IMAD R13, R13, 0x20, R6 ;  /* 0x000000200d0d7824 */ /* 0x000fe200078e0206 */
[----:B------:R-:W-:Y:S02]  /*0840*/  SEL R225, R228, 0xffffffe0, !P1 ;  /* 0xffffffe0e4e17807 */ /* 0x000fe40004800000 */
[----:B------:R-:W-:Y:S01]  /*0850*/  LOP3.LUT R0, R0, 0x1c0, RZ, 0xc0, !PT ;  /* 0x000001c000007812 */ /* 0x000fe200078ec0ff */
[----:B------:R-:W-:Y:S01]  /*0860*/  IMAD R19, R14, 0x10, R2 ;  /* 0x000000100e137824 */ /* 0x000fe200078e0202 */
[----:B------:R-:W-:-:S02]  /*0870*/  SEL R226, R226, 0x40, P2 ;  /* 0x00000040e2e27807 */ /* 0x000fc40001000000 */
[----:B------:R-:W-:Y:S01]  /*0880*/  LOP3.LUT R4, R0, 0x20, R10, 0xf8, !PT ;  /* 0x0000002000047812 */ /* 0x000fe200078ef80a */
[----:B------:R-:W-:Y:S01]  /*0890*/  VIADD R3, R19, 0xffffffc0 ;  /* 0xffffffc013037836 */ /* 0x000fe20000000000 */
[----:B------:R-:W-:Y:S01]  /*08a0*/  SHF.R.U32.HI R2, RZ, 0x3, R0 ;  /* 0x00000003ff027819 */ /* 0x000fe20000011600 */
[----:B------:R-:W-:Y:S01]  /*08b0*/  IMAD R0, R9, 0x1000, R5 ;  /* 0x0000100009007824 */ /* 0x000fe200078e0205 */
[----:B------:R-:W-:Y:S01]  /*08c0*/  STL [R1+0x20], R19 ;  /* 0x0000201301007387 */ /* 0x000fe20000100800 */
[----:B------:R-:W-:Y:S02]  /*08d0*/  LOP3.LUT R5, R16, R7, RZ, 0x3c, !PT ;  /* 0x0000000710057212 */ /* 0x000fe400078e3cff */
[----:B------:R-:W-:Y:S01]  /*08e0*/  LOP3.LUT R4, R4, R2, RZ, 0x3c, !PT ;  /* 0x0000000204047212 */ /* 0x000fe200078e3cff */
[----:B------:R-:W-:Y:S01]  /*08f0*/  IMAD R2, R14, 0x400, R0 ;  /* 0x000004000e027824 */ /* 0x000fe200078e0200 */
[----:B------:R-:W-:Y:S01]  /*0900*/  SHF.R.S32.HI R0, RZ, 0x1f, R3 ;  /* 0x0000001fff007819 */ /* 0x000fe20000011403 */
[----:B------:R-:W-:Y:S01]  /*0910*/  IMAD R5, R17, 0x200, R5 ;  /* 0x0000020011057824 */ /* 0x000fe200078e0205 */
[----:B------:R-:W-:Y:S01]  /*0920*/  SEL R223, R228, 0xffffffe0, !P6 ;  /* 0xffffffe0e4df7807 */ /* 0x000fe20007000000 */
[----:B------:R-:W-:Y:S01]  /*0930*/  IMAD.IADD R241, R4, 0x1, R2 ;  /* 0x0000000104f17824 */ /* 0x000fe200078e0202 */
[----:B------:R-:W-:Y:S01]  /*0940*/  SHF.L.U64.HI R0, R3, 0x2, R0 ;  /* 0x0000000203007819 */ /* 0x000fe20000010200 */
[----:B------:R-:W-:Y:S01]  /*0950*/  IMAD.SHL.U32 R3, R20, 0x40, RZ ;  /* 0x0000004014037824 */ /* 0x000fe200078e00ff */
[----:B------:R-:W-:Y:S01]  /*0960*/  LEA R222, R222, UR5, 0x1 ;  /* 0x00000005dede7c11 */ /* 0x000fe2000f8e08ff */
[----:B------:R-:W-:Y:S01]  /*0970*/  IMAD.SHL.U32 R4, R17, 0x8, RZ ;  /* 0x0000000811047824 */ /* 0x000fe200078e00ff */
[----:B------:R-:W-:Y:S01]  /*0980*/  LEA R241, R241, UR5, 0x1 ;  /* 0x00000005f1f17c11 */ /* 0x000fe2000f8e08ff */
[----:B------:R1:W-:Y:S01]  /*0990*/  STL [R1+0x10], R0 ;  /* 0x0000100001007387 */ /* 0x0003e20000100800 */
[----:B------:R-:W-:Y:S01]  /*09a0*/  LOP3.LUT R3, R3, 0x1c0, RZ, 0xc0, !PT ;  /* 0x000001c003037812 */ /* 0x000fe200078ec0ff */
[----:B------:R-:W-:Y:S01]  /*09b0*/  IMAD.SHL.U32 R2, R15, 0x40, RZ ;  /* 0x000000400f027824 */ /* 0x000fe200078e00ff */
[----:B------:R-:W-:Y:S01]  /*09c0*/  LOP3.LUT R4, R4, 0x8, RZ, 0xc0, !PT ;  /* 0x0000000804047812 */ /* 0x000fe200078ec0ff */
[C---:B------:R-:W-:Y:S01]  /*09d0*/  VIADD R240, R241.reuse, 0x20 ;  /* 0x00000020f1f07836 */ /* 0x040fe20000000000 */
[----:B------:R-:W-:Y:S01]  /*09e0*/  SHF.R.U32.HI R224, RZ, 0x3, R3 ;  /* 0x00000003ffe07819 */ /* 0x000fe20000011603 */
[C---:B------:R-:W-:Y:S01]  /*09f0*/  @P4 VIADD R240, R241.reuse, 0xffffffe0 ;  /* 0xffffffe0f1f04836 */ /* 0x040fe20000000000 */
[----:B------:R-:W-:Y:S01]  /*0a00*/  LOP3.LUT R2, R2, 0xc0, RZ, 0xc0, !PT ;  /* 0x000000c002027812 */ /* 0x000fe200078ec0ff */
[----:B------:R-:W-:Y:S01]  /*0a10*/  IMAD.IADD R239, R241, 0x1, R238 ;  /* 0x00000001f1ef7824 */ /* 0x000fe200078e02ee */
[----:B------:R-:W-:Y:S01]  /*0a20*/  LOP3.LUT R224, R224, R3, R4, 0x1e, !PT ;  /* 0x00000003e0e07212 */ /* 0x000fe200078e1e04 */
[----:B------:R-:W-:Y:S01]  /*0a30*/  IMAD.IADD R223, R223, 0x1, R222 ;  /* 0x00000001dfdf7824 */ /* 0x000fe200078e02de */
[----:B------:R-:W-:Y:S01]  /*0a40*/  SHF.R.U32.HI R6, RZ, 0x3, R2 ;  /* 0x00000003ff067819 */ /* 0x000fe20000011602 */
[----:B------:R-:W-:Y:S01]  /*0a50*/  IMAD.IADD R238, R238, 0x1, R240 ;  /* 0x00000001eeee7824 */ /* 0x000fe200078e02f0 */
[----:B------:R-:W-:Y:S01]  /*0a60*/  LOP3.LUT P0, RZ, R15, 0x2, RZ, 0xc0, !PT ;  /* 0x000000020fff7812 */ /* 0x000fe2000780c0ff */
[----:B------:R-:W-:Y:S01]  /*0a70*/  IMAD.U32 R224, R12, 0x200, R224 ;  /* 0x000002000ce07824 */ /* 0x000fe200078e00e0 */
[----:B------:R-:W-:-:S02]  /*0a80*/  LOP3.LUT R3, R6, R2, R4, 0x1e, !PT ;  /* 0x0000000206037212 */ /* 0x000fc400078e1e04 */
[----:B------:R-:W-:Y:S02]  /*0a90*/  SEL R228, R228, 0xffffffe0, !P0 ;  /* 0xffffffe0e4e47807 */ /* 0x000fe40004000000 */
[----:B------:R-:W-:-:S05]  /*0aa0*/  LEA R224, R224, UR4, 0x1 ;  /* 0x00000004e0e07c11 */ /* 0x000fca000f8e08ff */
[C---:B------:R-:W-:Y:S02]  /*0ab0*/  IMAD.IADD R225, R224.reuse, 0x1, R225 ;  /* 0x00000001e0e17824 */ /* 0x040fe400078e02e1 */
[----:B-1----:R-:W-:Y:S02]  /*0ac0*/  IMAD.SHL.U32 R0, R9, 0x8, RZ ;  /* 0x0000000809007824 */ /* 0x002fe400078e00ff */
[----:B------:R-:W-:Y:S02]  /*0ad0*/  IMAD.SHL.U32 R9, R17, 0x10, RZ ;  /* 0x0000001011097824 */ /* 0x000fe400078e00ff */
[--C-:B------:R-:W-:Y:S01]  /*0ae0*/  IMAD.IADD R227, R224, 0x1, R226.reuse ;  /* 0x00000001e0e37824 */ /* 0x100fe200078e02e2 */
[----:B------:R-:W-:Y:S01]  /*0af0*/  LOP3.LUT R7, R0, 0x8, RZ, 0xc0, !PT ;  /* 0x0000000800077812 */ /* 0x000fe200078ec0ff */
[----:B------:R-:W-:Y:S01]  /*0b00*/  IMAD.IADD R226, R225, 0x1, R226 ;  /* 0x00000001e1e27824 */ /* 0x000fe200078e02e2 */
[----:B------:R-:W-:Y:S02]  /*0b10*/  SHF.R.S32.HI R0, RZ, 0x1, R11 ;  /* 0x00000001ff007819 */ /* 0x000fe4000001140b */
[----:B------:R-:W-:-:S02]  /*0b20*/  LOP3.LUT R9, R7, 0x10, R9, 0xf8, !PT ;  /* 0x0000001007097812 */ /* 0x000fc400078ef809 */
[C---:B------:R-:W-:Y:S01]  /*0b30*/  LOP3.LUT P3, RZ, R0.reuse, 0x2, RZ, 0xc0, !PT ;  /* 0x0000000200ff7812 */ /* 0x040fe2000786c0ff */
[----:B------:R-:W-:Y:S01]  /*0b40*/  IMAD.SHL.U32 R0, R0, 0x40, RZ ;  /* 0x0000004000007824 */ /* 0x000fe200078e00ff */
[----:B------:R-:W-:-:S04]  /*0b50*/  LOP3.LUT R2, R6, R9, R2, 0x1e, !PT ;  /* 0x0000000906027212 */ /* 0x000fc800078e1e02 */
[----:B------:R-:W-:-:S04]  /*0b60*/  LOP3.LUT R0, R0, 0xc0, RZ, 0xc0, !PT ;  /* 0x000000c000007812 */ /* 0x000fc800078ec0ff */
[----:B------:R-:W-:-:S04]  /*0b70*/  SHF.R.U32.HI R8, RZ, 0x3, R0 ;  /* 0x00000003ff087819 */ /* 0x000fc80000011600 */
[----:B------:R-:W-:Y:S01]  /*0b80*/  LOP3.LUT R8, R8, R0, R7, 0x1e, !PT ;  /* 0x0000000008087212 */ /* 0x000fe200078e1e07 */
[----:B------:R-:W-:-:S04]  /*0b90*/  IMAD.SHL.U32 R0, R18, 0x20, RZ ;  /* 0x0000002012007824 */ /* 0x000fc800078e00ff */
[----:B------:R-:W-:Y:S02]  /*0ba0*/  IMAD.IADD R8, R8, 0x1, R13 ;  /* 0x0000000108087824 */ /* 0x000fe400078e020d */
[----:B------:R-:W-:Y:S02]  /*0bb0*/  IMAD R4, R14, 0x200, R0 ;  /* 0x000002000e047824 */ /* 0x000fe400078e0200 */
[----:B------:R-:W-:Y:S01]  /*0bc0*/  IMAD.IADD R229, R0, 0x1, R2 ;  /* 0x0000000100e57824 */ /* 0x000fe200078e0202 */
[----:B------:R-:W-:Y:S01]  /*0bd0*/  LEA R251, R8, UR6, 0x1 ;  /* 0x0000000608fb7c11 */ /* 0x000fe2000f8e08ff */
[----:B------:R-:W-:Y:S01]  /*0be0*/  IMAD.IADD R230, R4, 0x1, R3 ;  /* 0x0000000104e67824 */ /* 0x000fe200078e0203 */
[----:B------:R-:W-:-:S03]  /*0bf0*/  LEA R3, R5, UR5, 0x1 ;  /* 0x0000000505037c11 */ /* 0x000fc6000f8e08ff */
[C---:B------:R-:W-:Y:S02]  /*0c00*/  VIADD R252, R251.reuse, 0x20 ;  /* 0x00000020fbfc7836 */ /* 0x040fe40000000000 */
[----:B------:R-:W-:-:S07]  /*0c10*/  @P3 VIADD R252, R251, 0xffffffe0 ;  /* 0xffffffe0fbfc3836 */ /* 0x000fce0000000000 */
.L_x_126:
[----:B------:R-:W-:Y:S02]  /*0c20*/  ISETP.NE.U32.AND P0, PT, RZ, UR14, PT ;  /* 0x0000000eff007c0c */ /* 0x000fe4000bf05070 */
[----:B------:R-:W-:Y:S02]  /*0c30*/  ISETP.NE.U32.AND P1, PT, RZ, UR12, PT ;  /* 0x0000000cff007c0c */ /* 0x000fe4000bf25070 */
[----:B------:R-:W-:Y:S02]  /*0c40*/  ISETP.NE.AND.EX P0, PT, RZ, UR15, PT, P0 ;  /* 0x0000000fff007c0c */ /* 0x000fe4000bf05300 */
[----:B------:R-:W-:-:S11]  /*0c50*/  ISETP.NE.AND.EX P1, PT, RZ, UR13, PT, P1 ;  /* 0x0000000dff007c0c */ /* 0x000fd6000bf25310 */
[----:B------:R-:W1:Y:S01]  /*0c60*/  @P0 S2R R0, SR_CTAID.Y ;  /* 0x0000000000000919 */ /* 0x000e620000002600 */
[----:B--2---:R-:W1:Y:S01]  /*0c70*/  @P0 LDC.64 R4, c[0x0][0x300] ;  /* 0x0000c000ff040b82 */ /* 0x004e620000000a00 */
[----:B------:R-:W2:Y:S07]  /*0c80*/  @P1 S2R R8, SR_CTAID.Y ;  /* 0x0000000000081919 */ /* 0x000eae0000002600 */
[----:B------:R-:W2:Y:S01]  /*0c90*/  @P1 LDC.64 R6, c[0x0][0x308] ;  /* 0x0000c200ff061b82 */ /* 0x000ea20000000a00 */
[----:B-1----:R-:W-:-:S05]  /*0ca0*/  @P0 IMAD.WIDE R4, R0, 0x4, R4 ;  /* 0x0000000400040825 */ /* 0x002fca00078e0204 */
[----:B------:R2:W3:Y:S02]  /*0cb0*/  @P0 LDG.E R2, desc[UR22][R4.64] ;  /* 0x0000001604020981 */ /* 0x0004e4000c1e1900 */
[----:B--2---:R-:W-:Y:S02]  /*0cc0*/  @P1 IMAD.WIDE R4, R8, 0x4, R6 ;  /* 0x0000000408041825 */ /* 0x004fe400078e0206 */
[----:B------:R-:W1:Y:S03]  /*0cd0*/  @!P1 LDC.64 R6, c[0x0][0x2c8] ;  /* 0x0000b200ff069b82 */ /* 0x000e660000000a00 */
[----:B------:R-:W2:Y:S01]  /*0ce0*/  @P1 LDG.E R0, desc[UR22][R4.64] ;  /* 0x0000001604001981 */ /* 0x000ea2000c1e1900 */
[----:B------:R-:W-:Y:S01]  /*0cf0*/  UMOV UR4, URZ ;  /* 0x0000003f00047c82 */ /* 0x000fe20008000000 */
[----:B------:R-:W-:-:S03]  /*0d00*/  USHF.L.U32 UR28, UR21, 0x7, URZ ;  /* 0x00000007151c7899 */ /* 0x000fc6000800063f */
[----:B------:R-:W4:Y:S01]  /*0d10*/  @!P1 LDC.64 R4, c[0x0][0x318] ;  /* 0x0000c600ff049b82 */ /* 0x000f220000000a00 */
[----:B---3--:R-:W-:Y:S02]  /*0d20*/  @P0 R2UR UR4, R2 ;  /* 0x00000000020402ca */ /* 0x008fe400000e0000 */
[----:B----4-:R-:W-:-:S04]  /*0d30*/  @!P1 ISETP.NE.U32.AND P0, PT, R4, RZ, PT ;  /* 0x000000ff0400920c */ /* 0x010fc80003f05070 */
[----:B------:R-:W-:-:S04]  /*0d40*/  @!P1 ISETP.NE.AND.EX P0, PT, R5, RZ, PT, P0 ;  /* 0x000000ff0500920c */ /* 0x000fc80003f05300 */
[----:B-1----:R-:W-:-:S03]  /*0d50*/  @!P1 SEL R2, R7, RZ, P0 ;  /* 0x000000ff07029207 */ /* 0x002fc60000000000 */
[----:B--2---:R-:W-:Y:S01]  /*0d60*/  @P1 VIADD R0, R0, -UR4 ;  /* 0x8000000400001c36 */ /* 0x004fe20008000000 */
[----:B------:R-:W-:-:S04]  /*0d70*/  @!P1 IADD3 R0, R2, -UR4, R6 ;  /* 0x8000000402009c10 */ /* 0x000fc8000fffe006 */
[----:B------:R-:W-:-:S13]  /*0d80*/  ISETP.LE.AND P0, PT, R0, UR28, PT ;  /* 0x0000001c00007c0c */ /* 0x000fda000bf03270 */
[----:B-----5:R-:W-:Y:S05]  /*0d90*/  @P0 BRA `(.L_x_118) ;  /* 0x0000005000dc0947 */ /* 0x020fea0003800000 */
[----:B------:R-:W1:Y:S01]  /*0da0*/  LDC R9, c[0x0][0x278] ;  /* 0x00009e00ff097b82 */ /* 0x000e620000000800 */
[----:B------:R-:W2:Y:S01]  /*0db0*/  S2R R2, SR_CTAID.Z ;  /* 0x0000000000027919 */ /* 0x000ea20000002700 */
[----:B------:R-:W-:Y:S01]  /*0dc0*/  ULDC UR32, c[0x0][0x2c4] ;  /* 0x0000b10000207ab9 */ /* 0x000fe20000000800 */
[----:B------:R-:W-:Y:S01]  /*0dd0*/  ULDC.U8 UR8, c[0x0][0x3d8] ;  /* 0x0000f60000087ab9 */ /* 0x000fe20000000000 */
[----:B------:R-:W-:Y:S01]  /*0de0*/  UIADD3 UR29, UR32, 0x3f, URZ ;  /* 0x0000003f201d7890 */ /* 0x000fe2000fffe03f */
[----:B------:R-:W3:Y:S01]  /*0df0*/  S2R R10, SR_CTAID.X ;  /* 0x00000000000a7919 */ /* 0x000ee20000002500 */
[----:B------:R-:W-:Y:S02]  /*0e00*/  UISETP.NE.AND UP0, UPT, UR8, URZ, UPT ;  /* 0x0000003f0800728c */ /* 0x000fe4000bf05270 */
[----:B------:R-:W3:Y:S01]  /*0e10*/  LDC.64 R6, c[0x0][0x488] ;  /* 0x00012200ff067b82 */ /* 0x000ee20000000a00 */
[----:B------:R-:W-:Y:S01]  /*0e20*/  USHF.R.S32.HI UR39, URZ, 0x1f, UR29 ;  /* 0x0000001f3f277899 */ /* 0x000fe2000801141d */
[----:B------:R-:W-:Y:S01]  /*0e30*/  ULDC.64 UR6, c[0x0][0x2f0] ;  /* 0x0000bc0000067ab9 */ /* 0x000fe20000000a00 */
[----:B------:R-:W-:-:S02]  /*0e40*/  ULDC UR31, c[0x0][0x270] ;  /* 0x00009c00001f7ab9 */ /* 0x000fc40000000800 */
[----:B------:R-:W-:Y:S02]  /*0e50*/  ULEA.HI UR39, UR39, UR29, URZ, 0x6 ;  /* 0x0000001d27277291 */ /* 0x000fe4000f8f303f */
[----:B------:R-:W-:Y:S02]  /*0e60*/  UISETP.NE.U32.AND UP1, UPT, UR6, URZ, UPT ;  /* 0x0000003f0600728c */ /* 0x000fe4000bf25070 */
[----:B------:R-:W-:Y:S01]  /*0e70*/  ULOP3.LUT UR42, UR39, 0xffffffc0, URZ, 0xc0, !UPT ;  /* 0xffffffc0272a7892 */ /* 0x000fe2000f8ec03f */
[----:B------:R-:W-:Y:S01]  /*0e80*/  ULDC UR30, c[0x0][0x2dc] ;  /* 0x0000b700001e7ab9 */ /* 0x000fe20000000800 */
[----:B------:R-:W-:Y:S02]  /*0e90*/  @UP0 UIMAD UR11, UR18, UR32, URZ ;  /* 0x00000020120b02a4 */ /* 0x000fe4000f8e023f */
[----:B------:R-:W-:Y:S01]  /*0ea0*/  UISETP.NE.AND.EX UP1, UPT, UR7, URZ, UPT, UP1 ;  /* 0x0000003f0700728c */ /* 0x000fe2000bf25310 */
[----:B-1----:R-:W-:Y:S01]  /*0eb0*/  IABS R8, R9 ;  /* 0x0000000900087213 */ /* 0x002fe20000000000 */
[----:B------:R-:W-:Y:S01]  /*0ec0*/  UIMAD UR38, UR20, UR30, URZ ;  /* 0x0000001e142672a4 */ /* 0x000fe2000f8e023f */
[----:B------:R-:W-:Y:S01]  /*0ed0*/  ISETP.NE.AND P2, PT, R9, RZ, PT ;  /* 0x000000ff0900720c */ /* 0x000fe20003f45270 */
[----:B------:R-:W-:Y:S01]  /*0ee0*/  @!UP0 UIMAD UR8, UR18, UR31, UR20 ;  /* 0x0000001f120882a4 */ /* 0x000fe2000f8e0214 */
[----:B------:R-:W1:Y:S01]  /*0ef0*/  I2F.RP R4, R8 ;  /* 0x0000000800047306 */ /* 0x000e620000209400 */
[----:B------:R-:W-:Y:S01]  /*0f00*/  UIADD3 UR42, UR42, -0x40, URZ ;  /* 0xffffffc02a2a7890 */ /* 0x000fe2000fffe03f */
[----:B------:R-:W-:Y:S01]  /*0f10*/  ULDC.U8 UR9, c[0x0][0x480] ;  /* 0x0001200000097ab9 */ /* 0x000fe20000000000 */
[----:B------:R-:W-:Y:S01]  /*0f20*/  @UP0 ULDC UR10, c[0x0][0x2e4] ;  /* 0x0000b900000a0ab9 */ /* 0x000fe20000000800 */
[----:B--2---:R-:W-:Y:S01]  /*0f30*/  IABS R2, R2 ;  /* 0x0000000200027213 */ /* 0x004fe20000000000 */
[----:B------:R-:W-:-:S02]  /*0f40*/  @UP0 UIMAD UR10, UR20, UR10, UR11 ;  /* 0x0000000a140a02a4 */ /* 0x000fc4000f8e020b */
[----:B------:R-:W-:Y:S02]  /*0f50*/  USHF.R.S32.HI UR7, URZ, 0x1f, UR4 ;  /* 0x0000001f3f077899 */ /* 0x000fe40008011404 */
[----:B------:R-:W-:Y:S02]  /*0f60*/  USHF.R.S32.HI UR6, URZ, 0x1f, UR28 ;  /* 0x0000001f3f067899 */ /* 0x000fe4000801141c */
[----:B------:R-:W-:Y:S02]  /*0f70*/  USHF.R.S32.HI UR36, URZ, 0x1f, UR31 ;  /* 0x0000001f3f247899 */ /* 0x000fe4000801141f */
[----:B------:R-:W-:Y:S01]  /*0f80*/  USHF.R.S32.HI UR35, URZ, 0x1f, UR38 ;  /* 0x0000001f3f237899 */ /* 0x000fe20008011426 */
[----:B-1----:R-:W1:Y:S01]  /*0f90*/  MUFU.RCP R4, R4 ;  /* 0x0000000400047308 */ /* 0x002e620000001000 */
[----:B------:R-:W-:Y:S02]  /*0fa0*/  USEL UR34, UR40, URZ, UP1 ;  /* 0x0000003f28227287 */ /* 0x000fe40008800000 */
[----:B------:R-:W-:-:S02]  /*0fb0*/  USEL UR33, UR41, URZ, UP1 ;  /* 0x0000003f29217287 */ /* 0x000fc40008800000 */
[----:B------:R-:W-:Y:S02]  /*0fc0*/  @!UP0 UIMAD UR10, UR8, UR32, URZ ;  /* 0x00000020080a82a4 */ /* 0x000fe4000f8e023f */
[----:B------:R-:W-:Y:S01]  /*0fd0*/  USHF.R.S32.HI UR43, URZ, 0x1f, UR42 ;  /* 0x0000001f3f2b7899 */ /* 0x000fe2000801142a */
[----:B-1----:R-:W-:-:S04]  /*0fe0*/  VIADD R4, R4, 0xffffffe ;  /* 0x0ffffffe04047836 */ /* 0x002fc80000000000 */
[----:B------:R-:W1:Y:S02]  /*0ff0*/  F2I.FTZ.U32.TRUNC.NTZ R5, R4 ;  /* 0x0000000400057305 */ /* 0x000e64000021f000 */
[----:B-1----:R-:W-:Y:S02]  /*1000*/  IMAD.MOV R0, RZ, RZ, -R5 ;  /* 0x000000ffff007224 */ /* 0x002fe400078e0a05 */
[----:B------:R-:W-:Y:S02]  /*1010*/  IMAD.MOV.U32 R4, RZ, RZ, RZ ;  /* 0x000000ffff047224 */ /* 0x000fe400078e00ff */
[----:B------:R-:W-:-:S04]  /*1020*/  IMAD R0, R0, R8, RZ ;  /* 0x0000000800007224 */ /* 0x000fc800078e02ff */
[----:B------:R-:W-:-:S04]  /*1030*/  IMAD.HI.U32 R0, R5, R0, R4 ;  /* 0x0000000005007227 */ /* 0x000fc800078e0004 */
[----:B------:R-:W-:-:S04]  /*1040*/  IMAD.MOV.U32 R4, RZ, RZ, R2 ;  /* 0x000000ffff047224 */ /* 0x000fc800078e0002 */
[----:B------:R-:W-:-:S05]  /*1050*/  IMAD.HI.U32 R0, R0, R4, RZ ;  /* 0x0000000400007227 */ /* 0x000fca00078e00ff */
[----:B------:R-:W-:-:S05]  /*1060*/  IADD3 R2, -R0, RZ, RZ ;  /* 0x000000ff00027210 */ /* 0x000fca0007ffe1ff */
[----:B------:R-:W-:Y:S02]  /*1070*/  IMAD R2, R8, R2, R4 ;  /* 0x0000000208027224 */ /* 0x000fe400078e0204 */
[----:B---3--:R-:W-:-:S03]  /*1080*/  IMAD.WIDE.U32 R4, R10, R6, RZ ;  /* 0x000000060a047225 */ /* 0x008fc600078e00ff */
[----:B------:R-:W-:Y:S01]  /*1090*/  ISETP.GT.U32.AND P1, PT, R8, R2, PT ;  /* 0x000000020800720c */ /* 0x000fe20003f24070 */
[----:B------:R-:W-:-:S12]  /*10a0*/  IMAD R7, R10, R7, R5 ;  /* 0x000000070a077224 */ /* 0x000fd800078e0205 */
[----:B------:R-:W-:Y:S02]  /*10b0*/  @!P1 IMAD.IADD R2, R2, 0x1, -R8 ;  /* 0x0000000102029824 */ /* 0x000fe400078e0a08 */
[----:B------:R-:W-:Y:S01]  /*10c0*/  @!P1 VIADD R0, R0, 0x1 ;  /* 0x0000000100009836 */ /* 0x000fe20000000000 */
[----:B------:R-:W-:Y:S02]  /*10d0*/  ISETP.NE.AND P1, PT, RZ, UR9, PT ;  /* 0x00000009ff007c0c */ /* 0x000fe4000bf25270 */
[----:B------:R-:W-:Y:S02]  /*10e0*/  ISETP.GE.U32.AND P3, PT, R2, R8, PT ;  /* 0x000000080200720c */ /* 0x000fe40003f66070 */
[----:B------:R-:W-:Y:S02]  /*10f0*/  LOP3.LUT R2, R9, UR20, RZ, 0x3c, !PT ;  /* 0x0000001409027c12 */ /* 0x000fe4000f8e3cff */
[----:B------:R-:W-:Y:S02]  /*1100*/  SEL R28, R4, RZ, P1 ;  /* 0x000000ff041c7207 */ /* 0x000fe40000800000 */
[----:B------:R-:W-:-:S02]  /*1110*/  ISETP.GE.AND P0, PT, R2, RZ, PT ;  /* 0x000000ff0200720c */ /* 0x000fc40003f06270 */
[----:B------:R-:W-:-:S05]  /*1120*/  SEL R29, R7, RZ, P1 ;  /* 0x000000ff071d7207 */ /* 0x000fca0000800000 */
[----:B------:R-:W-:-:S06]  /*1130*/  @P3 IADD3 R0, R0, 0x1, RZ ;  /* 0x0000000100003810 */ /* 0x000fcc0007ffe0ff */
[----:B------:R-:W-:Y:S01]  /*1140*/  @!P0 IMAD.MOV R0, RZ, RZ, -R0 ;  /* 0x000000ffff008224 */ /* 0x000fe200078e0a00 */
[----:B------:R-:W-:Y:S02]  /*1150*/  PLOP3.LUT P0, PT, PT, PT, UP0, 0x80, 0x0 ;  /* 0x000000000000781c */ /* 0x000fe40003f0f008 */
[----:B------:R-:W-:-:S04]  /*1160*/  @!P2 LOP3.LUT R0, RZ, R9, RZ, 0x33, !PT ;  /* 0x00000009ff00a212 */ /* 0x000fc800078e33ff */
[----:B------:R-:W-:-:S07]  /*1170*/  SHF.R.S32.HI R26, RZ, 0x1f, R0 ;  /* 0x0000001fff1a7819 */ /* 0x000fce0000011400 */
[----:B------:R-:W-:Y:S05]  /*1180*/  @!P0 BRA `(.L_x_119) ;  /* 0x0000000000208947 */ /* 0x000fea0003800000 */
[----:B------:R-:W-:Y:S01]  /*1190*/  ULDC UR29, c[0x0][0x2d4] ;  /* 0x0000b500001d7ab9 */ /* 0x000fe20000000800 */
[----:B------:R-:W-:Y:S01]  /*11a0*/  ULDC UR9, c[0x0][0x2c0] ;  /* 0x0000b00000097ab9 */ /* 0x000fe20000000800 */
[----:B------:R-:W-:Y:S01]  /*11b0*/  UIADD3 UR11, UR29, 0x80, URZ ;  /* 0x000000801d0b7890 */ /* 0x000fe2000fffe03f */
[----:B------:R-:W-:Y:S02]  /*11c0*/  ULDC UR8, c[0x0][0x2e4] ;  /* 0x0000b90000087ab9 */ /* 0x000fe40000000800 */
[----:B------:R-:W-:Y:S02]  /*11d0*/  ULEA UR8, UR9, UR8, 0x7 ;  /* 0x0000000809087291 */ /* 0x000fe4000f8e383f */
[----:B------:R-:W-:-:S04]  /*11e0*/  UIMAD UR11, UR11, UR18, URZ ;  /* 0x000000120b0b72a4 */ /* 0x000fc8000f8e023f */
[----:B------:R-:W-:Y:S01]  /*11f0*/  UIMAD UR37, UR8, UR20, UR11 ;  /* 0x00000014082572a4 */ /* 0x000fe2000f8e020b */
[----:B------:R-:W-:Y:S11]  /*1200*/  BRA `(.L_x_120) ;  /* 0x00000000000c7947 */ /* 0x000ff60003800000 */
.L_x_119:
[----:B------:R-:W-:Y:S01]  /*1210*/  UIMAD UR37, UR18, UR31, UR20 ;  /* 0x0000001f122572a4 */ /* 0x000fe2000f8e0214 */
[----:B------:R-:W-:-:S03]  /*1220*/  ULDC UR29, c[0x0][0x2d4] ;  /* 0x0000b500001d7ab9 */ /* 0x000fc60000000800 */
[----:B------:R-:W-:-:S12]  /*1230*/  UIMAD UR37, UR37, UR29, URZ ;  /* 0x0000001d252572a4 */ /* 0x000fd8000f8e023f */
.L_x_120:
[----:B------:R-:W2:Y:S01]  /*1240*/  LDL.64 R4, [R1+0x18] ;  /* 0x0000180001047983 */ /* 0x000ea20000100a00 */
[----:B------:R-:W1:Y:S03]  /*1250*/  LDC.64 R16, c[0x0][0x250] ;  /* 0x00009400ff107b82 */ /* 0x000e660000000a00 */
[----:B------:R-:W2:Y:S04]  /*1260*/  LDL.64 R34, [R1+0x18] ;  /* 0x0000180001227983 */ /* 0x000ea80000100a00 */
[----:B------:R-:W3:Y:S01]  /*1270*/  LDL R30, [R1] ;  /* 0x00000000011e7983 */ /* 0x000ee20000100800 */
[----:B------:R-:W4:Y:S01]  /*1280*/  LDC.64 R6, c[0x0][0x238] ;  /* 0x00008e00ff067b82 */ /* 0x000f220000000a00 */
[----:B------:R-:W-:Y:S01]  /*1290*/  UIADD3 UR28, UP0, UR28, UR4, URZ ;  /* 0x000000041c1c7290 */ /* 0x000fe2000ff1e03f */
[----:B------:R-:W4:Y:S01]  /*12a0*/  S2R R31, SR_TID.X ;  /* 0x00000000001f7919 */ /* 0x000f220000002100 */
[----:B------:R-:W-:-:S02]  /*12b0*/  ULDC.64 UR8, c[0x0][0x420] ;  /* 0x0001080000087ab9 */ /* 0x000fc40000000a00 */
[----:B------:R-:W-:Y:S01]  /*12c0*/  UIADD3.X UR4, UR7, UR6, URZ, UP0, !UPT ;  /* 0x0000000607047290 */ /* 0x000fe200087fe43f */
[----:B------:R-:W4:Y:S02]  /*12d0*/  S2R R32, SR_TID.X ;  /* 0x0000000000207919 */ /* 0x000f240000002100 */
[----:B------:R-:W4:Y:S01]  /*12e0*/  LDC.64 R20, c[0x0][0x418] ;  /* 0x00010600ff147b82 */ /* 0x000f220000000a00 */
[----:B------:R-:W-:-:S07]  /*12f0*/  ULDC.64 UR6, c[0x0][0x268] ;  /* 0x00009a0000067ab9 */ /* 0x000fce0000000a00 */
[----:B------:R-:W4:Y:S01]  /*1300*/  LDC.64 R22, c[0x0][0x248] ;  /* 0x00009200ff167b82 */ /* 0x000f220000000a00 */
[----:B-1----:R-:W-:-:S07]  /*1310*/  IMAD R2, R16, UR4, RZ ;  /* 0x0000000410027c24 */ /* 0x002fce000f8e02ff */
[----:B------:R-:W1:Y:S01]  /*1320*/  LDC.64 R24, c[0x0][0x230] ;  /* 0x00008c00ff187b82 */ /* 0x000e620000000a00 */
[----:B------:R-:W-:Y:S01]  /*1330*/  IMAD R2, R17, UR28, R2 ;  /* 0x0000001c11027c24 */ /* 0x000fe2000f8e0202 */
[----:B------:R-:W-:Y:S01]  /*1340*/  UIADD3 UR46, UR42, UR10, URZ ;  /* 0x0000000a2a2e7290 */ /* 0x000fe2000fffe03f */
[----:B----4-:R-:W-:Y:S01]  /*1350*/  IMAD R8, R6, UR27, RZ ;  /* 0x0000001b06087c24 */ /* 0x010fe2000f8e02ff */
[----:B------:R-:W-:Y:S01]  /*1360*/  ULEA.HI.SX32 UR39, UR39, 0xffffffff, 0x1a ;  /* 0xffffffff27277891 */ /* 0x000fe2000f8fd23f */
[----:B------:R-:W-:Y:S02]  /*1370*/  ULDC.64 UR10, c[0x0][0x258] ;  /* 0x00009600000a7ab9 */ /* 0x000fe40000000a00 */
[----:B------:R-:W-:Y:S01]  /*1380*/  IMAD R7, R7, UR18, R8 ;  /* 0x0000001207077c24 */ /* 0x000fe2000f8e0208 */
[----:B------:R-:W-:Y:S01]  /*1390*/  ULDC.64 UR48, c[0x0][0x2b0] ;  /* 0x0000ac0000307ab9 */ /* 0x000fe20000000a00 */
[----:B------:R-:W-:Y:S01]  /*13a0*/  IMAD R13, R20, UR27, RZ ;  /* 0x0000001b140d7c24 */ /* 0x000fe2000f8e02ff */
[----:B------:R-:W-:-:S04]  /*13b0*/  SHF.R.S32.HI R31, RZ, 0x1f, R31 ;  /* 0x0000001fff1f7819 */ /* 0x000fc8000001141f */
[----:B------:R-:W-:Y:S01]  /*13c0*/  LEA.HI R31, R31, R32, RZ, 0x2 ;  /* 0x000000201f1f7211 */ /* 0x000fe200078f10ff */
[----:B------:R-:W-:-:S03]  /*13d0*/  IMAD R12, R22, UR4, RZ ;  /* 0x00000004160c7c24 */ /* 0x000fc6000f8e02ff */
[----:B------:R-:W-:-:S04]  /*13e0*/  SHF.R.S32.HI R31, RZ, 0x2, R31 ;  /* 0x00000002ff1f7819 */ /* 0x000fc8000001141f */
[----:B------:R-:W-:-:S05]  /*13f0*/  SHF.R.S32.HI R27, RZ, 0x1f, R31 ;  /* 0x0000001fff1b7819 */ /* 0x000fca000001141f */
[----:B------:R-:W-:-:S04]  /*1400*/  IMAD R8, R27, R16, RZ ;  /* 0x000000101b087224 */ /* 0x000fc800078e02ff */
[----:B------:R-:W-:Y:S01]  /*1410*/  IMAD R8, R31, R17, R8 ;  /* 0x000000111f087224 */ /* 0x000fe200078e0208 */
[----:B------:R-:W-:Y:S01]  /*1420*/  @P1 BAR.SYNC.DEFER_BLOCKING 0x0 ;  /* 0x0000000000001b1d */ /* 0x000fe20000010000 */
[----:B--2---:R-:W-:-:S05]  /*1430*/  IMAD.MOV.U32 R34, RZ, RZ, R4 ;  /* 0x000000ffff227224 */ /* 0x004fca00078e0004 */
[----:B------:R-:W-:-:S03]  /*1440*/  SHF.R.S32.HI R35, RZ, 0x1f, R34 ;  /* 0x0000001fff237819 */ /* 0x000fc60000011422 */
[----:B------:R-:W-:Y:S02]  /*1450*/  IMAD.WIDE.U32 R4, R16, UR28, R34 ;  /* 0x0000001c10047c25 */ /* 0x000fe4000f8e0022 */
[----:B------:R2:W-:Y:S02]  /*1460*/  STL [R1+0x1c], R35 ;  /* 0x00001c2301007387 */ /* 0x0005e40000100800 */
[----:B------:R-:W-:Y:S02]  /*1470*/  IMAD.IADD R5, R5, 0x1, R2 ;  /* 0x0000000105057824 */ /* 0x000fe400078e0202 */
[----:B------:R-:W-:Y:S02]  /*1480*/  IMAD R2, R26, UR6, RZ ;  /* 0x000000061a027c24 */ /* 0x000fe4000f8e02ff */
[----:B------:R-:W-:-:S04]  /*1490*/  IMAD.WIDE.U32 R4, R6, UR18, R4 ;  /* 0x0000001206047c25 */ /* 0x000fc8000f8e0004 */
[----:B------:R-:W-:Y:S01]  /*14a0*/  IMAD R6, R0, UR7, R2 ;  /* 0x0000000700067c24 */ /* 0x000fe2000f8e0202 */
[----:B------:R-:W-:Y:S01]  /*14b0*/  IADD3 R2, P0, R31, UR42, RZ ;  /* 0x0000002a1f027c10 */ /* 0x000fe2000ff1e0ff */
[----:B------:R-:W-:-:S03]  /*14c0*/  IMAD.IADD R5, R5, 0x1, R7 ;  /* 0x0000000105057824 */ /* 0x000fc600078e0207 */
[----:B------:R-:W-:Y:S01]  /*14d0*/  IADD3.X R18, R27, UR43, RZ, P0, !PT ;  /* 0x0000002b1b127c10 */ /* 0x000fe200087fe4ff */
[----:B------:R-:W-:Y:S01]  /*14e0*/  IMAD.WIDE.U32 R4, R0, UR6, R4 ;  /* 0x0000000600047c25 */ /* 0x000fe2000f8e0004 */
[----:B------:R-:W-:-:S03]  /*14f0*/  ULDC.64 UR6, c[0x0][0x240] ;  /* 0x0000900000067ab9 */ /* 0x000fc60000000a00 */
[----:B------:R-:W-:Y:S02]  /*1500*/  IMAD R9, R18, UR6, RZ ;  /* 0x0000000612097c24 */ /* 0x000fe4000f8e02ff */
[----:B------:R-:W-:-:S04]  /*1510*/  IMAD.WIDE.U32 R10, R2, UR6, R34 ;  /* 0x00000006020a7c25 */ /* 0x000fc8000f8e0022 */
[----:B------:R-:W-:Y:S01]  /*1520*/  IMAD R14, R2, UR7, R9 ;  /* 0x00000007020e7c24 */ /* 0x000fe2000f8e0209 */
[----:B------:R-:W-:Y:S01]  /*1530*/  ULDC.64 UR6, c[0x0][0x220] ;  /* 0x0000880000067ab9 */ /* 0x000fe20000000a00 */
[----:B------:R-:W-:Y:S02]  /*1540*/  IMAD.IADD R5, R5, 0x1, R6 ;  /* 0x0000000105057824 */ /* 0x000fe400078e0206 */
[----:B------:R-:W-:Y:S02]  /*1550*/  IMAD.IADD R15, R11, 0x1, R14 ;  /* 0x000000010b0f7824 */ /* 0x000fe400078e020e */
[----:B------:R-:W-:Y:S02]  /*1560*/  IMAD R11, R21, UR18, R13 ;  /* 0x00000012150b7c24 */ /* 0x000fe4000f8e020d */
[----:B------:R-:W4:Y:S01]  /*1570*/  LDL R21, [R1+0x20] ;  /* 0x0000200001157983 */ /* 0x000f220000100800 */
[----:B------:R-:W-:-:S04]  /*1580*/  IMAD.WIDE.U32 R6, R31, R16, R4 ;  /* 0x000000101f067225 */ /* 0x000fc800078e0004 */
[----:B------:R-:W-:Y:S01]  /*1590*/  IMAD.IADD R5, R7, 0x1, R8 ;  /* 0x0000000107057824 */ /* 0x000fe200078e0208 */
[----:B------:R-:W-:Y:S01]  /*15a0*/  LEA R4, P0, R6, UR6, 0x1 ;  /* 0x0000000606047c11 */ /* 0x000fe2000f8008ff */
[----:B------:R-:W-:Y:S02]  /*15b0*/  IMAD R7, R23, UR28, R12 ;  /* 0x0000001c17077c24 */ /* 0x000fe4000f8e020c */
[----:B------:R-:W-:Y:S01]  /*15c0*/  IMAD.WIDE.U32 R12, R20, UR18, R34 ;  /* 0x00000012140c7c25 */ /* 0x000fe2000f8e0022 */
[----:B------:R-:W-:Y:S01]  /*15d0*/  LEA.HI.X R5, R6, UR7, R5, 0x1, P0 ;  /* 0x0000000706057c11 */ /* 0x000fe200080f0c05 */
[----:B------:R-:W2:Y:S02]  /*15e0*/  LDL R20, [R1+0x24] ;  /* 0x0000240001147983 */ /* 0x000ea40000100800 */
[----:B------:R-:W-:Y:S01]  /*15f0*/  IMAD.MOV.U32 R14, RZ, RZ, R10 ;  /* 0x000000ffff0e7224 */ /* 0x000fe200078e000a */
[----:B------:R-:W-:Y:S01]  /*1600*/  ULDC.64 UR6, c[0x0][0x260] ;  /* 0x0000980000067ab9 */ /* 0x000fe20000000a00 */
[----:B-1----:R-:W-:-:S02]  /*1610*/  IMAD R10, R24, UR27, RZ ;  /* 0x0000001b180a7c24 */ /* 0x002fc4000f8e02ff */
[----:B------:R-:W-:Y:S02]  /*1620*/  IMAD.IADD R11, R13, 0x1, R11 ;  /* 0x000000010d0b7824 */ /* 0x000fe400078e020b */
[----:B------:R-:W-:-:S04]  /*1630*/  IMAD.WIDE.U32 R8, R22, UR28, R34 ;  /* 0x0000001c16087c25 */ /* 0x000fc8000f8e0022 */
[----:B------:R-:W-:Y:S02]  /*1640*/  IMAD R13, R25, UR18, R10 ;  /* 0x00000012190d7c24 */ /* 0x000fe4000f8e020a */
[----:B------:R-:W-:Y:S02]  /*1650*/  IMAD.MOV.U32 R10, RZ, RZ, R12 ;  /* 0x000000ffff0a7224 */ /* 0x000fe400078e000c */
[----:B------:R-:W-:Y:S02]  /*1660*/  IMAD R12, R18, UR8, RZ ;  /* 0x00000008120c7c24 */ /* 0x000fe4000f8e02ff */
[----:B------:R-:W1:Y:S01]  /*1670*/  LDC.64 R18, c[0x0][0x228] ;  /* 0x00008a00ff127b82 */ /* 0x000e620000000a00 */
[----:B------:R-:W-:Y:S01]  /*1680*/  IMAD.IADD R9, R9, 0x1, R7 ;  /* 0x0000000109097824 */ /* 0x000fe200078e0207 */
[----:B------:R-:W-:Y:S01]  /*1690*/  LEA R6, P0, R16, R4, 0x7 ;  /* 0x0000000410067211 */ /* 0x000fe200078038ff */
[----:B------:R-:W-:-:S03]  /*16a0*/  IMAD.WIDE.U32 R8, R24, UR18, R8 ;  /* 0x0000001218087c25 */ /* 0x000fc6000f8e0008 */
[----:B------:R-:W-:Y:S01]  /*16b0*/  LEA.HI.X R7, R16, R5, R17, 0x7, P0 ;  /* 0x0000000510077211 */ /* 0x000fe200000f3c11 */
[----:B------:R-:W-:Y:S02]  /*16c0*/  IMAD.IADD R9, R9, 0x1, R13 ;  /* 0x0000000109097824 */ /* 0x000fe400078e020d */
[C---:B------:R-:W-:Y:S02]  /*16d0*/  IMAD R17, R2.reuse, UR9, R12 ;  /* 0x0000000902117c24 */ /* 0x040fe4000f8e020c */
[----:B------:R-:W-:Y:S01]  /*16e0*/  IMAD.WIDE.U32 R12, R2, UR8, R10 ;  /* 0x00000008020c7c25 */ /* 0x000fe2000f8e000a */
[----:B---3--:R-:W-:Y:S01]  /*16f0*/  LEA R2, R30, UR5, 0x1 ;  /* 0x000000051e027c11 */ /* 0x008fe2000f8e08ff */
[----:B------:R-:W-:Y:S02]  /*1700*/  UIMAD.WIDE UR46, UR46, 0x4, UR48 ;  /* 0x000000042e2e78a5 */ /* 0x000fe4000f8e0230 */
[----:B------:R-:W-:Y:S01]  /*1710*/  IMAD R16, R26, UR6, RZ ;  /* 0x000000061a107c24 */ /* 0x000fe2000f8e02ff */
[----:B------:R-:W-:Y:S01]  /*1720*/  ULDC.64 UR8, c[0x0][0x428] ;  /* 0x00010a0000087ab9 */ /* 0x000fe20000000a00 */
[C---:B------:R-:W-:Y:S01]  /*1730*/  IMAD.WIDE.U32 R10, R0.reuse, UR6, R8 ;  /* 0x00000006000a7c25 */ /* 0x040fe2000f8e0008 */
[----:B------:R-:W-:Y:S01]  /*1740*/  @!PT LDS RZ, [RZ] ;  /* 0x00000000fffff984 */ /* 0x000fe20000000800 */
[----:B------:R-:W-:Y:S01]  /*1750*/  @!PT LDS RZ, [RZ] ;  /* 0x00000000fffff984 */ /* 0x000fe20000000800 */
[----:B------:R-:W-:Y:S01]  /*1760*/  @!PT LDS RZ, [RZ] ;  /* 0x00000000fffff984 */ /* 0x000fe20000000800 */
[----:B------:R-:W-:Y:S03]  /*1770*/  LDGSTS.E.BYPASS.LTC128B.128 [R2+0xf000], desc[UR22][R4.64] ;  /* 0x0f00000004027fae */ /* 0x000fe6000b901d56 */
[----:B------:R-:W-:Y:S01]  /*1780*/  IMAD R16, R0, UR7, R16 ;  /* 0x0000000700107c24 */ /* 0x000fe2000f8e0210 */
[----:B------:R-:W-:Y:S01]  /*1790*/  LDGSTS.E.BYPASS.LTC128B.128 [R2+0x11000], desc[UR22][R4.64+0x40] ;  /* 0x1100004004027fae */ /* 0x000fe2000b901d56 */
[----:B------:R-:W-:Y:S01]  /*17a0*/  IMAD R0, R27, R22, RZ ;  /* 0x000000161b007224 */ /* 0x000fe200078e02ff */
[----:B------:R-:W-:-:S02]  /*17b0*/  ULDC.64 UR6, c[0x0][0x218] ;  /* 0x0000860000067ab9 */ /* 0x000fc40000000a00 */
[----:B------:R3:W-:Y:S01]  /*17c0*/  LDGSTS.E.BYPASS.LTC128B.128 [R2+0x13000], desc[UR22][R4.64+0x80] ;  /* 0x1300008004027fae */ /* 0x0007e2000b901d56 */
[----:B------:R-:W-:-:S03]  /*17d0*/  IMAD R0, R31, R23, R0 ;  /* 0x000000171f007224 */ /* 0x000fc600078e0200 */
[----:B------:R-:W-:Y:S04]  /*17e0*/  LDGSTS.E.BYPASS.LTC128B.128 [R2+0x10000], desc[UR22][R6.64] ;  /* 0x1000000006027fae */ /* 0x000fe8000b901d56 */
[----:B------:R-:W-:Y:S04]  /*17f0*/  LDGSTS.E.BYPASS.LTC128B.128 [R2+0x12000], desc[UR22][R6.64+0x40] ;  /* 0x1200004006027fae */ /* 0x000fe8000b901d56 */
[----:B------:R1:W-:Y:S01]  /*1800*/  LDGSTS.E.BYPASS.LTC128B.128 [R2+0x14000], desc[UR22][R6.64+0x80] ;  /* 0x1400008006027fae */ /* 0x0003e2000b901d56 */
[----:B------:R-:W-:Y:S02]  /*1810*/  IMAD.IADD R9, R13, 0x1, R17 ;  /* 0x000000010d097824 */ /* 0x000fe400078e0211 */
[----:B---3--:R-:W-:Y:S01]  /*1820*/  IMAD.IADD R5, R11, 0x1, R16 ;  /* 0x000000010b057824 */ /* 0x008fe200078e0210 */
[----:B------:R-:W-:Y:S01]  /*1830*/  UIMAD UR45, UR26, UR8, URZ ;  /* 0x000000081a2d72a4 */ /* 0x000fe2000f8e023f */
[----:B------:R-:W-:Y:S01]  /*1840*/  IMAD.MOV.U32 R4, RZ, RZ, R10 ;  /* 0x000000ffff047224 */ /* 0x000fe200078e000a */
[----:B------:R-:W-:Y:S01]  /*1850*/  UIMAD UR44, UR26, UR10, URZ ;  /* 0x0000000a1a2c72a4 */ /* 0x000fe2000f8e023f */
[C---:B-1----:R-:W-:Y:S01]  /*1860*/  IMAD R16, R18.reuse, UR27, RZ ;  /* 0x0000001b12107c24 */ /* 0x042fe2000f8e02ff */
[----:B------:R-:W0:Y:S01]  /*1870*/  LDGDEPBAR ;  /* 0x00000000000079af */ /* 0x000e220000000000 */
[----:B------:R-:W-:-:S04]  /*1880*/  IMAD.WIDE.U32 R10, R18, UR18, R14 ;  /* 0x00000012120a7c25 */ /* 0x000fc8000f8e000e */
[----:B------:R-:W-:-:S04]  /*1890*/  IMAD.WIDE.U32 R6, R31, R22, R4 ;  /* 0x000000161f067225 */ /* 0x000fc800078e0004 */
[----:B------:R-:W-:Y:S01]  /*18a0*/  IMAD.IADD R0, R7, 0x1, R0 ;  /* 0x0000000107007824 */ /* 0x000fe200078e0200 */
[C---:B------:R-:W-:Y:S01]  /*18b0*/  LEA R4, P0, R6.reuse, UR6, 0x1 ;  /* 0x0000000606047c11 */ /* 0x040fe2000f8008ff */
[----:B------:R-:W-:Y:S01]  /*18c0*/  IMAD R16, R19, UR18, R16 ;  /* 0x0000001213107c24 */ /* 0x000fe2000f8e0210 */
[----:B------:R-:W-:Y:S02]  /*18d0*/  ULEA.HI UR6, UR39, UR39, URZ, 0x1 ;  /* 0x0000002727067291 */ /* 0x000fe4000f8f083f */
[----:B------:R-:W-:Y:S01]  /*18e0*/  LEA.HI.X R5, R6, UR7, R0, 0x1, P0 ;  /* 0x0000000706057c11 */ /* 0x000fe200080f0c00 */
[----:B------:R-:W-:Y:S01]  /*18f0*/  IMAD.IADD R7, R11, 0x1, R16 ;  /* 0x000000010b077824 */ /* 0x000fe200078e0210 */
[----:B------:R-:W1:Y:S01]  /*1900*/  S2R R17, SR_TID.X ;  /* 0x0000000000117919 */ /* 0x000e620000002100 */
[----:B------:R-:W-:Y:S02]  /*1910*/  IMAD.U32 R11, RZ, RZ, UR10 ;  /* 0x0000000aff0b7e24 */ /* 0x000fe4000f8e00ff */
[----:B------:R-:W-:Y:S01]  /*1920*/  IMAD.MOV.U32 R6, RZ, RZ, R10 ;  /* 0x000000ffff067224 */ /* 0x000fe200078e000a */
[----:B------:R-:W-:Y:S01]  /*1930*/  ULOP3.LUT UR6, UR6, 0xfffffffe, URZ, 0xc0, !UPT ;  /* 0xfffffffe06067892 */ /* 0x000fe2000f8ec03f */
[----:B------:R-:W3:Y:S02]  /*1940*/  S2R R19, SR_TID.X ;  /* 0x0000000000137919 */ /* 0x000ee40000002100 */
[----:B------:R-:W-:Y:S01]  /*1950*/  IMAD.WIDE.U32 R10, R11, UR20, R6 ;  /* 0x000000140b0a7c25 */ /* 0x000fe2000f8e0006 */
[----:B------:R-:W-:-:S03]  /*1960*/  UIADD3 UR6, UR39, -UR6, URZ ;  /* 0x8000000627067290 */ /* 0x000fc6000fffe03f */
[----:B------:R-:W-:Y:S01]  /*1970*/  IMAD.MOV.U32 R8, RZ, RZ, R12 ;  /* 0x000000ffff087224 */ /* 0x000fe200078e000c */
[----:B------:R-:W-:Y:S01]  /*1980*/  UMOV UR10, UR46 ;  /* 0x0000002e000a7c82 */ /* 0x000fe20008000000 */
[----:B------:R-:W-:Y:S01]  /*1990*/  IMAD.U32 R12, RZ, RZ, UR8 ;  /* 0x00000008ff0c7e24 */ /* 0x000fe2000f8e00ff */
[----:B------:R-:W-:Y:S02]  /*19a0*/  UIMAD UR45, UR20, UR9, UR45 ;  /* 0x00000009142d72a4 */ /* 0x000fe4000f8e022d */
[----:B------:R-:W-:Y:S01]  /*19b0*/  UIMAD UR44, UR20, UR11, UR44 ;  /* 0x0000000b142c72a4 */ /* 0x000fe2000f8e022c */
[----:B------:R-:W-:Y:S01]  /*19c0*/  IMAD.WIDE.U32 R12, R12, UR20, R8 ;  /* 0x000000140c0c7c25 */ /* 0x000fe2000f8e0008 */
[----:B------:R-:W-:Y:S01]  /*19d0*/  UISETP.NE.AND UP0, UPT, UR6, 0x1, UPT ;  /* 0x000000010600788c */ /* 0x000fe2000bf05270 */
[----:B------:R-:W-:Y:S02]  /*19e0*/  UMOV UR11, UR47 ;  /* 0x0000002f000b7c82 */ /* 0x000fe40008000000 */
[----:B------:R-:W-:Y:S01]  /*19f0*/  ULDC.64 UR6, c[0x0][0x3e0] ;  /* 0x0000f80000067ab9 */ /* 0x000fe20000000a00 */
[----:B------:R-:W-:Y:S01]  /*1a00*/  VIADD R14, R30, 0x1800 ;  /* 0x000018001e0e7836 */ /* 0x000fe20000000000 */
[----:B------:R-:W-:Y:S01]  /*1a10*/  LEA R242, P2, R12, UR6, 0x1 ;  /* 0x000000060cf27c11 */ /* 0x000fe2000f8408ff */
[----:B------:R-:W-:Y:S01]  /*1a20*/  ULDC.64 UR8, c[0x0][0x210] ;  /* 0x0000840000087ab9 */ /* 0x000fe20000000a00 */
[----:B------:R-:W-:Y:S01]  /*1a30*/  VIADD R9, R11, UR44 ;  /* 0x0000002c0b097c36 */ /* 0x000fe20008000000 */
[----:B------:R-:W-:-:S02]  /*1a40*/  LEA R244, P3, R10, UR8, 0x1 ;  /* 0x000000080af47c11 */ /* 0x000fc4000f8608ff */
[----:B------:R-:W-:Y:S02]  /*1a50*/  LEA R8, P1, R22, R4, 0x7 ;  /* 0x0000000416087211 */ /* 0x000fe400078238ff */
[----:B------:R-:W-:Y:S02]  /*1a60*/  LEA.HI.X R245, R10, UR9, R9, 0x1, P3 ;  /* 0x000000090af57c11 */ /* 0x000fe400098f0c09 */
[----:B------:R-:W-:Y:S02]  /*1a70*/  LEA.HI.X R9, R22, R5, R23, 0x7, P1 ;  /* 0x0000000516097211 */ /* 0x000fe400008f3c17 */
[----:B-1----:R-:W-:-:S04]  /*1a80*/  SHF.R.S32.HI R17, RZ, 0x1f, R17 ;  /* 0x0000001fff117819 */ /* 0x002fc80000011411 */
[----:B---3--:R-:W-:Y:S01]  /*1a90*/  LEA.HI R17, R17, R19, RZ, 0x5 ;  /* 0x0000001311117211 */ /* 0x008fe200078f28ff */
[----:B------:R-:W-:-:S03]  /*1aa0*/  USHF.R.S32.HI UR6, URZ, 0x1f, UR30 ;  /* 0x0000001f3f067899 */ /* 0x000fc6000801141e */
[----:B------:R-:W-:Y:S01]  /*1ab0*/  SHF.R.S32.HI R17, RZ, 0x5, R17 ;  /* 0x00000005ff117819 */ /* 0x000fe20000011411 */
[----:B------:R-:W-:Y:S02]  /*1ac0*/  UIMAD UR6, UR6, UR31, URZ ;  /* 0x0000001f060672a4 */ /* 0x000fe4000f8e023f */
[----:B------:R-:W-:Y:S02]  /*1ad0*/  UIMAD.WIDE UR46, UR18, UR29, UR42 ;  /* 0x0000001d122e72a5 */ /* 0x000fe4000f8e022a */
[----:B------:R-:W-:Y:S02]  /*1ae0*/  UIMAD.WIDE.U32 UR48, UR30, UR31, URZ ;  /* 0x0000001f1e3072a5 */ /* 0x000fe4000f8e003f */
[----:B------:R-:W-:-:S04]  /*1af0*/  UIMAD UR6, UR36, UR30, UR6 ;  /* 0x0000001e240672a4 */ /* 0x000fc8000f8e0206 */
[----:B------:R-:W-:Y:S02]  /*1b00*/  UIADD3 UR6, UR49, UR6, URZ ;  /* 0x0000000631067290 */ /* 0x000fe4000fffe03f */
[----:B------:R-:W-:Y:S01]  /*1b10*/  UIADD3 UR37, UR42, UR37, URZ ;  /* 0x000000252a257290 */ /* 0x000fe2000fffe03f */
        /* <DEDUP_REMOVED lines=47> */
[----:B------:R-:W-:Y:S01]  /*1e10*/  CS2R R36, SRZ ;  /* 0x0000000000247805 */ /* 0x000fe2000001ff00 */
[----:B----4-:R-:W-:Y:S01]  /*1e20*/  IMAD.SHL.U32 R6, R21, 0x4, RZ ;  /* 0x0000000415067824 */ /* 0x010fe200078e00ff */
[----:B------:R-:W-:-:S04]  /*1e30*/  SHF.R.S32.HI R15, RZ, 0x1f, R21 ;  /* 0x0000001fff0f7819 */ /* 0x000fc80000011415 */
[----:B------:R-:W-:Y:S02]  /*1e40*/  SHF.L.U64.HI R0, R21, 0x2, R15 ;  /* 0x0000000215007819 */ /* 0x000fe4000001020f */
[----:B------:R-:W-:-:S04]  /*1e50*/  IADD3 R6, P0, R6, UR10, RZ ;  /* 0x0000000a06067c10 */ /* 0x000fc8000ff1e0ff */
[----:B------:R-:W-:Y:S01]  /*1e60*/  IADD3.X R7, R0, UR11, RZ, P0, !PT ;  /* 0x0000000b00077c10 */ /* 0x000fe200087fe4ff */
[----:B------:R-:W-:Y:S01]  /*1e70*/  VIADD R0, R13, UR45 ;  /* 0x0000002d0d007c36 */ /* 0x000fe20008000000 */
[----:B------:R-:W-:-:S03]  /*1e80*/  PLOP3.LUT P0, PT, PT, PT, UP0, 0x80, 0x0 ;  /* 0x000000000000781c */ /* 0x000fc60003f0f008 */
[----:B------:R-:W5:Y:S01]  /*1e90*/  LDG.E R250, desc[UR22][R6.64] ;  /* 0x0000001606fa7981 */ /* 0x000f62000c1e1900 */
[----:B------:R-:W-:Y:S02]  /*1ea0*/  LEA.HI.X R243, R12, UR7, R0, 0x1, P2 ;  /* 0x000000070cf37c11 */ /* 0x000fe400090f0c00 */
[----:B------:R-:W-:Y:S01]  /*1eb0*/  SEL R0, R14, R30, !P0 ;  /* 0x0000001e0e007207 */ /* 0x000fe20004000000 */
[----:B------:R-:W5:Y:S03]  /*1ec0*/  LDG.E R249, desc[UR22][R6.64+0x20] ;  /* 0x0000201606f97981 */ /* 0x000f66000c1e1900 */
[----:B------:R-:W-:Y:S01]  /*1ed0*/  LEA R246, R0, UR5, 0x1 ;  /* 0x0000000500f67c11 */ /* 0x000fe2000f8e08ff */
[----:B------:R-:W-:Y:S04]  /*1ee0*/  LDGSTS.E.BYPASS.LTC128B.128 [R2+0x6000], desc[UR22][R242.64] ;  /* 0x06000000f2027fae */ /* 0x000fe8000b901d56 */
[----:B------:R-:W-:Y:S04]  /*1ef0*/  LDGSTS.E.BYPASS.LTC128B.128 [R2+0x7000], desc[UR22][R242.64+0x40] ;  /* 0x07000040f2027fae */ /* 0x000fe8000b901d56 */
[----:B------:R-:W-:Y:S04]  /*1f00*/  LDGSTS.E.BYPASS.LTC128B.128 [R2+0x8000], desc[UR22][R242.64+0x80] ;  /* 0x08000080f2027fae */ /* 0x000fe8000b901d56 */
[----:B------:R-:W-:Y:S04]  /*1f10*/  LDGSTS.E.BYPASS.LTC128B.128 [R246], desc[UR22][R244.64] ;  /* 0x00000000f4f67fae */ /* 0x000fe8000b901d56 */
[----:B------:R-:W-:Y:S04]  /*1f20*/  LDGSTS.E.BYPASS.LTC128B.128 [R246+0x1000], desc[UR22][R244.64+0x40] ;  /* 0x01000040f4f67fae */ /* 0x000fe8000b901d56 */
[----:B------:R-:W-:Y:S04]  /*1f30*/  LDGSTS.E.BYPASS.LTC128B.128 [R246+0x2000], desc[UR22][R244.64+0x80] ;  /* 0x02000080f4f67fae */ /* 0x000fe8000b901d56 */
[----:B------:R-:W-:Y:S04]  /*1f40*/  LDGSTS.E.BYPASS.LTC128B.128 [R2+0x9000], desc[UR22][R4.64] ;  /* 0x0900000004027fae */ /* 0x000fe8000b901d56 */
[----:B------:R-:W-:Y:S04]  /*1f50*/  LDGSTS.E.BYPASS.LTC128B.128 [R2+0xb000], desc[UR22][R4.64+0x40] ;  /* 0x0b00004004027fae */ /* 0x000fe8000b901d56 */
[----:B------:R1:W-:Y:S04]  /*1f60*/  LDGSTS.E.BYPASS.LTC128B.128 [R2+0xd000], desc[UR22][R4.64+0x80] ;  /* 0x0d00008004027fae */ /* 0x0003e8000b901d56 */
[----:B------:R-:W-:Y:S01]  /*1f70*/  LDGSTS.E.BYPASS.LTC128B.128 [R2+0xa000], desc[UR22][R8.64] ;  /* 0x0a00000008027fae */ /* 0x000fe2000b901d56 */
[----:B------:R-:W-:-:S03]  /*1f80*/  UIMAD UR45, UR31, UR30, URZ ;  /* 0x0000001e1f2d72a4 */ /* 0x000fc6000f8e023f */
[----:B------:R-:W-:Y:S04]  /*1f90*/  LDGSTS.E.BYPASS.LTC128B.128 [R2+0xc000], desc[UR22][R8.64+0x40] ;  /* 0x0c00004008027fae */ /* 0x000fe8000b901d56 */
[----:B------:R3:W-:Y:S04]  /*1fa0*/  LDGSTS.E.BYPASS.LTC128B.128 [R2+0xe000], desc[UR22][R8.64+0x80] ;  /* 0x0e00008008027fae */ /* 0x0007e8000b901d56 */
[----:B------:R-:W0:Y:S01]  /*1fb0*/  LDGDEPBAR ;  /* 0x00000000000079af */ /* 0x000e220000000000 */
[----:B------:R-:W-:Y:S01]  /*1fc0*/  USHF.L.U32 UR7, UR45, 0x6, URZ ;  /* 0x000000062d077899 */ /* 0x000fe2000800063f */
[----:B--2---:R-:W-:-:S02]  /*1fd0*/  IMAD R0, R17, UR45, R20 ;  /* 0x0000002d11007c24 */ /* 0x004fc4000f8e0214 */
[----:B------:R-:W5:Y:S01]  /*1fe0*/  LDG.E R248, desc[UR22][R6.64+0x80] ;  /* 0x0000801606f87981 */ /* 0x000f62000c1e1900 */
[----:B------:R-:W-:-:S03]  /*1ff0*/  USHF.R.S32.HI UR8, URZ, 0x1f, UR7 ;  /* 0x0000001f3f087899 */ /* 0x000fc60008011407 */
[----:B------:R2:W5:Y:S01]  /*2000*/  LDG.E R247, desc[UR22][R6.64+0xa0] ;  /* 0x0000a01606f77981 */ /* 0x000562000c1e1900 */
[----:B-1----:R-:W-:-:S05]  /*2010*/  IMAD.U32 R4, RZ, RZ, UR38 ;  /* 0x00000026ff047e24 */ /* 0x002fca000f8e00ff */
[----:B------:R-:W-:Y:S02]  /*2020*/  IADD3 R4, P2, P1, R0, UR7, R4 ;  /* 0x0000000700047c10 */ /* 0x000fe4000f95e004 */
[----:B------:R-:W-:Y:S01]  /*2030*/  SHF.R.S32.HI R0, RZ, 0x1f, R0 ;  /* 0x0000001fff007819 */ /* 0x000fe20000011400 */
[----:B---3--:R-:W-:Y:S01]  /*2040*/  IMAD.U32 R2, RZ, RZ, UR35 ;  /* 0x00000023ff027e24 */ /* 0x008fe2000f8e00ff */
[----:B------:R-:W-:Y:S01]  /*2050*/  UIADD3 UR34, UP0, UR46, UR34, URZ ;  /* 0x000000222e227290 */ /* 0x000fe2000ff1e03f */
[----:B------:R-:W-:-:S04]  /*2060*/  DEPBAR.LE SB0, 0x1 ;  /* 0x000080400000791a */ /* 0x000fc80000000000 */
[----:B------:R-:W-:Y:S01]  /*2070*/  IADD3.X R0, R0, UR8, R2, P2, P1 ;  /* 0x0000000800007c10 */ /* 0x000fe200097e2402 */
[----:B------:R-:W-:Y:S01]  /*2080*/  UIADD3.X UR33, UR47, UR33, URZ, UP0, !UPT ;  /* 0x000000212f217290 */ /* 0x000fe200087fe43f */
[----:B------:R-:W-:Y:S01]  /*2090*/  BAR.SYNC.DEFER_BLOCKING 0x0 ;  /* 0x0000000000007b1d */ /* 0x000fe20000010000 */
[----:B------:R-:W-:Y:S01]  /*20a0*/  IADD3 R4, P1, R4, R28, RZ ;  /* 0x0000001c04047210 */ /* 0x000fe20007f3e0ff */
[----:B------:R-:W-:Y:S01]  /*20b0*/  UIMAD UR6, UR6, UR34, URZ ;  /* 0x00000022060672a4 */ /* 0x000fe2000f8e023f */
[----:B--2---:R-:W-:-:S03]  /*20c0*/  IMAD.U32 R6, RZ, RZ, UR48 ;  /* 0x00000030ff067e24 */ /* 0x004fc6000f8e00ff */
[----:B------:R-:W-:Y:S01]  /*20d0*/  IMAD.X R5, R0, 0x1, R29, P1 ;  /* 0x0000000100057824 */ /* 0x000fe200008e061d */
[----:B------:R-:W-:Y:S01]  /*20e0*/  UIMAD UR33, UR33, UR48, UR6 ;  /* 0x00000030212172a4 */ /* 0x000fe2000f8e0206 */
[----:B------:R-:W-:Y:S01]  /*20f0*/  ULDC.64 UR8, c[0x0][0x478] ;  /* 0x00011e0000087ab9 */ /* 0x000fe20000000a00 */
[----:B------:R-:W-:Y:S01]  /*2100*/  IMAD.WIDE.U32 R4, R6, UR34, R4 ;  /* 0x0000002206047c25 */ /* 0x000fe2000f8e0004 */
[----:B------:R-:W-:Y:S01]  /*2110*/  ULDC.64 UR6, c[0x0][0x400] ;  /* 0x0001000000067ab9 */ /* 0x000fe20000000a00 */
[----:B------:R-:W-:Y:S02]  /*2120*/  UISETP.GE.AND UP0, UPT, UR32, 0x1, UPT ;  /* 0x000000012000788c */ /* 0x000fe4000bf06270 */
[----:B------:R-:W-:Y:S01]  /*2130*/  VIADD R0, R5, UR33 ;  /* 0x0000002105007c36 */ /* 0x000fe20008000000 */
[----:B------:R-:W-:-:S04]  /*2140*/  LEA R232, P1, R4, UR6, 0x2 ;  /* 0x0000000604e87c11 */ /* 0x000fc8000f8210ff */
[----:B------:R-:W-:Y:S02]  /*2150*/  LEA.HI.X R233, R4, UR7, R0, 0x2, P1 ;  /* 0x0000000704e97c11 */ /* 0x000fe400088f1400 */
[----:B------:R-:W-:Y:S01]  /*2160*/  PLOP3.LUT P1, PT, PT, PT, UP0, 0x80, 0x0 ;  /* 0x000000000000781c */ /* 0x000fe20003f2f008 */
[----:B------:R-:W-:Y:S01]  /*2170*/  IMAD.U32 R7, RZ, RZ, UR49 ;  /* 0x00000031ff077e24 */ /* 0x000fe2000f8e00ff */
[----:B------:R-:W-:Y:S01]  /*2180*/  UIMAD.WIDE UR42, UR37, 0x4, UR8 ;  /* 0x00000004252a78a5 */ /* 0x000fe2000f8e0208 */
[----:B------:R1:W2:Y:S04]  /*2190*/  LDSM.16.M88.4 R172, [R222+0xf000] ;  /* 0x00f00000deac783b */ /* 0x0002a80000000200 */
[----:B------:R1:W3:Y:S04]  /*21a0*/  LDSM.16.M88.4 R176, [R222+0xf400] ;  /* 0x00f40000deb0783b */ /* 0x0002e80000000200 */
[----:B------:R1:W4:Y:S04]  /*21b0*/  LDSM.16.M88.4 R180, [R223+0xf000] ;  /* 0x00f00000dfb4783b */ /* 0x0003280000000200 */
[----:B------:R1:W1:Y:S04]  /*21c0*/  LDSM.16.M88.4 R184, [R223+0xf400] ;  /* 0x00f40000dfb8783b */ /* 0x0002680000000200 */
[----:B------:R1:W1:Y:S04]  /*21d0*/  LDSM.16.M88.4 R188, [R222+0x11000] ;  /* 0x01100000debc783b */ /* 0x0002680000000200 */
[----:B------:R1:W1:Y:S04]  /*21e0*/  LDSM.16.M88.4 R192, [R222+0x11400] ;  /* 0x01140000dec0783b */ /* 0x0002680000000200 */
[----:B------:R1:W1:Y:S04]  /*21f0*/  LDSM.16.M88.4 R196, [R223+0x11000] ;  /* 0x01100000dfc4783b */ /* 0x0002680000000200 */
[----:B------:R1:W1:Y:S04]  /*2200*/  LDSM.16.M88.4 R200, [R223+0x11400] ;  /* 0x01140000dfc8783b */ /* 0x0002680000000200 */
[----:B------:R1:W1:Y:S04]  /*2210*/  LDSM.16.M88.4 R204, [R222+0x13000] ;  /* 0x01300000decc783b */ /* 0x0002680000000200 */
[----:B------:R1:W1:Y:S04]  /*2220*/  LDSM.16.M88.4 R208, [R222+0x13400] ;  /* 0x01340000ded0783b */ /* 0x0002680000000200 */
[----:B------:R1:W1:Y:S04]  /*2230*/  LDSM.16.M88.4 R212, [R223+0x13000] ;  /* 0x01300000dfd4783b */ /* 0x0002680000000200 */
[----:B------:R1:W1:Y:S01]  /*2240*/  LDSM.16.M88.4 R216, [R223+0x13400] ;  /* 0x01340000dfd8783b */ /* 0x0002620000000200 */
[----:B--23--:R-:W-:Y:S05]  /*2250*/  @!P1 BRA `(.L_x_121) ;  /* 0x0000003000149947 */ /* 0x00cfea0003800000 */
[C---:B------:R-:W-:Y:S01]  /*2260*/  IADD3 R4, R21.reuse, -0x40, RZ ;  /* 0xffffffc015047810 */ /* 0x040fe20007ffe0ff */
[C---:B------:R-:W-:Y:S01]  /*2270*/  IMAD.SHL.U32 R5, R21.reuse, 0x4, RZ ;  /* 0x0000000415057824 */ /* 0x040fe200078e00ff */
[----:B------:R-:W-:Y:S01]  /*2280*/  SHF.L.U64.HI R0, R21, 0x2, R15 ;  /* 0x0000000215007819 */ /* 0x000fe2000001020f */
[----:B------:R-:W-:Y:S01]  /*2290*/  USHF.L.U32 UR50, UR45, 0x4, URZ ;  /* 0x000000042d327899 */ /* 0x000fe2000800063f */
[----:B------:R-:W-:Y:S01]  /*22a0*/  VIADD R2, R229, 0x1800 ;  /* 0x00001800e5027836 */ /* 0x000fe20000000000 */
[----:B------:R-:W-:Y:S01]  /*22b0*/  USHF.L.U32 UR51, UR45, 0x3, URZ ;  /* 0x000000032d337899 */ /* 0x000fe2000800063f */
[----:B------:R-:W-:Y:S01]  /*22c0*/  IMAD.SHL.U32 R4, R4, 0x4, RZ ;  /* 0x0000000404047824 */ /* 0x000fe200078e00ff */
[----:B------:R2:W-:Y:S01]  /*22d0*/  STL [R1+0xc], R0 ;  /* 0x00000c0001007387 */ /* 0x0005e20000100800 */
[----:B------:R-:W-:Y:S01]  /*22e0*/  UIADD3 UR32, UR50, 0x40, URZ ;  /* 0x0000004032207890 */ /* 0x000fe2000fffe03f */
[----:B------:R-:W-:Y:S01]  /*22f0*/  MOV R127, RZ ;  /* 0x000000ff007f7202 */ /* 0x000fe20000000f00 */
[----:B------:R-:W-:Y:S01]  /*2300*/  UIADD3 UR36, UR50, 0x20, URZ ;  /* 0x0000002032247890 */ /* 0x000fe2000fffe03f */
[----:B------:R3:W-:Y:S01]  /*2310*/  STL [R1+0x8], R5 ;  /* 0x0000080501007387 */ /* 0x0007e20000100800 */
[----:B------:R-:W-:Y:S01]  /*2320*/  UIADD3 UR31, UR51, UR32, URZ ;  /* 0x00000020331f7290 */ /* 0x000fe2000fffe03f */
[----:B------:R-:W-:Y:S01]  /*2330*/  SEL R2, R2, R229, !P0 ;  /* 0x000000e502027207 */ /* 0x000fe20004000000 */
[----:B------:R-:W-:Y:S01]  /*2340*/  UIADD3 UR35, UR51, UR36, URZ ;  /* 0x0000002433237290 */ /* 0x000fe2000fffe03f */
[----:B------:R3:W-:Y:S01]  /*2350*/  STL [R1+0x4], R4 ;  /* 0x0000040401007387 */ /* 0x0007e20000100800 */
[----:B------:R-:W-:-:S02]  /*2360*/  UIADD3 UR30, UR51, UR31, URZ ;  /* 0x0000001f331e7290 */ /* 0x000fc4000fffe03f */
[----:B------:R-:W-:Y:S02]  /*2370*/  UIADD3 UR34, UR51, UR35, URZ ;  /* 0x0000002333227290 */ /* 0x000fe4000fffe03f */
[----:B------:R-:W-:Y:S02]  /*2380*/  UIADD3 UR29, UR51, UR30, URZ ;  /* 0x0000001e331d7290 */ /* 0x000fe4000fffe03f */
[----:B------:R-:W-:Y:S02]  /*2390*/  UIADD3 UR33, UR51, UR34, URZ ;  /* 0x0000002233217290 */ /* 0x000fe4000fffe03f */
[----:B------:R-:W-:Y:S02]  /*23a0*/  UIADD3 UR9, UR51, UR29, URZ ;  /* 0x0000001d33097290 */ /* 0x000fe4000fffe03f */
[----:B------:R-:W-:Y:S02]  /*23b0*/  UIADD3 UR7, UR51, UR33, URZ ;  /* 0x0000002133077290 */ /* 0x000fe4000fffe03f */
[----:B------:R-:W-:-:S02]  /*23c0*/  UIMAD UR49, UR45, 0x18, URZ ;  /* 0x000000182d3178a4 */ /* 0x000fc4000f8e023f */
[----:B------:R-:W-:Y:S01]  /*23d0*/  USHF.L.U32 UR48, UR45, 0x5, URZ ;  /* 0x000000052d307899 */ /* 0x000fe2000800063f */
[----:B--2---:R-:W-:Y:S01]  /*23e0*/  VIADD R0, R230, 0x1800 ;  /* 0x00001800e6007836 */ /* 0x004fe20000000000 */
[----:B------:R-:W-:Y:S02]  /*23f0*/  UIMAD UR47, UR45, 0x28, URZ ;  /* 0x000000282d2f78a4 */ /* 0x000fe4000f8e023f */
[----:B------:R-:W-:Y:S02]  /*2400*/  UIMAD UR46, UR45, 0x30, URZ ;  /* 0x000000302d2e78a4 */ /* 0x000fe4000f8e023f */
[----:B------:R-:W-:Y:S01]  /*2410*/  SEL R0, R0, R230, !P0 ;  /* 0x000000e600007207 */ /* 0x000fe20004000000 */
[----:B------:R-:W-:Y:S01]  /*2420*/  UMOV UR44, UR42 ;  /* 0x0000002a002c7c82 */ /* 0x000fe20008000000 */
[----:B------:R-:W-:Y:S02]  /*2430*/  UIMAD UR45, UR45, 0x38, URZ ;  /* 0x000000382d2d78a4 */ /* 0x000fe4000f8e023f */
[----:B------:R-:W-:-:S02]  /*2440*/  UIADD3 UR8, UR51, UR9, URZ ;  /* 0x0000000933087290 */ /* 0x000fc4000fffe03f */
[----:B------:R-:W-:Y:S01]  /*2450*/  UIADD3 UR6, UR51, UR7, URZ ;  /* 0x0000000733067290 */ /* 0x000fe2000fffe03f */
[----:B------:R-:W-:Y:S01]  /*2460*/  LEA R220, R2, UR5, 0x1 ;  /* 0x0000000502dc7c11 */ /* 0x000fe2000f8e08ff */
[----:B------:R-:W-:Y:S01]  /*2470*/  ULDC UR38, c[0x0][0x270] ;  /* 0x00009c0000267ab9 */ /* 0x000fe20000000800 */
[----:B------:R-:W-:Y:S01]  /*2480*/  LEA R221, R0, UR5, 0x1 ;  /* 0x0000000500dd7c11 */ /* 0x000fe2000f8e08ff */
[----:B---3--:R-:W-:-:S08]  /*2490*/  ULDC UR42, c[0x0][0x2ec] ;  /* 0x0000bb00002a7ab9 */ /* 0x008fd00000000800 */
.L_x_124:
[----:B------:R-:W0:Y:S01]  /*24a0*/  LDGDEPBAR ;  /* 0x00000000000079af */ /* 0x000e220000000000 */
[----:B------:R-:W-:Y:S01]  /*24b0*/  IADD3 R0, R228, R221, RZ ;  /* 0x000000dde4007210 */ /* 0x000fe20007ffe0ff */
[----:B-----5:R-:W-:Y:S01]  /*24c0*/  FMUL.FTZ R2, R248, 1.4426950216293334961 ;  /* 0x3fb8aa3bf8027820 */ /* 0x020fe20000410000 */
[C---:B------:R-:W-:Y:S01]  /*24d0*/  FSETP.NEU.FTZ.AND P0, PT, R250.reuse, -INF , PT ;  /* 0xff800000fa00780b */ /* 0x040fe20003f1d000 */
[----:B------:R-:W-:Y:S06]  /*24e0*/  UISETP.GE.AND UP2, UPT, UR39, 0x1, UPT ;  /* 0x000000012700788c */ /* 0x000fec000bf46270 */
[----:B------:R-:W-:Y:S01]  /*24f0*/  PLOP3.LUT P1, PT, PT, PT, UP2, 0x80, 0x0 ;  /* 0x000000000000781c */ /* 0x000fe20003f2f028 */
[----:B------:R-:W-:Y:S04]  /*2500*/  DEPBAR.LE SB0, 0x0 ;  /* 0x000080000000791a */ /* 0x000fe80000000000 */
[----:B------:R-:W-:Y:S06]  /*2510*/  BAR.SYNC.DEFER_BLOCKING 0x0 ;  /* 0x0000000000007b1d */ /* 0x000fec0000010000 */
[----:B------:R-:W-:Y:S08]  /*2520*/  LDSM.16.M88.4 R32, [R221] ;  /* 0x00000000dd20783b */ /* 0x000ff00000000200 */
[----:B------:R-:W2:Y:S08]  /*2530*/  LDSM.16.M88.4 R16, [R222+0x9000] ;  /* 0x00900000de10783b */ /* 0x000eb00000000200 */
[----:B------:R-:W3:Y:S08]  /*2540*/  LDSM.16.M88.4 R28, [R221+0x800] ;  /* 0x00080000dd1c783b */ /* 0x000ef00000000200 */
[----:B------:R-:W1:Y:S08]  /*2550*/  LDSM.16.M88.4 R132, [R222+0x9400] ;  /* 0x00940000de84783b */ /* 0x000e700000000200 */
[----:B------:R-:W-:Y:S08]  /*2560*/  LDSM.16.M88.4 R136, [R0] ;  /* 0x000000000088783b */ /* 0x000ff00000000200 */
[----:B------:R-:W4:Y:S01]  /*2570*/  LDSM.16.M88.4 R140, [R223+0x9000] ;  /* 0x00900000df8c783b */ /* 0x000f220000000200 */
[-C--:B--2---:R-:W-:Y:S07]  /*2580*/  HMMA.16816.F32.BF16 R4, R32, R16.reuse, RZ ;  /* 0x000000102004723c */ /* 0x084fee00000418ff */
[----:B------:R-:W2:Y:S01]  /*2590*/  LDSM.16.M88.4 R144, [R0+0x800] ;  /* 0x000800000090783b */ /* 0x000ea20000000200 */
[C---:B---3--:R-:W-:Y:S07]  /*25a0*/  HMMA.16816.F32.BF16 R8, R28.reuse, R16, RZ ;  /* 0x000000101c08723c */ /* 0x048fee00000418ff */
[----:B------:R-:W3:Y:S01]  /*25b0*/  LDSM.16.M88.4 R148, [R223+0x9400] ;  /* 0x00940000df94783b */ /* 0x000ee20000000200 */
[-C--:B------:R-:W-:Y:S07]  /*25c0*/  HMMA.16816.F32.BF16 R12, R28, R18.reuse, RZ ;  /* 0x000000121c0c723c */ /* 0x080fee00000418ff */
[----:B------:R-:W-:Y:S01]  /*25d0*/  LDSM.16.M88.4 R152, [R221+0x1000] ;  /* 0x00100000dd98783b */ /* 0x000fe20000000200 */
[C---:B------:R-:W-:Y:S07]  /*25e0*/  HMMA.16816.F32.BF16 R16, R32.reuse, R18, RZ ;  /* 0x000000122010723c */ /* 0x040fee00000418ff */
[----:B------:R-:W3:Y:S01]  /*25f0*/  LDSM.16.M88.4 R156, [R222+0xb000] ;  /* 0x00b00000de9c783b */ /* 0x000ee20000000200 */
[-C--:B-1----:R-:W-:Y:S06]  /*2600*/  HMMA.16816.F32.BF16 R20, R32, R132.reuse, RZ ;  /* 0x000000842014723c */ /* 0x082fec00000418ff */
[C---:B------:R-:W-:Y:S01]  /*2610*/  HMMA.16816.F32.BF16 R24, R28.reuse, R132, RZ ;  /* 0x000000841c18723c */ /* 0x040fe200000418ff */
[----:B------:R-:W1:Y:S05]  /*2620*/  LDSM.16.M88.4 R160, [R221+0x1800] ;  /* 0x00180000dda0783b */ /* 0x000e6a0000000200 */
[-C--:B------:R-:W-:Y:S03]  /*2630*/  HMMA.16816.F32.BF16 R28, R28, R134.reuse, RZ ;  /* 0x000000861c1c723c */ /* 0x080fe600000418ff */
[----:B------:R-:W-:Y:S03]  /*2640*/  LDSM.16.M88.4 R164, [R0+0x1000] ;  /* 0x0010000000a4783b */ /* 0x000fe60000000200 */
[----:B------:R-:W-:Y:S05]  /*2650*/  HMMA.16816.F32.BF16 R32, R32, R134, RZ ;  /* 0x000000862020723c */ /* 0x000fea00000418ff */
[----:B------:R-:W1:Y:S01]  /*2660*/  LDSM.16.M88.4 R132, [R222+0xb400] ;  /* 0x00b40000de84783b */ /* 0x000e620000000200 */
[-C--:B----4-:R-:W-:Y:S06]  /*2670*/  HMMA.16816.F32.BF16 R4, R136, R140.reuse, R4 ;  /* 0x0000008c8804723c */ /* 0x090fec0000041804 */
[C---:B--2---:R-:W-:Y:S01]  /*2680*/  HMMA.16816.F32.BF16 R8, R144.reuse, R140, R8 ;  /* 0x0000008c9008723c */ /* 0x044fe20000041808 */
[----:B------:R-:W2:Y:S05]  /*2690*/  LDSM.16.M88.4 R168, [R223+0xb000] ;  /* 0x00b00000dfa8783b */ /* 0x000eaa0000000200 */
[-C--:B------:R-:W-:Y:S06]  /*26a0*/  HMMA.16816.F32.BF16 R12, R144, R142.reuse, R12 ;  /* 0x0000008e900c723c */ /* 0x080fec000004180c */
[C---:B------:R-:W-:Y:S01]  /*26b0*/  HMMA.16816.F32.BF16 R16, R136.reuse, R142, R16 ;  /* 0x0000008e8810723c */ /* 0x040fe20000041810 */
[----:B------:R-:W-:Y:S05]  /*26c0*/  LDSM.16.M88.4 R140, [R223+0xb400] ;  /* 0x00b40000df8c783b */ /* 0x000fea0000000200 */
[-C--:B---3--:R-:W-:Y:S06]  /*26d0*/  HMMA.16816.F32.BF16 R20, R136, R148.reuse, R20 ;  /* 0x000000948814723c */ /* 0x088fec0000041814 */
[C---:B------:R-:W-:Y:S06]  /*26e0*/  HMMA.16816.F32.BF16 R24, R144.reuse, R148, R24 ;  /* 0x000000949018723c */ /* 0x040fec0000041818 */
[-C--:B------:R-:W-:Y:S01]  /*26f0*/  HMMA.16816.F32.BF16 R28, R144, R150.reuse, R28 ;  /* 0x00000096901c723c */ /* 0x080fe2000004181c */
[----:B------:R-:W-:Y:S05]  /*2700*/  LDSM.16.M88.4 R144, [R221+0x2000] ;  /* 0x00200000dd90783b */ /* 0x000fea0000000200 */
[----:B------:R-:W-:Y:S03]  /*2710*/  HMMA.16816.F32.BF16 R32, R136, R150, R32 ;  /* 0x000000968820723c */ /* 0x000fe60000041820 */
[----:B------:R-:W3:Y:S03]  /*2720*/  LDSM.16.M88.4 R136, [R0+0x1800] ;  /* 0x001800000088783b */ /* 0x000ee60000000200 */
[-C--:B------:R-:W-:Y:S05]  /*2730*/  HMMA.16816.F32.BF16 R4, R152, R156.reuse, R4 ;  /* 0x0000009c9804723c */ /* 0x080fea0000041804 */
[----:B------:R-:W4:Y:S01]  /*2740*/  LDSM.16.M88.4 R148, [R222+0xd000] ;  /* 0x00d00000de94783b */ /* 0x000f220000000200 */
[C---:B-1----:R-:W-:Y:S06]  /*2750*/  HMMA.16816.F32.BF16 R8, R160.reuse, R156, R8 ;  /* 0x0000009ca008723c */ /* 0x042fec0000041808 */
        /* <DEDUP_REMOVED lines=9> */
[-C--:B--2---:R-:W-:Y:S05]  /*27f0*/  HMMA.16816.F32.BF16 R4, R164, R168.reuse, R4 ;  /* 0x000000a8a404723c */ /* 0x084fea0000041804 */
[----:B------:R-:W2:Y:S01]  /*2800*/  LDSM.16.M88.4 R152, [R222+0xd400] ;  /* 0x00d40000de98783b */ /* 0x000ea20000000200 */
[C---:B---3--:R-:W-:Y:S06]  /*2810*/  HMMA.16816.F32.BF16 R8, R136.reuse, R168, R8 ;  /* 0x000000a88808723c */ /* 0x048fec0000041808 */
[-C--:B------:R-:W-:Y:S06]  /*2820*/  HMMA.16816.F32.BF16 R12, R136, R170.reuse, R12 ;  /* 0x000000aa880c723c */ /* 0x080fec000004180c */
[C---:B------:R-:W-:Y:S06]  /*2830*/  HMMA.16816.F32.BF16 R16, R164.reuse, R170, R16 ;  /* 0x000000aaa410723c */ /* 0x040fec0000041810 */
[-C--:B------:R-:W-:Y:S06]  /*2840*/  HMMA.16816.F32.BF16 R20, R164, R140.reuse, R20 ;  /* 0x0000008ca414723c */ /* 0x080fec0000041814 */
[C---:B------:R-:W-:Y:S01]  /*2850*/  HMMA.16816.F32.BF16 R24, R136.reuse, R140, R24 ;  /* 0x0000008c8818723c */ /* 0x040fe20000041818 */
[----:B------:R-:W3:Y:S04]  /*2860*/  LDL R140, [R1+0x8] ;  /* 0x00000800018c7983 */ /* 0x000ee80000100800 */
[----:B------:R-:W3:Y:S01]  /*2870*/  LDL R141, [R1+0xc] ;  /* 0x00000c00018d7983 */ /* 0x000ee20000100800 */
[-C--:B------:R-:W-:Y:S03]  /*2880*/  HMMA.16816.F32.BF16 R28, R136, R142.reuse, R28 ;  /* 0x0000008e881c723c */ /* 0x080fe6000004181c */
[----:B------:R-:W2:Y:S03]  /*2890*/  LDSM.16.M88.4 R136, [R0+0x2800] ;  /* 0x002800000088783b */ /* 0x000ea60000000200 */
[----:B------:R-:W-:Y:S06]  /*28a0*/  HMMA.16816.F32.BF16 R32, R164, R142, R32 ;  /* 0x0000008ea420723c */ /* 0x000fec0000041820 */
[-C--:B----4-:R-:W-:Y:S06]  /*28b0*/  HMMA.16816.F32.BF16 R4, R144, R148.reuse, R4 ;  /* 0x000000949004723c */ /* 0x090fec0000041804 */
[C---:B-1----:R-:W-:Y:S06]  /*28c0*/  HMMA.16816.F32.BF16 R8, R132.reuse, R148, R8 ;  /* 0x000000948408723c */ /* 0x042fec0000041808 */
[-C--:B------:R-:W-:Y:S06]  /*28d0*/  HMMA.16816.F32.BF16 R12, R132, R150.reuse, R12 ;  /* 0x00000096840c723c */ /* 0x080fec000004180c */
[C---:B------:R-:W-:Y:S06]  /*28e0*/  HMMA.16816.F32.BF16 R16, R144.reuse, R150, R16 ;  /* 0x000000969010723c */ /* 0x040fec0000041810 */
[-C--:B--2---:R-:W-:Y:S06]  /*28f0*/  HMMA.16816.F32.BF16 R20, R144, R152.reuse, R20 ;  /* 0x000000989014723c */ /* 0x084fec0000041814 */
[C---:B------:R-:W-:Y:S06]  /*2900*/  HMMA.16816.F32.BF16 R24, R132.reuse, R152, R24 ;  /* 0x000000988418723c */ /* 0x040fec0000041818 */
[-C--:B------:R-:W-:Y:S06]  /*2910*/  HMMA.16816.F32.BF16 R28, R132, R154.reuse, R28 ;  /* 0x0000009a841c723c */ /* 0x080fec000004181c */
[----:B------:R-:W-:Y:S05]  /*2920*/  HMMA.16816.F32.BF16 R32, R144, R154, R32 ;  /* 0x0000009a9020723c */ /* 0x000fea0000041820 */
[----:B------:R-:W-:Y:S01]  /*2930*/  FMUL.FTZ R133, R250, 1.4426950216293334961 ;  /* 0x3fb8aa3bfa857820 */ /* 0x000fe20000410000 */
[-C--:B------:R-:W-:Y:S05]  /*2940*/  HMMA.16816.F32.BF16 R4, R156, R160.reuse, R4 ;  /* 0x000000a09c04723c */ /* 0x080fea0000041804 */
[----:B------:R-:W-:Y:S01]  /*2950*/  FSEL R133, R133, RZ, P0 ;  /* 0x000000ff85857208 */ /* 0x000fe20000000000 */
[C---:B------:R-:W-:Y:S04]  /*2960*/  HMMA.16816.F32.BF16 R8, R136.reuse, R160, R8 ;  /* 0x000000a08808723c */ /* 0x040fe80000041808 */
[C---:B------:R-:W-:Y:S01]  /*2970*/  FSETP.NEU.FTZ.AND P0, PT, R249.reuse, -INF , PT ;  /* 0xff800000f900780b */ /* 0x040fe20003f1d000 */
[----:B------:R-:W-:Y:S01]  /*2980*/  FMUL.FTZ R132, R249, 1.4426950216293334961 ;  /* 0x3fb8aa3bf9847820 */ /* 0x000fe20000410000 */
[-C--:B------:R-:W-:Y:S05]  /*2990*/  HMMA.16816.F32.BF16 R12, R136, R162.reuse, R12 ;  /* 0x000000a2880c723c */ /* 0x080fea000004180c */
[----:B------:R-:W-:Y:S01]  /*29a0*/  FSEL R132, R132, RZ, P0 ;  /* 0x000000ff84847208 */ /* 0x000fe20000000000 */
[C---:B------:R-:W-:Y:S04]  /*29b0*/  HMMA.16816.F32.BF16 R16, R156.reuse, R162, R16 ;  /* 0x000000a29c10723c */ /* 0x040fe80000041810 */
[----:B------:R-:W-:Y:S02]  /*29c0*/  FSETP.NEU.FTZ.AND P0, PT, R248, -INF , PT ;  /* 0xff800000f800780b */ /* 0x000fe40003f1d000 */
[--C-:B------:R-:W-:Y:S01]  /*29d0*/  FFMA.FTZ R4, R4, UR42, -R133.reuse ;  /* 0x0000002a04047c23 */ /* 0x100fe20008010885 */
[--C-:B------:R-:W-:Y:S01]  /*29e0*/  FFMA.FTZ R5, R5, UR42, -R133.reuse ;  /* 0x0000002a05057c23 */ /* 0x100fe20008010885 */
[--C-:B------:R-:W-:Y:S02]  /*29f0*/  FFMA.FTZ R6, R6, UR42, -R132.reuse ;  /* 0x0000002a06067c23 */ /* 0x100fe40008010884 */
[----:B------:R-:W-:Y:S01]  /*2a00*/  MUFU.EX2 R143, R4 ;  /* 0x00000004008f7308 */ /* 0x000fe20000000800 */
[----:B------:R-:W-:Y:S01]  /*2a10*/  FFMA.FTZ R0, R7, UR42, -R132 ;  /* 0x0000002a07007c23 */ /* 0x000fe20008010884 */
[----:B------:R-:W-:Y:S02]  /*2a20*/  FSEL R2, R2, RZ, P0 ;  /* 0x000000ff02027208 */ /* 0x000fe40000000000 */
[----:B------:R-:W-:Y:S03]  /*2a30*/  FSETP.NEU.FTZ.AND P0, PT, R247, -INF , PT ;  /* 0xff800000f700780b */ /* 0x000fe60003f1d000 */
[--C-:B------:R-:W-:Y:S03]  /*2a40*/  FFMA.FTZ R8, R8, UR42, -R2.reuse ;  /* 0x0000002a08087c23 */ /* 0x100fe60008010802 */
[----:B------:R-:W-:Y:S01]  /*2a50*/  MUFU.EX2 R166, R5 ;  /* 0x0000000500a67308 */ /* 0x000fe20000000800 */
[--C-:B------:R-:W-:Y:S01]  /*2a60*/  FFMA.FTZ R9, R9, UR42, -R2.reuse ;  /* 0x0000002a09097c23 */ /* 0x100fe20008010802 */
[--C-:B------:R-:W-:Y:S01]  /*2a70*/  FFMA.FTZ R12, R12, UR42, -R2.reuse ;  /* 0x0000002a0c0c7c23 */ /* 0x100fe20008010802 */
[----:B------:R-:W-:Y:S01]  /*2a80*/  FFMA.FTZ R13, R13, UR42, -R2 ;  /* 0x0000002a0d0d7c23 */ /* 0x000fe20008010802 */
[--C-:B------:R-:W-:Y:S01]  /*2a90*/  FFMA.FTZ R16, R16, UR42, -R133.reuse ;  /* 0x0000002a10107c23 */ /* 0x100fe20008010885 */
[--C-:B------:R-:W-:Y:S05]  /*2aa0*/  FFMA.FTZ R17, R17, UR42, -R133.reuse ;  /* 0x0000002a11117c23 */ /* 0x100fea0008010885 */
[----:B------:R1:W-:Y:S01]  /*2ab0*/  MUFU.EX2 R168, R6 ;  /* 0x0000000600a87308 */ /* 0x0003e20000000800 */
[--C-:B------:R-:W-:Y:S01]  /*2ac0*/  FFMA.FTZ R18, R18, UR42, -R132.reuse ;  /* 0x0000002a12127c23 */ /* 0x100fe20008010884 */
[----:B------:R-:W-:Y:S08]  /*2ad0*/  FFMA.FTZ R19, R19, UR42, -R132 ;  /* 0x0000002a13137c23 */ /* 0x000ff00008010884 */
[----:B------:R2:W4:Y:S10]  /*2ae0*/  MUFU.EX2 R167, R0 ;  /* 0x0000000000a77308 */ /* 0x0005340000000800 */
[----:B------:R-:W-:Y:S01]  /*2af0*/  MUFU.EX2 R161, R16 ;  /* 0x0000001000a17308 */ /* 0x000fe20000000800 */
[----:B-1----:R-:W1:Y:S09]  /*2b00*/  LDSM.16.M88.4 R4, [R223+0xd400] ;  /* 0x00d40000df04783b */ /* 0x002e720000000200 */
[----:B------:R-:W-:Y:S01]  /*2b10*/  MUFU.EX2 R160, R17 ;  /* 0x0000001100a07308 */ /* 0x000fe20000000800 */
[----:B--2---:R-:W-:Y:S05]  /*2b20*/  FMUL.FTZ R0, R247, 1.4426950216293334961 ;  /* 0x3fb8aa3bf7007820 */ /* 0x004fea0000410000 */
[----:B------:R-:W-:Y:S04]  /*2b30*/  FSEL R0, R0, RZ, P0 ;  /* 0x000000ff00007208 */ /* 0x000fe80000000000 */
[----:B------:R-:W-:Y:S01]  /*2b40*/  MUFU.EX2 R164, R18 ;  /* 0x0000001200a47308 */ /* 0x000fe20000000800 */
[--C-:B------:R-:W-:Y:S01]  /*2b50*/  FFMA.FTZ R10, R10, UR42, -R0.reuse ;  /* 0x0000002a0a0a7c23 */ /* 0x100fe20008010800 */
[--C-:B------:R-:W-:Y:S01]  /*2b60*/  FFMA.FTZ R11, R11, UR42, -R0.reuse ;  /* 0x0000002a0b0b7c23 */ /* 0x100fe20008010800 */
[--C-:B------:R-:W-:Y:S01]  /*2b70*/  FFMA.FTZ R14, R14, UR42, -R0.reuse ;  /* 0x0000002a0e0e7c23 */ /* 0x100fe20008010800 */
[----:B------:R-:W-:Y:S06]  /*2b80*/  FFMA.FTZ R15, R15, UR42, -R0 ;  /* 0x0000002a0f0f7c23 */ /* 0x000fec0008010800 */
[----:B------:R-:W-:Y:S10]  /*2b90*/  MUFU.EX2 R163, R19 ;  /* 0x0000001300a37308 */ /* 0x000ff40000000800 */
[----:B------:R-:W-:Y:S10]  /*2ba0*/  MUFU.EX2 R234, R8 ;  /* 0x0000000800ea7308 */ /* 0x000ff40000000800 */
[----:B------:R-:W2:Y:S01]  /*2bb0*/  MUFU.EX2 R231, R9 ;  /* 0x0000000900e77308 */ /* 0x000ea20000000800 */
[-C--:B-1----:R-:W-:Y:S06]  /*2bc0*/  HMMA.16816.F32.BF16 R20, R156, R4.reuse, R20 ;  /* 0x000000049c14723c */ /* 0x082fec0000041814 */
[C---:B------:R-:W-:Y:S03]  /*2bd0*/  HMMA.16816.F32.BF16 R24, R136.reuse, R4, R24 ;  /* 0x000000048818723c */ /* 0x040fe60000041818 */
[----:B------:R-:W-:Y:S03]  /*2be0*/  MUFU.EX2 R237, R10 ;  /* 0x0000000a00ed7308 */ /* 0x000fe60000000800 */
[-C--:B------:R-:W-:Y:S07]  /*2bf0*/  HMMA.16816.F32.BF16 R28, R136, R6.reuse, R28 ;  /* 0x00000006881c723c */ /* 0x080fee000004181c */
[----:B------:R-:W1:Y:S01]  /*2c00*/  MUFU.EX2 R236, R11 ;  /* 0x0000000b00ec7308 */ /* 0x000e620000000800 */
[----:B----4-:R-:W-:Y:S01]  /*2c10*/  F2FP.BF16.F32.PACK_AB R4, R167, R168 ;  /* 0x000000a8a704723e */ /* 0x010fe200000010ff */
[----:B------:R-:W-:Y:S04]  /*2c20*/  HMMA.16816.F32.BF16 R32, R156, R6, R32 ;  /* 0x000000069c20723c */ /* 0x000fe80000041820 */
[----:B------:R1:W-:Y:S04]  /*2c30*/  STS [R241+0x13400], R4 ;  /* 0x01340004f1007388 */ /* 0x0003e80000000800 */
[----:B------:R-:W-:Y:S03]  /*2c40*/  MUFU.EX2 R170, R12 ;  /* 0x0000000c00aa7308 */ /* 0x000fe60000000800 */
[----:B--2---:R-:W-:Y:S01]  /*2c50*/  F2FP.BF16.F32.PACK_AB R5, R231, R234 ;  /* 0x000000eae705723e */ /* 0x004fe200000010ff */
[--C-:B------:R-:W-:Y:S01]  /*2c60*/  FFMA.FTZ R20, R20, UR42, -R133.reuse ;  /* 0x0000002a14147c23 */ /* 0x100fe20008010885 */
[----:B------:R-:W-:Y:S01]  /*2c70*/  F2FP.BF16.F32.PACK_AB R6, R163, R164 ;  /* 0x000000a4a306723e */ /* 0x000fe200000010ff */
[--C-:B------:R-:W-:Y:S01]  /*2c80*/  FFMA.FTZ R21, R21, UR42, -R133.reuse ;  /* 0x0000002a15157c23 */ /* 0x100fe20008010885 */
[--C-:B------:R-:W-:Y:S01]  /*2c90*/  FFMA.FTZ R24, R24, UR42, -R2.reuse ;  /* 0x0000002a18187c23 */ /* 0x100fe20008010802 */
[----:B------:R-:W-:Y:S02]  /*2ca0*/  FFMA.FTZ R25, R25, UR42, -R2 ;  /* 0x0000002a19197c23 */ /* 0x000fe40008010802 */
[----:B------:R-:W-:Y:S01]  /*2cb0*/  MUFU.EX2 R169, R13 ;  /* 0x0000000d00a97308 */ /* 0x000fe20000000800 */
[--C-:B------:R-:W-:Y:S01]  /*2cc0*/  FFMA.FTZ R22, R22, UR42, -R132.reuse ;  /* 0x0000002a16167c23 */ /* 0x100fe20008010884 */
[----:B------:R-:W-:Y:S01]  /*2cd0*/  FFMA.FTZ R23, R23, UR42, -R132 ;  /* 0x0000002a17177c23 */ /* 0x000fe20008010884 */
[----:B------:R-:W-:Y:S01]  /*2ce0*/  FFMA.FTZ R26, R26, UR42, -R0 ;  /* 0x0000002a1a1a7c23 */ /* 0x000fe20008010800 */
[--C-:B------:R-:W-:Y:S01]  /*2cf0*/  FFMA.FTZ R28, R28, UR42, -R2.reuse ;  /* 0x0000002a1c1c7c23 */ /* 0x100fe20008010802 */
[----:B------:R-:W-:Y:S01]  /*2d00*/  FFMA.FTZ R2, R29, UR42, -R2 ;  /* 0x0000002a1d027c23 */ /* 0x000fe20008010802 */
[--C-:B------:R-:W-:Y:S01]  /*2d10*/  FFMA.FTZ R30, R30, UR42, -R0.reuse ;  /* 0x0000002a1e1e7c23 */ /* 0x100fe20008010800 */
[--C-:B------:R-:W-:Y:S03]  /*2d20*/  FFMA.FTZ R27, R27, UR42, -R0.reuse ;  /* 0x0000002a1b1b7c23 */ /* 0x100fe60008010800 */
[----:B------:R-:W-:Y:S01]  /*2d30*/  MUFU.EX2 R235, R14 ;  /* 0x0000000e00eb7308 */ /* 0x000fe20000000800 */
[----:B------:R-:W-:Y:S01]  /*2d40*/  FFMA.FTZ R0, R31, UR42, -R0 ;  /* 0x0000002a1f007c23 */ /* 0x000fe20008010800 */
[--C-:B------:R-:W-:Y:S01]  /*2d50*/  FFMA.FTZ R32, R32, UR42, -R133.reuse ;  /* 0x0000002a20207c23 */ /* 0x100fe20008010885 */
[----:B------:R-:W-:Y:S01]  /*2d60*/  FFMA.FTZ R133, R33, UR42, -R133 ;  /* 0x0000002a21857c23 */ /* 0x000fe20008010885 */
[--C-:B------:R-:W-:Y:S01]  /*2d70*/  FFMA.FTZ R34, R34, UR42, -R132.reuse ;  /* 0x0000002a22227c23 */ /* 0x100fe20008010884 */
[----:B------:R-:W-:Y:S01]  /*2d80*/  FFMA.FTZ R132, R35, UR42, -R132 ;  /* 0x0000002a23847c23 */ /* 0x000fe20008010884 */
[----:B-1----:R-:W-:Y:S04]  /*2d90*/  F2FP.BF16.F32.PACK_AB R4, R236, R237 ;  /* 0x000000edec04723e */ /* 0x002fe800000010ff */
[----:B------:R1:W-:Y:S10]  /*2da0*/  MUFU.EX2 R152, R2 ;  /* 0x0000000200987308 */ /* 0x0003f40000000800 */
[----:B------:R-:W2:Y:S10]  /*2db0*/  MUFU.EX2 R171, R15 ;  /* 0x0000000f00ab7308 */ /* 0x000eb40000000800 */
[----:B------:R-:W-:Y:S01]  /*2dc0*/  MUFU.EX2 R151, R20 ;  /* 0x0000001400977308 */ /* 0x000fe20000000800 */
[----:B-1----:R-:W-:Y:S05]  /*2dd0*/  F2FP.BF16.F32.PACK_AB R2, R166, R143 ;  /* 0x0000008fa602723e */ /* 0x002fea00000010ff */
[----:B------:R1:W-:Y:S04]  /*2de0*/  STS [R241+0x13000], R2 ;  /* 0x01300002f1007388 */ /* 0x0003e80000000800 */
[----:B------:R-:W4:Y:S01]  /*2df0*/  MUFU.EX2 R150, R21 ;  /* 0x0000001500967308 */ /* 0x000f220000000800 */
[----:B------:R2:W-:Y:S09]  /*2e00*/  STS [R239+0x13400], R6 ;  /* 0x01340006ef007388 */ /* 0x0005f20000000800 */
[----:B------:R-:W-:Y:S10]  /*2e10*/  MUFU.EX2 R162, R22 ;  /* 0x0000001600a27308 */ /* 0x000ff40000000800 */
[----:B------:R-:W3:Y:S01]  /*2e20*/  MUFU.EX2 R153, R23 ;  /* 0x0000001700997308 */ /* 0x000ee20000000800 */
[----:B-1----:R-:W-:Y:S09]  /*2e30*/  F2FP.BF16.F32.PACK_AB R2, R160, R161 ;  /* 0x000000a1a002723e */ /* 0x002ff200000010ff */
[----:B------:R-:W-:Y:S01]  /*2e40*/  MUFU.EX2 R147, R32 ;  /* 0x0000002000937308 */ /* 0x000fe20000000800 */
[----:B--2---:R-:W-:Y:S01]  /*2e50*/  F2FP.BF16.F32.PACK_AB R6, R171, R235 ;  /* 0x000000ebab06723e */ /* 0x004fe200000010ff */
[----:B------:R1:W-:Y:S04]  /*2e60*/  STS [R239+0x13000], R2 ;  /* 0x01300002ef007388 */ /* 0x0003e80000000800 */
[----:B------:R4:W-:Y:S04]  /*2e70*/  STS [R241+0x14000], R5 ;  /* 0x01400005f1007388 */ /* 0x0009e80000000800 */
[----:B------:R-:W-:Y:S01]  /*2e80*/  MUFU.EX2 R146, R133 ;  /* 0x0000008500927308 */ /* 0x000fe20000000800 */
[----:B------:R3:W-:Y:S04]  /*2e90*/  STS [R241+0x14400], R4 ;  /* 0x01440004f1007388 */ /* 0x0007e80000000800 */
[----:B------:R-:W-:Y:S05]  /*2ea0*/  STS [R239+0x14400], R6 ;  /* 0x01440006ef007388 */ /* 0x000fea0000000800 */
[----:B------:R-:W-:Y:S10]  /*2eb0*/  MUFU.EX2 R149, R34 ;  /* 0x0000002200957308 */ /* 0x000ff40000000800 */
[----:B------:R-:W2:Y:S01]  /*2ec0*/  MUFU.EX2 R148, R132 ;  /* 0x0000008400947308 */ /* 0x000ea20000000800 */
[----:B-1----:R-:W-:Y:S09]  /*2ed0*/  F2FP.BF16.F32.PACK_AB R2, R169, R170 ;  /* 0x000000aaa902723e */ /* 0x002ff200000010ff */
[----:B------:R2:W-:Y:S01]  /*2ee0*/  MUFU.EX2 R154, R0 ;  /* 0x00000000009a7308 */ /* 0x0005e20000000800 */
[----:B------:R1:W-:Y:S01]  /*2ef0*/  STS [R239+0x14000], R2 ;  /* 0x01400002ef007388 */ /* 0x0003e20000000800 */
[----:B----4-:R-:W-:Y:S02]  /*2f00*/  F2FP.BF16.F32.PACK_AB R5, R150, R151 ;  /* 0x000000979605723e */ /* 0x010fe400000010ff */
[----:B---3--:R-:W-:Y:S02]  /*2f10*/  F2FP.BF16.F32.PACK_AB R4, R153, R162 ;  /* 0x000000a29904723e */ /* 0x008fe400000010ff */
[----:B------:R-:W-:Y:S01]  /*2f20*/  IADD3 R144, P0, R140, UR44, RZ ;  /* 0x0000002c8c907c10 */ /* 0x000fe2000ff1e0ff */
[----:B------:R3:W-:Y:S03]  /*2f30*/  STS [R240+0x13000], R5 ;  /* 0x01300005f0007388 */ /* 0x0007e60000000800 */
[----:B------:R-:W-:Y:S01]  /*2f40*/  MUFU.EX2 R165, R24 ;  /* 0x0000001800a57308 */ /* 0x000fe20000000800 */
[----:B------:R-:W-:Y:S01]  /*2f50*/  IADD3.X R145, R141, UR43, RZ, P0, !PT ;  /* 0x0000002b8d917c10 */ /* 0x000fe200087fe4ff */
[----:B------:R-:W-:Y:S04]  /*2f60*/  STS [R240+0x13400], R4 ;  /* 0x01340004f0007388 */ /* 0x000fe80000000800 */
[----:B------:R-:W4:Y:S04]  /*2f70*/  LDG.E R142, desc[UR22][R144.64] ;  /* 0x00000016908e7981 */ /* 0x000f28000c1e1900 */
[----:B------:R-:W3:Y:S01]  /*2f80*/  MUFU.EX2 R157, R25 ;  /* 0x00000019009d7308 */ /* 0x000ee20000000800 */
[----:B--2---:R-:W-:Y:S01]  /*2f90*/  F2FP.BF16.F32.PACK_AB R0, R148, R149 ;  /* 0x000000959400723e */ /* 0x004fe200000010ff */
[----:B------:R-:W2:Y:S04]  /*2fa0*/  LDG.E R141, desc[UR22][R144.64+0x20] ;  /* 0x00002016908d7981 */ /* 0x000ea8000c1e1900 */
[----:B------:R3:W-:Y:S04]  /*2fb0*/  STS [R238+0x13400], R0 ;  /* 0x01340000ee007388 */ /* 0x0007e80000000800 */
[----:B------:R-:W-:Y:S01]  /*2fc0*/  MUFU.EX2 R159, R26 ;  /* 0x0000001a009f7308 */ /* 0x000fe20000000800 */
[----:B-1----:R-:W-:Y:S01]  /*2fd0*/  F2FP.BF16.F32.PACK_AB R2, R146, R147 ;  /* 0x000000939202723e */ /* 0x002fe200000010ff */
[----:B------:R1:W5:Y:S04]  /*2fe0*/  LDG.E R140, desc[UR22][R144.64+0x80] ;  /* 0x00008016908c7981 */ /* 0x000368000c1e1900 */
[----:B------:R1:W-:Y:S04]  /*2ff0*/  STS [R238+0x13000], R2 ;  /* 0x01300002ee007388 */ /* 0x0003e80000000800 */
[----:B------:R-:W1:Y:S01]  /*3000*/  MUFU.EX2 R158, R27 ;  /* 0x0000001b009e7308 */ /* 0x000e620000000800 */
[----:B---3--:R-:W-:Y:S05]  /*3010*/  F2FP.BF16.F32.PACK_AB R6, R157, R165 ;  /* 0x000000a59d06723e */ /* 0x008fea00000010ff */
[----:B------:R-:W-:Y:S04]  /*3020*/  STS [R240+0x14000], R6 ;  /* 0x01400006f0007388 */ /* 0x000fe80000000800 */
[----:B------:R-:W3:Y:S10]  /*3030*/  MUFU.EX2 R155, R28 ;  /* 0x0000001c009b7308 */ /* 0x000ef40000000800 */
[----:B------:R-:W3:Y:S01]  /*3040*/  MUFU.EX2 R156, R30 ;  /* 0x0000001e009c7308 */ /* 0x000ee20000000800 */
[----:B-1----:R-:W-:Y:S02]  /*3050*/  F2FP.BF16.F32.PACK_AB R5, R158, R159 ;  /* 0x0000009f9e05723e */ /* 0x002fe400000010ff */
[----:B------:R-:W-:Y:S03]  /*3060*/  LEA R0, R230, UR5, 0x1 ;  /* 0x00000005e6007c11 */ /* 0x000fe6000f8e08ff */
[----:B------:R-:W-:Y:S01]  /*3070*/  STS [R240+0x14400], R5 ;  /* 0x01440005f0007388 */ /* 0x000fe20000000800 */
[----:B---3--:R-:W-:Y:S05]  /*3080*/  F2FP.BF16.F32.PACK_AB R4, R152, R155 ;  /* 0x0000009b9804723e */ /* 0x008fea00000010ff */
[----:B------:R-:W-:Y:S01]  /*3090*/  STS [R238+0x14000], R4 ;  /* 0x01400004ee007388 */ /* 0x000fe20000000800 */
[----:B------:R-:W-:Y:S05]  /*30a0*/  F2FP.BF16.F32.PACK_AB R2, R154, R156 ;  /* 0x0000009c9a02723e */ /* 0x000fea00000010ff */
[----:B------:R1:W-:Y:S04]  /*30b0*/  STS [R238+0x14400], R2 ;  /* 0x01440002ee007388 */ /* 0x0003e80000000800 */
[----:B------:R-:W3:Y:S08]  /*30c0*/  LDSM.16.M88.4 R32, [R0+0x6000] ;  /* 0x006000000020783b */ /* 0x000ef00000000200 */
[----:B------:R-:W3:Y:S01]  /*30d0*/  LDSM.16.M88.4 R28, [R0+0x6800] ;  /* 0x00680000001c783b */ /* 0x000ee20000000200 */
[----:B-1----:R-:W-:Y:S07]  /*30e0*/  IADD3 R2, R0, R228, RZ ;  /* 0x000000e400027210 */ /* 0x002fee0007ffe0ff */
[----:B------:R-:W1:Y:S08]  /*30f0*/  LDSM.16.M88.4 R132, [R2+0x6000] ;  /* 0x006000000284783b */ /* 0x000e700000000200 */
[----:B------:R-:W1:Y:S01]  /*3100*/  LDSM.16.M88.4 R136, [R2+0x6800] ;  /* 0x006800000288783b */ /* 0x000e620000000200 */
[-C--:B---3--:R-:W-:Y:S06]  /*3110*/  HMMA.16816.F32.BF16 R4, R32, R172.reuse, RZ ;  /* 0x000000ac2004723c */ /* 0x088fec00000418ff */
[C---:B------:R-:W-:Y:S06]  /*3120*/  HMMA.16816.F32.BF16 R8, R28.reuse, R172, RZ ;  /* 0x000000ac1c08723c */ /* 0x040fec00000418ff */
        /* <DEDUP_REMOVED lines=35> */
[----:B------:R3:W4:Y:S08]  /*3360*/  LDSM.16.M88.4 R132, [R0+0x8800] ;  /* 0x008800000084783b */ /* 0x0007300000000200 */
[----:B---3--:R3:W5:Y:S01]  /*3370*/  LDG.E R0, desc[UR22][R144.64+0xa0] ;  /* 0x0000a01690007981 */ /* 0x008762000c1e1900 */
[-C--:B-1----:R-:W-:Y:S06]  /*3380*/  HMMA.16816.F32.BF16 R4, R136, R204.reuse, R4 ;  /* 0x000000cc8804723c */ /* 0x082fec0000041804 */
[C---:B----4-:R-:W-:Y:S06]  /*3390*/  HMMA.16816.F32.BF16 R8, R132.reuse, R204, R8 ;  /* 0x000000cc8408723c */ /* 0x050fec0000041808 */
[-C--:B------:R-:W-:Y:S06]  /*33a0*/  HMMA.16816.F32.BF16 R12, R132, R206.reuse, R12 ;  /* 0x000000ce840c723c */ /* 0x080fec000004180c */
[C---:B------:R-:W-:Y:S06]  /*33b0*/  HMMA.16816.F32.BF16 R16, R136.reuse, R206, R16 ;  /* 0x000000ce8810723c */ /* 0x040fec0000041810 */
[-C--:B------:R-:W-:Y:S06]  /*33c0*/  HMMA.16816.F32.BF16 R20, R136, R208.reuse, R20 ;  /* 0x000000d08814723c */ /* 0x080fec0000041814 */
[C---:B------:R-:W-:Y:S06]  /*33d0*/  HMMA.16816.F32.BF16 R24, R132.reuse, R208, R24 ;  /* 0x000000d08418723c */ /* 0x040fec0000041818 */
[-C--:B------:R-:W-:Y:S01]  /*33e0*/  HMMA.16816.F32.BF16 R28, R132, R210.reuse, R28 ;  /* 0x000000d2841c723c */ /* 0x080fe2000004181c */
[----:B------:R-:W1:Y:S05]  /*33f0*/  LDSM.16.M88.4 R132, [R2+0x8000] ;  /* 0x008000000284783b */ /* 0x000e6a0000000200 */
[----:B------:R-:W-:Y:S03]  /*3400*/  HMMA.16816.F32.BF16 R32, R136, R210, R32 ;  /* 0x000000d28820723c */ /* 0x000fe60000041820 */
[----:B------:R-:W4:Y:S03]  /*3410*/  LDSM.16.M88.4 R136, [R2+0x8800] ;  /* 0x008800000288783b */ /* 0x000f260000000200 */
[-C--:B-1----:R-:W-:Y:S06]  /*3420*/  HMMA.16816.F32.BF16 R4, R132, R212.reuse, R4 ;  /* 0x000000d48404723c */ /* 0x082fec0000041804 */
[C---:B----4-:R-:W-:Y:S06]  /*3430*/  HMMA.16816.F32.BF16 R8, R136.reuse, R212, R8 ;  /* 0x000000d48808723c */ /* 0x050fec0000041808 */
[-C--:B------:R-:W-:Y:S06]  /*3440*/  HMMA.16816.F32.BF16 R12, R136, R214.reuse, R12 ;  /* 0x000000d6880c723c */ /* 0x080fec000004180c */
[C---:B------:R-:W-:Y:S06]  /*3450*/  HMMA.16816.F32.BF16 R16, R132.reuse, R214, R16 ;  /* 0x000000d68410723c */ /* 0x040fec0000041810 */
[C---:B------:R-:W-:Y:S01]  /*3460*/  FADD.FTZ R4, -R142.reuse, R4 ;  /* 0x000000048e047221 */ /* 0x040fe20000010100 */
[-C--:B------:R-:W-:Y:S04]  /*3470*/  HMMA.16816.F32.BF16 R20, R132, R216.reuse, R20 ;  /* 0x000000d88414723c */ /* 0x080fe80000041814 */
[----:B------:R-:W-:Y:S02]  /*3480*/  FMUL.FTZ R143, R143, R4 ;  /* 0x000000048f8f7220 */ /* 0x000fe40000410000 */
[C---:B------:R-:W-:Y:S05]  /*3490*/  HMMA.16816.F32.BF16 R24, R136.reuse, R216, R24 ;  /* 0x000000d88818723c */ /* 0x040fea0000041818 */
[C---:B------:R-:W-:Y:S01]  /*34a0*/  FADD.FTZ R2, -R142.reuse, R5 ;  /* 0x000000058e027221 */ /* 0x040fe20000010100 */
[-C--:B------:R-:W-:Y:S05]  /*34b0*/  HMMA.16816.F32.BF16 R28, R136, R218.reuse, R28 ;  /* 0x000000da881c723c */ /* 0x080fea000004181c */
[----:B--2---:R-:W-:Y:S01]  /*34c0*/  FADD.FTZ R7, -R141, R7 ;  /* 0x000000078d077221 */ /* 0x004fe20000010100 */
        /* <DEDUP_REMOVED lines=34> */
[----:B---3--:R-:W-:Y:S06]  /*36f0*/  @!P1 BRA `(.L_x_122) ;  /* 0x0000000000489947 */ /* 0x008fec0003800000 */
        /* <DEDUP_REMOVED lines=18> */
.L_x_122:
        /* <DEDUP_REMOVED lines=40> */
[----:B------:R-:W3:Y:S01]  /*3aa0*/  LDC R141, c[0x0][0x2dc] ;  /* 0x0000b700ff8d7b82 */ /* 0x000ee20000000800 */
[----:B------:R-:W-:Y:S02]  /*3ab0*/  F2FP.BF16.F32.PACK_AB R0, R0, R26 ;  /* 0x0000001a0000723e */ /* 0x000fe400000010ff */
[----:B------:R-:W-:Y:S02]  /*3ac0*/  F2FP.BF16.F32.PACK_AB R8, R8, R28 ;  /* 0x0000001c0808723e */ /* 0x000fe400000010ff */
[----:B------:R-:W-:Y:S02]  /*3ad0*/  F2FP.BF16.F32.PACK_AB R5, R5, R30 ;  /* 0x0000001e0505723e */ /* 0x000fe400000010ff */
[----:B--2---:R-:W-:Y:S01]  /*3ae0*/  F2FP.BF16.F32.PACK_AB R2, R9, R4 ;  /* 0x000000040902723e */ /* 0x004fe200000010ff */
[----:B------:R-:W-:Y:S04]  /*3af0*/  FMUL.FTZ R4, R236, R11 ;  /* 0x0000000bec047220 */ /* 0x000fe80000410000 */
[----:B------:R2:W-:Y:S01]  /*3b00*/  STS [R241+0x10000], R2 ;  /* 0x01000002f1007388 */ /* 0x0005e20000000800 */
[----:B------:R-:W-:Y:S05]  /*3b10*/  F2FP.BF16.F32.PACK_AB R4, R4, R10 ;  /* 0x0000000a0404723e */ /* 0x000fea00000010ff */
[----:B------:R-:W-:Y:S04]  /*3b20*/  STS [R241+0x10400], R4 ;  /* 0x01040004f1007388 */ /* 0x000fe80000000800 */
[----:B------:R-:W-:Y:S01]  /*3b30*/  STS [R239+0x10000], R7 ;  /* 0x01000007ef007388 */ /* 0x000fe20000000800 */
[----:B--2---:R-:W-:Y:S05]  /*3b40*/  F2FP.BF16.F32.PACK_AB R2, R15, R14 ;  /* 0x0000000e0f02723e */ /* 0x004fea00000010ff */
[----:B------:R3:W-:Y:S04]  /*3b50*/  STS [R239+0x10400], R2 ;  /* 0x01040002ef007388 */ /* 0x0007e80000000800 */
[----:B------:R-:W-:Y:S04]  /*3b60*/  STS [R240+0xf000], R20 ;  /* 0x00f00014f0007388 */ /* 0x000fe80000000800 */
[----:B------:R-:W-:Y:S04]  /*3b70*/  STS [R240+0xf400], R17 ;  /* 0x00f40011f0007388 */ /* 0x000fe80000000800 */
[----:B------:R-:W-:Y:S04]  /*3b80*/  STS [R238+0xf000], R18 ;  /* 0x00f00012ee007388 */ /* 0x000fe80000000800 */
[----:B------:R-:W-:Y:S04]  /*3b90*/  STS [R238+0xf400], R16 ;  /* 0x00f40010ee007388 */ /* 0x000fe80000000800 */
[----:B------:R-:W-:Y:S04]  /*3ba0*/  STS [R240+0x10000], R6 ;  /* 0x01000006f0007388 */ /* 0x000fe80000000800 */
[----:B------:R2:W-:Y:S01]  /*3bb0*/  STS [R240+0x10400], R0 ;  /* 0x01040000f0007388 */ /* 0x0005e20000000800 */
[----:B---3--:R-:W-:Y:S03]  /*3bc0*/  IMAD R2, R141, UR38, RZ ;  /* 0x000000268d027c24 */ /* 0x008fe6000f8e02ff */
[----:B------:R-:W-:Y:S02]  /*3bd0*/  STS [R238+0x10000], R8 ;  /* 0x01000008ee007388 */ /* 0x000fe40000000800 */
[----:B------:R-:W-:Y:S02]  /*3be0*/  LEA R2, -R2, RZ, 0x6 ;  /* 0x000000ff02027211 */ /* 0x000fe400078e31ff */
[----:B------:R-:W-:Y:S01]  /*3bf0*/  STS [R238+0x10400], R5 ;  /* 0x01040005ee007388 */ /* 0x000fe20000000800 */
[----:B------:R-:W-:Y:S01]  /*3c00*/  BAR.SYNC.DEFER_BLOCKING 0x0 ;  /* 0x0000000000007b1d */ /* 0x000fe20000010000 */
[C---:B------:R-:W-:Y:S04]  /*3c10*/  LEA R232, P0, R2.reuse, R232, 0x2 ;  /* 0x000000e802e87211 */ /* 0x040fe800078010ff */
[----:B------:R-:W-:Y:S02]  /*3c20*/  LEA.HI.X.SX32 R233, R2, R233, 0x2, P0 ;  /* 0x000000e902e97211 */ /* 0x000fe400000f16ff */
[----:B--2---:R-:W-:Y:S01]  /*3c30*/  LEA R0, R229, UR5, 0x1 ;  /* 0x00000005e5007c11 */ /* 0x004fe2000f8e08ff */
[----:B------:R-:W-:Y:S04]  /*3c40*/  LDSM.16.MT88.4 R4, [R3+0x13000] ;  /* 0x013000000304783b */ /* 0x000fe80000004200 */
[----:B------:R-:W2:Y:S04]  /*3c50*/  LDSM.16.MT88.4 R8, [R0+0x6000] ;  /* 0x006000000008783b */ /* 0x000ea80000004200 */
[----:B------:R-:W3:Y:S04]  /*3c60*/  LDSM.16.MT88.4 R12, [R3+0x15000] ;  /* 0x01500000030c783b */ /* 0x000ee80000004200 */
[----:B------:R-:W4:Y:S04]  /*3c70*/  LDSM.16.MT88.4 R16, [R0+0x7000] ;  /* 0x007000000010783b */ /* 0x000f280000004200 */
[----:B------:R-:W1:Y:S04]  /*3c80*/  LDSM.16.MT88.4 R20, [R0+0x8000] ;  /* 0x008000000014783b */ /* 0x000e680000004200 */
[----:B------:R-:W-:Y:S04]  /*3c90*/  LDSM.16.MT88.4 R24, [R3+0x13800] ;  /* 0x013800000318783b */ /* 0x000fe80000004200 */
[----:B------:R-:W1:Y:S04]  /*3ca0*/  LDSM.16.MT88.4 R28, [R0+0x6400] ;  /* 0x00640000001c783b */ /* 0x000e680000004200 */
[----:B------:R-:W1:Y:S04]  /*3cb0*/  LDSM.16.MT88.4 R32, [R3+0x15800] ;  /* 0x015800000320783b */ /* 0x000e680000004200 */
[----:B------:R-:W1:Y:S04]  /*3cc0*/  LDSM.16.MT88.4 R132, [R0+0x7400] ;  /* 0x007400000084783b */ /* 0x000e680000004200 */
[----:B------:R-:W1:Y:S01]  /*3cd0*/  LDSM.16.MT88.4 R136, [R0+0x8400] ;  /* 0x008400000088783b */ /* 0x000e620000004200 */
[-C--:B--2---:R-:W-:Y:S06]  /*3ce0*/  HMMA.16816.F32.BF16 R36, R4, R8.reuse, R36 ;  /* 0x000000080424723c */ /* 0x084fec0000041824 */
        /* <DEDUP_REMOVED lines=9> */
[-C--:B-1----:R-:W-:Y:S06]  /*3d80*/  HMMA.16816.F32.BF16 R68, R4, R20.reuse, R68 ;  /* 0x000000140444723c */ /* 0x082fec0000041844 */
        /* <DEDUP_REMOVED lines=51> */
[----:B------:R-:W2:Y:S01]  /*40c0*/  LDL R141, [R1] ;  /* 0x00000000018d7983 */ /* 0x000ea20000100800 */
[----:B------:R-:W1:Y:S01]  /*40d0*/  LDC R4, c[0x0][0x420] ;  /* 0x00010800ff047b82 */ /* 0x000e620000000800 */
[----:B--2---:R-:W-:Y:S01]  /*40e0*/  LEA R2, R141, UR5, 0x1 ;  /* 0x000000058d027c11 */ /* 0x004fe2000f8e08ff */
        /* <DEDUP_REMOVED lines=12> */
.L_x_123:
[----:B------:R-:W2:Y:S01]  /*41b0*/  LDL R160, [R1+0x4] ;  /* 0x0000040001a07983 */ /* 0x000ea20000100800 */
[----:B------:R-:W-:Y:S03]  /*41c0*/  ULOP3.LUT UR37, UR39, 0x1, URZ, 0xc0, !UPT ;  /* 0x0000000127257892 */ /* 0x000fe6000f8ec03f */
[----:B-1----:R-:W3:Y:S01]  /*41d0*/  LDL R2, [R1+0x10] ;  /* 0x0000100001027983 */ /* 0x002ee20000100800 */
[----:B------:R-:W-:Y:S02]  /*41e0*/  UISETP.NE.U32.AND UP0, UPT, UR37, 0x1, UPT ;  /* 0x000000012500788c */ /* 0x000fe4000bf05070 */
[----:B------:R-:W-:Y:S01]  /*41f0*/  UIADD3 UR37, UR39, -0x1, URZ ;  /* 0xffffffff27257890 */ /* 0x000fe2000fffe03f */
[----:B------:R-:W-:Y:S04]  /*4200*/  LDSM.16.M88.4 R24, [R224] ;  /* 0x00000000e018783b */ /* 0x000fe80000000200 */
[----:B------:R-:W1:Y:S04]  /*4210*/  LDSM.16.MT88.4 R8, [R0+0x9000] ;  /* 0x009000000008783b */ /* 0x000e680000004200 */
[----:B------:R-:W4:Y:S04]  /*4220*/  LDSM.16.MT88.4 R16, [R0+0xb000] ;  /* 0x00b000000010783b */ /* 0x000f280000004200 */
[----:B------:R-:W4:Y:S04]  /*4230*/  LDSM.16.MT88.4 R28, [R0+0xd000] ;  /* 0x00d00000001c783b */ /* 0x000f280000004200 */
[----:B------:R-:W-:Y:S04]  /*4240*/  LDSM.16.M88.4 R32, [R225] ;  /* 0x00000000e120783b */ /* 0x000fe80000000200 */
[----:B------:R-:W4:Y:S04]  /*4250*/  LDSM.16.MT88.4 R132, [R0+0x9400] ;  /* 0x009400000084783b */ /* 0x000f280000004200 */
[----:B------:R-:W4:Y:S04]  /*4260*/  LDSM.16.MT88.4 R136, [R0+0xb400] ;  /* 0x00b400000088783b */ /* 0x000f280000004200 */
[----:B------:R-:W4:Y:S04]  /*4270*/  LDSM.16.MT88.4 R140, [R0+0xd400] ;  /* 0x00d40000008c783b */ /* 0x000f280000004200 */
[----:B------:R-:W-:Y:S04]  /*4280*/  LDSM.16.M88.4 R144, [R227] ;  /* 0x00000000e390783b */ /* 0x000fe80000000200 */
[----:B------:R-:W4:Y:S04]  /*4290*/  LDSM.16.MT88.4 R148, [R0+0x9800] ;  /* 0x009800000094783b */ /* 0x000f280000004200 */
[----:B------:R-:W-:Y:S01]  /*42a0*/  LDSM.16.M88.4 R152, [R226] ;  /* 0x00000000e298783b */ /* 0x000fe20000000200 */
[C---:B-1----:R-:W-:Y:S03]  /*42b0*/  HMMA.16816.F32.BF16 R4, R24.reuse, R8, RZ ;  /* 0x000000081804723c */ /* 0x042fe600000418ff */
[----:B------:R-:W-:Y:S03]  /*42c0*/  LDSM.16.MT88.4 R156, [R0+0x9c00] ;  /* 0x009c0000009c783b */ /* 0x000fe60000004200 */
[C---:B------:R-:W-:Y:S06]  /*42d0*/  HMMA.16816.F32.BF16 R8, R24.reuse, R10, RZ ;  /* 0x0000000a1808723c */ /* 0x040fec00000418ff */
[C---:B----4-:R-:W-:Y:S06]  /*42e0*/  HMMA.16816.F32.BF16 R12, R24.reuse, R16, RZ ;  /* 0x00000010180c723c */ /* 0x050fec00000418ff */
[C---:B------:R-:W-:Y:S06]  /*42f0*/  HMMA.16816.F32.BF16 R16, R24.reuse, R18, RZ ;  /* 0x000000121810723c */ /* 0x040fec00000418ff */
[C---:B------:R-:W-:Y:S06]  /*4300*/  HMMA.16816.F32.BF16 R20, R24.reuse, R28, RZ ;  /* 0x0000001c1814723c */ /* 0x040fec00000418ff */
[----:B------:R-:W-:Y:S01]  /*4310*/  HMMA.16816.F32.BF16 R24, R24, R30, RZ ;  /* 0x0000001e1818723c */ /* 0x000fe200000418ff */
[----:B------:R-:W1:Y:S05]  /*4320*/  LDSM.16.MT88.4 R28, [R0+0xb800] ;  /* 0x00b80000001c783b */ /* 0x000e6a0000004200 */
[C---:B------:R-:W-:Y:S06]  /*4330*/  HMMA.16816.F32.BF16 R4, R32.reuse, R132, R4 ;  /* 0x000000842004723c */ /* 0x040fec0000041804 */
[C---:B------:R-:W-:Y:S01]  /*4340*/  HMMA.16816.F32.BF16 R8, R32.reuse, R134, R8 ;  /* 0x000000862008723c */ /* 0x040fe20000041808 */
[----:B------:R-:W4:Y:S05]  /*4350*/  LDSM.16.MT88.4 R132, [R0+0xd800] ;  /* 0x00d800000084783b */ /* 0x000f2a0000004200 */
[C---:B------:R-:W-:Y:S06]  /*4360*/  HMMA.16816.F32.BF16 R12, R32.reuse, R136, R12 ;  /* 0x00000088200c723c */ /* 0x040fec000004180c */
[C---:B------:R-:W-:Y:S01]  /*4370*/  HMMA.16816.F32.BF16 R16, R32.reuse, R138, R16 ;  /* 0x0000008a2010723c */ /* 0x040fe20000041810 */
[----:B------:R-:W-:Y:S05]  /*4380*/  LDSM.16.MT88.4 R136, [R0+0xdc00] ;  /* 0x00dc00000088783b */ /* 0x000fea0000004200 */
[C---:B------:R-:W-:Y:S06]  /*4390*/  HMMA.16816.F32.BF16 R20, R32.reuse, R140, R20 ;  /* 0x0000008c2014723c */ /* 0x040fec0000041814 */
[----:B------:R-:W-:Y:S01]  /*43a0*/  HMMA.16816.F32.BF16 R24, R32, R142, R24 ;  /* 0x0000008e2018723c */ /* 0x000fe20000041818 */
[----:B------:R-:W4:Y:S04]  /*43b0*/  LDSM.16.MT88.4 R32, [R0+0xbc00] ;  /* 0x00bc00000020783b */ /* 0x000f280000004200 */
[----:B------:R-:W-:Y:S01]  /*43c0*/  LDSM.16.M88.4 R140, [R224+0x2000] ;  /* 0x00200000e08c783b */ /* 0x000fe20000000200 */
[C---:B------:R-:W-:Y:S06]  /*43d0*/  HMMA.16816.F32.BF16 R4, R144.reuse, R148, R4 ;  /* 0x000000949004723c */ /* 0x040fec0000041804 */
[C---:B------:R-:W-:Y:S01]  /*43e0*/  HMMA.16816.F32.BF16 R8, R144.reuse, R150, R8 ;  /* 0x000000969008723c */ /* 0x040fe20000041808 */
[----:B------:R-:W4:Y:S05]  /*43f0*/  LDSM.16.MT88.4 R148, [R0+0xa000] ;  /* 0x00a000000094783b */ /* 0x000f2a0000004200 */
[C---:B-1----:R-:W-:Y:S06]  /*4400*/  HMMA.16816.F32.BF16 R12, R144.reuse, R28, R12 ;  /* 0x0000001c900c723c */ /* 0x042fec000004180c */
[C---:B------:R-:W-:Y:S01]  /*4410*/  HMMA.16816.F32.BF16 R16, R144.reuse, R30, R16 ;  /* 0x0000001e9010723c */ /* 0x040fe20000041810 */
[----:B------:R-:W1:Y:S05]  /*4420*/  LDSM.16.MT88.4 R28, [R0+0xc000] ;  /* 0x00c00000001c783b */ /* 0x000e6a0000004200 */
[C---:B----4-:R-:W-:Y:S06]  /*4430*/  HMMA.16816.F32.BF16 R20, R144.reuse, R132, R20 ;  /* 0x000000849014723c */ /* 0x050fec0000041814 */
[----:B------:R-:W-:Y:S01]  /*4440*/  HMMA.16816.F32.BF16 R24, R144, R134, R24 ;  /* 0x000000869018723c */ /* 0x000fe20000041818 */
[----:B------:R-:W4:Y:S04]  /*4450*/  LDSM.16.MT88.4 R132, [R0+0xe000] ;  /* 0x00e000000084783b */ /* 0x000f280000004200 */
        /* <DEDUP_REMOVED lines=9> */
[----:B------:R-:W4:Y:S04]  /*44f0*/  LDSM.16.MT88.4 R136, [R0+0xe400] ;  /* 0x00e400000088783b */ /* 0x000f280000004200 */
[----:B------:R-:W-:Y:S01]  /*4500*/  LDSM.16.MT88.4 R152, [R0+0xa800] ;  /* 0x00a800000098783b */ /* 0x000fe20000004200 */
[C---:B------:R-:W-:Y:S06]  /*4510*/  HMMA.16816.F32.BF16 R4, R140.reuse, R148, R4 ;  /* 0x000000948c04723c */ /* 0x040fec0000041804 */
[C---:B------:R-:W-:Y:S01]  /*4520*/  HMMA.16816.F32.BF16 R8, R140.reuse, R150, R8 ;  /* 0x000000968c08723c */ /* 0x040fe20000041808 */
[----:B------:R-:W4:Y:S05]  /*4530*/  LDSM.16.M88.4 R148, [R227+0x2000] ;  /* 0x00200000e394783b */ /* 0x000f2a0000000200 */
        /* <DEDUP_REMOVED lines=9> */
[----:B------:R-:W2:Y:S05]  /*45d0*/  LDSM.16.MT88.4 R156, [R0+0xac00] ;  /* 0x00ac0000009c783b */ /* 0x000eaa0000004200 */
[C---:B------:R-:W-:Y:S06]  /*45e0*/  HMMA.16816.F32.BF16 R12, R144.reuse, R32, R12 ;  /* 0x00000020900c723c */ /* 0x040fec000004180c */
[C---:B------:R-:W-:Y:S01]  /*45f0*/  HMMA.16816.F32.BF16 R16, R144.reuse, R34, R16 ;  /* 0x000000229010723c */ /* 0x040fe20000041810 */
[----:B------:R-:W3:Y:S05]  /*4600*/  LDSM.16.MT88.4 R32, [R0+0xcc00] ;  /* 0x00cc00000020783b */ /* 0x000eea0000004200 */
[C---:B------:R-:W-:Y:S06]  /*4610*/  HMMA.16816.F32.BF16 R20, R144.reuse, R136, R20 ;  /* 0x000000889014723c */ /* 0x040fec0000041814 */
[----:B------:R-:W-:Y:S01]  /*4620*/  HMMA.16816.F32.BF16 R24, R144, R138, R24 ;  /* 0x0000008a9018723c */ /* 0x000fe20000041818 */
[----:B------:R4:W3:Y:S04]  /*4630*/  LDSM.16.MT88.4 R136, [R0+0xec00] ;  /* 0x00ec00000088783b */ /* 0x0008e80000004200 */
[----:B------:R-:W-:Y:S01]  /*4640*/  LDSM.16.MT88.4 R144, [R220+0x1c00] ;  /* 0x001c0000dc90783b */ /* 0x000fe20000004200 */
[C---:B------:R-:W-:Y:S06]  /*4650*/  HMMA.16816.F32.BF16 R4, R148.reuse, R152, R4 ;  /* 0x000000989404723c */ /* 0x040fec0000041804 */
[C---:B------:R-:W-:Y:S06]  /*4660*/  HMMA.16816.F32.BF16 R8, R148.reuse, R154, R8 ;  /* 0x0000009a9408723c */ /* 0x040fec0000041808 */
[C---:B-1----:R-:W-:Y:S06]  /*4670*/  HMMA.16816.F32.BF16 R12, R148.reuse, R28, R12 ;  /* 0x0000001c940c723c */ /* 0x042fec000004180c */
[C---:B------:R-:W-:Y:S01]  /*4680*/  HMMA.16816.F32.BF16 R16, R148.reuse, R30, R16 ;  /* 0x0000001e9410723c */ /* 0x040fe20000041810 */
[----:B----4-:R-:W-:Y:S05]  /*4690*/  IMAD.U32 R0, RZ, RZ, UR51 ;  /* 0x00000033ff007e24 */ /* 0x010fea000f8e00ff */
[C---:B------:R-:W-:Y:S01]  /*46a0*/  HMMA.16816.F32.BF16 R20, R148.reuse, R132, R20 ;  /* 0x000000849414723c */ /* 0x040fe20000041814 */
[----:B------:R-:W-:Y:S04]  /*46b0*/  IMAD.U32 R30, RZ, RZ, UR49 ;  /* 0x00000031ff1e7e24 */ /* 0x000fe8000f8e00ff */
[----:B------:R-:W-:Y:S01]  /*46c0*/  IMAD.U32 R31, RZ, RZ, UR50 ;  /* 0x00000032ff1f7e24 */ /* 0x000fe2000f8e00ff */
[----:B------:R-:W-:Y:S01]  /*46d0*/  HMMA.16816.F32.BF16 R24, R148, R134, R24 ;  /* 0x000000869418723c */ /* 0x000fe20000041818 */
[----:B------:R-:W-:Y:S04]  /*46e0*/  LDSM.16.MT88.4 R132, [R220+0x1400] ;  /* 0x00140000dc84783b */ /* 0x000fe80000004200 */
[----:B--2---:R-:W-:Y:S01]  /*46f0*/  @P1 IADD3 R28, P0, R160, UR10, RZ ;  /* 0x0000000aa01c1c10 */ /* 0x004fe2000ff1e0ff */
[C---:B------:R-:W-:Y:S01]  /*4700*/  HMMA.16816.F32.BF16 R4, R140.reuse, R156, R4 ;  /* 0x0000009c8c04723c */ /* 0x040fe20000041804 */
[----:B------:R-:W-:Y:S04]  /*4710*/  @UP2 UIADD3 UR10, UP1, UR10, -0x100, URZ ;  /* 0xffffff000a0a2890 */ /* 0x000fe8000ff3e03f */
[----:B---3--:R-:W-:Y:S01]  /*4720*/  @P1 IADD3.X R29, R2, UR11, RZ, P0, !PT ;  /* 0x0000000b021d1c10 */ /* 0x008fe200087fe4ff */
[C---:B------:R-:W-:Y:S01]  /*4730*/  HMMA.16816.F32.BF16 R8, R140.reuse, R158, R8 ;  /* 0x0000009e8c08723c */ /* 0x040fe20000041808 */
[----:B------:R-:W-:Y:S01]  /*4740*/  IMAD.U32 R2, RZ, RZ, UR49 ;  /* 0x00000031ff027e24 */ /* 0x000fe2000f8e00ff */
[----:B------:R-:W-:Y:S02]  /*4750*/  @UP2 UIADD3.X UR11, UR11, -0x1, URZ, UP1, !UPT ;  /* 0xffffffff0b0b2890 */ /* 0x000fe40008ffe43f */
[----:B------:R-:W5:Y:S01]  /*4760*/  @P1 LDG.E R250, desc[UR22][R28.64] ;  /* 0x000000161cfa1981 */ /* 0x000f62000c1e1900 */
[-C--:B------:R-:W-:Y:S01]  /*4770*/  LEA R30, P0, R30, R232.reuse, 0x2 ;  /* 0x000000e81e1e7211 */ /* 0x080fe200078010ff */
[C---:B------:R-:W-:Y:S02]  /*4780*/  HMMA.16816.F32.BF16 R12, R140.reuse, R32, R12 ;  /* 0x000000208c0c723c */ /* 0x040fe4000004180c */
[----:B------:R-:W5:Y:S04]  /*4790*/  @P1 LDG.E R249, desc[UR22][R28.64+0x20] ;  /* 0x000020161cf91981 */ /* 0x000f68000c1e1900 */
[C---:B------:R-:W-:Y:S01]  /*47a0*/  HMMA.16816.F32.BF16 R16, R140.reuse, R34, R16 ;  /* 0x000000228c10723c */ /* 0x040fe20000041810 */
[----:B------:R-:W5:Y:S01]  /*47b0*/  @P1 LDG.E R248, desc[UR22][R28.64+0x80] ;  /* 0x000080161cf81981 */ /* 0x000f62000c1e1900 */
[----:B------:R-:W-:Y:S03]  /*47c0*/  IMAD.U32 R32, RZ, RZ, UR50 ;  /* 0x00000032ff207e24 */ /* 0x000fe6000f8e00ff */
[----:B------:R1:W5:Y:S01]  /*47d0*/  @P1 LDG.E R247, desc[UR22][R28.64+0xa0] ;  /* 0x0000a0161cf71981 */ /* 0x000362000c1e1900 */
[C---:B------:R-:W-:Y:S03]  /*47e0*/  HMMA.16816.F32.BF16 R20, R140.reuse, R136, R20 ;  /* 0x000000888c14723c */ /* 0x040fe60000041814 */
[----:B------:R2:W-:Y:S02]  /*47f0*/  REDG.E.ADD.F32.FTZ.RN.STRONG.GPU desc[UR22][R232.64], R4 ;  /* 0x00000004e80079a6 */ /* 0x0005e4000c10f396 */
[-C--:B------:R-:W-:Y:S01]  /*4800*/  LEA R32, P1, R32, R232.reuse, 0x2 ;  /* 0x000000e820207211 */ /* 0x080fe200078210ff */
[----:B------:R-:W-:Y:S01]  /*4810*/  HMMA.16816.F32.BF16 R24, R140, R138, R24 ;  /* 0x0000008a8c18723c */ /* 0x000fe20000041818 */
[----:B------:R-:W-:Y:S04]  /*4820*/  LDSM.16.MT88.4 R136, [R220+0x2400] ;  /* 0x00240000dc88783b */ /* 0x000fe80000004200 */
[-C--:B------:R-:W-:Y:S01]  /*4830*/  LEA.HI.X.SX32 R33, R31, R233.reuse, 0x2, P1 ;  /* 0x000000e91f217211 */ /* 0x080fe200008f16ff */
[----:B------:R-:W-:Y:S01]  /*4840*/  LDSM.16.MT88.4 R140, [R220+0x1800] ;  /* 0x00180000dc8c783b */ /* 0x000fe20000004200 */
[-C--:B------:R-:W-:Y:S01]  /*4850*/  LEA.HI.X.SX32 R31, R2, R233.reuse, 0x2, P0 ;  /* 0x000000e9021f7211 */ /* 0x080fe200000f16ff */
[----:B------:R-:W-:Y:S03]  /*4860*/  IMAD.U32 R2, RZ, RZ, UR46 ;  /* 0x0000002eff027e24 */ /* 0x000fe6000f8e00ff */
[----:B-1----:R-:W-:Y:S05]  /*4870*/  IMAD.U32 R28, RZ, RZ, UR51 ;  /* 0x00000033ff1c7e24 */ /* 0x002fea000f8e00ff */
[-C--:B------:R-:W-:Y:S01]  /*4880*/  LEA R28, P2, R28, R232.reuse, 0x2 ;  /* 0x000000e81c1c7211 */ /* 0x080fe200078410ff */
[----:B--2---:R-:W-:Y:S03]  /*4890*/  IMAD.U32 R4, RZ, RZ, UR45 ;  /* 0x0000002dff047e24 */ /* 0x004fe6000f8e00ff */
[-C--:B------:R-:W-:Y:S01]  /*48a0*/  LEA.HI.X.SX32 R29, R0, R233.reuse, 0x2, P2 ;  /* 0x000000e9001d7211 */ /* 0x080fe200010f16ff */
[----:B------:R-:W-:Y:S04]  /*48b0*/  IMAD.U32 R0, RZ, RZ, UR48 ;  /* 0x00000030ff007e24 */ /* 0x000fe8000f8e00ff */
[----:B------:R1:W-:Y:S04]  /*48c0*/  REDG.E.ADD.F32.FTZ.RN.STRONG.GPU desc[UR22][R28.64], R5 ;  /* 0x000000051c0079a6 */ /* 0x0003e8000c10f396 */
[----:B------:R2:W-:Y:S04]  /*48d0*/  REDG.E.ADD.F32.FTZ.RN.STRONG.GPU desc[UR22][R32.64], R6 ;  /* 0x00000006200079a6 */ /* 0x0005e8000c10f396 */
[----:B------:R3:W-:Y:S01]  /*48e0*/  REDG.E.ADD.F32.FTZ.RN.STRONG.GPU desc[UR22][R30.64], R7 ;  /* 0x000000071e0079a6 */ /* 0x0007e2000c10f396 */
[----:B-1----:R-:W-:Y:S02]  /*48f0*/  IMAD.U32 R5, RZ, RZ, UR47 ;  /* 0x0000002fff057e24 */ /* 0x002fe4000f8e00ff */
[----:B--2---:R-:W-:Y:S02]  /*4900*/  IMAD.U32 R32, RZ, RZ, UR48 ;  /* 0x00000030ff207e24 */ /* 0x004fe4000f8e00ff */
[----:B------:R-:W-:Y:S02]  /*4910*/  IMAD.U32 R6, RZ, RZ, UR46 ;  /* 0x0000002eff067e24 */ /* 0x000fe4000f8e00ff */
[----:B---3--:R-:W-:Y:S01]  /*4920*/  IMAD.U32 R30, RZ, RZ, UR47 ;  /* 0x0000002fff1e7e24 */ /* 0x008fe2000f8e00ff */
[-C--:B------:R-:W-:Y:S02]  /*4930*/  LEA R32, P0, R32, R232.reuse, 0x2 ;  /* 0x000000e820207211 */ /* 0x080fe400078010ff */
[-C--:B------:R-:W-:Y:S02]  /*4940*/  LEA R6, P1, R6, R232.reuse, 0x2 ;  /* 0x000000e806067211 */ /* 0x080fe400078210ff */
[-C--:B------:R-:W-:Y:S02]  /*4950*/  LEA R30, P2, R30, R232.reuse, 0x2 ;  /* 0x000000e81e1e7211 */ /* 0x080fe400078410ff */
[-C--:B------:R-:W-:Y:S01]  /*4960*/  LEA.HI.X.SX32 R33, R0, R233.reuse, 0x2, P0 ;  /* 0x000000e900217211 */ /* 0x080fe200000f16ff */
[----:B------:R-:W-:Y:S01]  /*4970*/  IMAD.U32 R0, RZ, RZ, UR45 ;  /* 0x0000002dff007e24 */ /* 0x000fe2000f8e00ff */
[-C--:B------:R-:W-:Y:S02]  /*4980*/  LEA.HI.X.SX32 R31, R5, R233.reuse, 0x2, P2 ;  /* 0x000000e9051f7211 */ /* 0x080fe400010f16ff */
[-C--:B------:R-:W-:Y:S01]  /*4990*/  LEA R4, P0, R4, R232.reuse, 0x2 ;  /* 0x000000e804047211 */ /* 0x080fe200078010ff */
[----:B------:R1:W-:Y:S01]  /*49a0*/  REDG.E.ADD.F32.FTZ.RN.STRONG.GPU desc[UR22][R32.64], R8 ;  /* 0x00000008200079a6 */ /* 0x0003e2000c10f396 */
[-C--:B------:R-:W-:Y:S01]  /*49b0*/  LEA.HI.X.SX32 R7, R2, R233.reuse, 0x2, P1 ;  /* 0x000000e902077211 */ /* 0x080fe200008f16ff */
[----:B------:R-:W-:Y:S01]  /*49c0*/  IMAD.U32 R2, RZ, RZ, UR35 ;  /* 0x00000023ff027e24 */ /* 0x000fe2000f8e00ff */
[-C--:B------:R-:W-:Y:S01]  /*49d0*/  LEA.HI.X.SX32 R5, R0, R233.reuse, 0x2, P0 ;  /* 0x000000e900057211 */ /* 0x080fe200000f16ff */
[----:B------:R-:W-:Y:S01]  /*49e0*/  REDG.E.ADD.F32.FTZ.RN.STRONG.GPU desc[UR22][R30.64], R9 ;  /* 0x000000091e0079a6 */ /* 0x000fe2000c10f396 */
[----:B------:R-:W-:Y:S03]  /*49f0*/  IMAD.U32 R0, RZ, RZ, UR34 ;  /* 0x00000022ff007e24 */ /* 0x000fe6000f8e00ff */
[----:B------:R2:W-:Y:S04]  /*4a00*/  REDG.E.ADD.F32.FTZ.RN.STRONG.GPU desc[UR22][R6.64], R10 ;  /* 0x0000000a060079a6 */ /* 0x0005e8000c10f396 */
[----:B------:R3:W-:Y:S04]  /*4a10*/  REDG.E.ADD.F32.FTZ.RN.STRONG.GPU desc[UR22][R4.64], R11 ;  /* 0x0000000b040079a6 */ /* 0x0007e8000c10f396 */
[----:B------:R4:W-:Y:S04]  /*4a20*/  REDG.E.ADD.F32.FTZ.RN.STRONG.GPU desc[UR22][R232.64+0x80], R12 ;  /* 0x0000800ce80079a6 */ /* 0x0009e8000c10f396 */
[----:B------:R-:W-:Y:S04]  /*4a30*/  REDG.E.ADD.F32.FTZ.RN.STRONG.GPU desc[UR22][R28.64+0x80], R13 ;  /* 0x0000800d1c0079a6 */ /* 0x000fe8000c10f396 */
[----:B------:R-:W-:Y:S01]  /*4a40*/  LDSM.16.MT88.4 R32, [R3+0x11800] ;  /* 0x011800000320783b */ /* 0x000fe20000004200 */
[----:B-1----:R-:W-:Y:S05]  /*4a50*/  IMAD.U32 R8, RZ, RZ, UR36 ;  /* 0x00000024ff087e24 */ /* 0x002fea000f8e00ff */
[-C--:B------:R-:W-:Y:S01]  /*4a60*/  LEA R8, P2, R8, R232.reuse, 0x2 ;  /* 0x000000e808087211 */ /* 0x080fe200078410ff */
[----:B--2---:R-:W-:Y:S02]  /*4a70*/  IMAD.U32 R6, RZ, RZ, UR35 ;  /* 0x00000023ff067e24 */ /* 0x004fe4000f8e00ff */
[----:B------:R-:W-:Y:S02]  /*4a80*/  IMAD.U32 R10, RZ, RZ, UR33 ;  /* 0x00000021ff0a7e24 */ /* 0x000fe4000f8e00ff */
[----:B---3--:R-:W-:Y:S01]  /*4a90*/  IMAD.U32 R5, RZ, RZ, UR36 ;  /* 0x00000024ff057e24 */ /* 0x008fe2000f8e00ff */
[-C--:B------:R-:W-:Y:S01]  /*4aa0*/  LEA R6, P1, R6, R232.reuse, 0x2 ;  /* 0x000000e806067211 */ /* 0x080fe200078210ff */
[----:B------:R-:W-:Y:S02]  /*4ab0*/  IMAD.U32 R4, RZ, RZ, UR34 ;  /* 0x00000022ff047e24 */ /* 0x000fe4000f8e00ff */
[----:B----4-:R-:W-:Y:S01]  /*4ac0*/  IMAD.U32 R12, RZ, RZ, UR31 ;  /* 0x0000001fff0c7e24 */ /* 0x010fe2000f8e00ff */
[-C--:B------:R-:W-:Y:S02]  /*4ad0*/  LEA.HI.X.SX32 R9, R5, R233.reuse, 0x2, P2 ;  /* 0x000000e905097211 */ /* 0x080fe400010f16ff */
[-C--:B------:R-:W-:Y:S02]  /*4ae0*/  LEA R4, P0, R4, R232.reuse, 0x2 ;  /* 0x000000e804047211 */ /* 0x080fe400078010ff */
[-C--:B------:R-:W-:Y:S01]  /*4af0*/  LEA.HI.X.SX32 R7, R2, R233.reuse, 0x2, P1 ;  /* 0x000000e902077211 */ /* 0x080fe200008f16ff */
[----:B------:R1:W-:Y:S01]  /*4b00*/  REDG.E.ADD.F32.FTZ.RN.STRONG.GPU desc[UR22][R8.64], R14 ;  /* 0x0000000e080079a6 */ /* 0x0003e2000c10f396 */
[-C--:B------:R-:W-:Y:S01]  /*4b10*/  LEA.HI.X.SX32 R5, R0, R233.reuse, 0x2, P0 ;  /* 0x000000e900057211 */ /* 0x080fe200000f16ff */
[----:B------:R-:W-:Y:S01]  /*4b20*/  IMAD.U32 R2, RZ, RZ, UR33 ;  /* 0x00000021ff027e24 */ /* 0x000fe2000f8e00ff */
[-C--:B------:R-:W-:Y:S01]  /*4b30*/  LEA R10, P2, R10, R232.reuse, 0x2 ;  /* 0x000000e80a0a7211 */ /* 0x080fe200078410ff */
[----:B------:R2:W-:Y:S01]  /*4b40*/  REDG.E.ADD.F32.FTZ.RN.STRONG.GPU desc[UR22][R6.64], R15 ;  /* 0x0000000f060079a6 */ /* 0x0005e2000c10f396 */
[----:B------:R-:W-:Y:S02]  /*4b50*/  IMAD.U32 R0, RZ, RZ, UR7 ;  /* 0x00000007ff007e24 */ /* 0x000fe4000f8e00ff */
[-C--:B------:R-:W-:Y:S01]  /*4b60*/  LEA.HI.X.SX32 R11, R2, R233.reuse, 0x2, P2 ;  /* 0x000000e9020b7211 */ /* 0x080fe200010f16ff */
[----:B------:R3:W-:Y:S01]  /*4b70*/  REDG.E.ADD.F32.FTZ.RN.STRONG.GPU desc[UR22][R4.64], R16 ;  /* 0x00000010040079a6 */ /* 0x0007e2000c10f396 */
[----:B------:R-:W-:Y:S03]  /*4b80*/  IMAD.U32 R2, RZ, RZ, UR32 ;  /* 0x00000020ff027e24 */ /* 0x000fe6000f8e00ff */
[----:B------:R4:W-:Y:S01]  /*4b90*/  REDG.E.ADD.F32.FTZ.RN.STRONG.GPU desc[UR22][R10.64], R17 ;  /* 0x000000110a0079a6 */ /* 0x0009e2000c10f396 */
[----:B-1----:R-:W-:Y:S02]  /*4ba0*/  IMAD.U32 R8, RZ, RZ, UR7 ;  /* 0x00000007ff087e24 */ /* 0x002fe4000f8e00ff */
[----:B--2---:R-:W-:Y:S03]  /*4bb0*/  IMAD.U32 R6, RZ, RZ, UR6 ;  /* 0x00000006ff067e24 */ /* 0x004fe6000f8e00ff */
[-C--:B------:R-:W-:Y:S01]  /*4bc0*/  LEA R8, P1, R8, R232.reuse, 0x2 ;  /* 0x000000e808087211 */ /* 0x080fe200078210ff */
[----:B---3--:R-:W-:Y:S01]  /*4bd0*/  IMAD.U32 R5, RZ, RZ, UR6 ;  /* 0x00000006ff057e24 */ /* 0x008fe2000f8e00ff */
[-C--:B------:R-:W-:Y:S01]  /*4be0*/  LEA R6, P0, R6, R232.reuse, 0x2 ;  /* 0x000000e806067211 */ /* 0x080fe200078010ff */
[----:B------:R-:W-:Y:S01]  /*4bf0*/  IMAD.U32 R4, RZ, RZ, UR32 ;  /* 0x00000020ff047e24 */ /* 0x000fe2000f8e00ff */
[-C--:B------:R-:W-:Y:S01]  /*4c00*/  LEA.HI.X.SX32 R9, R0, R233.reuse, 0x2, P1 ;  /* 0x000000e900097211 */ /* 0x080fe200008f16ff */
[----:B----4-:R-:W-:Y:S01]  /*4c10*/  IMAD.U32 R10, RZ, RZ, UR30 ;  /* 0x0000001eff0a7e24 */ /* 0x010fe2000f8e00ff */
[-C--:B------:R-:W-:Y:S01]  /*4c20*/  LEA.HI.X.SX32 R7, R5, R233.reuse, 0x2, P0 ;  /* 0x000000e905077211 */ /* 0x080fe200000f16ff */
[----:B------:R-:W-:Y:S01]  /*4c30*/  IMAD.U32 R0, RZ, RZ, UR8 ;  /* 0x00000008ff007e24 */ /* 0x000fe2000f8e00ff */
[-C--:B------:R-:W-:Y:S01]  /*4c40*/  LEA R4, P1, R4, R232.reuse, 0x2 ;  /* 0x000000e804047211 */ /* 0x080fe200078210ff */
[----:B------:R1:W-:Y:S01]  /*4c50*/  REDG.E.ADD.F32.FTZ.RN.STRONG.GPU desc[UR22][R8.64], R18 ;  /* 0x00000012080079a6 */ /* 0x0003e2000c10f396 */
[-C--:B------:R-:W-:Y:S02]  /*4c60*/  LEA R12, P0, R12, R232.reuse, 0x2 ;  /* 0x000000e80c0c7211 */ /* 0x080fe400078010ff */
[-C--:B------:R-:W-:Y:S01]  /*4c70*/  LEA.HI.X.SX32 R5, R2, R233.reuse, 0x2, P1 ;  /* 0x000000e902057211 */ /* 0x080fe200008f16ff */
[----:B------:R2:W-:Y:S01]  /*4c80*/  REDG.E.ADD.F32.FTZ.RN.STRONG.GPU desc[UR22][R6.64], R19 ;  /* 0x00000013060079a6 */ /* 0x0005e2000c10f396 */
[-C--:B------:R-:W-:Y:S01]  /*4c90*/  LEA R10, P3, R10, R232.reuse, 0x2 ;  /* 0x000000e80a0a7211 */ /* 0x080fe200078610ff */
[----:B------:R-:W-:Y:S02]  /*4ca0*/  IMAD.U32 R2, RZ, RZ, UR9 ;  /* 0x00000009ff027e24 */ /* 0x000fe4000f8e00ff */
[----:B------:R-:W-:Y:S04]  /*4cb0*/  REDG.E.ADD.F32.FTZ.RN.STRONG.GPU desc[UR22][R232.64+0x100], R20 ;  /* 0x00010014e80079a6 */ /* 0x000fe8000c10f396 */
[----:B------:R-:W-:Y:S04]  /*4cc0*/  REDG.E.ADD.F32.FTZ.RN.STRONG.GPU desc[UR22][R28.64+0x100], R21 ;  /* 0x000100151c0079a6 */ /* 0x000fe8000c10f396 */
[----:B------:R3:W-:Y:S04]  /*4cd0*/  REDG.E.ADD.F32.FTZ.RN.STRONG.GPU desc[UR22][R4.64], R22 ;  /* 0x00000016040079a6 */ /* 0x0007e8000c10f396 */
[----:B------:R-:W-:Y:S04]  /*4ce0*/  LDSM.16.MT88.4 R16, [R220+0x1000] ;  /* 0x00100000dc10783b */ /* 0x000fe80000004200 */
[----:B------:R-:W-:Y:S01]  /*4cf0*/  LDSM.16.MT88.4 R28, [R3+0xf800] ;  /* 0x00f80000031c783b */ /* 0x000fe20000004200 */
[----:B-1----:R-:W-:Y:S02]  /*4d00*/  IMAD.U32 R9, RZ, RZ, UR31 ;  /* 0x0000001fff097e24 */ /* 0x002fe4000f8e00ff */
[----:B------:R-:W-:Y:S02]  /*4d10*/  IMAD.U32 R8, RZ, RZ, UR29 ;  /* 0x0000001dff087e24 */ /* 0x000fe4000f8e00ff */
[----:B--2---:R-:W-:Y:S01]  /*4d20*/  IMAD.U32 R7, RZ, RZ, UR30 ;  /* 0x0000001eff077e24 */ /* 0x004fe2000f8e00ff */
[-C--:B------:R-:W-:Y:S01]  /*4d30*/  LEA.HI.X.SX32 R13, R9, R233.reuse, 0x2, P0 ;  /* 0x000000e9090d7211 */ /* 0x080fe200000f16ff */
[----:B------:R-:W-:Y:S01]  /*4d40*/  IMAD.U32 R6, RZ, RZ, UR9 ;  /* 0x00000009ff067e24 */ /* 0x000fe2000f8e00ff */
[-C--:B------:R-:W-:Y:S02]  /*4d50*/  LEA R8, P2, R8, R232.reuse, 0x2 ;  /* 0x000000e808087211 */ /* 0x080fe400078410ff */
[-C--:B------:R-:W-:Y:S01]  /*4d60*/  LEA.HI.X.SX32 R11, R7, R233.reuse, 0x2, P3 ;  /* 0x000000e9070b7211 */ /* 0x080fe200018f16ff */
[----:B------:R-:W-:Y:S01]  /*4d70*/  REDG.E.ADD.F32.FTZ.RN.STRONG.GPU desc[UR22][R12.64], R23 ;  /* 0x000000170c0079a6 */ /* 0x000fe2000c10f396 */
[-C--:B------:R-:W-:Y:S03]  /*4d80*/  LEA R6, P1, R6, R232.reuse, 0x2 ;  /* 0x000000e806067211 */ /* 0x080fe600078210ff */
[----:B------:R-:W-:Y:S01]  /*4d90*/  REDG.E.ADD.F32.FTZ.RN.STRONG.GPU desc[UR22][R10.64], R24 ;  /* 0x000000180a0079a6 */ /* 0x000fe2000c10f396 */
[-C--:B------:R-:W-:Y:S01]  /*4da0*/  LEA.HI.X.SX32 R7, R2, R233.reuse, 0x2, P1 ;  /* 0x000000e902077211 */ /* 0x080fe200008f16ff */
[----:B---3--:R-:W-:Y:S01]  /*4db0*/  IMAD.U32 R5, RZ, RZ, UR29 ;  /* 0x0000001dff057e24 */ /* 0x008fe2000f8e00ff */
[----:B------:R-:W-:Y:S01]  /*4dc0*/  ISETP.LT.AND P1, PT, RZ, UR39, PT ;  /* 0x00000027ff007c0c */ /* 0x000fe2000bf21270 */
[----:B------:R-:W-:Y:S01]  /*4dd0*/  IMAD.U32 R4, RZ, RZ, UR8 ;  /* 0x00000008ff047e24 */ /* 0x000fe2000f8e00ff */
[----:B------:R-:W-:Y:S01]  /*4de0*/  LDSM.16.MT88.4 R12, [R3+0x11000] ;  /* 0x01100000030c783b */ /* 0x000fe20000004200 */
[----:B------:R-:W-:Y:S01]  /*4df0*/  UMOV UR39, UR37 ;  /* 0x0000002500277c82 */ /* 0x000fe20008000000 */
[-C--:B------:R-:W-:Y:S02]  /*4e00*/  LEA.HI.X.SX32 R9, R5, R233.reuse, 0x2, P2 ;  /* 0x000000e905097211 */ /* 0x080fe400010f16ff */
[----:B------:R-:W-:Y:S01]  /*4e10*/  LEA R4, P0, R4, R232, 0x2 ;  /* 0x000000e804047211 */ /* 0x000fe200078010ff */
[----:B------:R-:W-:Y:S03]  /*4e20*/  LDSM.16.MT88.4 R20, [R220+0x2000] ;  /* 0x00200000dc14783b */ /* 0x000fe60000004200 */
[----:B------:R-:W-:Y:S01]  /*4e30*/  LEA.HI.X.SX32 R5, R0, R233, 0x2, P0 ;  /* 0x000000e900057211 */ /* 0x000fe200000f16ff */
[----:B------:R-:W-:Y:S01]  /*4e40*/  REDG.E.ADD.F32.FTZ.RN.STRONG.GPU desc[UR22][R8.64], R25 ;  /* 0x00000019080079a6 */ /* 0x000fe2000c10f396 */
[----:B------:R-:W-:Y:S01]  /*4e50*/  PLOP3.LUT P0, PT, PT, PT, UP0, 0x80, 0x0 ;  /* 0x000000000000781c */ /* 0x000fe20003f0f008 */
[C---:B------:R-:W-:Y:S01]  /*4e60*/  VIADD R0, R220.reuse, 0xffffd000 ;  /* 0xffffd000dc007836 */ /* 0x040fe20000000000 */
[----:B------:R-:W-:Y:S01]  /*4e70*/  @UP2 UIADD3 UR44, UP0, UR44, -0x100, URZ ;  /* 0xffffff002c2c2890 */ /* 0x000fe2000ff1e03f */
[----:B------:R-:W-:Y:S03]  /*4e80*/  REDG.E.ADD.F32.FTZ.RN.STRONG.GPU desc[UR22][R6.64], R26 ;  /* 0x0000001a060079a6 */ /* 0x000fe6000c10f396 */
[----:B------:R-:W-:Y:S01]  /*4e90*/  @UP2 UIADD3.X UR43, UR43, -0x1, URZ, UP0, !UPT ;  /* 0xffffffff2b2b2890 */ /* 0x000fe200087fe43f */
[----:B------:R-:W-:Y:S04]  /*4ea0*/  REDG.E.ADD.F32.FTZ.RN.STRONG.GPU desc[UR22][R4.64], R27 ;  /* 0x0000001b040079a6 */ /* 0x000fe8000c10f396 */
[----:B------:R-:W-:Y:S02]  /*4eb0*/  LDSM.16.MT88.4 R4, [R3+0xf000] ;  /* 0x00f000000304783b */ /* 0x000fe40000004200 */
[----:B------:R-:W-:Y:S02]  /*4ec0*/  @P0 VIADD R0, R220, 0x3000 ;  /* 0x00003000dc000836 */ /* 0x000fe40000000000 */
[----:B------:R-:W1:Y:S04]  /*4ed0*/  LDSM.16.MT88.4 R8, [R220] ;  /* 0x00000000dc08783b */ /* 0x000e680000004200 */
[----:B------:R-:W2:Y:S01]  /*4ee0*/  LDSM.16.MT88.4 R24, [R220+0x400] ;  /* 0x00040000dc18783b */ /* 0x000ea20000004200 */
[-C--:B-1----:R-:W-:Y:S06]  /*4ef0*/  HMMA.16816.F32.BF16 R84, R4, R8.reuse, R84 ;  /* 0x000000080454723c */ /* 0x082fec0000041854 */
        /* <DEDUP_REMOVED lines=12> */
[----:B------:R-:W1:Y:S05]  /*4fc0*/  LDSM.16.MT88.4 R12, [R220+0x800] ;  /* 0x00080000dc0c783b */ /* 0x000e6a0000004200 */
[----:B------:R-:W-:Y:S01]  /*4fd0*/  HMMA.16816.F32.BF16 R128, R4, R22, R128 ;  /* 0x000000160480723c */ /* 0x000fe20000041880 */
[----:B------:R-:W3:Y:S04]  /*4fe0*/  LDSM.16.MT88.4 R4, [R220+0x2800] ;  /* 0x00280000dc04783b */ /* 0x000ee80000004200 */
[----:B------:R-:W-:Y:S01]  /*4ff0*/  LDSM.16.MT88.4 R20, [R3+0x10800] ;  /* 0x010800000314783b */ /* 0x000fe20000004200 */
[-C--:B--2---:R-:W-:Y:S06]  /*5000*/  HMMA.16816.F32.BF16 R84, R28, R24.reuse, R84 ;  /* 0x000000181c54723c */ /* 0x084fec0000041854 */
[C---:B------:R-:W-:Y:S06]  /*5010*/  HMMA.16816.F32.BF16 R88, R32.reuse, R24, R88 ;  /* 0x000000182058723c */ /* 0x040fec0000041858 */
[-C--:B------:R-:W-:Y:S06]  /*5020*/  HMMA.16816.F32.BF16 R92, R32, R26.reuse, R92 ;  /* 0x0000001a205c723c */ /* 0x080fec000004185c */
[C---:B------:R-:W-:Y:S01]  /*5030*/  HMMA.16816.F32.BF16 R96, R28.reuse, R26, R96 ;  /* 0x0000001a1c60723c */ /* 0x040fe20000041860 */
[----:B------:R-:W2:Y:S05]  /*5040*/  LDSM.16.MT88.4 R24, [R220+0xc00] ;  /* 0x000c0000dc18783b */ /* 0x000eaa0000004200 */
[-C--:B------:R-:W-:Y:S06]  /*5050*/  HMMA.16816.F32.BF16 R100, R28, R132.reuse, R100 ;  /* 0x000000841c64723c */ /* 0x080fec0000041864 */
[C---:B------:R-:W-:Y:S06]  /*5060*/  HMMA.16816.F32.BF16 R104, R32.reuse, R132, R104 ;  /* 0x000000842068723c */ /* 0x040fec0000041868 */
[-C--:B------:R-:W-:Y:S06]  /*5070*/  HMMA.16816.F32.BF16 R108, R32, R134.reuse, R108 ;  /* 0x00000086206c723c */ /* 0x080fec000004186c */
[C---:B------:R-:W-:Y:S01]  /*5080*/  HMMA.16816.F32.BF16 R112, R28.reuse, R134, R112 ;  /* 0x000000861c70723c */ /* 0x040fe20000041870 */
[----:B------:R-:W4:Y:S05]  /*5090*/  LDSM.16.MT88.4 R132, [R3+0x12800] ;  /* 0x012800000384783b */ /* 0x000f2a0000004200 */
[-C--:B------:R-:W-:Y:S06]  /*50a0*/  HMMA.16816.F32.BF16 R116, R28, R136.reuse, R116 ;  /* 0x000000881c74723c */ /* 0x080fec0000041874 */
[C---:B------:R-:W-:Y:S06]  /*50b0*/  HMMA.16816.F32.BF16 R120, R32.reuse, R136, R120 ;  /* 0x000000882078723c */ /* 0x040fec0000041878 */
[-C--:B------:R-:W-:Y:S01]  /*50c0*/  HMMA.16816.F32.BF16 R124, R32, R138.reuse, R124 ;  /* 0x0000008a207c723c */ /* 0x080fe2000004187c */
[----:B------:R3:W4:Y:S05]  /*50d0*/  LDSM.16.MT88.4 R32, [R220+0x2c00] ;  /* 0x002c0000dc20783b */ /* 0x00072a0000004200 */
[----:B------:R-:W-:Y:S06]  /*50e0*/  HMMA.16816.F32.BF16 R128, R28, R138, R128 ;  /* 0x0000008a1c80723c */ /* 0x000fec0000041880 */
[-C--:B-1----:R-:W-:Y:S06]  /*50f0*/  HMMA.16816.F32.BF16 R84, R8, R12.reuse, R84 ;  /* 0x0000000c0854723c */ /* 0x082fec0000041854 */
[C---:B------:R-:W-:Y:S06]  /*5100*/  HMMA.16816.F32.BF16 R88, R16.reuse, R12, R88 ;  /* 0x0000000c1058723c */ /* 0x040fec0000041858 */
[-C--:B------:R-:W-:Y:S05]  /*5110*/  HMMA.16816.F32.BF16 R92, R16, R14.reuse, R92 ;  /* 0x0000000e105c723c */ /* 0x080fea000004185c */
[----:B---3--:R-:W-:Y:S01]  /*5120*/  IMAD.MOV.U32 R220, RZ, RZ, R0 ;  /* 0x000000ffffdc7224 */ /* 0x008fe200078e0000 */
        /* <DEDUP_REMOVED lines=8> */
[----:B------:R-:W-:Y:S06]  /*51b0*/  HMMA.16816.F32.BF16 R128, R8, R6, R128 ;  /* 0x000000060880723c */ /* 0x000fec0000041880 */
[-C--:B--2---:R-:W-:Y:S06]  /*51c0*/  HMMA.16816.F32.BF16 R84, R20, R24.reuse, R84 ;  /* 0x000000181454723c */ /* 0x084fec0000041854 */
[C---:B----4-:R-:W-:Y:S06]  /*51d0*/  HMMA.16816.F32.BF16 R88, R132.reuse, R24, R88 ;  /* 0x000000188458723c */ /* 0x050fec0000041858 */
        /* <DEDUP_REMOVED lines=13> */
.L_x_121:
[----:B------:R-:W2:Y:S01]  /*52b0*/  LDL.64 R28, [R1+0x18] ;  /* 0x00001800011c7983 */ /* 0x000ea20000100a00 */
[----:B------:R-:W-:-:S03]  /*52c0*/  ULDC UR6, c[0x0][0x390] ;  /* 0x0000e40000067ab9 */ /* 0x000fc60000000800 */
[----:B------:R-:W3:Y:S01]  /*52d0*/  LDL R26, [R1] ;  /* 0x00000000011a7983 */ /* 0x000ee20000100800 */
        /* <DEDUP_REMOVED lines=18> */
[----:B------:R-:W-:-:S02]  /*5400*/  F2FP.BF16.F32.PACK_AB R24, R24, R86 ;  /* 0x000000561818723e */ /* 0x000fc400000010ff */
[----:B------:R-:W-:Y:S02]  /*5410*/  F2FP.BF16.F32.PACK_AB R21, R21, R96 ;  /* 0x000000601515723e */ /* 0x000fe400000010ff */
[----:B------:R-:W-:Y:S02]  /*5420*/  F2FP.BF16.F32.PACK_AB R20, R20, R98 ;  /* 0x000000621414723e */ /* 0x000fe400000010ff */
[----:B------:R-:W-:Y:S02]  /*5430*/  F2FP.BF16.F32.PACK_AB R23, R23, R88 ;  /* 0x000000581717723e */ /* 0x000fe400000010ff */
[----:B------:R-:W-:Y:S01]  /*5440*/  F2FP.BF16.F32.PACK_AB R22, R22, R90 ;  /* 0x0000005a1616723e */ /* 0x000fe200000010ff */
[----:B------:R-:W-:Y:S01]  /*5450*/  FMUL.FTZ R100, R100, UR6 ;  /* 0x0000000664647c20 */ /* 0x000fe20008410000 */
[----:B------:R-:W-:Y:S01]  /*5460*/  F2FP.BF16.F32.PACK_AB R19, R19, R92 ;  /* 0x0000005c1313723e */ /* 0x000fe200000010ff */
[----:B------:R-:W-:Y:S01]  /*5470*/  FMUL.FTZ R17, R101, UR6 ;  /* 0x0000000665117c20 */ /* 0x000fe20008410000 */
[----:B------:R-:W-:Y:S01]  /*5480*/  F2FP.BF16.F32.PACK_AB R18, R18, R94 ;  /* 0x0000005e1212723e */ /* 0x000fe200000010ff */
        /* <DEDUP_REMOVED lines=10> */
[----:B------:R-:W-:Y:S01]  /*5530*/  STS [R251], R25 ;  /* 0x00000019fb007388 */ /* 0x000fe20000000800 */
[----:B------:R-:W-:Y:S01]  /*5540*/  FMUL.FTZ R108, R108, UR6 ;  /* 0x000000066c6c7c20 */ /* 0x000fe20008410000 */
[----:B------:R-:W-:-:S02]  /*5550*/  FMUL.FTZ R11, R109, UR6 ;  /* 0x000000066d0b7c20 */ /* 0x000fc40008410000 */
[----:B------:R-:W-:Y:S01]  /*5560*/  STS [R251+0x200], R24 ;  /* 0x00020018fb007388 */ /* 0x000fe20000000800 */
[----:B------:R-:W-:Y:S01]  /*5570*/  FMUL.FTZ R110, R110, UR6 ;  /* 0x000000066e6e7c20 */ /* 0x000fe20008410000 */
[----:B------:R-:W-:Y:S02]  /*5580*/  FMUL.FTZ R10, R111, UR6 ;  /* 0x000000066f0a7c20 */ /* 0x000fe40008410000 */
[----:B------:R-:W-:Y:S01]  /*5590*/  STS [R252], R21 ;  /* 0x00000015fc007388 */ /* 0x000fe20000000800 */
[----:B------:R-:W-:Y:S01]  /*55a0*/  FMUL.FTZ R116, R116, UR6 ;  /* 0x0000000674747c20 */ /* 0x000fe20008410000 */
[----:B------:R-:W-:Y:S02]  /*55b0*/  FMUL.FTZ R9, R117, UR6 ;  /* 0x0000000675097c20 */ /* 0x000fe40008410000 */
[----:B------:R-:W-:Y:S01]  /*55c0*/  STS [R252+0x200], R20 ;  /* 0x00020014fc007388 */ /* 0x000fe20000000800 */
[----:B------:R-:W-:Y:S01]  /*55d0*/  FMUL.FTZ R118, R118, UR6 ;  /* 0x0000000676767c20 */ /* 0x000fe20008410000 */
[----:B------:R-:W-:-:S02]  /*55e0*/  FMUL.FTZ R8, R119, UR6 ;  /* 0x0000000677087c20 */ /* 0x000fc40008410000 */
[----:B------:R-:W-:Y:S01]  /*55f0*/  STS [R251+0x1000], R23 ;  /* 0x00100017fb007388 */ /* 0x000fe20000000800 */
[----:B------:R-:W-:-:S03]  /*5600*/  F2FP.BF16.F32.PACK_AB R17, R17, R100 ;  /* 0x000000641111723e */ /* 0x000fc600000010ff */
[----:B------:R-:W-:Y:S01]  /*5610*/  STS [R251+0x1200], R22 ;  /* 0x00120016fb007388 */ /* 0x000fe20000000800 */
[----:B------:R-:W-:-:S03]  /*5620*/  F2FP.BF16.F32.PACK_AB R16, R16, R102 ;  /* 0x000000661010723e */ /* 0x000fc600000010ff */
[----:B------:R-:W-:Y:S01]  /*5630*/  STS [R252+0x1000], R19 ;  /* 0x00100013fc007388 */ /* 0x000fe20000000800 */
[----:B------:R-:W-:-:S03]  /*5640*/  F2FP.BF16.F32.PACK_AB R13, R13, R112 ;  /* 0x000000700d0d723e */ /* 0x000fc600000010ff */
[----:B------:R4:W-:Y:S01]  /*5650*/  STS [R252+0x1200], R18 ;  /* 0x00120012fc007388 */ /* 0x0009e20000000800 */
[----:B------:R-:W-:Y:S02]  /*5660*/  F2FP.BF16.F32.PACK_AB R12, R12, R114 ;  /* 0x000000720c0c723e */ /* 0x000fe400000010ff */
[----:B------:R-:W-:Y:S02]  /*5670*/  F2FP.BF16.F32.PACK_AB R15, R15, R104 ;  /* 0x000000680f0f723e */ /* 0x000fe400000010ff */
[----:B------:R-:W-:Y:S02]  /*5680*/  F2FP.BF16.F32.PACK_AB R14, R14, R106 ;  /* 0x0000006a0e0e723e */ /* 0x000fe400000010ff */
[----:B------:R-:W-:Y:S02]  /*5690*/  F2FP.BF16.F32.PACK_AB R11, R11, R108 ;  /* 0x0000006c0b0b723e */ /* 0x000fe400000010ff */
[----:B------:R-:W-:Y:S01]  /*56a0*/  F2FP.BF16.F32.PACK_AB R10, R10, R110 ;  /* 0x0000006e0a0a723e */ /* 0x000fe200000010ff */
[----:B------:R-:W-:Y:S01]  /*56b0*/  STS [R251+0x2000], R17 ;  /* 0x00200011fb007388 */ /* 0x000fe20000000800 */
[----:B------:R-:W-:-:S02]  /*56c0*/  F2FP.BF16.F32.PACK_AB R9, R9, R116 ;  /* 0x000000740909723e */ /* 0x000fc400000010ff */
[----:B------:R-:W-:Y:S01]  /*56d0*/  F2FP.BF16.F32.PACK_AB R8, R8, R118 ;  /* 0x000000760808723e */ /* 0x000fe200000010ff */
[----:B------:R1:W-:Y:S01]  /*56e0*/  STS [R251+0x2200], R16 ;  /* 0x00220010fb007388 */ /* 0x0003e20000000800 */
[----:B------:R-:W-:-:S03]  /*56f0*/  FMUL.FTZ R128, R128, UR6 ;  /* 0x0000000680807c20 */ /* 0x000fc60008410000 */
[----:B------:R-:W-:Y:S01]  /*5700*/  STS [R252+0x2000], R13 ;  /* 0x0020000dfc007388 */ /* 0x000fe20000000800 */
[----:B----4-:R-:W4:Y:S03]  /*5710*/  LDC.64 R18, c[0x0][0x450] ;  /* 0x00011400ff127b82 */ /* 0x010f260000000a00 */
[----:B------:R1:W-:Y:S01]  /*5720*/  STS [R252+0x2200], R12 ;  /* 0x0022000cfc007388 */ /* 0x0003e20000000800 */
[----:B------:R-:W-:Y:S01]  /*5730*/  FMUL.FTZ R5, R129, UR6 ;  /* 0x0000000681057c20 */ /* 0x000fe20008410000 */
[----:B------:R-:W-:Y:S02]  /*5740*/  FMUL.FTZ R130, R130, UR6 ;  /* 0x0000000682827c20 */ /* 0x000fe40008410000 */
[----:B------:R-:W-:Y:S01]  /*5750*/  STS [R251+0x3000], R15 ;  /* 0x0030000ffb007388 */ /* 0x000fe20000000800 */
[----:B------:R-:W-:-:S03]  /*5760*/  FMUL.FTZ R4, R131, UR6 ;  /* 0x0000000683047c20 */ /* 0x000fc60008410000 */
[----:B------:R4:W-:Y:S01]  /*5770*/  STS [R251+0x3200], R14 ;  /* 0x0032000efb007388 */ /* 0x0009e20000000800 */
[----:B------:R-:W-:Y:S01]  /*5780*/  FMUL.FTZ R120, R120, UR6 ;  /* 0x0000000678787c20 */ /* 0x000fe20008410000 */
[----:B------:R-:W-:Y:S02]  /*5790*/  FMUL.FTZ R7, R121, UR6 ;  /* 0x0000000679077c20 */ /* 0x000fe40008410000 */
[----:B------:R-:W-:Y:S01]  /*57a0*/  STS [R252+0x3000], R11 ;  /* 0x0030000bfc007388 */ /* 0x000fe20000000800 */
[----:B------:R-:W-:Y:S01]  /*57b0*/  FMUL.FTZ R122, R122, UR6 ;  /* 0x000000067a7a7c20 */ /* 0x000fe20008410000 */
[----:B------:R-:W-:Y:S01]  /*57c0*/  FMUL.FTZ R6, R123, UR6 ;  /* 0x000000067b067c20 */ /* 0x000fe20008410000 */
[----:B------:R-:W-:Y:S01]  /*57d0*/  FMUL.FTZ R124, R124, UR6 ;  /* 0x000000067c7c7c20 */ /* 0x000fe20008410000 */
[----:B------:R4:W-:Y:S01]  /*57e0*/  STS [R252+0x3200], R10 ;  /* 0x0032000afc007388 */ /* 0x0009e20000000800 */
[----:B------:R-:W-:Y:S01]  /*57f0*/  FMUL.FTZ R2, R125, UR6 ;  /* 0x000000067d027c20 */ /* 0x000fe20008410000 */
[----:B------:R-:W-:Y:S01]  /*5800*/  FMUL.FTZ R126, R126, UR6 ;  /* 0x000000067e7e7c20 */ /* 0x000fe20008410000 */
[----:B------:R-:W-:Y:S01]  /*5810*/  FMUL.FTZ R0, R127, UR6 ;  /* 0x000000067f007c20 */ /* 0x000fe20008410000 */
[----:B------:R-:W-:Y:S01]  /*5820*/  STS [R251+0x4000], R9 ;  /* 0x00400009fb007388 */ /* 0x000fe20000000800 */
[----:B------:R-:W-:Y:S01]  /*5830*/  F2FP.BF16.F32.PACK_AB R5, R5, R128 ;  /* 0x000000800505723e */ /* 0x000fe200000010ff */
[----:B-1----:R-:W1:Y:S02]  /*5840*/  LDC.64 R16, c[0x0][0x458] ;  /* 0x00011600ff107b82 */ /* 0x002e640000000a00 */
[----:B------:R4:W-:Y:S01]  /*5850*/  STS [R251+0x4200], R8 ;  /* 0x00420008fb007388 */ /* 0x0009e20000000800 */
[----:B------:R-:W-:Y:S01]  /*5860*/  F2FP.BF16.F32.PACK_AB R4, R4, R130 ;  /* 0x000000820404723e */ /* 0x000fe200000010ff */
[----:B------:R-:W-:Y:S01]  /*5870*/  ULDC.64 UR6, c[0x0][0x3f0] ;  /* 0x0000fc0000067ab9 */ /* 0x000fe20000000a00 */
[----:B------:R-:W-:-:S02]  /*5880*/  F2FP.BF16.F32.PACK_AB R7, R7, R120 ;  /* 0x000000780707723e */ /* 0x000fc400000010ff */
[----:B------:R-:W-:Y:S01]  /*5890*/  F2FP.BF16.F32.PACK_AB R6, R6, R122 ;  /* 0x0000007a0606723e */ /* 0x000fe200000010ff */
[----:B------:R-:W3:Y:S01]  /*58a0*/  LDC.64 R12, c[0x0][0x470] ;  /* 0x00011c00ff0c7b82 */ /* 0x000ee20000000a00 */
[----:B------:R-:W-:Y:S02]  /*58b0*/  F2FP.BF16.F32.PACK_AB R2, R2, R124 ;  /* 0x0000007c0202723e */ /* 0x000fe400000010ff */
[----:B------:R-:W-:Y:S02]  /*58c0*/  F2FP.BF16.F32.PACK_AB R0, R0, R126 ;  /* 0x0000007e0000723e */ /* 0x000fe400000010ff */
[----:B------:R-:W-:Y:S02]  /*58d0*/  F2FP.BF16.F32.PACK_AB R36, R37, R36 ;  /* 0x000000242524723e */ /* 0x000fe400000010ff */
[----:B------:R-:W-:Y:S01]  /*58e0*/  F2FP.BF16.F32.PACK_AB R38, R39, R38 ;  /* 0x000000262726723e */ /* 0x000fe200000010ff */
[----:B------:R-:W-:Y:S01]  /*58f0*/  STS [R252+0x4000], R5 ;  /* 0x00400005fc007388 */ /* 0x000fe20000000800 */
[----:B------:R-:W-:Y:S01]  /*5900*/  F2FP.BF16.F32.PACK_AB R48, R49, R48 ;  /* 0x000000303130723e */ /* 0x000fe200000010ff */
[----:B----4-:R-:W4:Y:S01]  /*5910*/  LDC.64 R14, c[0x0][0x440] ;  /* 0x00011000ff0e7b82 */ /* 0x010f220000000a00 */
[----:B------:R-:W-:-:S02]  /*5920*/  F2FP.BF16.F32.PACK_AB R50, R51, R50 ;  /* 0x000000323332723e */ /* 0x000fc400000010ff */
[----:B------:R-:W-:Y:S02]  /*5930*/  F2FP.BF16.F32.PACK_AB R40, R41, R40 ;  /* 0x000000282928723e */ /* 0x000fe400000010ff */
[----:B------:R-:W-:Y:S02]  /*5940*/  F2FP.BF16.F32.PACK_AB R42, R43, R42 ;  /* 0x0000002a2b2a723e */ /* 0x000fe400000010ff */
[----:B------:R-:W-:Y:S01]  /*5950*/  F2FP.BF16.F32.PACK_AB R44, R45, R44 ;  /* 0x0000002c2d2c723e */ /* 0x000fe200000010ff */
[----:B------:R-:W1:Y:S08]  /*5960*/  LDC.64 R10, c[0x0][0x468] ;  /* 0x00011a00ff0a7b82 */ /* 0x000e700000000a00 */
[----:B------:R-:W4:Y:S01]  /*5970*/  LDC.64 R8, c[0x0][0x438] ;  /* 0x00010e00ff087b82 */ /* 0x000f220000000a00 */
[----:B------:R-:W-:Y:S01]  /*5980*/  STS [R252+0x4200], R4 ;  /* 0x00420004fc007388 */ /* 0x000fe20000000800 */
[----:B------:R-:W-:-:S02]  /*5990*/  F2FP.BF16.F32.PACK_AB R46, R47, R46 ;  /* 0x0000002e2f2e723e */ /* 0x000fc400000010ff */
[----:B------:R-:W-:Y:S01]  /*59a0*/  F2FP.BF16.F32.PACK_AB R52, R53, R52 ;  /* 0x000000343534723e */ /* 0x000fe200000010ff */
[----:B------:R-:W-:Y:S01]  /*59b0*/  STS [R251+0x5000], R7 ;  /* 0x00500007fb007388 */ /* 0x000fe20000000800 */
[----:B------:R-:W-:-:S03]  /*59c0*/  F2FP.BF16.F32.PACK_AB R54, R55, R54 ;  /* 0x000000363736723e */ /* 0x000fc600000010ff */
[----:B------:R-:W-:Y:S01]  /*59d0*/  STS [R251+0x5200], R6 ;  /* 0x00520006fb007388 */ /* 0x000fe20000000800 */
[----:B------:R-:W-:-:S03]  /*59e0*/  F2FP.BF16.F32.PACK_AB R64, R65, R64 ;  /* 0x000000404140723e */ /* 0x000fc600000010ff */
[----:B------:R-:W-:Y:S01]  /*59f0*/  STS [R252+0x5000], R2 ;  /* 0x00500002fc007388 */ /* 0x000fe20000000800 */
[----:B------:R-:W-:-:S03]  /*5a00*/  F2FP.BF16.F32.PACK_AB R66, R67, R66 ;  /* 0x000000424342723e */ /* 0x000fc600000010ff */
[----:B------:R1:W-:Y:S01]  /*5a10*/  STS [R252+0x5200], R0 ;  /* 0x00520000fc007388 */ /* 0x0003e20000000800 */
[----:B------:R-:W-:-:S03]  /*5a20*/  F2FP.BF16.F32.PACK_AB R56, R57, R56 ;  /* 0x000000383938723e */ /* 0x000fc600000010ff */
[----:B------:R-:W-:Y:S01]  /*5a30*/  STS [R251+0x6000], R36 ;  /* 0x00600024fb007388 */ /* 0x000fe20000000800 */
        /* <DEDUP_REMOVED lines=10> */
[----:B-1----:R-:W-:-:S03]  /*5ae0*/  IMAD R0, R18, UR4, RZ ;  /* 0x0000000412007c24 */ /* 0x002fc6000f8e02ff */
[----:B------:R-:W-:Y:S01]  /*5af0*/  STS [R252+0x7000], R44 ;  /* 0x0070002cfc007388 */ /* 0x000fe20000000800 */
[----:B------:R-:W-:-:S03]  /*5b00*/  F2FP.BF16.F32.PACK_AB R80, R81, R80 ;  /* 0x000000505150723e */ /* 0x000fc600000010ff */
[----:B------:R-:W-:Y:S01]  /*5b10*/  STS [R252+0x7200], R46 ;  /* 0x0072002efc007388 */ /* 0x000fe20000000800 */
[----:B------:R-:W-:Y:S01]  /*5b20*/  F2FP.BF16.F32.PACK_AB R82, R83, R82 ;  /* 0x000000525352723e */ /* 0x000fe200000010ff */
[----:B------:R-:W-:Y:S02]  /*5b30*/  IMAD R0, R19, UR28, R0 ;  /* 0x0000001c13007c24 */ /* 0x000fe4000f8e0200 */
[----:B------:R-:W-:Y:S01]  /*5b40*/  STS [R251+0x8000], R52 ;  /* 0x00800034fb007388 */ /* 0x000fe20000000800 */
[----:B------:R-:W-:-:S03]  /*5b50*/  F2FP.BF16.F32.PACK_AB R72, R73, R72 ;  /* 0x000000484948723e */ /* 0x000fc600000010ff */
[----:B------:R-:W-:Y:S01]  /*5b60*/  STS [R251+0x8200], R54 ;  /* 0x00820036fb007388 */ /* 0x000fe20000000800 */
[----:B------:R-:W-:-:S03]  /*5b70*/  F2FP.BF16.F32.PACK_AB R74, R75, R74 ;  /* 0x0000004a4b4a723e */ /* 0x000fc600000010ff */
[----:B------:R1:W-:Y:S01]  /*5b80*/  STS [R252+0x8000], R64 ;  /* 0x00800040fc007388 */ /* 0x0003e20000000800 */
[----:B------:R-:W-:Y:S02]  /*5b90*/  F2FP.BF16.F32.PACK_AB R76, R77, R76 ;  /* 0x0000004c4d4c723e */ /* 0x000fe400000010ff */
[----:B------:R-:W-:Y:S01]  /*5ba0*/  F2FP.BF16.F32.PACK_AB R78, R79, R78 ;  /* 0x0000004e4f4e723e */ /* 0x000fe200000010ff */
[----:B------:R-:W-:Y:S04]  /*5bb0*/  STS [R252+0x8200], R66 ;  /* 0x00820042fc007388 */ /* 0x000fe80000000800 */
[----:B------:R-:W-:Y:S04]  /*5bc0*/  STS [R251+0x9000], R56 ;  /* 0x00900038fb007388 */ /* 0x000fe80000000800 */
[----:B------:R-:W-:Y:S04]  /*5bd0*/  STS [R251+0x9200], R58 ;  /* 0x0092003afb007388 */ /* 0x000fe80000000800 */
[----:B------:R-:W-:Y:S04]  /*5be0*/  STS [R252+0x9000], R60 ;  /* 0x0090003cfc007388 */ /* 0x000fe80000000800 */
[----:B------:R-:W-:Y:S01]  /*5bf0*/  STS [R252+0x9200], R62 ;  /* 0x0092003efc007388 */ /* 0x000fe20000000800 */
[----:B-1----:R-:W1:Y:S03]  /*5c00*/  S2R R64, SR_TID.X ;  /* 0x0000000000407919 */ /* 0x002e660000002100 */
[----:B------:R-:W-:Y:S04]  /*5c10*/  STS [R251+0xa000], R68 ;  /* 0x00a00044fb007388 */ /* 0x000fe80000000800 */
[----:B------:R-:W-:Y:S01]  /*5c20*/  STS [R251+0xa200], R70 ;  /* 0x00a20046fb007388 */ /* 0x000fe20000000800 */
[----:B------:R-:W1:Y:S03]  /*5c30*/  S2R R65, SR_TID.X ;  /* 0x0000000000417919 */ /* 0x000e660000002100 */
[----:B------:R-:W-:Y:S04]  /*5c40*/  STS [R252+0xa000], R80 ;  /* 0x00a00050fc007388 */ /* 0x000fe80000000800 */
[----:B------:R-:W-:Y:S04]  /*5c50*/  STS [R252+0xa200], R82 ;  /* 0x00a20052fc007388 */ /* 0x000fe80000000800 */
[----:B------:R-:W-:Y:S04]  /*5c60*/  STS [R251+0xb000], R72 ;  /* 0x00b00048fb007388 */ /* 0x000fe80000000800 */
[----:B------:R-:W-:Y:S04]  /*5c70*/  STS [R251+0xb200], R74 ;  /* 0x00b2004afb007388 */ /* 0x000fe80000000800 */
[----:B------:R-:W-:Y:S04]  /*5c80*/  STS [R252+0xb000], R76 ;  /* 0x00b0004cfc007388 */ /* 0x000fe80000000800 */
[----:B------:R-:W-:Y:S01]  /*5c90*/  STS [R252+0xb200], R78 ;  /* 0x00b2004efc007388 */ /* 0x000fe20000000800 */
[----:B------:R-:W-:Y:S01]  /*5ca0*/  IMAD R2, R10, UR25, RZ ;  /* 0x000000190a027c24 */ /* 0x000fe2000f8e02ff */
[----:B--2---:R-:W-:-:S02]  /*5cb0*/  SHF.R.S32.HI R5, RZ, 0x1f, R28 ;  /* 0x0000001fff057819 */ /* 0x004fc4000001141c */
[----:B------:R-:W-:-:S05]  /*5cc0*/  MOV R4, R28 ;  /* 0x0000001c00047202 */ /* 0x000fca0000000f00 */
[----:B------:R-:W-:-:S05]  /*5cd0*/  IMAD.WIDE.U32 R6, R18, UR28, R4 ;  /* 0x0000001c12067c25 */ /* 0x000fca000f8e0004 */
[----:B------:R-:W-:Y:S01]  /*5ce0*/  IADD3 R7, R7, R0, RZ ;  /* 0x0000000007077210 */ /* 0x000fe20007ffe0ff */
[----:B----4-:R-:W-:-:S04]  /*5cf0*/  IMAD R0, R8, UR24, RZ ;  /* 0x0000001808007c24 */ /* 0x010fc8000f8e02ff */
[----:B------:R-:W-:Y:S02]  /*5d00*/  IMAD R9, R9, UR16, R0 ;  /* 0x0000001009097c24 */ /* 0x000fe4000f8e0200 */
[----:B------:R-:W-:-:S04]  /*5d10*/  IMAD.WIDE.U32 R6, R8, UR16, R6 ;  /* 0x0000001008067c25 */ /* 0x000fc8000f8e0006 */
[C---:B------:R-:W-:Y:S01]  /*5d20*/  IMAD R0, R16.reuse, UR4, RZ ;  /* 0x0000000410007c24 */ /* 0x040fe2000f8e02ff */
[----:B------:R-:W-:Y:S01]  /*5d30*/  IADD3 R7, R7, R9, RZ ;  /* 0x0000000907077210 */ /* 0x000fe20007ffe0ff */
[----:B------:R-:W-:-:S04]  /*5d40*/  IMAD.WIDE.U32 R4, R16, UR28, R4 ;  /* 0x0000001c10047c25 */ /* 0x000fc8000f8e0004 */
[----:B------:R-:W-:Y:S02]  /*5d50*/  IMAD R0, R17, UR28, R0 ;  /* 0x0000001c11007c24 */ /* 0x000fe4000f8e0200 */
[----:B------:R-:W-:Y:S02]  /*5d60*/  IMAD R2, R11, UR17, R2 ;  /* 0x000000110b027c24 */ /* 0x000fe4000f8e0202 */
[----:B------:R-:W-:Y:S01]  /*5d70*/  IMAD.WIDE.U32 R6, R10, UR17, R6 ;  /* 0x000000110a067c25 */ /* 0x000fe2000f8e0006 */
[----:B------:R-:W-:-:S03]  /*5d80*/  IADD3 R5, R5, R0, RZ ;  /* 0x0000000005057210 */ /* 0x000fc60007ffe0ff */
[----:B------:R-:W-:Y:S01]  /*5d90*/  IMAD R0, R14, UR24, RZ ;  /* 0x000000180e007c24 */ /* 0x000fe2000f8e02ff */
[----:B------:R-:W-:-:S03]  /*5da0*/  IADD3 R7, R7, R2, RZ ;  /* 0x0000000207077210 */ /* 0x000fc60007ffe0ff */
[----:B------:R-:W-:Y:S01]  /*5db0*/  IMAD R2, R15, UR16, R0 ;  /* 0x000000100f027c24 */ /* 0x000fe2000f8e0200 */
[----:B---3--:R-:W-:Y:S01]  /*5dc0*/  LEA R0, R26, UR5, 0x1 ;  /* 0x000000051a007c11 */ /* 0x008fe2000f8e08ff */
[----:B------:R-:W-:Y:S01]  /*5dd0*/  BAR.SYNC.DEFER_BLOCKING 0x0 ;  /* 0x0000000000007b1d */ /* 0x000fe20000010000 */
[----:B------:R-:W-:Y:S01]  /*5de0*/  IMAD.WIDE.U32 R4, R14, UR16, R4 ;  /* 0x000000100e047c25 */ /* 0x000fe2000f8e0004 */
[----:B-1----:R-:W-:-:S03]  /*5df0*/  SHF.R.S32.HI R64, RZ, 0x1f, R64 ;  /* 0x0000001fff407819 */ /* 0x002fc60000011440 */
[----:B------:R-:W-:Y:S01]  /*5e00*/  IMAD R8, R12, UR25, RZ ;  /* 0x000000190c087c24 */ /* 0x000fe2000f8e02ff */
[----:B------:R-:W-:Y:S02]  /*5e10*/  IADD3 R5, R5, R2, RZ ;  /* 0x0000000205057210 */ /* 0x000fe40007ffe0ff */
[----:B------:R-:W-:Y:S01]  /*5e20*/  LEA.HI R64, R64, R65, RZ, 0x2 ;  /* 0x0000004140407211 */ /* 0x000fe200078f10ff */
[----:B------:R-:W-:Y:S02]  /*5e30*/  IMAD R8, R13, UR17, R8 ;  /* 0x000000110d087c24 */ /* 0x000fe4000f8e0208 */
[----:B------:R-:W-:Y:S01]  /*5e40*/  IMAD.WIDE.U32 R10, R12, UR17, R4 ;  /* 0x000000110c0a7c25 */ /* 0x000fe2000f8e0004 */
[----:B------:R-:W-:Y:S01]  /*5e50*/  SHF.R.S32.HI R64, RZ, 0x2, R64 ;  /* 0x00000002ff407819 */ /* 0x000fe20000011440 */
[----:B------:R-:W1:Y:S04]  /*5e60*/  LDS.128 R60, [R0+0x9000] ;  /* 0x00900000003c7984 */ /* 0x000e680000000c00 */
[----:B------:R-:W2:Y:S04]  /*5e70*/  LDS.128 R56, [R0+0xb000] ;  /* 0x00b0000000387984 */ /* 0x000ea80000000c00 */
[----:B------:R-:W3:Y:S04]  /*5e80*/  LDS.128 R52, [R0+0xd000] ;  /* 0x00d0000000347984 */ /* 0x000ee80000000c00 */
[----:B------:R-:W4:Y:S04]  /*5e90*/  LDS.128 R48, [R0+0xa000] ;  /* 0x00a0000000307984 */ /* 0x000f280000000c00 */
[----:B------:R-:W4:Y:S04]  /*5ea0*/  LDS.128 R44, [R0+0xc000] ;  /* 0x00c00000002c7984 */ /* 0x000f280000000c00 */
[----:B------:R-:W4:Y:S01]  /*5eb0*/  LDS.128 R40, [R0+0xe000] ;  /* 0x00e0000000287984 */ /* 0x000f220000000c00 */
[----:B------:R-:W-:-:S03]  /*5ec0*/  SHF.R.S32.HI R9, RZ, 0x1f, R64 ;  /* 0x0000001fff097819 */ /* 0x000fc60000011440 */
[----:B------:R-:W4:Y:S04]  /*5ed0*/  LDS.128 R36, [R0+0xf000] ;  /* 0x00f0000000247984 */ /* 0x000f280000000c00 */
[----:B------:R-:W4:Y:S04]  /*5ee0*/  LDS.128 R28, [R0+0x11000] ;  /* 0x01100000001c7984 */ /* 0x000f280000000c00 */
[----:B------:R-:W4:Y:S04]  /*5ef0*/  LDS.128 R20, [R0+0x13000] ;  /* 0x0130000000147984 */ /* 0x000f280000000c00 */
[----:B------:R-:W4:Y:S04]  /*5f00*/  LDS.128 R32, [R0+0x10000] ;  /* 0x0100000000207984 */ /* 0x000f280000000c00 */
[----:B------:R-:W4:Y:S04]  /*5f10*/  LDS.128 R24, [R0+0x12000] ;  /* 0x0120000000187984 */ /* 0x000f280000000c00 */
[----:B------:R1:W4:Y:S01]  /*5f20*/  LDS.128 R12, [R0+0x14000] ;  /* 0x01400000000c7984 */ /* 0x0003220000000c00 */
[----:B------:R-:W-:-:S02]  /*5f30*/  IMAD R2, R9, R18, RZ ;  /* 0x0000001209027224 */ /* 0x000fc400078e02ff */
[----:B------:R-:W-:-:S04]  /*5f40*/  IMAD.WIDE.U32 R4, R64, R18, R6 ;  /* 0x0000001240047225 */ /* 0x000fc800078e0006 */
[----:B------:R-:W-:Y:S01]  /*5f50*/  IMAD R2, R64, R19, R2 ;  /* 0x0000001340027224 */ /* 0x000fe200078e0202 */
[----:B------:R-:W-:Y:S02]  /*5f60*/  IADD3 R11, R11, R8, RZ ;  /* 0x000000080b0b7210 */ /* 0x000fe40007ffe0ff */
[----:B------:R-:W-:Y:S02]  /*5f70*/  LEA R6, P0, R4, UR6, 0x1 ;  /* 0x0000000604067c11 */ /* 0x000fe4000f8008ff */
[----:B------:R-:W-:Y:S01]  /*5f80*/  IADD3 R2, R5, R2, RZ ;  /* 0x0000000205027210 */ /* 0x000fe20007ffe0ff */
[----:B------:R-:W-:-:S03]  /*5f90*/  IMAD.WIDE.U32 R10, R64, R16, R10 ;  /* 0x00000010400a7225 */ /* 0x000fc600078e000a */
[----:B------:R-:W-:Y:S01]  /*5fa0*/  LEA.HI.X R7, R4, UR7, R2, 0x1, P0 ;  /* 0x0000000704077c11 */ /* 0x000fe200080f0c02 */
[----:B------:R-:W-:Y:S01]  /*5fb0*/  ULDC.64 UR6, c[0x0][0x3f8] ;  /* 0x0000fe0000067ab9 */ /* 0x000fe20000000a00 */
[----:B------:R-:W-:Y:S01]  /*5fc0*/  LEA R8, P0, R18, R6, 0x7 ;  /* 0x0000000612087211 */ /* 0x000fe200078038ff */
[----:B-1----:R-:W-:-:S04]  /*5fd0*/  IMAD R0, R9, R16, RZ ;  /* 0x0000001009007224 */ /* 0x002fc800078e02ff */
[----:B------:R-:W-:Y:S01]  /*5fe0*/  IMAD R0, R64, R17, R0 ;  /* 0x0000001140007224 */ /* 0x000fe200078e0200 */
[----:B------:R-:W-:Y:S02]  /*5ff0*/  LEA.HI.X R9, R18, R7, R19, 0x7, P0 ;  /* 0x0000000712097211 */ /* 0x000fe400000f3c13 */
[C---:B------:R-:W-:Y:S02]  /*6000*/  LEA R4, P0, R10.reuse, UR6, 0x1 ;  /* 0x000000060a047c11 */ /* 0x040fe4000f8008ff */
[----:B------:R-:W-:Y:S01]  /*6010*/  IADD3 R0, R11, R0, RZ ;  /* 0x000000000b007210 */ /* 0x000fe20007ffe0ff */
[----:B------:R-:W-:Y:S03]  /*6020*/  STG.E.128 desc[UR22][R6.64], R60 ;  /* 0x0000003c06007986 */ /* 0x000fe6000c101d16 */
[----:B------:R-:W-:Y:S01]  /*6030*/  LEA.HI.X R5, R10, UR7, R0, 0x1, P0 ;  /* 0x000000070a057c11 */ /* 0x000fe200080f0c00 */
[----:B--2---:R-:W-:Y:S04]  /*6040*/  STG.E.128 desc[UR22][R6.64+0x40], R56 ;  /* 0x0000403806007986 */ /* 0x004fe8000c101d16 */
[----:B---3--:R1:W-:Y:S04]  /*6050*/  STG.E.128 desc[UR22][R6.64+0x80], R52 ;  /* 0x0000803406007986 */ /* 0x0083e8000c101d16 */
[----:B----4-:R2:W-:Y:S04]  /*6060*/  STG.E.128 desc[UR22][R8.64], R48 ;  /* 0x0000003008007986 */ /* 0x0105e8000c101d16 */
[----:B------:R2:W-:Y:S04]  /*6070*/  STG.E.128 desc[UR22][R8.64+0x40], R44 ;  /* 0x0000402c08007986 */ /* 0x0005e8000c101d16 */
[----:B------:R2:W-:Y:S04]  /*6080*/  STG.E.128 desc[UR22][R8.64+0x80], R40 ;  /* 0x0000802808007986 */ /* 0x0005e8000c101d16 */
[----:B------:R2:W-:Y:S04]  /*6090*/  STG.E.128 desc[UR22][R4.64], R36 ;  /* 0x0000002404007986 */ /* 0x0005e8000c101d16 */
[----:B------:R2:W-:Y:S04]  /*60a0*/  STG.E.128 desc[UR22][R4.64+0x40], R28 ;  /* 0x0000401c04007986 */ /* 0x0005e8000c101d16 */
[----:B------:R2:W-:Y:S01]  /*60b0*/  STG.E.128 desc[UR22][R4.64+0x80], R20 ;  /* 0x0000801404007986 */ /* 0x0005e2000c101d16 */
[----:B-1----:R-:W-:-:S04]  /*60c0*/  LEA R6, P0, R16, R4, 0x7 ;  /* 0x0000000410067211 */ /* 0x002fc800078038ff */
[----:B------:R-:W-:-:S05]  /*60d0*/  LEA.HI.X R7, R16, R5, R17, 0x7, P0 ;  /* 0x0000000510077211 */ /* 0x000fca00000f3c11 */
[----:B------:R2:W-:Y:S04]  /*60e0*/  STG.E.128 desc[UR22][R6.64], R32 ;  /* 0x0000002006007986 */ /* 0x0005e8000c101d16 */
[----:B------:R2:W-:Y:S04]  /*60f0*/  STG.E.128 desc[UR22][R6.64+0x40], R24 ;  /* 0x0000401806007986 */ /* 0x0005e8000c101d16 */
[----:B------:R2:W-:Y:S02]  /*6100*/  STG.E.128 desc[UR22][R6.64+0x80], R12 ;  /* 0x0000800c06007986 */ /* 0x0005e4000c101d16 */
.L_x_118:
        /* <DEDUP_REMOVED lines=11> */
.L_x_125:
[----:B------:R-:W-:Y:S05]  /*61c0*/  EXIT ;  /* 0x000000000000794d */ /* 0x000fea0003800000 */
.L_x_127:
        /* <DEDUP_REMOVED lines=11> */
.L_x_1281:


//--------------------- .text._ZN5flash44flash_bwd_dq_dk_dv_loop_seqk_parallel_kernelI23Flash_bwd_kernel_traitsILi96ELi64ELi128ELi8ELi2ELi4ELi4ELb1ELb0EN7cutlass10bfloat16_tE19Flash_kernel_traitsILi96ELi64ELi128ELi8ES3_EELb0ELb0ELb0ELb1ELb0ELb0ELb0EEEvNS_16Flash_bwd_paramsE --------------------------
	.section	.text._ZN5flash44flash_bwd_dq_dk_dv_loop_seqk_parallel_kernelI23Flash_bwd_kernel_traitsILi96ELi64ELi128ELi8ELi2ELi4ELi4ELb1ELb0EN7cutlass10bfloat16_tE19Flash_kernel_traitsILi96ELi64ELi128ELi8ES3_EELb0ELb0ELb0ELb1ELb0ELb0ELb0EEEvNS_16Flash_bwd_paramsE,"ax",@progbits
	.align	128
        .global         _ZN5flash44flash_bwd_dq_dk_dv_loop_seqk_parallel_kernelI23Flash_bwd_kernel_traitsILi96ELi64ELi128ELi8ELi2ELi4ELi4ELb1ELb0EN7cutlass10bfloat16_tE19Flash_kernel_traitsILi96ELi64ELi128ELi8ES3_EELb0ELb0ELb0ELb1ELb0ELb0ELb0EEEvNS_16Flash_bwd_paramsE
        .type           _ZN5flash44flash_bwd_dq_dk_dv_loop_seqk_parallel_kernelI23Flash_bwd_kernel_traitsILi96ELi64ELi128ELi8ELi2ELi4ELi4ELb1ELb0EN7cutlass10bfloat16_tE19Flash_kernel_traitsILi96ELi64ELi128ELi8ES3_EELb0ELb0ELb0ELb1ELb0ELb0ELb0EEEvNS_16Flash_bwd_paramsE,@function
        .size           _ZN5flash44flash_bwd_dq_dk_dv_loop_seqk_parallel_kernelI23Flash_bwd_kernel_traitsILi96ELi64ELi128ELi8ELi2ELi4ELi4ELb1ELb0EN7cutlass10bfloat16_tE19Flash_kernel_traitsILi96ELi64ELi128ELi8ES3_EELb0ELb0ELb0ELb1ELb0ELb0ELb0EEEvNS_16Flash_bwd_paramsE,(.L_x_1282 - _ZN5flash44flash_bwd_dq_dk_dv_loop_seqk_parallel_kernelI23Flash_bwd_kernel_traitsILi96ELi64ELi128ELi8ELi2ELi4ELi4ELb1ELb0EN7cutlass10bfloat16_tE19Flash_kernel_traitsILi96ELi64ELi128ELi8ES3_EELb0ELb0ELb0ELb1ELb0ELb0ELb0EEEvNS_16Flash_bwd_paramsE)
        .other          _ZN5flash44flash_bwd_dq_dk_dv_loop_seqk_parallel_kernelI23Flash_bwd_kernel_traitsILi96ELi64ELi128ELi8ELi2ELi4ELi4ELb1ELb0EN7cutlass10bfloat16_tE19Flash_kernel_traitsILi96ELi64ELi128ELi8ES3_EELb0ELb0ELb0ELb1ELb0ELb0ELb0EEEvNS_16Flash_bwd_paramsE,@"STO_CUDA_ENTRY STV_DEFAULT"
_ZN5flash44flash_bwd_dq_dk_dv_loop_seqk_parallel_kernelI23Flash_bwd_kernel_traitsILi96ELi64ELi128ELi8ELi2ELi4ELi4ELb1ELb0EN7cutlass10bfloat16_tE19Flash_kernel_traitsILi96ELi64ELi128ELi8ES3_EELb0ELb0ELb0ELb1ELb0ELb0ELb0EEEvNS_16Flash_bwd_paramsE:
.text._ZN5flash44flash_bwd_dq_dk_dv_loop_seqk_parallel_kernelI23Flash_bwd_kernel_traitsILi96ELi64ELi128ELi8ELi2ELi4ELi4ELb1ELb0EN7cutlass10bfloat16_tE19Flash_kernel_traitsILi96ELi64ELi128ELi8ES3_EELb0ELb0ELb0ELb1ELb0ELb0ELb0EEEvNS_16Flash_bwd_paramsE:
        /* <DEDUP_REMOVED lines=17> */
[----:B------:R-:W-:Y:S01]  /*0110*/  UMOV UR59, 0xffffd000 ;  /* 0xffffd000003b7882 */ /* 0x000fe20000000000 */
[----:B------:R-:W-:Y:S02]  /*0120*/  IMAD.MOV.U32 R232, RZ, RZ, -0x10 ;  /* 0xfffffff0ffe87424 */ /* 0x000fe400078e00ff */
[----:B------:R-:W-:Y:S02]  /*0130*/  IMAD.MOV.U32 R226, RZ, RZ, -0x40 ;  /* 0xffffffc0ffe27424 */ /* 0x000fe400078e00ff */
[----:B------:R-:W4:Y:S08]  /*0140*/  S2UR UR56, SR_CTAID.Z ;  /* 0x00000000003879c3 */ /* 0x000f300000002700 */
[----:B------:R-:W5:Y:S01]  /*0150*/  S2UR UR47, SR_CTAID.Y ;  /* 0x00000000002f79c3 */ /* 0x000f620000002600 */
[----:B---3--:R-:W-:Y:S01]  /*0160*/  ULEA UR4, UR4, UR5, 0x18 ;  /* 0x0000000504047291 */ /* 0x008fe2000f8ec03f */
[----:B--2---:R-:W-:Y:S01]  /*0170*/  SHF.R.S32.HI R20, RZ, 0x1f, R21 ;  /* 0x0000001fff147819 */ /* 0x004fe20000011415 */
[----:B----4-:R-:W-:-:S03]  /*0180*/  USHF.R.S32.HI UR5, URZ, 0x1f, UR56 ;  /* 0x0000001f3f057899 */ /* 0x010fc60008011438 */
[CC--:B------:R-:W-:Y:S02]  /*0190*/  LEA.HI R18, R20.reuse, R21.reuse, RZ, 0x3 ;  /* 0x0000001514127211 */ /* 0x0c0fe400078f18ff */
[CC--:B------:R-:W-:Y:S02]  /*01a0*/  LEA.HI R7, R20.reuse, R21.reuse, RZ, 0x2 ;  /* 0x0000001514077211 */ /* 0x0c0fe400078f10ff */
[----:B-1----:R-:W-:Y:S01]  /*01b0*/  SHF.R.S32.HI R0, RZ, 0x3, R18 ;  /* 0x00000003ff007819 */ /* 0x002fe20000011412 */
[----:B-----5:R-:W-:Y:S01]  /*01c0*/  USHF.L.U32 UR6, UR47, 0x7, URZ ;  /* 0x000000072f067899 */ /* 0x020fe2000800063f */
[----:B------:R-:W-:Y:S02]  /*01d0*/  LOP3.LUT R2, R7, 0xfffffffc, RZ, 0xc0, !PT ;  /* 0xfffffffc07027812 */ /* 0x000fe400078ec0ff */
[----:B------:R-:W-:Y:S01]  /*01e0*/  LEA.HI R4, R20, R21, RZ, 0x4 ;  /* 0x0000001514047211 */ /* 0x000fe200078f20ff */
[----:B------:R-:W-:Y:S01]  /*01f0*/  IMAD.SHL.U32 R0, R0, 0x40, RZ ;  /* 0x0000004000007824 */ /* 0x000fe200078e00ff */
[----:B------:R-:W-:Y:S01]  /*0200*/  SHF.R.S32.HI R17, RZ, 0x2, R7 ;  /* 0x00000002ff117819 */ /* 0x000fe20000011407 */
[----:B------:R-:W-:Y:S01]  /*0210*/  IMAD.IADD R9, R21, 0x1, -R2 ;  /* 0x0000000115097824 */ /* 0x000fe200078e0a02 */
[----:B------:R-:W-:-:S02]  /*0220*/  SHF.R.S32.HI R5, RZ, 0x4, R4 ;  /* 0x00000004ff057819 */ /* 0x000fc40000011404 */
[----:B------:R-:W-:Y:S01]  /*0230*/  LOP3.LUT R0, R0, 0xc0, RZ, 0xc0, !PT ;  /* 0x000000c000007812 */ /* 0x000fe200078ec0ff */
[C---:B------:R-:W-:Y:S01]  /*0240*/  IMAD.SHL.U32 R250, R9.reuse, 0x8, RZ ;  /* 0x0000000809fa7824 */ /* 0x040fe200078e00ff */
[----:B------:R-:W-:Y:S01]  /*0250*/  LEA.HI R2, R4, R5, RZ, 0x1 ;  /* 0x0000000504027211 */ /* 0x000fe200078f08ff */
[----:B------:R-:W-:Y:S01]  /*0260*/  IMAD.SHL.U32 R9, R9, 0x2, RZ ;  /* 0x0000000209097824 */ /* 0x000fe200078e00ff */
[----:B------:R-:W-:Y:S02]  /*0270*/  LEA.HI R13, R20, R21, RZ, 0x5 ;  /* 0x00000015140d7211 */ /* 0x000fe400078f28ff */
[----:B------:R-:W-:Y:S02]  /*0280*/  LOP3.LUT R3, R0, 0x18, R250, 0xf8, !PT ;  /* 0x0000001800037812 */ /* 0x000fe400078ef8fa */
[----:B------:R-:W-:Y:S02]  /*0290*/  SHF.R.U32.HI R0, RZ, 0x3, R0 ;  /* 0x00000003ff007819 */ /* 0x000fe40000011600 */
[----:B------:R-:W-:-:S02]  /*02a0*/  LOP3.LUT R2, R2, 0xfffffffe, RZ, 0xc0, !PT ;  /* 0xfffffffe02027812 */ /* 0x000fc400078ec0ff */
[----:B------:R-:W-:Y:S02]  /*02b0*/  LOP3.LUT R14, R3, R0, RZ, 0x3c, !PT ;  /* 0x00000000030e7212 */ /* 0x000fe400078e3cff */
[----:B------:R-:W-:Y:S01]  /*02c0*/  LEA.HI R3, R7, R17, RZ, 0x1 ;  /* 0x0000001107037211 */ /* 0x000fe200078f08ff */
[----:B------:R-:W-:Y:S01]  /*02d0*/  IMAD.IADD R16, R5, 0x1, -R2 ;  /* 0x0000000105107824 */ /* 0x000fe200078e0a02 */
[--C-:B------:R-:W-:Y:S02]  /*02e0*/  SHF.R.S32.HI R6, RZ, 0x5, R13.reuse ;  /* 0x00000005ff067819 */ /* 0x100fe4000001140d */
[----:B------:R-:W-:Y:S02]  /*02f0*/  SHF.R.S32.HI R2, RZ, 0x1f, R13 ;  /* 0x0000001fff027819 */ /* 0x000fe4000001140d */
[----:B------:R-:W-:Y:S02]  /*0300*/  LOP3.LUT R0, R4, 0xfffffff0, RZ, 0xc0, !PT ;  /* 0xfffffff004007812 */ /* 0x000fe400078ec0ff */
[----:B------:R-:W-:-:S02]  /*0310*/  LOP3.LUT R3, R3, 0x7fffffe, RZ, 0xc0, !PT ;  /* 0x07fffffe03037812 */ /* 0x000fc400078ec0ff */
[-C--:B------:R-:W-:Y:S01]  /*0320*/  LEA.HI R2, R2, R6.reuse, RZ, 0x2 ;  /* 0x0000000602027211 */ /* 0x080fe200078f10ff */
[----:B------:R-:W-:Y:S01]  /*0330*/  IMAD.IADD R0, R21, 0x1, -R0 ;  /* 0x0000000115007824 */ /* 0x000fe200078e0a00 */
[----:B------:R-:W-:Y:S01]  /*0340*/  LEA.HI R4, R13, R6, RZ, 0x1 ;  /* 0x000000060d047211 */ /* 0x000fe200078f08ff */
[----:B------:R-:W-:Y:S01]  /*0350*/  IMAD.IADD R3, R17, 0x1, -R3 ;  /* 0x0000000111037824 */ /* 0x000fe200078e0a03 */
[----:B------:R-:W-:Y:S02]  /*0360*/  LOP3.LUT R2, R2, 0xfffffffc, RZ, 0xc0, !PT ;  /* 0xfffffffc02027812 */ /* 0x000fe400078ec0ff */
[----:B------:R-:W-:Y:S01]  /*0370*/  LOP3.LUT R4, R4, 0xfffffffe, RZ, 0xc0, !PT ;  /* 0xfffffffe04047812 */ /* 0x000fe200078ec0ff */
[C---:B------:R-:W-:Y:S01]  /*0380*/  IMAD R8, R6.reuse, 0x8, R3 ;  /* 0x0000000806087824 */ /* 0x040fe200078e0203 */
[----:B------:R-:W-:Y:S01]  /*0390*/  SHF.R.S32.HI R5, RZ, 0x1f, R0 ;  /* 0x0000001fff057819 */ /* 0x000fe20000011400 */
[C---:B------:R-:W-:Y:S01]  /*03a0*/  IMAD.IADD R11, R6.reuse, 0x1, -R2 ;  /* 0x00000001060b7824 */ /* 0x040fe200078e0a02 */
[----:B------:R-:W-:Y:S01]  /*03b0*/  SHF.R.S32.HI R3, RZ, 0x1f, R7 ;  /* 0x0000001fff037819 */ /* 0x000fe20000011407 */
[----:B------:R-:W-:Y:S01]  /*03c0*/  IMAD.IADD R230, R6, 0x1, -R4 ;  /* 0x0000000106e67824 */ /* 0x000fe200078e0a04 */
[----:B------:R-:W-:Y:S01]  /*03d0*/  LOP3.LUT R7, R18, 0xfffffff8, RZ, 0xc0, !PT ;  /* 0xfffffff812077812 */ /* 0x000fe200078ec0ff */
[----:B------:R-:W-:Y:S01]  /*03e0*/  IMAD.U32 R14, R8, 0x20, R14 ;  /* 0x00000020080e7824 */ /* 0x000fe200078e000e */
[----:B------:R-:W-:-:S02]  /*03f0*/  LEA.HI R2, R0, R0, RZ, 0x1 ;  /* 0x0000000000027211 */ /* 0x000fc400078f08ff */
[----:B------:R-:W-:Y:S02]  /*0400*/  LEA.HI R12, R5, R0, RZ, 0x3 ;  /* 0x00000000050c7211 */ /* 0x000fe400078f18ff */
[----:B------:R-:W-:Y:S01]  /*0410*/  LEA.HI R4, R3, R17, RZ, 0x3 ;  /* 0x0000001103047211 */ /* 0x000fe200078f18ff */
[----:B------:R-:W-:Y:S01]  /*0420*/  IMAD.IADD R3, R21, 0x1, -R7 ;  /* 0x0000000115037824 */ /* 0x000fe200078e0a07 */
[----:B------:R-:W-:Y:S01]  /*0430*/  LOP3.LUT R6, R2, 0x7fffffe, RZ, 0xc0, !PT ;  /* 0x07fffffe02067812 */ /* 0x000fe200078ec0ff */
[----:B------:R1:W-:Y:S01]  /*0440*/  STL [R1+0x14], R14 ;  /* 0x0000140e01007387 */ /* 0x0003e20000100800 */
[----:B------:R-:W-:Y:S02]  /*0450*/  LOP3.LUT R5, R12, 0xfffffff8, RZ, 0xc0, !PT ;  /* 0xfffffff80c057812 */ /* 0x000fe400078ec0ff */
[----:B------:R-:W-:Y:S01]  /*0460*/  LEA.HI R7, R20, R21, RZ, 0x6 ;  /* 0x0000001514077211 */ /* 0x000fe200078f30ff */
[C---:B------:R-:W-:Y:S01]  /*0470*/  IMAD.IADD R19, R0.reuse, 0x1, -R6 ;  /* 0x0000000100137824 */ /* 0x040fe200078e0a06 */
[----:B------:R-:W-:Y:S01]  /*0480*/  LEA.HI R10, R3, R3, RZ, 0x1 ;  /* 0x00000003030a7211 */ /* 0x000fe200078f08ff */
[----:B------:R-:W-:Y:S01]  /*0490*/  IMAD.IADD R15, R0, 0x1, -R5 ;  /* 0x00000001000f7824 */ /* 0x000fe200078e0a05 */
[----:B------:R-:W-:-:S02]  /*04a0*/  LOP3.LUT R0, R4, 0xfffffff8, RZ, 0xc0, !PT ;  /* 0xfffffff804007812 */ /* 0x000fc400078ec0ff */
[--C-:B------:R-:W-:Y:S02]  /*04b0*/  SHF.R.S32.HI R4, RZ, 0x1, R2.reuse ;  /* 0x00000001ff047819 */ /* 0x100fe40000011402 */
[----:B------:R-:W-:Y:S01]  /*04c0*/  SHF.R.S32.HI R5, RZ, 0x1f, R2 ;  /* 0x0000001fff057819 */ /* 0x000fe20000011402 */
[----:B------:R-:W-:Y:S01]  /*04d0*/  IMAD.IADD R0, R17, 0x1, -R0 ;  /* 0x0000000111007824 */ /* 0x000fe200078e0a00 */
[----:B------:R-:W-:Y:S02]  /*04e0*/  LOP3.LUT R6, R10, 0x3fffffe, RZ, 0xc0, !PT ;  /* 0x03fffffe0a067812 */ /* 0x000fe400078ec0ff */
[----:B------:R-:W-:Y:S02]  /*04f0*/  SHF.R.S32.HI R2, RZ, 0x6, R7 ;  /* 0x00000006ff027819 */ /* 0x000fe40000011407 */
[----:B------:R-:W-:Y:S01]  /*0500*/  LEA.HI R7, R5, R4, RZ, 0x2 ;  /* 0x0000000405077211 */ /* 0x000fe200078f10ff */
[----:B------:R-:W-:Y:S01]  /*0510*/  IMAD.IADD R6, R3, 0x1, -R6 ;  /* 0x0000000103067824 */ /* 0x000fe200078e0a06 */
[----:B------:R-:W-:Y:S01]  /*0520*/  LOP3.LUT R8, R0, 0x1, RZ, 0xc0, !PT ;  /* 0x0000000100087812 */ /* 0x000fe200078ec0ff */
[----:B------:R-:W-:Y:S01]  /*0530*/  IMAD R5, R2, 0x4, R16 ;  /* 0x0000000402057824 */ /* 0x000fe200078e0210 */
[----:B------:R-:W-:Y:S01]  /*0540*/  LOP3.LUT R7, R7, 0xfffffffc, RZ, 0xc0, !PT ;  /* 0xfffffffc07077812 */ /* 0x000fe200078ec0ff */
[----:B------:R-:W-:Y:S01]  /*0550*/  IMAD.SHL.U32 R3, R3, 0x40, RZ ;  /* 0x0000004003037824 */ /* 0x000fe200078e00ff */
[----:B------:R-:W-:Y:S01]  /*0560*/  LOP3.LUT P2, RZ, R0, 0x2, RZ, 0xc0, !PT ;  /* 0x0000000200ff7812 */ /* 0x000fe2000784c0ff */
[----:B------:R-:W-:Y:S01]  /*0570*/  IMAD R222, R5, 0x8, R6 ;  /* 0x0000000805de7824 */ /* 0x000fe200078e0206 */
[----:B------:R-:W-:Y:S01]  /*0580*/  LOP3.LUT R5, R13, 0xffffffe0, RZ, 0xc0, !PT ;  /* 0xffffffe00d057812 */ /* 0x000fe200078ec0ff */
[----:B------:R-:W-:Y:S01]  /*0590*/  IMAD.IADD R17, R4, 0x1, -R7 ;  /* 0x0000000104117824 */ /* 0x000fe200078e0a07 */
[----:B------:R-:W-:Y:S01]  /*05a0*/  LEA.HI R4, R20, R21, RZ, 0x7 ;  /* 0x0000001514047211 */ /* 0x000fe200078f38ff */
[----:B------:R-:W-:Y:S01]  /*05b0*/  IMAD.SHL.U32 R7, R2, 0x20, RZ ;  /* 0x0000002002077824 */ /* 0x000fe200078e00ff */
[----:B------:R-:W-:Y:S01]  /*05c0*/  SHF.R.S32.HI R2, RZ, 0x1, R10 ;  /* 0x00000001ff027819 */ /* 0x000fe2000001140a */
[C---:B------:R-:W-:Y:S01]  /*05d0*/  IMAD.IADD R22, R21.reuse, 0x1, -R5 ;  /* 0x0000000115167824 */ /* 0x040fe200078e0a05 */
[----:B------:R-:W-:Y:S01]  /*05e0*/  SHF.R.S32.HI R13, RZ, 0x7, R4 ;  /* 0x00000007ff0d7819 */ /* 0x000fe20000011404 */
[----:B------:R-:W-:Y:S01]  /*05f0*/  IMAD.SHL.U32 R21, R21, 0x2, RZ ;  /* 0x0000000215157824 */ /* 0x000fe200078e00ff */
[----:B-1----:R-:W-:Y:S01]  /*0600*/  LEA.HI R14, R0, R0, RZ, 0x1 ;  /* 0x00000000000e7211 */ /* 0x002fe200078f08ff */
[----:B------:R-:W-:Y:S01]  /*0610*/  IMAD.SHL.U32 R5, R2, 0x40, RZ ;  /* 0x0000004002057824 */ /* 0x000fe200078e00ff */
[----:B------:R-:W-:Y:S01]  /*0620*/  LOP3.LUT R6, R3, 0x1c0, RZ, 0xc0, !PT ;  /* 0x000001c003067812 */ /* 0x000fe200078ec0ff */
[----:B------:R-:W-:Y:S01]  /*0630*/  STL [R1+0x3c], R22 ;  /* 0x00003c1601007387 */ /* 0x000fe20000100800 */
[----:B------:R-:W-:-:S02]  /*0640*/  LOP3.LUT R4, R7, 0x6, R21, 0xf8, !PT ;  /* 0x0000000607047812 */ /* 0x000fc400078ef815 */
[----:B------:R-:W-:Y:S02]  /*0650*/  SHF.R.S32.HI R3, RZ, 0x3, R12 ;  /* 0x00000003ff037819 */ /* 0x000fe4000001140c */
[----:B------:R-:W-:Y:S01]  /*0660*/  LOP3.LUT P4, RZ, R2, 0x2, RZ, 0xc0, !PT ;  /* 0x0000000202ff7812 */ /* 0x000fe2000788c0ff */
[----:B------:R1:W-:Y:S01]  /*0670*/  STL [R1+0x34], R4 ;  /* 0x0000340401007387 */ /* 0x0003e20000100800 */
[----:B------:R-:W-:Y:S01]  /*0680*/  IMAD.SHL.U32 R2, R11, 0x10, RZ ;  /* 0x000000100b027824 */ /* 0x000fe200078e00ff */
[----:B------:R-:W-:Y:S01]  /*0690*/  ISETP.NE.U32.AND P3, PT, R8, 0x1, PT ;  /* 0x000000010800780c */ /* 0x000fe20003f65070 */
[----:B------:R-:W-:Y:S01]  /*06a0*/  IMAD R20, R3, 0x8, R19 ;  /* 0x0000000803147824 */ /* 0x000fe200078e0213 */
[----:B------:R-:W-:Y:S01]  /*06b0*/  LOP3.LUT P5, RZ, R15, 0x2, RZ, 0xc0, !PT ;  /* 0x000000020fff7812 */ /* 0x000fe200078ac0ff */
[C---:B------:R-:W-:Y:S01]  /*06c0*/  IMAD R19, R11.reuse, 0x2, R3 ;  /* 0x000000020b137824 */ /* 0x040fe200078e0203 */
[----:B------:R-:W-:Y:S01]  /*06d0*/  LOP3.LUT R3, R6, 0x30, R2, 0xf8, !PT ;  /* 0x0000003006037812 */ /* 0x000fe200078ef802 */
[----:B------:R-:W-:Y:S01]  /*06e0*/  IMAD R11, R11, 0x200, R9 ;  /* 0x000002000b0b7824 */ /* 0x000fe200078e0209 */
[----:B------:R-:W-:-:S02]  /*06f0*/  LOP3.LUT R2, R5, 0xc0, RZ, 0xc0, !PT ;  /* 0x000000c005027812 */ /* 0x000fc400078ec0ff */
[--C-:B------:R-:W-:Y:S02]  /*0700*/  LOP3.LUT R10, R3, 0x8, R18.reuse, 0xf8, !PT ;  /* 0x00000008030a7812 */ /* 0x100fe400078ef812 */
[----:B------:R-:W-:Y:S02]  /*0710*/  LOP3.LUT R8, R2, 0x8, R18, 0xf8, !PT ;  /* 0x0000000802087812 */ /* 0x000fe400078ef812 */
[----:B------:R-:W-:Y:S01]  /*0720*/  SHF.R.U32.HI R5, RZ, 0x3, R6 ;  /* 0x00000003ff057819 */ /* 0x000fe20000011606 */
[----:B------:R-:W-:Y:S01]  /*0730*/  IMAD.SHL.U32 R6, R16, 0x8, RZ ;  /* 0x0000000810067824 */ /* 0x000fe200078e00ff */
[----:B------:R-:W-:Y:S02]  /*0740*/  LOP3.LUT P6, RZ, R15, 0x4, RZ, 0xc0, !PT ;  /* 0x000000040fff7812 */ /* 0x000fe400078cc0ff */
[----:B------:R-:W-:Y:S02]  /*0750*/  SEL R225, R228, 0xffffffe0, !P5 ;  /* 0xffffffe0e4e17807 */ /* 0x000fe40006800000 */
[----:B------:R-:W-:-:S02]  /*0760*/  LOP3.LUT R6, R6, 0x8, RZ, 0xc0, !PT ;  /* 0x0000000806067812 */ /* 0x000fc400078ec0ff */
[----:B------:R-:W-:Y:S02]  /*0770*/  SEL R232, R232, 0x10, !P3 ;  /* 0x00000010e8e87807 */ /* 0x000fe40005800000 */
[----:B------:R-:W-:Y:S02]  /*0780*/  SEL R226, R226, 0x40, P6 ;  /* 0x00000040e2e27807 */ /* 0x000fe40003000000 */
[----:B-1----:R-:W-:Y:S02]  /*0790*/  LOP3.LUT R4, R14, 0x3fffffe, RZ, 0xc0, !PT ;  /* 0x03fffffe0e047812 */ /* 0x002fe400078ec0ff */
[----:B------:R-:W-:Y:S02]  /*07a0*/  SEL R223, R228, 0xffffffe0, !P4 ;  /* 0xffffffe0e4df7807 */ /* 0x000fe40006000000 */
[----:B------:R-:W-:Y:S01]  /*07b0*/  LOP3.LUT P0, RZ, R17, 0x2, RZ, 0xc0, !PT ;  /* 0x0000000211ff7812 */ /* 0x000fe2000780c0ff */
[C---:B------:R-:W-:Y:S01]  /*07c0*/  IMAD.IADD R12, R0.reuse, 0x1, -R4 ;  /* 0x00000001000c7824 */ /* 0x040fe200078e0a04 */
[----:B------:R-:W-:Y:S01]  /*07d0*/  SHF.R.U32.HI R4, RZ, 0x3, R2 ;  /* 0x00000003ff047819 */ /* 0x000fe20000011602 */
[----:B------:R-:W-:Y:S01]  /*07e0*/  IMAD.SHL.U32 R0, R0, 0x40, RZ ;  /* 0x0000004000007824 */ /* 0x000fe200078e00ff */
[----:B------:R-:W-:Y:S01]  /*07f0*/  SEL R228, R228, 0xffffffe0, !P0 ;  /* 0xffffffe0e4e47807 */ /* 0x000fe20004000000 */
[----:B------:R-:W-:Y:S01]  /*0800*/  IMAD R11, R12, 0x20, R11 ;  /* 0x000000200c0b7824 */ /* 0x000fe200078e020b */
[----:B------:R-:W-:-:S02]  /*0810*/  LOP3.LUT R4, R8, R4, RZ, 0x3c, !PT ;  /* 0x0000000408047212 */ /* 0x000fc400078e3cff */
[----:B------:R-:W-:-:S03]  /*0820*/  LOP3.LUT R0, R0, 0x1c0, RZ, 0xc0, !PT ;  /* 0x000001c000007812 */ /* 0x000fc600078ec0ff */
[----:B------:R-:W-:Y:S01]  /*0830*/  IMAD.U32 R222, R222, 0x20, R4 ;  /* 0x00000020dede7824 */ /* 0x000fe200078e0004 */
[----:B------:R-:W-:Y:S01]  /*0840*/  LOP3.LUT R3, R0, 0x20, R7, 0xf8, !PT ;  /* 0x0000002000037812 */ /* 0x000fe200078ef807 */
[----:B------:R-:W-:Y:S01]  /*0850*/  IMAD.SHL.U32 R4, R15, 0x40, RZ ;  /* 0x000000400f047824 */ /* 0x000fe200078e00ff */
[----:B------:R-:W-:Y:S01]  /*0860*/  SHF.R.U32.HI R2, RZ, 0x3, R0 ;  /* 0x00000003ff027819 */ /* 0x000fe20000011600 */
[----:B------:R-:W-:Y:S01]  /*0870*/  IMAD R0, R13, 0x1000, R9 ;  /* 0x000010000d007824 */ /* 0x000fe200078e0209 */
[----:B------:R-:W-:Y:S01]  /*0880*/  LEA R222, R222, UR4, 0x1 ;  /* 0x00000004dede7c11 */ /* 0x000fe2000f8e08ff */
[----:B------:R-:W-:Y:S01]  /*0890*/  IMAD.SHL.U32 R9, R16, 0x10, RZ ;  /* 0x0000001010097824 */ /* 0x000fe200078e00ff */
[----:B------:R-:W-:Y:S01]  /*08a0*/  LOP3.LUT R2, R3, R2, RZ, 0x3c, !PT ;  /* 0x0000000203027212 */ /* 0x000fe200078e3cff */
[----:B------:R-:W-:Y:S01]  /*08b0*/  IMAD R0, R230, 0x400, R0 ;  /* 0x00000400e6007824 */ /* 0x000fe200078e0200 */
[----:B------:R-:W-:Y:S01]  /*08c0*/  LOP3.LUT R4, R4, 0x1c0, RZ, 0xc0, !PT ;  /* 0x000001c004047812 */ /* 0x000fe200078ec0ff */
[----:B------:R-:W-:Y:S01]  /*08d0*/  IMAD.IADD R223, R223, 0x1, R222 ;  /* 0x00000001dfdf7824 */ /* 0x000fe200078e02de */
[----:B------:R-:W-:Y:S01]  /*08e0*/  LOP3.LUT R3, R10, R5, RZ, 0x3c, !PT ;  /* 0x000000050a037212 */ /* 0x000fe200078e3cff */
[----:B------:R-:W-:Y:S01]  /*08f0*/  IMAD.IADD R235, R2, 0x1, R0 ;  /* 0x0000000102eb7824 */ /* 0x000fe200078e0200 */
[----:B------:R-:W-:Y:S01]  /*0900*/  SHF.R.U32.HI R224, RZ, 0x3, R4 ;  /* 0x00000003ffe07819 */ /* 0x000fe20000011604 */
[----:B------:R-:W-:Y:S01]  /*0910*/  IMAD.SHL.U32 R0, R13, 0x8, RZ ;  /* 0x000000080d007824 */ /* 0x000fe200078e00ff */
[----:B------:R-:W-:Y:S01]  /*0920*/  SHF.R.S32.HI R10, RZ, 0x1f, R22 ;  /* 0x0000001fff0a7819 */ /* 0x000fe20000011416 */
[----:B------:R-:W-:Y:S01]  /*0930*/  IMAD.SHL.U32 R2, R17, 0x40, RZ ;  /* 0x0000004011027824 */ /* 0x000fe200078e00ff */
[----:B------:R-:W-:Y:S01]  /*0940*/  LOP3.LUT R224, R224, R4, R6, 0x1e, !PT ;  /* 0x00000004e0e07212 */ /* 0x000fe200078e1e06 */
[----:B------:R-:W-:Y:S01]  /*0950*/  IMAD R3, R16, 0x200, R3 ;  /* 0x0000020010037824 */ /* 0x000fe200078e0203 */
[----:B------:R-:W-:-:S02]  /*0960*/  LOP3.LUT R7, R0, 0x8, RZ, 0xc0, !PT ;  /* 0x0000000800077812 */ /* 0x000fc400078ec0ff */
[----:B------:R-:W-:Y:S01]  /*0970*/  SHF.R.S32.HI R0, RZ, 0x1, R14 ;  /* 0x00000001ff007819 */ /* 0x000fe2000001140e */
[----:B------:R-:W-:Y:S01]  /*0980*/  IMAD.U32 R224, R19, 0x200, R224 ;  /* 0x0000020013e07824 */ /* 0x000fe200078e00e0 */
[----:B------:R-:W-:Y:S02]  /*0990*/  LEA.HI R4, R10, R22, RZ, 0x2 ;  /* 0x000000160a047211 */ /* 0x000fe400078f10ff */
[C---:B------:R-:W-:Y:S01]  /*09a0*/  LOP3.LUT P1, RZ, R0.reuse, 0x2, RZ, 0xc0, !PT ;  /* 0x0000000200ff7812 */ /* 0x040fe2000782c0ff */
[----:B------:R-:W-:Y:S01]  /*09b0*/  IMAD.SHL.U32 R0, R0, 0x40, RZ ;  /* 0x0000004000007824 */ /* 0x000fe200078e00ff */
[----:B------:R-:W-:Y:S02]  /*09c0*/  SHF.R.S32.HI R4, RZ, 0x2, R4 ;  /* 0x00000002ff047819 */ /* 0x000fe40000011404 */
        /* <DEDUP_REMOVED lines=44> */
.L_x_169:
        /* <DEDUP_REMOVED lines=50> */
[----:B------:R-:W-:-:S03]  /*0fb0*/  @!UP3 USEL UR9, UR5, URZ, UP0 ;  /* 0x0000003f0509b287 */ /* 0x000fc60008000000 */
[----:B------:R-:W-:Y:S01]  /*0fc0*/  ULDC UR5, c[0x0][0x2c8] ;  /* 0x0000b20000057ab9 */ /* 0x000fe20000000800 */
[----:B--2---:R-:W-:Y:S02]  /*0fd0*/  @P1 R2UR UR36, R8 ;  /* 0x00000000082412ca */ /* 0x004fe400000e0000 */
        /* <DEDUP_REMOVED lines=14> */
.L_x_128:
        /* <DEDUP_REMOVED lines=15> */
[----:B------:R-:W-:-:S02]  /*11b0*/  UIMAD UR22, UR47, UR11, UR10 ;  /* 0x0000000b2f1672a4 */ /* 0x000fc4000f8e020a */
[----:B------:R-:W-:Y:S01]  /*11c0*/  USHF.L.U32 UR9, UR47, 0x7, URZ ;  /* 0x000000072f097899 */ /* 0x000fe2000800063f */
[----:B------:R-:W-:Y:S01]  /*11d0*/  @!UP1 ULDC.64 UR10, c[0x0][0x418] ;  /* 0x00010600000a9ab9 */ /* 0x000fe20000000a00 */
[----:B------:R-:W-:Y:S01]  /*11e0*/  ULDC UR58, c[0x0][0x2d4] ;  /* 0x0000b500003a7ab9 */ /* 0x000fe20000000800 */
[----:B------:R-:W-:Y:S01]  /*11f0*/  ULDC.64 UR44, c[0x0][0x240] ;  /* 0x00009000002c7ab9 */ /* 0x000fe20000000a00 */
[----:B------:R-:W-:Y:S02]  /*1200*/  USHF.R.S32.HI UR28, URZ, 0x1f, UR58 ;  /* 0x0000001f3f1c7899 */ /* 0x000fe4000801143a */
[----:B------:R-:W-:Y:S01]  /*1210*/  USEL UR30, UR9, URZ, UP2 ;  /* 0x0000003f091e7287 */ /* 0x000fe20009000000 */
[----:B------:R-:W-:Y:S01]  /*1220*/  ULDC.U8 UR25, c[0x0][0x480] ;  /* 0x0001200000197ab9 */ /* 0x000fe20000000000 */
[----:B------:R-:W-:Y:S01]  /*1230*/  ULDC.U8 UR24, c[0x0][0x3d8] ;  /* 0x0000f60000187ab9 */ /* 0x000fe20000000000 */
[----:B-1----:R-:W-:Y:S01]  /*1240*/  IABS R6, R7 ;  /* 0x0000000700067213 */ /* 0x002fe20000000000 */
[----:B------:R-:W-:Y:S01]  /*1250*/  UIMAD.WIDE.U32 UR14, UR18, UR44, URZ ;  /* 0x0000002c120e72a5 */ /* 0x000fe2000f8e003f */
[----:B------:R-:W-:Y:S01]  /*1260*/  ISETP.NE.AND P3, PT, R7, RZ, PT ;  /* 0x000000ff0700720c */ /* 0x000fe20003f65270 */
[----:B------:R-:W-:Y:S01]  /*1270*/  @UP0 UIADD3 UR9, UR36, UR38, URZ ;  /* 0x0000002624090290 */ /* 0x000fe2000fffe03f */
[----:B------:R-:W1:Y:S01]  /*1280*/  I2F.RP R4, R6 ;  /* 0x0000000600047306 */ /* 0x000e620000209400 */
[----:B------:R-:W-:-:S02]  /*1290*/  UISETP.NE.AND UP4, UPT, UR25, URZ, UPT ;  /* 0x0000003f1900728c */ /* 0x000fc4000bf85270 */
[----:B------:R-:W-:Y:S02]  /*12a0*/  UISETP.NE.AND UP3, UPT, UR24, URZ, UPT ;  /* 0x0000003f1800728c */ /* 0x000fe4000bf65270 */
[----:B--2---:R-:W-:Y:S01]  /*12b0*/  UIMAD.WIDE.U32 UR26, UR5, UR12, URZ ;  /* 0x0000000c051a72a5 */ /* 0x004fe2000f8e003f */
[----:B------:R-:W-:Y:S01]  /*12c0*/  @UP0 ULDC.64 UR24, c[0x0][0x248] ;  /* 0x0000920000180ab9 */ /* 0x000fe20000000a00 */
[----:B------:R-:W-:Y:S02]  /*12d0*/  USEL UR55, UR16, UR14, !UP1 ;  /* 0x0000000e10377287 */ /* 0x000fe4000c800000 */
[----:B------:R-:W-:Y:S02]  /*12e0*/  UIMAD UR34, UR5, UR13, UR27 ;  /* 0x0000000d052272a4 */ /* 0x000fe4000f8e021b */
[----:B------:R-:W-:Y:S01]  /*12f0*/  @!UP1 UIMAD UR5, UR57, UR10, URZ ;  /* 0x0000000a390592a4 */ /* 0x000fe2000f8e023f */
[----:B------:R-:W-:Y:S01]  /*1300*/  @UP1 ULDC.64 UR12, c[0x0][0x420] ;  /* 0x00010800000c1ab9 */ /* 0x000fe20000000a00 */
[----:B-1----:R-:W1:Y:S02]  /*1310*/  MUFU.RCP R4, R4 ;  /* 0x0000000400047308 */ /* 0x002e640000001000 */
[----:B------:R-:W-:-:S02]  /*1320*/  @!UP1 UIMAD UR29, UR47, UR11, UR5 ;  /* 0x0000000b2f1d92a4 */ /* 0x000fc4000f8e0205 */
[----:B------:R-:W-:Y:S02]  /*1330*/  UIADD3 UR5, UR35, 0x3f, URZ ;  /* 0x0000003f23057890 */ /* 0x000fe4000fffe03f */
[----:B------:R-:W-:Y:S02]  /*1340*/  @UP1 UIMAD.WIDE.U32 UR42, UR18, UR12, URZ ;  /* 0x0000000c122a12a5 */ /* 0x000fe4000f8e003f */
[----:B------:R-:W-:Y:S02]  /*1350*/  USHF.R.S32.HI UR20, URZ, 0x1f, UR5 ;  /* 0x0000001f3f147899 */ /* 0x000fe40008011405 */
[----:B------:R-:W-:Y:S02]  /*1360*/  UIADD3 UR22, UR17, UR22, URZ ;  /* 0x0000001611167290 */ /* 0x000fe4000fffe03f */
[----:B------:R-:W-:Y:S02]  /*1370*/  ULEA.HI UR46, UR20, UR5, URZ, 0x6 ;  /* 0x00000005142e7291 */ /* 0x000fe4000f8f303f */
[----:B------:R-:W-:Y:S01]  /*1380*/  UIMAD UR5, UR28, UR47, URZ ;  /* 0x0000002f1c0572a4 */ /* 0x000fe2000f8e023f */
[----:B------:R-:W-:Y:S01]  /*1390*/  ULDC UR61, c[0x0][0x2dc] ;  /* 0x0000b700003d7ab9 */ /* 0x000fe20000000800 */
[----:B------:R-:W-:Y:S01]  /*13a0*/  ULDC UR60, c[0x0][0x270] ;  /* 0x00009c00003c7ab9 */ /* 0x000fe20000000800 */
[----:B-1----:R-:W-:Y:S01]  /*13b0*/  VIADD R4, R4, 0xffffffe ;  /* 0x0ffffffe04047836 */ /* 0x002fe20000000000 */
[----:B------:R-:W-:-:S02]  /*13c0*/  @UP0 UIMAD.WIDE.U32 UR16, UR9, UR24, URZ ;  /* 0x00000018091002a5 */ /* 0x000fc4000f8e003f */
[----:B------:R-:W-:Y:S01]  /*13d0*/  @UP1 UIMAD UR49, UR18, UR13, UR43 ;  /* 0x0000000d123112a4 */ /* 0x000fe2000f8e022b */
[----:B------:R-:W1:Y:S01]  /*13e0*/  F2I.FTZ.U32.TRUNC.NTZ R5, R4 ;  /* 0x0000000400057305 */ /* 0x000e62000021f000 */
[----:B------:R-:W-:Y:S02]  /*13f0*/  @!UP1 UIMAD.WIDE.U32 UR40, UR47, UR10, URZ ;  /* 0x0000000a2f2892a5 */ /* 0x000fe4000f8e003f */
[----:B------:R-:W-:Y:S02]  /*1400*/  @UP0 UIMAD UR9, UR9, UR25, URZ ;  /* 0x00000019090902a4 */ /* 0x000fe4000f8e023f */
[----:B------:R-:W-:Y:S02]  /*1410*/  UIMAD.WIDE UR10, UR61, UR60, URZ ;  /* 0x0000003c3d0a72a5 */ /* 0x000fe4000f8e023f */
[----:B------:R-:W-:Y:S02]  /*1420*/  UIMAD.WIDE.U32 UR12, UR47, UR58, URZ ;  /* 0x0000003a2f0c72a5 */ /* 0x000fe4000f8e003f */
[----:B------:R-:W-:-:S02]  /*1430*/  UIMAD UR5, UR57, UR58, UR5 ;  /* 0x0000003a390572a4 */ /* 0x000fc4000f8e0205 */
[----:B------:R-:W-:Y:S02]  /*1440*/  UIMAD UR21, UR18, UR45, URZ ;  /* 0x0000002d121572a4 */ /* 0x000fe4000f8e023f */
[----:B------:R-:W-:Y:S01]  /*1450*/  @UP0 UIADD3 UR31, UR17, UR9, URZ ;  /* 0x00000009111f0290 */ /* 0x000fe2000fffe03f */
[--C-:B-1----:R-:W-:Y:S01]  /*1460*/  IMAD.MOV R0, RZ, RZ, -R5.reuse ;  /* 0x000000ffff007224 */ /* 0x102fe200078e0a05 */
[----:B------:R-:W-:Y:S01]  /*1470*/  UIMAD UR9, UR11, UR12, URZ ;  /* 0x0000000c0b0972a4 */ /* 0x000fe2000f8e023f */
[----:B------:R-:W-:Y:S01]  /*1480*/  IMAD.MOV.U32 R4, RZ, RZ, RZ ;  /* 0x000000ffff047224 */ /* 0x000fe200078e00ff */
[----:B------:R-:W-:Y:S01]  /*1490*/  UIADD3 UR5, UR13, UR5, URZ ;  /* 0x000000050d057290 */ /* 0x000fe2000fffe03f */
[----:B------:R-:W-:Y:S01]  /*14a0*/  IMAD R0, R0, R6, RZ ;  /* 0x0000000600007224 */ /* 0x000fe200078e02ff */
[----:B------:R-:W-:Y:S01]  /*14b0*/  ULDC UR39, c[0x0][0x2c4] ;  /* 0x0000b10000277ab9 */ /* 0x000fe20000000800 */
[----:B------:R-:W-:Y:S02]  /*14c0*/  @UP1 UIADD3 UR22, UR15, UR21, URZ ;  /* 0x000000150f161290 */ /* 0x000fe4000fffe03f */
[----:B------:R-:W-:Y:S01]  /*14d0*/  IMAD.HI.U32 R0, R5, R0, R4 ;  /* 0x0000000005007227 */ /* 0x000fe200078e0004 */
[----:B------:R-:W-:Y:S01]  /*14e0*/  UIMAD.WIDE.U32 UR14, UR10, UR12, URZ ;  /* 0x0000000c0a0e72a5 */ /* 0x000fe2000f8e003f */
[----:B------:R-:W-:Y:S01]  /*14f0*/  @UP0 UMOV UR28, UR16 ;  /* 0x00000010001c0c82 */ /* 0x000fe20008000000 */
[----:B------:R-:W-:-:S03]  /*1500*/  UIMAD UR5, UR10, UR5, UR9 ;  /* 0x000000050a0572a4 */ /* 0x000fc6000f8e0209 */
[----:B------:R-:W-:Y:S01]  /*1510*/  IMAD.HI.U32 R0, R0, R3, RZ ;  /* 0x0000000300007227 */ /* 0x000fe200078e00ff */
[----:B------:R-:W-:Y:S02]  /*1520*/  UIMAD.WIDE.U32 UR12, UR10, UR18, URZ ;  /* 0x000000120a0c72a5 */ /* 0x000fe4000f8e003f */
[----:B------:R-:W-:Y:S02]  /*1530*/  @UP3 UIMAD UR16, UR47, UR39, URZ ;  /* 0x000000272f1032a4 */ /* 0x000fe4000f8e023f */
[----:B------:R-:W-:Y:S01]  /*1540*/  IADD3 R4, -R0, RZ, RZ ;  /* 0x000000ff00047210 */ /* 0x000fe20007ffe1ff */
[----:B------:R-:W-:Y:S02]  /*1550*/  ULOP3.LUT UR9, UR46, 0xffffffc0, URZ, 0xc0, !UPT ;  /* 0xffffffc02e097892 */ /* 0x000fe4000f8ec03f */
[----:B------:R-:W-:Y:S02]  /*1560*/  UIADD3 UR48, UR15, UR5, URZ ;  /* 0x000000050f307290 */ /* 0x000fe4000fffe03f */
[----:B------:R-:W-:Y:S01]  /*1570*/  IMAD R3, R6, R4, R3 ;  /* 0x0000000406037224 */ /* 0x000fe200078e0203 */
[----:B------:R-:W-:-:S02]  /*1580*/  USHF.L.U64.HI UR19, UR47, 0x7, UR57 ;  /* 0x000000072f137899 */ /* 0x000fc40008010239 */
[----:B------:R-:W-:Y:S02]  /*1590*/  USEL UR54, UR14, UR12, !UP1 ;  /* 0x0000000c0e367287 */ /* 0x000fe4000c800000 */
[----:B------:R-:W-:Y:S01]  /*15a0*/  ISETP.GT.U32.AND P1, PT, R6, R3, PT ;  /* 0x000000030600720c */ /* 0x000fe20003f24070 */
[----:B------:R-:W-:Y:S02]  /*15b0*/  @UP3 USEL UR5, UR16, UR18, !UP1 ;  /* 0x0000001210053287 */ /* 0x000fe4000c800000 */
[----:B------:R-:W-:Y:S01]  /*15c0*/  UIADD3 UR14, UR9, -0x40, URZ ;  /* 0xffffffc0090e7890 */ /* 0x000fe2000fffe03f */
[----:B------:R-:W-:Y:S01]  /*15d0*/  @UP3 ULDC UR17, c[0x0][0x2e4] ;  /* 0x0000b90000113ab9 */ /* 0x000fe20000000800 */
[----:B------:R-:W-:Y:S02]  /*15e0*/  USEL UR19, UR19, URZ, UP2 ;  /* 0x0000003f13137287 */ /* 0x000fe40009000000 */
[----:B------:R-:W-:Y:S02]  /*15f0*/  @!UP3 UIMAD UR12, UR47, UR60, UR56 ;  /* 0x0000003c2f0cb2a4 */ /* 0x000fe4000f8e0238 */
[----:B------:R-:W-:-:S02]  /*1600*/  @UP3 UIMAD UR32, UR56, UR17, UR5 ;  /* 0x00000011382032a4 */ /* 0x000fc4000f8e0205 */
[----:B------:R-:W-:Y:S02]  /*1610*/  USHF.R.S32.HI UR15, URZ, 0x1f, UR14 ;  /* 0x0000001f3f0f7899 */ /* 0x000fe4000801140e */
[----:B------:R-:W-:Y:S01]  /*1620*/  @!P1 IMAD.IADD R3, R3, 0x1, -R6 ;  /* 0x0000000103039824 */ /* 0x000fe200078e0a06 */
[----:B------:R-:W-:Y:S01]  /*1630*/  UIADD3 UR5, UP2, UR14, UR30, URZ ;  /* 0x0000001e0e057290 */ /* 0x000fe2000ff5e03f */
[----:B------:R-:W-:Y:S01]  /*1640*/  @!P1 VIADD R0, R0, 0x1 ;  /* 0x0000000100009836 */ /* 0x000fe20000000000 */
[----:B------:R-:W-:Y:S01]  /*1650*/  @!UP3 UIMAD UR32, UR12, UR39, URZ ;  /* 0x000000270c20b2a4 */ /* 0x000fe2000f8e023f */
[----:B------:R-:W-:Y:S01]  /*1660*/  PLOP3.LUT P1, PT, PT, PT, UP0, 0x80, 0x0 ;  /* 0x000000000000781c */ /* 0x000fe20003f2f008 */
[----:B------:R-:W-:Y:S01]  /*1670*/  UIMAD UR9, UR11, UR18, URZ ;  /* 0x000000120b0972a4 */ /* 0x000fe2000f8e023f */
[----:B------:R-:W-:Y:S01]  /*1680*/  ISETP.GE.U32.AND P0, PT, R3, R6, PT ;  /* 0x000000060300720c */ /* 0x000fe20003f06070 */
[----:B------:R-:W-:Y:S01]  /*1690*/  UIADD3.X UR12, UR15, UR19, URZ, UP2, !UPT ;  /* 0x000000130f0c7290 */ /* 0x000fe200097fe43f */
[----:B------:R-:W-:Y:S01]  /*16a0*/  LOP3.LUT R3, R7, UR56, RZ, 0x3c, !PT ;  /* 0x0000003807037c12 */ /* 0x000fe2000f8e3cff */
[----:B------:R-:W-:-:S02]  /*16b0*/  UIMAD UR11, UR11, UR5, URZ ;  /* 0x000000050b0b72a4 */ /* 0x000fc4000f8e023f */
[----:B------:R-:W-:Y:S01]  /*16c0*/  @UP0 UIADD3 UR27, UR36, UR38, URZ ;  /* 0x00000026241b0290 */ /* 0x000fe2000fffe03f */
[----:B------:R-:W-:Y:S01]  /*16d0*/  ISETP.GE.AND P2, PT, R3, RZ, PT ;  /* 0x000000ff0300720c */ /* 0x000fe20003f46270 */
[----:B------:R-:W-:Y:S01]  /*16e0*/  @UP0 ULDC.64 UR20, c[0x0][0x250] ;  /* 0x0000940000140ab9 */ /* 0x000fe20000000a00 */
[----:B------:R-:W-:Y:S02]  /*16f0*/  UIMAD.WIDE.U32 UR16, UR10, UR5, URZ ;  /* 0x000000050a1072a5 */ /* 0x000fe4000f8e003f */
[----:B------:R-:W-:Y:S02]  /*1700*/  UIMAD UR5, UR10, UR12, UR11 ;  /* 0x0000000c0a0572a4 */ /* 0x000fe4000f8e020b */
[----:B------:R-:W-:Y:S01]  /*1710*/  @UP0 UIMAD.WIDE.U32 UR10, UR27, UR20, URZ ;  /* 0x000000141b0a02a5 */ /* 0x000fe2000f8e003f */
[----:B------:R-:W-:Y:S01]  /*1720*/  @P0 IADD3 R0, R0, 0x1, RZ ;  /* 0x0000000100000810 */ /* 0x000fe20007ffe0ff */
[----:B------:R-:W-:Y:S01]  /*1730*/  @UP1 UIADD3 UR48, UR13, UR9, URZ ;  /* 0x000000090d301290 */ /* 0x000fe2000fffe03f */
[----:B------:R-:W-:Y:S01]  /*1740*/  PLOP3.LUT P0, PT, PT, PT, UP3, 0x80, 0x0 ;  /* 0x000000000000781c */ /* 0x000fe20003f0f038 */
[----:B------:R-:W-:-:S02]  /*1750*/  UIMAD UR50, UR56, UR61, URZ ;  /* 0x0000003d383272a4 */ /* 0x000fc4000f8e023f */
[----:B------:R-:W-:Y:S01]  /*1760*/  @UP0 UIMAD UR9, UR27, UR21, URZ ;  /* 0x000000151b0902a4 */ /* 0x000fe2000f8e023f */
[----:B------:R-:W-:Y:S01]  /*1770*/  IMAD.MOV.U32 R13, RZ, RZ, R0 ;  /* 0x000000ffff0d7224 */ /* 0x000fe200078e0000 */
[----:B------:R-:W-:Y:S02]  /*1780*/  USEL UR52, UR34, URZ, UP4 ;  /* 0x0000003f22347287 */ /* 0x000fe4000a000000 */
[----:B------:R-:W-:Y:S02]  /*1790*/  USHF.R.S32.HI UR33, URZ, 0x1f, UR23 ;  /* 0x0000001f3f217899 */ /* 0x000fe40008011417 */
[----:B------:R-:W-:Y:S01]  /*17a0*/  @!UP1 UIADD3 UR49, UR41, UR29, URZ ;  /* 0x0000001d29319290 */ /* 0x000fe2000fffe03f */
[----:B------:R-:W-:Y:S01]  /*17b0*/  @!P2 IADD3 R13, -R13, RZ, RZ ;  /* 0x000000ff0d0da210 */ /* 0x000fe20007ffe1ff */
[----:B------:R-:W-:Y:S01]  /*17c0*/  USHF.R.S32.HI UR53, URZ, 0x1f, UR50 ;  /* 0x0000001f3f357899 */ /* 0x000fe20008011432 */
[----:B------:R-:W-:Y:S01]  /*17d0*/  @!P3 LOP3.LUT R13, RZ, R7, RZ, 0x33, !PT ;  /* 0x00000007ff0db212 */ /* 0x000fe200078e33ff */
[----:B------:R-:W-:-:S02]  /*17e0*/  USEL UR51, UR26, URZ, UP4 ;  /* 0x0000003f1a337287 */ /* 0x000fc4000a000000 */
[----:B------:R-:W-:Y:S02]  /*17f0*/  @UP0 UIADD3 UR39, UR11, UR9, URZ ;  /* 0x000000090b270290 */ /* 0x000fe4000fffe03f */
[----:B------:R-:W-:Y:S01]  /*1800*/  UIADD3 UR19, UR17, UR5, URZ ;  /* 0x0000000511137290 */ /* 0x000fe2000fffe03f */
[----:B------:R-:W-:Y:S01]  /*1810*/  @UP0 UMOV UR34, UR10 ;  /* 0x0000000a00220c82 */ /* 0x000fe20008000000 */
[----:B------:R-:W-:Y:S10]  /*1820*/  @P1 BRA `(.L_x_130) ;  /* 0x0000000000301947 */ /* 0x000ff40003800000 */
[----:B------:R-:W-:Y:S01]  /*1830*/  USHF.R.S32.HI UR5, URZ, 0x1f, UR36 ;  /* 0x0000001f3f057899 */ /* 0x000fe20008011424 */
[----:B------:R-:W-:Y:S01]  /*1840*/  ULDC.64 UR24, c[0x0][0x248] ;  /* 0x0000920000187ab9 */ /* 0x000fe20000000a00 */
[----:B------:R-:W-:Y:S02]  /*1850*/  ULDC.64 UR12, c[0x0][0x230] ;  /* 0x00008c00000c7ab9 */ /* 0x000fe40000000a00 */
[----:B------:R-:W-:Y:S02]  /*1860*/  UIMAD UR5, UR5, UR24, URZ ;  /* 0x00000018050572a4 */ /* 0x000fe4000f8e023f */
[----:B------:R-:W-:Y:S02]  /*1870*/  UIMAD.WIDE.U32 UR10, UR36, UR24, URZ ;  /* 0x00000018240a72a5 */ /* 0x000fe4000f8e003f */
[----:B------:R-:W-:-:S04]  /*1880*/  UIMAD UR5, UR36, UR25, UR5 ;  /* 0x00000019240572a4 */ /* 0x000fc8000f8e0205 */
[----:B------:R-:W-:Y:S02]  /*1890*/  UIADD3 UR11, UR11, UR5, URZ ;  /* 0x000000050b0b7290 */ /* 0x000fe4000fffe03f */
[----:B------:R-:W-:Y:S02]  /*18a0*/  UIMAD UR5, UR57, UR12, URZ ;  /* 0x0000000c390572a4 */ /* 0x000fe4000f8e023f */
[----:B------:R-:W-:Y:S02]  /*18b0*/  UIMAD.WIDE.U32 UR10, UR47, UR12, UR10 ;  /* 0x0000000c2f0a72a5 */ /* 0x000fe4000f8e000a */
[----:B------:R-:W-:-:S04]  /*18c0*/  UIMAD UR5, UR47, UR13, UR5 ;  /* 0x0000000d2f0572a4 */ /* 0x000fc8000f8e0205 */
[----:B------:R-:W-:Y:S01]  /*18d0*/  UIADD3 UR31, UR11, UR5, URZ ;  /* 0x000000050b1f7290 */ /* 0x000fe2000fffe03f */
[----:B------:R-:W-:-:S11]  /*18e0*/  UMOV UR28, UR10 ;  /* 0x0000000a001c7c82 */ /* 0x000fd60008000000 */
.L_x_130:
[----:B------:R-:W-:Y:S05]  /*18f0*/  @P1 BRA `(.L_x_131) ;  /* 0x0000000000301947 */ /* 0x000fea0003800000 */
        /* <DEDUP_REMOVED lines=11> */
[----:B------:R-:W-:Y:S02]  /*19b0*/  UMOV UR34, UR10 ;  /* 0x0000000a00227c82 */ /* 0x000fe40008000000 */
.L_x_131:
        /* <DEDUP_REMOVED lines=11> */
.L_x_132:
[----:B------:R-:W-:-:S04]  /*1a70*/  UIMAD UR5, UR47, UR60, UR56 ;  /* 0x0000003c2f0572a4 */ /* 0x000fc8000f8e0238 */
[----:B------:R-:W-:-:S12]  /*1a80*/  UIMAD UR5, UR5, UR58, URZ ;  /* 0x0000003a050572a4 */ /* 0x000fd8000f8e023f */
.L_x_133:
[----:B------:R-:W2:Y:S01]  /*1a90*/  LDL R10, [R1+0x3c] ;  /* 0x00003c00010a7983 */ /* 0x000ea20000100800 */
[----:B------:R-:W-:Y:S01]  /*1aa0*/  SHF.R.S32.HI R251, RZ, 0x1f, R250 ;  /* 0x0000001ffffb7819 */ /* 0x000fe200000114fa */
[----:B------:R-:W-:Y:S01]  /*1ab0*/  ULDC.64 UR10, c[0x0][0x420] ;  /* 0x00010800000a7ab9 */ /* 0x000fe20000000a00 */
[----:B------:R-:W-:Y:S01]  /*1ac0*/  IADD3 R4, P0, R250, UR9, RZ ;  /* 0x00000009fa047c10 */ /* 0x000fe2000ff1e0ff */
[----:B------:R-:W1:Y:S01]  /*1ad0*/  S2R R18, SR_TID.X ;  /* 0x0000000000127919 */ /* 0x000e620000002100 */
[----:B------:R-:W-:Y:S01]  /*1ae0*/  UIADD3 UR18, UR14, UR5, URZ ;  /* 0x000000050e127290 */ /* 0x000fe2000fffe03f */
[----:B------:R-:W-:Y:S01]  /*1af0*/  IMAD.U32 R3, RZ, RZ, UR10 ;  /* 0x0000000aff037e24 */ /* 0x000fe2000f8e00ff */
[----:B------:R-:W-:Y:S01]  /*1b00*/  UIMAD UR5, UR15, UR10, URZ ;  /* 0x0000000a0f0572a4 */ /* 0x000fe2000f8e023f */
[----:B------:R-:W3:Y:S01]  /*1b10*/  S2R R19, SR_TID.X ;  /* 0x0000000000137919 */ /* 0x000ee20000002100 */
[----:B------:R-:W-:Y:S01]  /*1b20*/  IADD3.X R5, R251, UR49, RZ, P0, !PT ;  /* 0x00000031fb057c10 */ /* 0x000fe200087fe4ff */
[----:B------:R-:W-:Y:S01]  /*1b30*/  USHF.R.S32.HI UR26, URZ, 0x1f, UR56 ;  /* 0x0000001f3f1a7899 */ /* 0x000fe20008011438 */
[----:B------:R-:W-:Y:S01]  /*1b40*/  BSSY B1, `(.L_x_129) ;  /* 0x00007f0000017945 */ /* 0x000fe20003800000 */
[----:B------:R-:W4:Y:S01]  /*1b50*/  S2R R9, SR_TID.X ;  /* 0x0000000000097919 */ /* 0x000f220000002100 */
[----:B------:R-:W-:Y:S01]  /*1b60*/  UIMAD UR5, UR14, UR11, UR5 ;  /* 0x0000000b0e0572a4 */ /* 0x000fe2000f8e0205 */
[----:B------:R-:W-:Y:S01]  /*1b70*/  IMAD.WIDE.U32 R4, R3, UR14, R4 ;  /* 0x0000000e03047c25 */ /* 0x000fe2000f8e0004 */
[----:B------:R-:W-:-:S02]  /*1b80*/  UIMAD UR30, UR61, UR60, URZ ;  /* 0x0000003c3d1e72a4 */ /* 0x000fc4000f8e023f */
[----:B------:R-:W-:Y:S01]  /*1b90*/  UIADD3 UR32, UR14, UR32, URZ ;  /* 0x000000200e207290 */ /* 0x000fe2000fffe03f */
[----:B------:R-:W-:Y:S01]  /*1ba0*/  ULDC.64 UR12, c[0x0][0x428] ;  /* 0x00010a00000c7ab9 */ /* 0x000fe20000000a00 */
[----:B------:R-:W-:Y:S01]  /*1bb0*/  VIADD R5, R5, UR5 ;  /* 0x0000000505057c36 */ /* 0x000fe20008000000 */
[----:B------:R-:W-:Y:S01]  /*1bc0*/  UIMAD UR5, UR26, UR12, URZ ;  /* 0x0000000c1a0572a4 */ /* 0x000fe2000f8e023f */
[----:B------:R-:W-:Y:S01]  /*1bd0*/  IMAD.U32 R3, RZ, RZ, UR12 ;  /* 0x0000000cff037e24 */ /* 0x000fe2000f8e00ff */
[----:B------:R-:W-:Y:S02]  /*1be0*/  UISETP.GE.AND UP2, UPT, UR35, 0x1, UPT ;  /* 0x000000012300788c */ /* 0x000fe4000bf46270 */
[----:B------:R-:W-:Y:S01]  /*1bf0*/  UIMAD UR13, UR56, UR13, UR5 ;  /* 0x0000000d380d72a4 */ /* 0x000fe2000f8e0205 */
[----:B------:R-:W-:Y:S01]  /*1c00*/  IMAD.WIDE.U32 R4, R3, UR56, R4 ;  /* 0x0000003803047c25 */ /* 0x000fe2000f8e0004 */
[----:B------:R-:W-:Y:S01]  /*1c10*/  ULDC.64 UR60, c[0x0][0x2b0] ;  /* 0x0000ac00003c7ab9 */ /* 0x000fe20000000a00 */
[----:B------:R-:W-:Y:S01]  /*1c20*/  ULDC.64 UR42, c[0x0][0x478] ;  /* 0x00011e00002a7ab9 */ /* 0x000fe20000000a00 */
[----:B------:R-:W-:-:S02]  /*1c30*/  ULEA.HI.SX32 UR40, UR46, 0xffffffff, 0x1a ;  /* 0xffffffff2e287891 */ /* 0x000fc4000f8fd23f */
[----:B------:R-:W-:Y:S01]  /*1c40*/  VIADD R5, R5, UR13 ;  /* 0x0000000d05057c36 */ /* 0x000fe20008000000 */
[----:B-1----:R-:W-:-:S04]  /*1c50*/  SHF.R.S32.HI R18, RZ, 0x1f, R18 ;  /* 0x0000001fff127819 */ /* 0x002fc80000011412 */
[----:B---3--:R-:W-:-:S04]  /*1c60*/  LEA.HI R18, R18, R19, RZ, 0x2 ;  /* 0x0000001312127211 */ /* 0x008fc800078f10ff */
[----:B------:R-:W-:Y:S02]  /*1c70*/  SHF.R.S32.HI R18, RZ, 0x2, R18 ;  /* 0x00000002ff127819 */ /* 0x000fe40000011412 */
[----:B----4-:R-:W-:Y:S02]  /*1c80*/  SHF.R.S32.HI R8, RZ, 0x1f, R9 ;  /* 0x0000001fff087819 */ /* 0x010fe40000011409 */
[----:B------:R-:W-:Y:S01]  /*1c90*/  SHF.R.S32.HI R16, RZ, 0x1f, R18 ;  /* 0x0000001fff107819 */ /* 0x000fe20000011412 */
[C---:B------:R-:W-:Y:S01]  /*1ca0*/  IMAD.WIDE.U32 R4, R18.reuse, UR10, R4 ;  /* 0x0000000a12047c25 */ /* 0x040fe2000f8e0004 */
[----:B------:R-:W-:Y:S02]  /*1cb0*/  IADD3 R6, P1, R18, UR14, RZ ;  /* 0x0000000e12067c10 */ /* 0x000fe4000ff3e0ff */
[----:B------:R-:W-:Y:S02]  /*1cc0*/  LEA.HI R8, R8, R9, RZ, 0x5 ;  /* 0x0000000908087211 */ /* 0x000fe400078f28ff */
[----:B------:R-:W-:Y:S01]  /*1cd0*/  IADD3.X R0, R16, UR15, RZ, P1, !PT ;  /* 0x0000000f10007c10 */ /* 0x000fe20008ffe4ff */
[----:B------:R-:W-:Y:S01]  /*1ce0*/  ULDC.64 UR14, c[0x0][0x258] ;  /* 0x00009600000e7ab9 */ /* 0x000fe20000000a00 */
[----:B------:R-:W-:Y:S01]  /*1cf0*/  SHF.R.S32.HI R3, RZ, 0x5, R8 ;  /* 0x00000005ff037819 */ /* 0x000fe20000011408 */
[----:B------:R-:W-:-:S02]  /*1d00*/  UIMAD UR9, UR26, UR14, URZ ;  /* 0x0000000e1a0972a4 */ /* 0x000fc4000f8e023f */
[----:B------:R-:W-:Y:S01]  /*1d10*/  IMAD R0, R0, UR44, RZ ;  /* 0x0000002c00007c24 */ /* 0x000fe2000f8e02ff */
[----:B------:R-:W-:Y:S01]  /*1d20*/  ULDC.64 UR26, c[0x0][0x210] ;  /* 0x00008400001a7ab9 */ /* 0x000fe20000000a00 */
[----:B------:R-:W-:Y:S02]  /*1d30*/  UIMAD UR29, UR56, UR15, UR9 ;  /* 0x0000000f381d72a4 */ /* 0x000fe4000f8e0209 */
[C---:B------:R-:W-:Y:S02]  /*1d40*/  IMAD R0, R6.reuse, UR45, R0 ;  /* 0x0000002d06007c24 */ /* 0x040fe4000f8e0200 */
[----:B------:R-:W-:-:S03]  /*1d50*/  IMAD.WIDE.U32 R6, R6, UR44, R250 ;  /* 0x0000002c06067c25 */ /* 0x000fc6000f8e00fa */
[----:B------:R-:W-:-:S04]  /*1d60*/  IADD3 R6, P0, R6, UR55, RZ ;  /* 0x0000003706067c10 */ /* 0x000fc8000ff1e0ff */
[----:B------:R-:W-:Y:S01]  /*1d70*/  IADD3.X R7, R7, UR22, R0, P0, !PT ;  /* 0x0000001607077c10 */ /* 0x000fe200087fe400 */
[----:B------:R-:W-:Y:S01]  /*1d80*/  USHF.L.U32 UR22, UR30, 0x6, URZ ;  /* 0x000000061e167899 */ /* 0x000fe2000800063f */
[----:B------:R-:W-:Y:S01]  /*1d90*/  IMAD.U32 R0, RZ, RZ, UR14 ;  /* 0x0000000eff007e24 */ /* 0x000fe2000f8e00ff */
[----:B------:R-:W-:Y:S01]  /*1da0*/  PLOP3.LUT P0, PT, PT, PT, UP2, 0x80, 0x0 ;  /* 0x000000000000781c */ /* 0x000fe20003f0f028 */
[----:B------:R-:W-:Y:S01]  /*1db0*/  ULDC.64 UR14, c[0x0][0x400] ;  /* 0x00010000000e7ab9 */ /* 0x000fe20000000a00 */
[----:B------:R-:W-:Y:S01]  /*1dc0*/  USHF.R.S32.HI UR5, URZ, 0x1f, UR22 ;  /* 0x0000001f3f057899 */ /* 0x000fe20008011416 */
[----:B------:R-:W-:Y:S01]  /*1dd0*/  IMAD.WIDE.U32 R6, R0, UR56, R6 ;  /* 0x0000003800067c25 */ /* 0x000fe2000f8e0006 */
[----:B------:R-:W-:-:S03]  /*1de0*/  UIADD3 UR9, UP1, UP0, UR16, UR22, UR50 ;  /* 0x0000001610097290 */ /* 0x000fc6000f83e032 */
[----:B------:R-:W-:Y:S01]  /*1df0*/  IMAD R0, R16, UR10, RZ ;  /* 0x0000000a10007c24 */ /* 0x000fe2000f8e02ff */
[----:B------:R-:W-:Y:S01]  /*1e00*/  UIADD3.X UR5, UR19, UR5, UR53, UP1, UP0 ;  /* 0x0000000513057290 */ /* 0x000fe20008fe0435 */
[----:B------:R-:W-:Y:S01]  /*1e10*/  VIADD R7, R7, UR29 ;  /* 0x0000001d07077c36 */ /* 0x000fe20008000000 */
[----:B------:R-:W-:Y:S01]  /*1e20*/  UIADD3 UR9, UP1, UP0, UR51, UR9, UR54 ;  /* 0x0000000933097290 */ /* 0x000fe2000f83e036 */
[----:B------:R-:W-:Y:S01]  /*1e30*/  IMAD R9, R18, UR11, R0 ;  /* 0x0000000b12097c24 */ /* 0x000fe2000f8e0200 */
[----:B------:R-:W-:Y:S01]  /*1e40*/  ULDC.64 UR16, c[0x0][0x3e0] ;  /* 0x0000f80000107ab9 */ /* 0x000fe20000000a00 */
[----:B------:R-:W-:Y:S01]  /*1e50*/  LEA R238, P3, R6, UR26, 0x1 ;  /* 0x0000001a06ee7c11 */ /* 0x000fe2000f8608ff */
[----:B------:R-:W-:Y:S01]  /*1e60*/  UIADD3.X UR5, UR52, UR5, UR48, UP1, UP0 ;  /* 0x0000000534057290 */ /* 0x000fe20008fe0430 */
[----:B------:R-:W-:Y:S01]  /*1e70*/  LEA R239, P2, R4, UR16, 0x1 ;  /* 0x0000001004ef7c11 */ /* 0x000fe2000f8408ff */
[----:B------:R-:W-:Y:S01]  /*1e80*/  UIMAD.WIDE UR18, UR18, 0x4, UR42 ;  /* 0x00000004121278a5 */ /* 0x000fe2000f8e022a */
[----:B------:R-:W-:Y:S01]  /*1e90*/  LEA.HI.X R237, R6, UR27, R7, 0x1, P3 ;  /* 0x0000001b06ed7c11 */ /* 0x000fe200098f0c07 */
[----:B------:R-:W-:Y:S01]  /*1ea0*/  UIMAD.WIDE UR10, UR32, 0x4, UR60 ;  /* 0x00000004200a78a5 */ /* 0x000fe2000f8e023c */
        /* <DEDUP_REMOVED lines=11> */
[----:B------:R-:W-:Y:S01]  /*1f60*/  UIMAD UR16, UR37, -0x80, UR8 ;  /* 0xffffff80251078a4 */ /* 0x000fe2000f8e0208 */
[----:B------:R-:W-:Y:S01]  /*1f70*/  VIADD R3, R18, 0x40 ;  /* 0x0000004012037836 */ /* 0x000fe20000000000 */
[----:B------:R-:W-:Y:S01]  /*1f80*/  UIMAD UR5, UR23, UR21, UR5 ;  /* 0x00000015170572a4 */ /* 0x000fe2000f8e0205 */
[----:B------:R-:W-:Y:S01]  /*1f90*/  IMAD.WIDE.U32 R4, R4, UR23, R250 ;  /* 0x0000001704047c25 */ /* 0x000fe2000f8e00fa */
[----:B------:R-:W-:Y:S01]  /*1fa0*/  ULDC.64 UR14, c[0x0][0x268] ;  /* 0x00009a00000e7ab9 */ /* 0x000fe20000000a00 */
[----:B------:R-:W-:Y:S01]  /*1fb0*/  UMOV UR9, UR40 ;  /* 0x0000002800097c82 */ /* 0x000fe20008000000 */
[----:B------:R-:W-:Y:S01]  /*1fc0*/  ISETP.GE.AND P1, PT, R18, UR16, PT ;  /* 0x0000001012007c0c */ /* 0x000fe2000bf26270 */
[----:B------:R-:W-:Y:S01]  /*1fd0*/  UMOV UR13, UR10 ;  /* 0x0000000a000d7c82 */ /* 0x000fe20008000000 */
[----:B------:R-:W-:Y:S01]  /*1fe0*/  MOV R0, UR5 ;  /* 0x0000000500007c02 */ /* 0x000fe20008000f00 */
[----:B------:R-:W-:Y:S01]  /*1ff0*/  ULEA.HI UR10, UR9, UR9, URZ, 0x1 ;  /* 0x00000009090a7291 */ /* 0x000fe2000f8f083f */
[----:B------:R-:W-:Y:S01]  /*2000*/  IADD3 R6, P0, R4, UR34, RZ ;  /* 0x0000002204067c10 */ /* 0x000fe2000ff1e0ff */
[----:B------:R-:W-:Y:S01]  /*2010*/  UIMAD UR5, UR9, -0x40, UR35 ;  /* 0xffffffc0090578a4 */ /* 0x000fe2000f8e0223 */
[----:B------:R-:W-:Y:S01]  /*2020*/  ISETP.GE.AND P4, PT, R3, UR16, PT ;  /* 0x0000001003007c0c */ /* 0x000fe2000bf86270 */
[----:B------:R-:W-:Y:S01]  /*2030*/  ULOP3.LUT UR10, UR10, 0xfffffffe, URZ, 0xc0, !UPT ;  /* 0xfffffffe0a0a7892 */ /* 0x000fe2000f8ec03f */
[----:B------:R-:W-:Y:S01]  /*2040*/  IADD3.X R7, R5, UR39, R0, P0, !PT ;  /* 0x0000002705077c10 */ /* 0x000fe200087fe400 */
[----:B------:R-:W-:Y:S01]  /*2050*/  IMAD R0, R14, UR14, RZ ;  /* 0x0000000e0e007c24 */ /* 0x000fe2000f8e02ff */
[----:B------:R-:W-:Y:S01]  /*2060*/  PLOP3.LUT P0, PT, PT, PT, UP4, 0x80, 0x0 ;  /* 0x000000000000781c */ /* 0x000fe20003f0f048 */
[----:B------:R-:W-:Y:S01]  /*2070*/  UIADD3 UR10, UR9, -UR10, URZ ;  /* 0x8000000a090a7290 */ /* 0x000fe2000fffe03f */
[----:B------:R-:W-:Y:S01]  /*2080*/  BSSY B0, `(.L_x_135) ;  /* 0x0000038000007945 */ /* 0x000fe20003800000 */
[C---:B------:R-:W-:Y:S01]  /*2090*/  IMAD R3, R13.reuse, UR15, R0 ;  /* 0x0000000f0d037c24 */ /* 0x040fe2000f8e0200 */
[----:B------:R-:W-:Y:S01]  /*20a0*/  UMOV UR12, UR11 ;  /* 0x0000000b000c7c82 */ /* 0x000fe20008000000 */
[----:B------:R-:W-:Y:S01]  /*20b0*/  IMAD.WIDE.U32 R6, R13, UR14, R6 ;  /* 0x0000000e0d067c25 */ /* 0x000fe2000f8e0006 */
[----:B------:R-:W-:Y:S01]  /*20c0*/  UMOV UR15, UR18 ;  /* 0x00000012000f7c82 */ /* 0x000fe20008000000 */
[----:B------:R-:W-:Y:S01]  /*20d0*/  UMOV UR14, UR19 ;  /* 0x00000013000e7c82 */ /* 0x000fe20008000000 */
[----:B------:R-:W-:-:S05]  /*20e0*/  UISETP.NE.AND UP0, UPT, UR10, 0x1, UPT ;  /* 0x000000010a00788c */ /* 0x000fca000bf05270 */
[----:B------:R-:W-:Y:S01]  /*20f0*/  @P0 BAR.SYNC.DEFER_BLOCKING 0x0 ;  /* 0x0000000000000b1d */ /* 0x000fe20000010000 */
[----:B------:R-:W-:Y:S01]  /*2100*/  ISETP.GE.AND P6, PT, R18, UR5, PT ;  /* 0x0000000512007c0c */ /* 0x000fe2000bfc6270 */
        /* <DEDUP_REMOVED lines=47> */
.L_x_136:
[----:B------:R-:W-:Y:S05]  /*2400*/  BSYNC B0 ;  /* 0x0000000000007941 */ /* 0x000fea0003800000 */
.L_x_135:
        /* <DEDUP_REMOVED lines=44> */
.L_x_138:
[----:B------:R-:W-:Y:S05]  /*26d0*/  BSYNC B0 ;  /* 0x0000000000007941 */ /* 0x000fea0003800000 */
.L_x_137:
        /* <DEDUP_REMOVED lines=41> */
.L_x_140:
[----:B------:R-:W-:Y:S05]  /*2970*/  BSYNC B0 ;  /* 0x0000000000007941 */ /* 0x000fea0003800000 */
.L_x_139:
        /* <DEDUP_REMOVED lines=16> */
.L_x_142:
        /* <DEDUP_REMOVED lines=37> */
.L_x_143:
[----:B------:R-:W-:Y:S05]  /*2cd0*/  BSYNC B0 ;  /* 0x0000000000007941 */ /* 0x000fea0003800000 */
.L_x_141:
[----:B------:R-:W5:Y:S01]  /*2ce0*/  LDL R17, [R1+0x38] ;  /* 0x0000380001117983 */ /* 0x000f620000100800 */
[----:B------:R-:W-:Y:S01]  /*2cf0*/  UIMAD UR10, UR33, UR24, URZ ;  /* 0x00000018210a72a4 */ /* 0x000fe2000f8e023f */
[----:B--2-4-:R-:W-:Y:S01]  /*2d00*/  IMAD.U32 R4, RZ, RZ, UR24 ;  /* 0x00000018ff047e24 */ /* 0x014fe2000f8e00ff */
[----:B------:R-:W-:Y:S01]  /*2d10*/  BSSY B0, `(.L_x_144) ;  /* 0x0000041000007945 */ /* 0x000fe20003800000 */
[----:B------:R2:W-:Y:S01]  /*2d20*/  @P1 STS [R0+0x9000], RZ ;  /* 0x009000ff00001388 */ /* 0x0005e20000000800 */
[----:B------:R-:W-:Y:S01]  /*2d30*/  UIMAD UR10, UR23, UR25, UR10 ;  /* 0x00000019170a72a4 */ /* 0x000fe2000f8e020a */
[----:B------:R-:W-:Y:S02]  /*2d40*/  IMAD.WIDE.U32 R4, R4, UR23, R250 ;  /* 0x0000001704047c25 */ /* 0x000fe4000f8e00fa */
[----:B------:R2:W-:Y:S03]  /*2d50*/  @P1 STS [R0+0x9004], RZ ;  /* 0x009004ff00001388 */ /* 0x0005e60000000800 */
[----:B------:R-:W-:Y:S01]  /*2d60*/  IMAD.U32 R3, RZ, RZ, UR10 ;  /* 0x0000000aff037e24 */ /* 0x000fe2000f8e00ff */
[----:B------:R2:W-:Y:S01]  /*2d70*/  @P1 STS.64 [R0+0x9008], RZ ;  /* 0x009008ff00001388 */ /* 0x0005e20000000a00 */
[----:B------:R-:W-:Y:S01]  /*2d80*/  IADD3 R6, P2, R4, UR28, RZ ;  /* 0x0000001c04067c10 */ /* 0x000fe2000ff5e0ff */
[----:B------:R-:W-:-:S02]  /*2d90*/  ULDC.64 UR10, c[0x0][0x260] ;  /* 0x00009800000a7ab9 */ /* 0x000fc40000000a00 */
[----:B------:R2:W-:Y:S01]  /*2da0*/  @P1 STS.128 [R0+0xb000], RZ ;  /* 0x00b000ff00001388 */ /* 0x0005e20000000c00 */
[----:B------:R-:W-:Y:S01]  /*2db0*/  IADD3.X R7, R5, UR31, R3, P2, !PT ;  /* 0x0000001f05077c10 */ /* 0x000fe200097fe403 */
[----:B------:R-:W-:Y:S02]  /*2dc0*/  IMAD R4, R14, UR10, RZ ;  /* 0x0000000a0e047c24 */ /* 0x000fe4000f8e02ff */
[----:B------:R2:W-:Y:S02]  /*2dd0*/  @P1 STS.128 [R0+0xd000], RZ ;  /* 0x00d000ff00001388 */ /* 0x0005e40000000c00 */
[C---:B------:R-:W-:Y:S02]  /*2de0*/  IMAD R4, R13.reuse, UR11, R4 ;  /* 0x0000000b0d047c24 */ /* 0x040fe4000f8e0204 */
[----:B------:R-:W-:-:S05]  /*2df0*/  IMAD.WIDE.U32 R6, R13, UR10, R6 ;  /* 0x0000000a0d067c25 */ /* 0x000fca000f8e0006 */
[----:B------:R-:W-:Y:S01]  /*2e00*/  IADD3 R12, R7, R4, RZ ;  /* 0x00000004070c7210 */ /* 0x000fe20007ffe0ff */
[C---:B-----5:R-:W-:Y:S01]  /*2e10*/  VIADD R8, R17.reuse, 0x8 ;  /* 0x0000000811087836 */ /* 0x060fe20000000000 */
[C---:B------:R-:W-:Y:S01]  /*2e20*/  IADD3 R3, R17.reuse, 0x20, RZ ;  /* 0x0000002011037810 */ /* 0x040fe20007ffe0ff */
[----:B------:R-:W-:-:S03]  /*2e30*/  VIADD R13, R17, 0x28 ;  /* 0x00000028110d7836 */ /* 0x000fc60000000000 */
[----:B------:R-:W-:Y:S02]  /*2e40*/  ISETP.GE.AND P2, PT, R8, UR5, PT ;  /* 0x0000000508007c0c */ /* 0x000fe4000bf46270 */
[----:B------:R-:W-:Y:S02]  /*2e50*/  ISETP.GE.AND P6, PT, R3, UR5, PT ;  /* 0x0000000503007c0c */ /* 0x000fe4000bfc6270 */
[----:B------:R-:W-:Y:S02]  /*2e60*/  P2R R15, PR, RZ, 0x4 ;  /* 0x00000004ff0f7803 */ /* 0x000fe40000000000 */
[----:B------:R-:W-:Y:S02]  /*2e70*/  ISETP.GE.AND P2, PT, R17, UR5, PT ;  /* 0x0000000511007c0c */ /* 0x000fe4000bf46270 */
[----:B------:R-:W-:Y:S02]  /*2e80*/  ISETP.GE.AND P5, PT, R13, UR5, PT ;  /* 0x000000050d007c0c */ /* 0x000fe4000bfa6270 */
[----:B------:R-:W-:Y:S01]  /*2e90*/  P2R R14, PR, RZ, 0x4 ;  /* 0x00000004ff0e7803 */ /* 0x000fe20000000000 */
[----:B--2---:R-:W-:Y:S10]  /*2ea0*/  @P1 BRA `(.L_x_145) ;  /* 0x00000000009c1947 */ /* 0x004ff40003800000 */
        /* <DEDUP_REMOVED lines=39> */
.L_x_145:
[----:B------:R-:W-:Y:S05]  /*3120*/  BSYNC B0 ;  /* 0x0000000000007941 */ /* 0x000fea0003800000 */
.L_x_144:
        /* <DEDUP_REMOVED lines=43> */
.L_x_147:
[----:B------:R-:W-:Y:S05]  /*33e0*/  BSYNC B0 ;  /* 0x0000000000007941 */ /* 0x000fea0003800000 */
.L_x_146:
[C---:B-12---:R-:W-:Y:S01]  /*33f0*/  IMAD.SHL.U32 R4, R17.reuse, 0x4, RZ ;  /* 0x0000000411047824 */ /* 0x046fe200078e00ff */
[----:B------:R-:W-:Y:S01]  /*3400*/  ISETP.NE.AND P4, PT, R14, RZ, PT ;  /* 0x000000ff0e00720c */ /* 0x000fe20003f85270 */
[----:B------:R-:W-:Y:S01]  /*3410*/  IMAD.MOV.U32 R10, RZ, RZ, 0x7f800000 ;  /* 0x7f800000ff0a7424 */ /* 0x000fe200078e00ff */
[----:B------:R-:W-:Y:S01]  /*3420*/  SHF.R.S32.HI R8, RZ, 0x1f, R17 ;  /* 0x0000001fff087819 */ /* 0x000fe20000011411 */
[----:B------:R-:W0:Y:S01]  /*3430*/  LDGDEPBAR ;  /* 0x00000000000079af */ /* 0x000e220000000000 */
[----:B------:R-:W-:Y:S01]  /*3440*/  IADD3 R4, P2, R4, UR13, RZ ;  /* 0x0000000d04047c10 */ /* 0x000fe2000ff5e0ff */
[----:B------:R-:W-:Y:S01]  /*3450*/  ULDC.64 UR16, c[0x0][0x3c8] ;  /* 0x0000f20000107ab9 */ /* 0x000fe20000000a00 */
[----:B------:R-:W-:Y:S01]  /*3460*/  SHF.L.U64.HI R3, R17, 0x2, R8 ;  /* 0x0000000211037819 */ /* 0x000fe20000010208 */
[----:B------:R-:W-:Y:S01]  /*3470*/  UISETP.NE.U32.AND UP1, UPT, UR16, URZ, UPT ;  /* 0x0000003f1000728c */ /* 0x000fe2000bf25070 */
[----:B------:R-:W-:Y:S01]  /*3480*/  ISETP.NE.AND P3, PT, R15, RZ, PT ;  /* 0x000000ff0f00720c */ /* 0x000fe20003f65270 */
[----:B------:R-:W-:Y:S01]  /*3490*/  IMAD.MOV.U32 R252, RZ, RZ, 0x7f800000 ;  /* 0x7f800000fffc7424 */ /* 0x000fe200078e00ff */
[----:B------:R-:W-:Y:S01]  /*34a0*/  IADD3.X R5, R3, UR12, RZ, P2, !PT ;  /* 0x0000000c03057c10 */ /* 0x000fe200097fe4ff */
[----:B------:R-:W-:Y:S01]  /*34b0*/  UISETP.NE.AND.EX UP1, UPT, UR17, URZ, UPT, UP1 ;  /* 0x0000003f1100728c */ /* 0x000fe2000bf25310 */
[----:B---34-:R-:W-:Y:S01]  /*34c0*/  SHF.R.S32.HI R0, RZ, 0x1f, R13 ;  /* 0x0000001fff007819 */ /* 0x018fe2000001140d */
[----:B------:R-:W-:Y:S01]  /*34d0*/  IMAD.MOV.U32 R9, RZ, RZ, 0x7f800000 ;  /* 0x7f800000ff097424 */ /* 0x000fe200078e00ff */
[C---:B------:R-:W-:Y:S01]  /*34e0*/  @!P5 LEA R6, P1, R13.reuse, UR13, 0x2 ;  /* 0x0000000d0d06dc11 */ /* 0x040fe2000f8210ff */
[----:B------:R-:W2:Y:S01]  /*34f0*/  @!P4 LDG.E R10, desc[UR6][R4.64] ;  /* 0x00000006040ac981 */ /* 0x000ea2000c1e1900 */
[----:B------:R-:W-:Y:S01]  /*3500*/  IMAD.MOV.U32 R249, RZ, RZ, 0x7f800000 ;  /* 0x7f800000fff97424 */ /* 0x000fe200078e00ff */
[----:B------:R-:W-:Y:S01]  /*3510*/  USHF.R.S32.HI UR10, URZ, 0x1f, UR56 ;  /* 0x0000001f3f0a7899 */ /* 0x000fe20008011438 */
[----:B------:R-:W-:-:S02]  /*3520*/  @!P5 LEA.HI.X R7, R13, UR12, R0, 0x2, P1 ;  /* 0x0000000c0d07dc11 */ /* 0x000fc400088f1400 */
[----:B------:R-:W-:Y:S01]  /*3530*/  PLOP3.LUT P1, PT, PT, PT, UP1, 0x80, 0x0 ;  /* 0x000000000000781c */ /* 0x000fe20003f2f018 */
[----:B------:R-:W3:Y:S01]  /*3540*/  @!P3 LDG.E R9, desc[UR6][R4.64+0x20] ;  /* 0x000020060409b981 */ /* 0x000ee2000c1e1900 */
[----:B------:R-:W-:Y:S02]  /*3550*/  @UP1 ULDC.64 UR18, c[0x0][0x3d0] ;  /* 0x0000f40000121ab9 */ /* 0x000fe40000000a00 */
[----:B------:R-:W-:Y:S01]  /*3560*/  @UP1 UIMAD UR5, UR57, UR18, URZ ;  /* 0x00000012390512a4 */ /* 0x000fe2000f8e023f */
[----:B------:R1:W5:Y:S01]  /*3570*/  @!P6 LDG.E R249, desc[UR6][R4.64+0x80] ;  /* 0x0000800604f9e981 */ /* 0x000362000c1e1900 */
[----:B------:R-:W-:Y:S01]  /*3580*/  @UP1 UMOV UR11, UR10 ;  /* 0x0000000a000b1c82 */ /* 0x000fe20008000000 */
[----:B------:R-:W-:-:S04]  /*3590*/  DEPBAR.LE SB0, 0x1 ;  /* 0x000080400000791a */ /* 0x000fc80000000000 */
[----:B------:R4:W5:Y:S01]  /*35a0*/  @!P5 LDG.E R252, desc[UR6][R6.64] ;  /* 0x0000000606fcd981 */ /* 0x000962000c1e1900 */
[----:B------:R-:W-:Y:S01]  /*35b0*/  @UP1 UMOV UR10, UR56 ;  /* 0x00000038000a1c82 */ /* 0x000fe20008000000 */
[----:B------:R-:W-:Y:S01]  /*35c0*/  @UP1 UIMAD UR5, UR47, UR19, UR5 ;  /* 0x000000132f0512a4 */ /* 0x000fe2000f8e0205 */
[----:B------:R-:W-:Y:S01]  /*35d0*/  BAR.SYNC.DEFER_BLOCKING 0x0 ;  /* 0x0000000000007b1d */ /* 0x000fe20000010000 */
[----:B------:R-:W-:-:S04]  /*35e0*/  @UP1 UIMAD.WIDE.U32 UR10, UR47, UR18, UR10 ;  /* 0x000000122f0a12a5 */ /* 0x000fc8000f8e000a */
[----:B------:R-:W-:Y:S02]  /*35f0*/  @UP1 ULEA UR16, UP0, UR10, UR16, 0x2 ;  /* 0x000000100a101291 */ /* 0x000fe4000f80103f */
[----:B------:R-:W-:-:S04]  /*3600*/  @UP1 UIADD3 UR5, UR11, UR5, URZ ;  /* 0x000000050b051290 */ /* 0x000fc8000fffe03f */
[----:B------:R-:W-:-:S03]  /*3610*/  @UP1 ULEA.HI.X UR17, UR10, UR17, UR5, 0x2, UP0 ;  /* 0x000000110a111291 */ /* 0x000fc600080f1405 */
[----:B------:R-:W-:Y:S01]  /*3620*/  @UP1 ULDC UR5, c[0x0][0x2e8] ;  /* 0x0000ba0000051ab9 */ /* 0x000fe20000000800 */
[----:B-1----:R-:W-:Y:S02]  /*3630*/  IMAD.U32 R4, RZ, RZ, UR16 ;  /* 0x00000010ff047e24 */ /* 0x002fe4000f8e00ff */
[----:B------:R-:W-:-:S05]  /*3640*/  IMAD.U32 R5, RZ, RZ, UR17 ;  /* 0x00000011ff057e24 */ /* 0x000fca000f8e00ff */
[----:B------:R-:W3:Y:S01]  /*3650*/  @P1 LDG.E R4, desc[UR6][R4.64] ;  /* 0x0000000604041981 */ /* 0x000ee2000c1e1900 */
[----:B----4-:R-:W-:-:S03]  /*3660*/  IMAD R6, RZ, RZ, -UR22 ;  /* 0x80000016ff067e24 */ /* 0x010fc6000f8e02ff */
[----:B--2---:R-:W-:Y:S04]  /*3670*/  STL [R1], R10 ;  /* 0x0000000a01007387 */ /* 0x004fe80000100800 */
[----:B------:R1:W-:Y:S01]  /*3680*/  STL [R1+0x10], R6 ;  /* 0x0000100601007387 */ /* 0x0003e20000100800 */
[----:B------:R-:W-:-:S03]  /*3690*/  VIADD R3, R230, 0x1800 ;  /* 0x00001800e6037836 */ /* 0x000fc60000000000 */
[----:B------:R-:W2:Y:S01]  /*36a0*/  LDSM.16.M88.4 R172, [R222+0xf000] ;  /* 0x00f00000deac783b */ /* 0x000ea20000000200 */
[----:B------:R-:W-:-:S03]  /*36b0*/  IMAD.SHL.U32 R7, R17, 0x4, RZ ;  /* 0x0000000411077824 */ /* 0x000fc600078e00ff */
[----:B------:R-:W4:Y:S04]  /*36c0*/  LDSM.16.M88.4 R176, [R222+0xf400] ;  /* 0x00f40000deb0783b */ /* 0x000f280000000200 */
[----:B------:R-:W2:Y:S04]  /*36d0*/  LDSM.16.M88.4 R180, [R223+0xf000] ;  /* 0x00f00000dfb4783b */ /* 0x000ea80000000200 */
[----:B------:R-:W2:Y:S04]  /*36e0*/  LDSM.16.M88.4 R184, [R223+0xf400] ;  /* 0x00f40000dfb8783b */ /* 0x000ea80000000200 */
[----:B------:R-:W2:Y:S04]  /*36f0*/  LDSM.16.M88.4 R188, [R222+0x11000] ;  /* 0x01100000debc783b */ /* 0x000ea80000000200 */
[----:B------:R-:W2:Y:S04]  /*3700*/  LDSM.16.M88.4 R192, [R222+0x11400] ;  /* 0x01140000dec0783b */ /* 0x000ea80000000200 */
[----:B-1----:R-:W4:Y:S01]  /*3710*/  LDL R6, [R1+0x34] ;  /* 0x0000340001067983 */ /* 0x002f220000100800 */
[----:B------:R-:W3:Y:S01]  /*3720*/  @P1 MUFU.RCP R0, UR5 ;  /* 0x0000000500001d08 */ /* 0x000ee20008001000 */
[----:B------:R-:W-:-:S02]  /*3730*/  SEL R220, R3, R230, !P0 ;  /* 0x000000e603dc7207 */ /* 0x000fc40004000000 */
[----:B------:R-:W1:Y:S04]  /*3740*/  LDSM.16.M88.4 R196, [R223+0x11000] ;  /* 0x01100000dfc4783b */ /* 0x000e680000000200 */
[----:B------:R-:W1:Y:S04]  /*3750*/  LDSM.16.M88.4 R200, [R223+0x11400] ;  /* 0x01140000dfc8783b */ /* 0x000e680000000200 */
[----:B------:R-:W1:Y:S04]  /*3760*/  LDSM.16.M88.4 R204, [R222+0x13000] ;  /* 0x01300000decc783b */ /* 0x000e680000000200 */
[----:B------:R-:W1:Y:S01]  /*3770*/  LDSM.16.M88.4 R208, [R222+0x13400] ;  /* 0x01340000ded0783b */ /* 0x000e620000000200 */
[----:B---3--:R-:W-:Y:S01]  /*3780*/  @P1 FMUL.FTZ R0, R4, R0 ;  /* 0x0000000004001220 */ /* 0x008fe20000410000 */
[----:B------:R-:W-:-:S02]  /*3790*/  IMAD.U32 R4, RZ, RZ, UR37 ;  /* 0x00000025ff047e24 */ /* 0x000fc4000f8e00ff */
[----:B------:R-:W3:Y:S02]  /*37a0*/  LDSM.16.M88.4 R212, [R223+0x13000] ;  /* 0x01300000dfd4783b */ /* 0x000ee40000000200 */
[----:B------:R-:W-:Y:S01]  /*37b0*/  @P1 R2UR UR11, R0 ;  /* 0x00000000000b12ca */ /* 0x000fe200000e0000 */
[----:B------:R-:W-:Y:S01]  /*37c0*/  VIADD R0, R17, 0xffffffc0 ;  /* 0xffffffc011007836 */ /* 0x000fe20000000000 */
[----:B------:R-:W1:Y:S04]  /*37d0*/  LDSM.16.M88.4 R216, [R223+0x13400] ;  /* 0x01340000dfd8783b */ /* 0x000e680000000200 */
[----:B------:R-:W-:Y:S01]  /*37e0*/  SHF.R.S32.HI R3, RZ, 0x1f, R0 ;  /* 0x0000001fff037819 */ /* 0x000fe20000011400 */
[----:B------:R2:W-:Y:S01]  /*37f0*/  STL [R1+0x30], R7 ;  /* 0x0000300701007387 */ /* 0x0005e20000100800 */
[----:B------:R-:W-:-:S03]  /*3800*/  USHF.L.U32 UR17, UR30, 0x4, URZ ;  /* 0x000000041e117899 */ /* 0x000fc6000800063f */
[----:B------:R-:W-:Y:S01]  /*3810*/  STL [R1+0x4], R9 ;  /* 0x0000040901007387 */ /* 0x000fe20000100800 */
[----:B------:R-:W-:Y:S02]  /*3820*/  USHF.L.U32 UR16, UR30, 0x3, URZ ;  /* 0x000000031e107899 */ /* 0x000fe4000800063f */
[----:B------:R-:W-:Y:S02]  /*3830*/  UIADD3 UR27, UR17, 0x20, URZ ;  /* 0x00000020111b7890 */ /* 0x000fe4000fffe03f */
[----:B------:R-:W-:Y:S01]  /*3840*/  UIADD3 UR22, UR17, 0x40, URZ ;  /* 0x0000004011167890 */ /* 0x000fe2000fffe03f */
[----:B--2---:R-:W-:-:S05]  /*3850*/  SHF.L.U64.HI R7, R17, 0x2, R8 ;  /* 0x0000000211077819 */ /* 0x004fca0000010208 */
[----:B------:R-:W-:Y:S01]  /*3860*/  STL [R1+0x2c], R7 ;  /* 0x00002c0701007387 */ /* 0x000fe20000100800 */
[----:B------:R-:W-:Y:S02]  /*3870*/  UIADD3 UR26, UR16, UR27, URZ ;  /* 0x0000001b101a7290 */ /* 0x000fe4000fffe03f */
[----:B------:R-:W-:Y:S01]  /*3880*/  UIADD3 UR21, UR16, UR22, URZ ;  /* 0x0000001610157290 */ /* 0x000fe2000fffe03f */
[----:B------:R-:W-:Y:S01]  /*3890*/  VIADD R5, R229, 0x1800 ;  /* 0x00001800e5057836 */ /* 0x000fe20000000000 */
[----:B------:R-:W-:Y:S02]  /*38a0*/  UIADD3 UR25, UR16, UR26, URZ ;  /* 0x0000001a10197290 */ /* 0x000fe4000fffe03f */
[----:B------:R-:W-:Y:S02]  /*38b0*/  UIADD3 UR20, UR16, UR21, URZ ;  /* 0x0000001510147290 */ /* 0x000fe4000fffe03f */
[----:B------:R-:W-:Y:S01]  /*38c0*/  UIADD3 UR24, UR16, UR25, URZ ;  /* 0x0000001910187290 */ /* 0x000fe2000fffe03f */
[----:B------:R-:W-:Y:S01]  /*38d0*/  SEL R5, R5, R229, !P0 ;  /* 0x000000e505057207 */ /* 0x000fe20004000000 */
[----:B------:R-:W-:-:S02]  /*38e0*/  UIADD3 UR19, UR16, UR20, URZ ;  /* 0x0000001410137290 */ /* 0x000fc4000fffe03f */
[----:B------:R-:W-:Y:S01]  /*38f0*/  UIADD3 UR10, UR23, 0x80, URZ ;  /* 0x00000080170a7890 */ /* 0x000fe2000fffe03f */
[----:B------:R-:W-:Y:S01]  /*3900*/  IMAD.MOV.U32 R242, RZ, RZ, R231 ;  /* 0x000000fffff27224 */ /* 0x000fe200078e00e7 */
[----:B------:R-:W-:Y:S01]  /*3910*/  UIADD3 UR23, UR16, UR24, URZ ;  /* 0x0000001810177290 */ /* 0x000fe2000fffe03f */
[----:B------:R-:W-:Y:S01]  /*3920*/  IMAD.SHL.U32 R221, R230, 0x2, RZ ;  /* 0x00000002e6dd7824 */ /* 0x000fe200078e00ff */
[----:B------:R-:W-:Y:S01]  /*3930*/  UIADD3 UR18, UR16, UR19, URZ ;  /* 0x0000001310127290 */ /* 0x000fe2000fffe03f */
        /* <DEDUP_REMOVED lines=48> */
[----:B------:R-:W-:Y:S01]  /*3c40*/  LEA R220, R220, UR4, 0x1 ;  /* 0x00000004dcdc7c11 */ /* 0x000fe2000f8e08ff */
[----:B------:R-:W-:Y:S01]  /*3c50*/  UMOV UR5, URZ ;  /* 0x0000003f00057c82 */ /* 0x000fe20008000000 */
[----:B------:R-:W-:Y:S02]  /*3c60*/  UIMAD UR34, UR30, 0x18, URZ ;  /* 0x000000181e2278a4 */ /* 0x000fe4000f8e023f */
[----:B------:R-:W-:Y:S02]  /*3c70*/  USHF.L.U32 UR33, UR30, 0x5, URZ ;  /* 0x000000051e217899 */ /* 0x000fe4000800063f */
[----:B------:R-:W-:-:S02]  /*3c80*/  UIMAD UR32, UR30, 0x28, URZ ;  /* 0x000000281e2078a4 */ /* 0x000fc4000f8e023f */
[----:B------:R-:W-:Y:S01]  /*3c90*/  UIMAD UR31, UR30, 0x30, URZ ;  /* 0x000000301e1f78a4 */ /* 0x000fe2000f8e023f */
[----:B------:R-:W-:Y:S01]  /*3ca0*/  @UP1 UMOV UR5, UR11 ;  /* 0x0000000b00051c82 */ /* 0x000fe20008000000 */
[----:B------:R-:W-:Y:S02]  /*3cb0*/  UIMAD UR30, UR30, 0x38, URZ ;  /* 0x000000381e1e78a4 */ /* 0x000fe4000f8e023f */
[----:B------:R-:W-:Y:S02]  /*3cc0*/  UIADD3 UR29, UR16, UR23, URZ ;  /* 0x00000017101d7290 */ /* 0x000fe4000fffe03f */
[----:B------:R-:W-:Y:S02]  /*3cd0*/  UIADD3 UR28, UR16, UR18, URZ ;  /* 0x00000012101c7290 */ /* 0x000fe4000fffe03f */
[----:B------:R-:W-:Y:S01]  /*3ce0*/  UISETP.GE.AND UP0, UPT, UR10, UR8, UPT ;  /* 0x000000080a00728c */ /* 0x000fe2000bf06270 */
[----:B------:R-:W-:Y:S01]  /*3cf0*/  ULDC UR11, c[0x0][0x2ec] ;  /* 0x0000bb00000b7ab9 */ /* 0x000fe20000000800 */
[----:B----4-:R-:W-:Y:S01]  /*3d00*/  IMAD R4, R4, 0x80, R6 ;  /* 0x0000008004047824 */ /* 0x010fe200078e0206 */
[C---:B------:R-:W-:Y:S01]  /*3d10*/  SHF.L.U64.HI R6, R0.reuse, 0x2, R3 ;  /* 0x0000000200067819 */ /* 0x040fe20000010203 */
[----:B------:R-:W-:-:S03]  /*3d20*/  IMAD.SHL.U32 R3, R0, 0x4, RZ ;  /* 0x0000000400037824 */ /* 0x000fc600078e00ff */
[----:B------:R-:W-:Y:S01]  /*3d30*/  IADD3 R0, R17, -UR35, -R4 ;  /* 0x8000002311007c10 */ /* 0x000fe2000fffe804 */
[----:B------:R-:W-:Y:S01]  /*3d40*/  STL [R1+0x28], R6 ;  /* 0x0000280601007387 */ /* 0x000fe20000100800 */
[----:B------:R-:W-:-:S03]  /*3d50*/  ULDC UR35, c[0x0][0x2d0] ;  /* 0x0000b40000237ab9 */ /* 0x000fc60000000800 */
[----:B------:R-:W-:Y:S01]  /*3d60*/  VIADD R0, R0, UR8 ;  /* 0x0000000800007c36 */ /* 0x000fe20008000000 */
[----:B------:R2:W-:Y:S04]  /*3d70*/  STL [R1+0x24], R3 ;  /* 0x0000240301007387 */ /* 0x0005e80000100800 */
[----:B------:R4:W-:Y:S01]  /*3d80*/  STL [R1+0x20], R0 ;  /* 0x0000200001007387 */ /* 0x0009e20000100800 */
[----:B-123--:R-:W-:-:S07]  /*3d90*/  LEA R3, R5, UR4, 0x1 ;  /* 0x0000000405037c11 */ /* 0x00efce000f8e08ff */
.L_x_150:
[----:B------:R-:W0:Y:S01]  /*3da0*/  LDGDEPBAR ;  /* 0x00000000000079af */ /* 0x000e220000000000 */
[----:B----4-:R-:W-:Y:S01]  /*3db0*/  IMAD.IADD R0, R228, 0x1, R220 ;  /* 0x00000001e4007824 */ /* 0x010fe200078e02dc */
[----:B------:R-:W-:Y:S01]  /*3dc0*/  PLOP3.LUT P0, PT, PT, PT, UP0, 0x80, 0x0 ;  /* 0x000000000000781c */ /* 0x000fe20003f0f008 */
[----:B------:R-:W-:Y:S05]  /*3dd0*/  UISETP.GE.AND UP3, UPT, UR9, 0x1, UPT ;  /* 0x000000010900788c */ /* 0x000fea000bf66270 */
[----:B------:R-:W2:Y:S01]  /*3de0*/  LDL R246, [R1+0x34] ;  /* 0x0000340001f67983 */ /* 0x000ea20000100800 */
[----:B------:R-:W-:Y:S02]  /*3df0*/  PLOP3.LUT P3, PT, PT, PT, UP0, 0x80, 0x0 ;  /* 0x000000000000781c */ /* 0x000fe40003f6f008 */
[----:B------:R-:W-:Y:S01]  /*3e00*/  PLOP3.LUT P1, PT, PT, PT, UP0, 0x80, 0x0 ;  /* 0x000000000000781c */ /* 0x000fe20003f2f008 */
[----:B------:R-:W3:Y:S01]  /*3e10*/  LDL R245, [R1+0x20] ;  /* 0x0000200001f57983 */ /* 0x000ee20000100800 */
[----:B------:R-:W-:Y:S02]  /*3e20*/  PLOP3.LUT P5, PT, PT, PT, UP0, 0x80, 0x0 ;  /* 0x000000000000781c */ /* 0x000fe40003faf008 */
[----:B------:R-:W-:Y:S01]  /*3e30*/  PLOP3.LUT P4, PT, PT, PT, UP0, 0x80, 0x0 ;  /* 0x000000000000781c */ /* 0x000fe20003f8f008 */
[----:B------:R-:W4:Y:S01]  /*3e40*/  LDL R244, [R1] ;  /* 0x0000000001f47983 */ /* 0x000f220000100800 */
[----:B-----5:R-:W-:Y:S03]  /*3e50*/  FSETP.NEU.FTZ.AND P2, PT, R249, -INF , PT ;  /* 0xff800000f900780b */ /* 0x020fe60003f5d000 */
[----:B------:R-:W3:Y:S01]  /*3e60*/  LDL R243, [R1+0x4] ;  /* 0x0000040001f37983 */ /* 0x000ee20000100800 */
        /* <DEDUP_REMOVED lines=20> */
[----:B------:R-:W-:Y:S03]  /*3fb0*/  LDSM.16.M88.4 R164, [R223+0xb000] ;  /* 0x00b00000dfa4783b */ /* 0x000fe60000000200 */
[----:B------:R-:W-:Y:S05]  /*3fc0*/  HMMA.16816.F32.BF16 R32, R32, R134, RZ ;  /* 0x000000862020723c */ /* 0x000fea00000418ff */
[----:B------:R-:W1:Y:S01]  /*3fd0*/  LDSM.16.M88.4 R132, [R222+0xb400] ;  /* 0x00b40000de84783b */ /* 0x000e620000000200 */
[-C--:B------:R-:W-:Y:S06]  /*3fe0*/  HMMA.16816.F32.BF16 R4, R136, R140.reuse, R4 ;  /* 0x0000008c8804723c */ /* 0x080fec0000041804 */
[C---:B-1----:R-:W-:Y:S01]  /*3ff0*/  HMMA.16816.F32.BF16 R8, R144.reuse, R140, R8 ;  /* 0x0000008c9008723c */ /* 0x042fe20000041808 */
[----:B------:R-:W-:Y:S05]  /*4000*/  LDSM.16.M88.4 R168, [R0+0x1800] ;  /* 0x0018000000a8783b */ /* 0x000fea0000000200 */
[-C--:B------:R-:W-:Y:S06]  /*4010*/  HMMA.16816.F32.BF16 R12, R144, R142.reuse, R12 ;  /* 0x0000008e900c723c */ /* 0x080fec000004180c */
[C---:B------:R-:W-:Y:S01]  /*4020*/  HMMA.16816.F32.BF16 R16, R136.reuse, R142, R16 ;  /* 0x0000008e8810723c */ /* 0x040fe20000041810 */
[----:B------:R-:W1:Y:S05]  /*4030*/  LDSM.16.M88.4 R140, [R0+0x1000] ;  /* 0x00100000008c783b */ /* 0x000e6a0000000200 */
        /* <DEDUP_REMOVED lines=11> */
[----:B------:R-:W1:Y:S05]  /*40f0*/  LDSM.16.M88.4 R156, [R220+0x2800] ;  /* 0x00280000dc9c783b */ /* 0x000e6a0000000200 */
[-C--:B------:R-:W-:Y:S06]  /*4100*/  HMMA.16816.F32.BF16 R20, R152, R132.reuse, R20 ;  /* 0x000000849814723c */ /* 0x080fec0000041814 */
[C---:B------:R-:W-:Y:S06]  /*4110*/  HMMA.16816.F32.BF16 R24, R160.reuse, R132, R24 ;  /* 0x00000084a018723c */ /* 0x040fec0000041818 */
[-C--:B------:R-:W-:Y:S06]  /*4120*/  HMMA.16816.F32.BF16 R28, R160, R134.reuse, R28 ;  /* 0x00000086a01c723c */ /* 0x080fec000004181c */
[----:B------:R-:W-:Y:S01]  /*4130*/  HMMA.16816.F32.BF16 R32, R152, R134, R32 ;  /* 0x000000869820723c */ /* 0x000fe20000041820 */
[----:B------:R-:W2:Y:S05]  /*4140*/  LDSM.16.M88.4 R132, [R222+0xd400] ;  /* 0x00d40000de84783b */ /* 0x000eaa0000000200 */
[-C--:B-1----:R-:W-:Y:S01]  /*4150*/  HMMA.16816.F32.BF16 R4, R140, R164.reuse, R4 ;  /* 0x000000a48c04723c */ /* 0x082fe20000041804 */
[----:B------:R-:W-:Y:S05]  /*4160*/  IMAD.U32 R152, RZ, RZ, UR37 ;  /* 0x00000025ff987e24 */ /* 0x000fea000f8e00ff */
[C---:B------:R-:W-:Y:S06]  /*4170*/  HMMA.16816.F32.BF16 R8, R168.reuse, R164, R8 ;  /* 0x000000a4a808723c */ /* 0x040fec0000041808 */
[-C--:B------:R-:W-:Y:S06]  /*4180*/  HMMA.16816.F32.BF16 R12, R168, R166.reuse, R12 ;  /* 0x000000a6a80c723c */ /* 0x080fec000004180c */
[C---:B------:R-:W-:Y:S06]  /*4190*/  HMMA.16816.F32.BF16 R16, R140.reuse, R166, R16 ;  /* 0x000000a68c10723c */ /* 0x040fec0000041810 */
[-C--:B------:R-:W-:Y:S06]  /*41a0*/  HMMA.16816.F32.BF16 R20, R140, R136.reuse, R20 ;  /* 0x000000888c14723c */ /* 0x080fec0000041814 */
[C---:B------:R-:W-:Y:S06]  /*41b0*/  HMMA.16816.F32.BF16 R24, R168.reuse, R136, R24 ;  /* 0x00000088a818723c */ /* 0x040fec0000041818 */
[-C--:B------:R-:W-:Y:S06]  /*41c0*/  HMMA.16816.F32.BF16 R28, R168, R138.reuse, R28 ;  /* 0x0000008aa81c723c */ /* 0x080fec000004181c */
[----:B------:R-:W-:Y:S01]  /*41d0*/  HMMA.16816.F32.BF16 R32, R140, R138, R32 ;  /* 0x0000008a8c20723c */ /* 0x000fe20000041820 */
[----:B------:R-:W-:Y:S05]  /*41e0*/  LDSM.16.M88.4 R136, [R0+0x2000] ;  /* 0x002000000088783b */ /* 0x000fea0000000200 */
[-C--:B------:R-:W-:Y:S03]  /*41f0*/  HMMA.16816.F32.BF16 R4, R144, R148.reuse, R4 ;  /* 0x000000949004723c */ /* 0x080fe60000041804 */
[----:B------:R-:W1:Y:S03]  /*4200*/  LDSM.16.M88.4 R140, [R223+0xd000] ;  /* 0x00d00000df8c783b */ /* 0x000e660000000200 */
[C---:B------:R-:W-:Y:S05]  /*4210*/  HMMA.16816.F32.BF16 R8, R156.reuse, R148, R8 ;  /* 0x000000949c08723c */ /* 0x040fea0000041808 */
[----:B--2---:R-:W-:Y:S01]  /*4220*/  IMAD R152, R152, 0x80, R246 ;  /* 0x0000008098987824 */ /* 0x004fe200078e02f6 */
[-C--:B------:R-:W-:Y:S05]  /*4230*/  HMMA.16816.F32.BF16 R12, R156, R150.reuse, R12 ;  /* 0x000000969c0c723c */ /* 0x080fea000004180c */
[C---:B------:R-:W-:Y:S01]  /*4240*/  @P4 VIADD R155, R152.reuse, 0x9 ;  /* 0x00000009989b4836 */ /* 0x040fe20000000000 */
[C---:B------:R-:W-:Y:S01]  /*4250*/  HMMA.16816.F32.BF16 R16, R144.reuse, R150, R16 ;  /* 0x000000969010723c */ /* 0x040fe20000041810 */
[----:B------:R2:W3:Y:S01]  /*4260*/  LDSM.16.M88.4 R148, [R0+0x2800] ;  /* 0x002800000094783b */ /* 0x0004e20000000200 */
[----:B------:R-:W-:Y:S04]  /*4270*/  PLOP3.LUT P4, PT, PT, PT, UP0, 0x80, 0x0 ;  /* 0x000000000000781c */ /* 0x000fe80003f8f008 */
[-C--:B------:R-:W-:Y:S06]  /*4280*/  HMMA.16816.F32.BF16 R20, R144, R132.reuse, R20 ;  /* 0x000000849014723c */ /* 0x080fec0000041814 */
[C---:B------:R-:W-:Y:S04]  /*4290*/  HMMA.16816.F32.BF16 R24, R156.reuse, R132, R24 ;  /* 0x000000849c18723c */ /* 0x040fe80000041818 */
[C---:B------:R-:W-:Y:S02]  /*42a0*/  @P4 ISETP.GE.AND P4, PT, R152.reuse, UR8, PT ;  /* 0x0000000898004c0c */ /* 0x040fe4000bf86270 */
[-C--:B------:R-:W-:Y:S05]  /*42b0*/  HMMA.16816.F32.BF16 R28, R156, R134.reuse, R28 ;  /* 0x000000869c1c723c */ /* 0x080fea000004181c */
[----:B------:R-:W-:Y:S01]  /*42c0*/  @P1 VIADD R132, R152, 0x8 ;  /* 0x0000000898841836 */ /* 0x000fe20000000000 */
[----:B------:R-:W-:Y:S04]  /*42d0*/  HMMA.16816.F32.BF16 R32, R144, R134, R32 ;  /* 0x000000869020723c */ /* 0x000fe80000041820 */
[----:B----4-:R-:W-:Y:S01]  /*42e0*/  FSETP.NEU.FTZ.AND P1, PT, R244, -INF , PT ;  /* 0xff800000f400780b */ /* 0x010fe20003f3d000 */
[----:B--2---:R-:W-:Y:S01]  /*42f0*/  @P0 VIADD R0, R152, 0x1 ;  /* 0x0000000198000836 */ /* 0x004fe20000000000 */
[-C--:B-1----:R-:W-:Y:S05]  /*4300*/  HMMA.16816.F32.BF16 R4, R136, R140.reuse, R4 ;  /* 0x0000008c8804723c */ /* 0x082fea0000041804 */
[----:B------:R-:W-:Y:S01]  /*4310*/  @P3 ISETP.GE.AND P3, PT, R0, UR8, PT ;  /* 0x0000000800003c0c */ /* 0x000fe2000bf66270 */
[----:B------:R-:W-:Y:S02]  /*4320*/  IMAD.U32 R0, RZ, RZ, UR9 ;  /* 0x00000009ff007e24 */ /* 0x000fe4000f8e00ff */
[----:B------:R-:W-:Y:S03]  /*4330*/  FMUL.FTZ R134, R244, 1.4426950216293334961 ;  /* 0x3fb8aa3bf4867820 */ /* 0x000fe60000410000 */
[C---:B---3--:R-:W-:Y:S01]  /*4340*/  FMUL.FTZ R133, R243.reuse, 1.4426950216293334961 ;  /* 0x3fb8aa3bf3857820 */ /* 0x048fe20000410000 */
[----:B------:R-:W-:Y:S01]  /*4350*/  FSETP.NEU.FTZ.AND P0, PT, R243, -INF , PT ;  /* 0xff800000f300780b */ /* 0x000fe20003f1d000 */
[C---:B------:R-:W-:Y:S04]  /*4360*/  HMMA.16816.F32.BF16 R8, R148.reuse, R140, R8 ;  /* 0x0000008c9408723c */ /* 0x040fe80000041808 */
[----:B------:R-:W-:Y:S01]  /*4370*/  IMAD R0, R0, 0x40, R245 ;  /* 0x0000004000007824 */ /* 0x000fe200078e02f5 */
[----:B------:R-:W-:Y:S01]  /*4380*/  FSEL R134, R134, RZ, P1 ;  /* 0x000000ff86867208 */ /* 0x000fe20000800000 */
[-C--:B------:R-:W-:Y:S03]  /*4390*/  HMMA.16816.F32.BF16 R12, R148, R142.reuse, R12 ;  /* 0x0000008e940c723c */ /* 0x080fe6000004180c */
[----:B------:R-:W-:Y:S02]  /*43a0*/  @P5 ISETP.GE.AND P5, PT, R132, UR8, PT ;  /* 0x0000000884005c0c */ /* 0x000fe4000bfa6270 */
[----:B------:R-:W-:Y:S01]  /*43b0*/  FSEL R133, R133, RZ, P0 ;  /* 0x000000ff85857208 */ /* 0x000fe20000000000 */
[C---:B------:R-:W-:Y:S01]  /*43c0*/  HMMA.16816.F32.BF16 R16, R136.reuse, R142, R16 ;  /* 0x0000008e8810723c */ /* 0x040fe20000041810 */
[----:B------:R-:W2:Y:S04]  /*43d0*/  LDL R143, [R1+0x2c] ;  /* 0x00002c00018f7983 */ /* 0x000ea80000100800 */
[----:B------:R-:W-:Y:S01]  /*43e0*/  IABS R153, R0 ;  /* 0x0000000000997213 */ /* 0x000fe20000000000 */
[C---:B------:R-:W-:Y:S02]  /*43f0*/  VIADD R135, R0.reuse, 0xffffffff ;  /* 0xffffffff00877836 */ /* 0x040fe40000000000 */
[----:B------:R-:W-:Y:S03]  /*4400*/  FMUL.FTZ R132, R249, 1.4426950216293334961 ;  /* 0x3fb8aa3bf9847820 */ /* 0x000fe60000410000 */
[C---:B------:R-:W-:Y:S01]  /*4410*/  VIADD R147, R0.reuse, 0x7 ;  /* 0x0000000700937836 */ /* 0x040fe20000000000 */
[----:B------:R-:W-:Y:S01]  /*4420*/  ISETP.GE.AND P6, PT, R135, RZ, PT ;  /* 0x000000ff8700720c */ /* 0x000fe20003fc6270 */
[C---:B------:R-:W-:Y:S03]  /*4430*/  VIADD R146, R0.reuse, 0x8 ;  /* 0x0000000800927836 */ /* 0x040fe60000000000 */
[----:B------:R-:W-:Y:S01]  /*4440*/  ISETP.GE.AND P1, PT, R147, RZ, PT ;  /* 0x000000ff9300720c */ /* 0x000fe20003f26270 */
[----:B------:R-:W-:Y:S01]  /*4450*/  VIADD R145, R0, 0x28 ;  /* 0x0000002800917836 */ /* 0x000fe20000000000 */
[----:B------:R-:W-:Y:S01]  /*4460*/  FSEL R132, R132, RZ, P2 ;  /* 0x000000ff84847208 */ /* 0x000fe20001000000 */
[----:B------:R-:W-:Y:S01]  /*4470*/  VIADD R144, R0, 0x27 ;  /* 0x0000002700907836 */ /* 0x000fe20000000000 */
[----:B------:R-:W-:Y:S01]  /*4480*/  ISETP.GE.AND P0, PT, R146, RZ, PT ;  /* 0x000000ff9200720c */ /* 0x000fe20003f06270 */
[C---:B------:R-:W-:Y:S01]  /*4490*/  VIADD R140, R0.reuse, 0x20 ;  /* 0x00000020008c7836 */ /* 0x040fe20000000000 */
[----:B------:R-:W-:Y:S02]  /*44a0*/  ISETP.GE.AND P2, PT, R145, RZ, PT ;  /* 0x000000ff9100720c */ /* 0x000fe40003f46270 */
[----:B------:R-:W-:Y:S02]  /*44b0*/  I2FP.F32.S32 R153, R153 ;  /* 0x0000009900997245 */ /* 0x000fe40000201400 */
[C---:B------:R-:W-:Y:S03]  /*44c0*/  @!P6 IADD3 R135, -R0.reuse, 0x1, RZ ;  /* 0x000000010087e810 */ /* 0x040fe60007ffe1ff */
[C---:B------:R-:W-:Y:S01]  /*44d0*/  @!P1 IADD3 R147, -R0.reuse, -0x7, RZ ;  /* 0xfffffff900939810 */ /* 0x040fe20007ffe1ff */
[C---:B------:R-:W-:Y:S01]  /*44e0*/  FFMA.FTZ R4, R153.reuse, -UR5, R4 ;  /* 0x8000000599047c23 */ /* 0x040fe20008010004 */
[----:B------:R-:W-:Y:S01]  /*44f0*/  PLOP3.LUT P1, PT, PT, PT, UP0, 0x80, 0x0 ;  /* 0x000000000000781c */ /* 0x000fe20003f2f008 */
[----:B------:R-:W-:Y:S01]  /*4500*/  FFMA.FTZ R18, R153, -UR5, R18 ;  /* 0x8000000599127c23 */ /* 0x000fe20008010012 */
[----:B------:R-:W-:Y:S01]  /*4510*/  I2FP.F32.S32 R154, R135 ;  /* 0x00000087009a7245 */ /* 0x000fe20000201400 */
[C---:B------:R-:W-:Y:S01]  /*4520*/  VIADD R135, R0.reuse, 0x1f ;  /* 0x0000001f00877836 */ /* 0x040fe20000000000 */
[----:B------:R-:W-:Y:S02]  /*4530*/  @!P0 IADD3 R146, -R0, -0x8, RZ ;  /* 0xfffffff800928810 */ /* 0x000fe40007ffe1ff */
[----:B------:R-:W-:Y:S01]  /*4540*/  PLOP3.LUT P0, PT, PT, PT, UP0, 0x80, 0x0 ;  /* 0x000000000000781c */ /* 0x000fe20003f0f008 */
[----:B------:R-:W-:Y:S01]  /*4550*/  FFMA.FTZ R5, R154, -UR5, R5 ;  /* 0x800000059a057c23 */ /* 0x000fe20008010005 */
[----:B------:R-:W-:Y:S01]  /*4560*/  ISETP.GE.AND P6, PT, R144, RZ, PT ;  /* 0x000000ff9000720c */ /* 0x000fe20003fc6270 */
[----:B------:R-:W-:Y:S01]  /*4570*/  FFMA.FTZ R19, R154, -UR5, R19 ;  /* 0x800000059a137c23 */ /* 0x000fe20008010013 */
[----:B------:R-:W-:Y:S02]  /*4580*/  @!P2 IADD3 R145, -R0, -0x28, RZ ;  /* 0xffffffd80091a810 */ /* 0x000fe40007ffe1ff */
[----:B------:R-:W-:Y:S02]  /*4590*/  PLOP3.LUT P2, PT, PT, PT, UP0, 0x80, 0x0 ;  /* 0x000000000000781c */ /* 0x000fe40003f4f008 */
[----:B------:R-:W-:Y:S02]  /*45a0*/  @P1 FSEL R5, R5, -INF , !P3 ;  /* 0xff80000005051808 */ /* 0x000fe40005800000 */
[----:B------:R-:W-:Y:S02]  /*45b0*/  ISETP.GE.AND P1, PT, R140, RZ, PT ;  /* 0x000000ff8c00720c */ /* 0x000fe40003f26270 */
[----:B------:R-:W-:Y:S01]  /*45c0*/  I2FP.F32.S32 R146, R146 ;  /* 0x0000009200927245 */ /* 0x000fe20000201400 */
[----:B------:R-:W-:Y:S01]  /*45d0*/  FFMA.FTZ R5, R5, UR11, -R134 ;  /* 0x0000000b05057c23 */ /* 0x000fe20008010886 */
[----:B------:R-:W-:Y:S02]  /*45e0*/  @P0 FSEL R4, R4, -INF , !P4 ;  /* 0xff80000004040808 */ /* 0x000fe40006000000 */
[----:B------:R-:W-:Y:S01]  /*45f0*/  @!P6 IADD3 R144, -R0, -0x27, RZ ;  /* 0xffffffd90090e810 */ /* 0x000fe20007ffe1ff */
[----:B------:R-:W-:Y:S01]  /*4600*/  FFMA.FTZ R6, R146, -UR5, R6 ;  /* 0x8000000592067c23 */ /* 0x000fe20008010006 */
[----:B------:R-:W-:Y:S01]  /*4610*/  PLOP3.LUT P0, PT, PT, PT, UP0, 0x80, 0x0 ;  /* 0x000000000000781c */ /* 0x000fe20003f0f008 */
[----:B------:R-:W-:Y:S01]  /*4620*/  FFMA.FTZ R4, R4, UR11, -R134 ;  /* 0x0000000b04047c23 */ /* 0x000fe20008010886 */
[----:B------:R-:W-:Y:S01]  /*4630*/  I2FP.F32.S32 R144, R144 ;  /* 0x0000009000907245 */ /* 0x000fe20000201400 */
[----:B------:R1:W-:Y:S01]  /*4640*/  MUFU.EX2 R245, R5 ;  /* 0x0000000500f57308 */ /* 0x0003e20000000800 */
[----:B------:R-:W-:Y:S02]  /*4650*/  I2FP.F32.S32 R147, R147 ;  /* 0x0000009300937245 */ /* 0x000fe40000201400 */
[----:B------:R-:W-:Y:S01]  /*4660*/  @!P1 IADD3 R140, -R0, -0x20, RZ ;  /* 0xffffffe0008c9810 */ /* 0x000fe20007ffe1ff */
[----:B------:R-:W-:Y:S01]  /*4670*/  FFMA.FTZ R11, R144, -UR5, R11 ;  /* 0x80000005900b7c23 */ /* 0x000fe2000801000b */
[----:B------:R-:W-:Y:S01]  /*4680*/  PLOP3.LUT P1, PT, PT, PT, UP0, 0x80, 0x0 ;  /* 0x000000000000781c */ /* 0x000fe20003f2f008 */
[----:B------:R-:W-:Y:S01]  /*4690*/  FFMA.FTZ R7, R147, -UR5, R7 ;  /* 0x8000000593077c23 */ /* 0x000fe20008010007 */
[----:B------:R-:W-:Y:S03]  /*46a0*/  I2FP.F32.S32 R144, R140 ;  /* 0x0000008c00907245 */ /* 0x000fe60000201400 */
[----:B------:R3:W-:Y:S01]  /*46b0*/  MUFU.EX2 R246, R4 ;  /* 0x0000000400f67308 */ /* 0x0007e20000000800 */
[----:B------:R-:W-:Y:S01]  /*46c0*/  @P2 FSEL R6, R6, -INF , !P4 ;  /* 0xff80000006062808 */ /* 0x000fe20006000000 */
[----:B------:R-:W-:Y:S01]  /*46d0*/  VIADD R140, R0, 0x17 ;  /* 0x00000017008c7836 */ /* 0x000fe20000000000 */
[----:B------:R-:W-:Y:S01]  /*46e0*/  ISETP.GE.AND P2, PT, R135, RZ, PT ;  /* 0x000000ff8700720c */ /* 0x000fe20003f46270 */
[----:B------:R-:W-:Y:S01]  /*46f0*/  FFMA.FTZ R8, R144, -UR5, R8 ;  /* 0x8000000590087c23 */ /* 0x000fe20008010008 */
[----:B------:R-:W-:Y:S01]  /*4700*/  @P0 FSEL R7, R7, -INF , !P3 ;  /* 0xff80000007070808 */ /* 0x000fe20005800000 */
[--C-:B------:R-:W-:Y:S01]  /*4710*/  FFMA.FTZ R6, R6, UR11, -R133.reuse ;  /* 0x0000000b06067c23 */ /* 0x100fe20008010885 */
[----:B------:R-:W-:Y:S01]  /*4720*/  PLOP3.LUT P0, PT, PT, PT, UP0, 0x80, 0x0 ;  /* 0x000000000000781c */ /* 0x000fe20003f0f008 */
[----:B------:R-:W-:Y:S01]  /*4730*/  FFMA.FTZ R14, R144, -UR5, R14 ;  /* 0x80000005900e7c23 */ /* 0x000fe2000801000e */
[----:B------:R-:W-:Y:S01]  /*4740*/  I2FP.F32.S32 R145, R145 ;  /* 0x0000009100917245 */ /* 0x000fe20000201400 */
[----:B------:R-:W-:Y:S01]  /*4750*/  FFMA.FTZ R7, R7, UR11, -R133 ;  /* 0x0000000b07077c23 */ /* 0x000fe20008010885 */
[----:B------:R-:W-:Y:S01]  /*4760*/  @P1 FSEL R8, R8, -INF , !P4 ;  /* 0xff80000008081808 */ /* 0x000fe20006000000 */
[----:B------:R-:W-:Y:S01]  /*4770*/  MUFU.EX2 R248, R6 ;  /* 0x0000000600f87308 */ /* 0x000fe20000000800 */
[----:B-1----:R-:W-:Y:S01]  /*4780*/  FMUL.FTZ R5, R252, 1.4426950216293334961 ;  /* 0x3fb8aa3bfc057820 */ /* 0x002fe20000410000 */
[----:B------:R-:W-:Y:S01]  /*4790*/  FFMA.FTZ R10, R145, -UR5, R10 ;  /* 0x80000005910a7c23 */ /* 0x000fe2000801000a */
[----:B------:R-:W-:Y:S01]  /*47a0*/  PLOP3.LUT P6, PT, PT, PT, UP0, 0x80, 0x0 ;  /* 0x000000000000781c */ /* 0x000fe20003fcf008 */
[--C-:B------:R-:W-:Y:S01]  /*47b0*/  FFMA.FTZ R8, R8, UR11, -R132.reuse ;  /* 0x0000000b08087c23 */ /* 0x100fe20008010884 */
[C---:B---3--:R-:W-:Y:S01]  /*47c0*/  VIADD R4, R0.reuse, 0x18 ;  /* 0x0000001800047836 */ /* 0x048fe20000000000 */
[----:B------:R-:W-:Y:S01]  /*47d0*/  @!P2 IADD3 R135, -R0, -0x1f, RZ ;  /* 0xffffffe10087a810 */ /* 0x000fe20007ffe1ff */
[----:B------:R-:W3:Y:S01]  /*47e0*/  LDL R145, [R1+0x30] ;  /* 0x0000300001917983 */ /* 0x000ee20000100800 */
[----:B------:R-:W-:Y:S02]  /*47f0*/  PLOP3.LUT P2, PT, PT, PT, UP0, 0x80, 0x0 ;  /* 0x000000000000781c */ /* 0x000fe40003f4f008 */
[----:B------:R1:W-:Y:S01]  /*4800*/  MUFU.EX2 R160, R8 ;  /* 0x0000000800a07308 */ /* 0x0003e20000000800 */
[----:B------:R-:W-:Y:S02]  /*4810*/  ISETP.GE.AND P1, PT, R4, RZ, PT ;  /* 0x000000ff0400720c */ /* 0x000fe40003f26270 */
[----:B------:R-:W-:Y:S01]  /*4820*/  I2FP.F32.S32 R141, R135 ;  /* 0x00000087008d7245 */ /* 0x000fe20000201400 */
[----:B------:R-:W-:Y:S01]  /*4830*/  VIADD R135, R0, 0xfffffff8 ;  /* 0xfffffff800877836 */ /* 0x000fe20000000000 */
[----:B------:R-:W-:Y:S02]  /*4840*/  @P0 FSEL R10, R10, -INF , !P4 ;  /* 0xff8000000a0a0808 */ /* 0x000fe40006000000 */
[----:B------:R-:W-:Y:S03]  /*4850*/  ISETP.GE.AND P4, PT, R140, RZ, PT ;  /* 0x000000ff8c00720c */ /* 0x000fe60003f86270 */
[----:B------:R4:W-:Y:S01]  /*4860*/  MUFU.EX2 R247, R7 ;  /* 0x0000000700f77308 */ /* 0x0009e20000000800 */
[C---:B------:R-:W-:Y:S01]  /*4870*/  FFMA.FTZ R9, R141.reuse, -UR5, R9 ;  /* 0x800000058d097c23 */ /* 0x040fe20008010009 */
[----:B------:R-:W-:Y:S01]  /*4880*/  PLOP3.LUT P0, PT, PT, PT, UP0, 0x80, 0x0 ;  /* 0x000000000000781c */ /* 0x000fe20003f0f008 */
[----:B------:R-:W-:Y:S01]  /*4890*/  FFMA.FTZ R15, R141, -UR5, R15 ;  /* 0x800000058d0f7c23 */ /* 0x000fe2000801000f */
[----:B------:R-:W-:Y:S02]  /*48a0*/  @P6 ISETP.GE.AND P6, PT, R155, UR8, PT ;  /* 0x000000089b006c0c */ /* 0x000fe4000bfc6270 */
[----:B------:R-:W-:Y:S02]  /*48b0*/  @P2 FSEL R9, R9, -INF , !P3 ;  /* 0xff80000009092808 */ /* 0x000fe40005800000 */
[----:B------:R-:W-:Y:S02]  /*48c0*/  @!P1 IADD3 R4, -R0, -0x18, RZ ;  /* 0xffffffe800049810 */ /* 0x000fe40007ffe1ff */
[----:B------:R-:W-:Y:S01]  /*48d0*/  FSETP.NEU.FTZ.AND P2, PT, R252, -INF , PT ;  /* 0xff800000fc00780b */ /* 0x000fe20003f5d000 */
[----:B------:R-:W-:Y:S01]  /*48e0*/  FFMA.FTZ R9, R9, UR11, -R132 ;  /* 0x0000000b09097c23 */ /* 0x000fe20008010884 */
[----:B------:R-:W-:Y:S02]  /*48f0*/  I2FP.F32.S32 R142, R4 ;  /* 0x00000004008e7245 */ /* 0x000fe40000201400 */
[----:B-1----:R-:W-:Y:S01]  /*4900*/  FSEL R8, R5, RZ, P2 ;  /* 0x000000ff05087208 */ /* 0x002fe20001000000 */
[----:B------:R1:W-:Y:S01]  /*4910*/  MUFU.EX2 R159, R9 ;  /* 0x00000009009f7308 */ /* 0x0003e20000000800 */
[----:B------:R-:W-:Y:S01]  /*4920*/  PLOP3.LUT P2, PT, PT, PT, UP0, 0x80, 0x0 ;  /* 0x000000000000781c */ /* 0x000fe20003f4f008 */
[----:B----4-:R-:W4:Y:S01]  /*4930*/  LDSM.16.M88.4 R4, [R223+0xd400] ;  /* 0x00d40000df04783b */ /* 0x010f220000000200 */
[----:B------:R-:W-:Y:S01]  /*4940*/  FFMA.FTZ R12, R142, -UR5, R12 ;  /* 0x800000058e0c7c23 */ /* 0x000fe2000801000c */
[----:B------:R-:W-:Y:S01]  /*4950*/  @!P4 IADD3 R140, -R0, -0x17, RZ ;  /* 0xffffffe9008cc810 */ /* 0x000fe20007ffe1ff */
[--C-:B------:R-:W-:Y:S01]  /*4960*/  FFMA.FTZ R10, R10, UR11, -R8.reuse ;  /* 0x0000000b0a0a7c23 */ /* 0x100fe20008010808 */
[----:B------:R-:W-:Y:S02]  /*4970*/  PLOP3.LUT P1, PT, PT, PT, UP0, 0x80, 0x0 ;  /* 0x000000000000781c */ /* 0x000fe40003f2f008 */
[----:B------:R-:W-:Y:S02]  /*4980*/  ISETP.GE.AND P4, PT, R135, RZ, PT ;  /* 0x000000ff8700720c */ /* 0x000fe40003f86270 */
[----:B------:R1:W-:Y:S01]  /*4990*/  MUFU.EX2 R162, R10 ;  /* 0x0000000a00a27308 */ /* 0x0003e20000000800 */
[----:B------:R-:W-:Y:S02]  /*49a0*/  I2FP.F32.S32 R140, R140 ;  /* 0x0000008c008c7245 */ /* 0x000fe40000201400 */
[----:B------:R-:W-:Y:S02]  /*49b0*/  @P0 FSEL R11, R11, -INF , !P3 ;  /* 0xff8000000b0b0808 */ /* 0x000fe40005800000 */
[----:B------:R-:W-:Y:S01]  /*49c0*/  @P2 FSEL R12, R12, -INF , !P5 ;  /* 0xff8000000c0c2808 */ /* 0x000fe20006800000 */
[----:B------:R-:W-:Y:S01]  /*49d0*/  FFMA.FTZ R13, R140, -UR5, R13 ;  /* 0x800000058c0d7c23 */ /* 0x000fe2000801000d */
[----:B------:R-:W-:Y:S01]  /*49e0*/  PLOP3.LUT P2, PT, PT, PT, UP0, 0x80, 0x0 ;  /* 0x000000000000781c */ /* 0x000fe20003f4f008 */
[----:B-1----:R-:W-:Y:S02]  /*49f0*/  VIADD R9, R0, 0xfffffff7 ;  /* 0xfffffff700097836 */ /* 0x002fe40000000000 */
[----:B------:R-:W-:Y:S01]  /*4a00*/  FFMA.FTZ R11, R11, UR11, -R8 ;  /* 0x0000000b0b0b7c23 */ /* 0x000fe20008010808 */
[--C-:B------:R-:W-:Y:S01]  /*4a10*/  FFMA.FTZ R12, R12, UR11, -R132.reuse ;  /* 0x0000000b0c0c7c23 */ /* 0x100fe20008010884 */
[----:B------:R-:W-:Y:S02]  /*4a20*/  @P1 FSEL R13, R13, -INF , !P6 ;  /* 0xff8000000d0d1808 */ /* 0x000fe40007000000 */
[C---:B------:R-:W-:Y:S01]  /*4a30*/  @!P4 IADD3 R135, -R0.reuse, 0x8, RZ ;  /* 0x000000080087c810 */ /* 0x040fe20007ffe1ff */
[----:B------:R1:W-:Y:S01]  /*4a40*/  MUFU.EX2 R156, R12 ;  /* 0x0000000c009c7308 */ /* 0x0003e20000000800 */
[----:B------:R-:W-:Y:S01]  /*4a50*/  PLOP3.LUT P1, PT, PT, PT, UP0, 0x80, 0x0 ;  /* 0x000000000000781c */ /* 0x000fe20003f2f008 */
[----:B------:R-:W-:Y:S01]  /*4a60*/  FFMA.FTZ R13, R13, UR11, -R132 ;  /* 0x0000000b0d0d7c23 */ /* 0x000fe20008010884 */
[----:B------:R-:W-:Y:S01]  /*4a70*/  ISETP.GE.AND P3, PT, R9, RZ, PT ;  /* 0x000000ff0900720c */ /* 0x000fe20003f66270 */
[C---:B------:R-:W-:Y:S01]  /*4a80*/  VIADD R10, R0.reuse, 0xfffffff0 ;  /* 0xfffffff0000a7836 */ /* 0x040fe20000000000 */
[----:B------:R-:W-:Y:S02]  /*4a90*/  PLOP3.LUT P4, PT, PT, PT, UP0, 0x80, 0x0 ;  /* 0x000000000000781c */ /* 0x000fe40003f8f008 */
[----:B------:R-:W-:Y:S03]  /*4aa0*/  I2FP.F32.S32 R135, R135 ;  /* 0x0000008700877245 */ /* 0x000fe60000201400 */
[----:B------:R1:W-:Y:S01]  /*4ab0*/  MUFU.EX2 R161, R11 ;  /* 0x0000000b00a17308 */ /* 0x0003e20000000800 */
[----:B------:R-:W-:Y:S01]  /*4ac0*/  PLOP3.LUT P0, PT, PT, PT, UP0, 0x80, 0x0 ;  /* 0x000000000000781c */ /* 0x000fe20003f0f008 */
[----:B------:R-:W-:Y:S02]  /*4ad0*/  FFMA.FTZ R16, R135, -UR5, R16 ;  /* 0x8000000587107c23 */ /* 0x000fe40008010010 */
[----:B------:R-:W-:Y:S02]  /*4ae0*/  @P1 FSEL R15, R15, -INF , !P6 ;  /* 0xff8000000f0f1808 */ /* 0x000fe40007000000 */
[----:B------:R-:W-:Y:S04]  /*4af0*/  @!P3 IADD3 R9, -R0, 0x9, RZ ;  /* 0x000000090009b810 */ /* 0x000fe80007ffe1ff */
[----:B------:R1:W-:Y:S01]  /*4b00*/  MUFU.EX2 R155, R13 ;  /* 0x0000000d009b7308 */ /* 0x0003e20000000800 */
[----:B------:R-:W-:Y:S01]  /*4b10*/  @P2 FSEL R16, R16, -INF , !P5 ;  /* 0xff80000010102808 */ /* 0x000fe20006800000 */
[-C--:B----4-:R-:W-:Y:S01]  /*4b20*/  HMMA.16816.F32.BF16 R20, R136, R4.reuse, R20 ;  /* 0x000000048814723c */ /* 0x090fe20000041814 */
[----:B------:R-:W-:Y:S02]  /*4b30*/  PLOP3.LUT P1, PT, PT, PT, UP0, 0x80, 0x0 ;  /* 0x000000000000781c */ /* 0x000fe40003f2f008 */
[----:B-1----:R-:W-:Y:S01]  /*4b40*/  @P4 VIADD R12, R152, 0x10 ;  /* 0x00000010980c4836 */ /* 0x002fe20000000000 */
[----:B------:R-:W-:Y:S01]  /*4b50*/  ISETP.GE.AND P4, PT, R10, RZ, PT ;  /* 0x000000ff0a00720c */ /* 0x000fe20003f86270 */
[----:B------:R-:W-:Y:S01]  /*4b60*/  FFMA.FTZ R16, R16, UR11, -R134 ;  /* 0x0000000b10107c23 */ /* 0x000fe20008010886 */
[C---:B------:R-:W-:Y:S01]  /*4b70*/  HMMA.16816.F32.BF16 R24, R148.reuse, R4, R24 ;  /* 0x000000049418723c */ /* 0x040fe20000041818 */
[----:B------:R-:W-:Y:S02]  /*4b80*/  PLOP3.LUT P3, PT, PT, PT, UP0, 0x80, 0x0 ;  /* 0x000000000000781c */ /* 0x000fe40003f6f008 */
[----:B------:R-:W-:Y:S01]  /*4b90*/  PLOP3.LUT P2, PT, PT, PT, UP0, 0x80, 0x0 ;  /* 0x000000000000781c */ /* 0x000fe20003f4f008 */
[----:B------:R-:W-:Y:S01]  /*4ba0*/  MUFU.EX2 R171, R16 ;  /* 0x0000001000ab7308 */ /* 0x000fe20000000800 */
[----:B------:R-:W-:Y:S01]  /*4bb0*/  I2FP.F32.S32 R11, R9 ;  /* 0x00000009000b7245 */ /* 0x000fe20000201400 */
[-C--:B------:R-:W-:Y:S03]  /*4bc0*/  HMMA.16816.F32.BF16 R28, R148, R6.reuse, R28 ;  /* 0x00000006941c723c */ /* 0x080fe6000004181c */
[----:B------:R-:W-:Y:S02]  /*4bd0*/  @P1 ISETP.GE.AND P1, PT, R12, UR8, PT ;  /* 0x000000080c001c0c */ /* 0x000fe4000bf26270 */
[----:B------:R-:W-:Y:S01]  /*4be0*/  VIADD R9, R0, 0xffffffef ;  /* 0xffffffef00097836 */ /* 0x000fe20000000000 */
[----:B------:R-:W-:Y:S05]  /*4bf0*/  HMMA.16816.F32.BF16 R32, R136, R6, R32 ;  /* 0x000000068820723c */ /* 0x000fea0000041820 */
[----:B------:R-:W-:Y:S01]  /*4c00*/  @P0 FSEL R14, R14, -INF , !P5 ;  /* 0xff8000000e0e0808 */ /* 0x000fe20006800000 */
[----:B------:R-:W-:Y:S01]  /*4c10*/  @P2 VIADD R12, R152, 0x11 ;  /* 0x00000011980c2836 */ /* 0x000fe20000000000 */
[----:B------:R-:W-:Y:S01]  /*4c20*/  @!P4 IADD3 R10, -R0, 0x10, RZ ;  /* 0x00000010000ac810 */ /* 0x000fe20007ffe1ff */
[----:B------:R-:W-:Y:S01]  /*4c30*/  FFMA.FTZ R17, R11, -UR5, R17 ;  /* 0x800000050b117c23 */ /* 0x000fe20008010011 */
[----:B------:R-:W-:Y:S02]  /*4c40*/  PLOP3.LUT P0, PT, PT, PT, UP0, 0x80, 0x0 ;  /* 0x000000000000781c */ /* 0x000fe40003f0f008 */
[----:B------:R-:W-:Y:S01]  /*4c50*/  @P3 FSEL R18, R18, -INF , !P5 ;  /* 0xff80000012123808 */ /* 0x000fe20006800000 */
[C---:B------:R-:W-:Y:S01]  /*4c60*/  VIADD R4, R0.reuse, 0x10 ;  /* 0x0000001000047836 */ /* 0x040fe20000000000 */
[----:B------:R-:W-:Y:S01]  /*4c70*/  ISETP.GE.AND P5, PT, R9, RZ, PT ;  /* 0x000000ff0900720c */ /* 0x000fe20003fa6270 */
[----:B------:R-:W-:Y:S01]  /*4c80*/  FFMA.FTZ R22, R135, -UR5, R22 ;  /* 0x8000000587167c23 */ /* 0x000fe20008010016 */
[----:B------:R-:W-:Y:S01]  /*4c90*/  PLOP3.LUT P2, PT, PT, PT, UP0, 0x80, 0x0 ;  /* 0x000000000000781c */ /* 0x000fe20003f4f008 */
[----:B------:R-:W-:Y:S01]  /*4ca0*/  VIADD R5, R0, 0xf ;  /* 0x0000000f00057836 */ /* 0x000fe20000000000 */
[----:B------:R-:W-:Y:S01]  /*4cb0*/  I2FP.F32.S32 R13, R10 ;  /* 0x0000000a000d7245 */ /* 0x000fe20000201400 */
[----:B------:R-:W-:Y:S01]  /*4cc0*/  FFMA.FTZ R23, R11, -UR5, R23 ;  /* 0x800000050b177c23 */ /* 0x000fe20008010017 */
[----:B------:R-:W-:Y:S01]  /*4cd0*/  PLOP3.LUT P3, PT, PT, PT, UP0, 0x80, 0x0 ;  /* 0x000000000000781c */ /* 0x000fe20003f6f008 */
[----:B------:R-:W-:Y:S01]  /*4ce0*/  FFMA.FTZ R26, R142, -UR5, R26 ;  /* 0x800000058e1a7c23 */ /* 0x000fe2000801001a */
[----:B------:R-:W-:Y:S01]  /*4cf0*/  FFMA.FTZ R27, R140, -UR5, R27 ;  /* 0x800000058c1b7c23 */ /* 0x000fe2000801001b */
[----:B------:R-:W-:Y:S01]  /*4d00*/  FFMA.FTZ R20, R13, -UR5, R20 ;  /* 0x800000050d147c23 */ /* 0x000fe20008010014 */
[----:B------:R-:W-:Y:S01]  /*4d10*/  @P0 FSEL R17, R17, -INF , !P6 ;  /* 0xff80000011110808 */ /* 0x000fe20007000000 */
[----:B------:R-:W-:Y:S01]  /*4d20*/  FFMA.FTZ R18, R18, UR11, -R133 ;  /* 0x0000000b12127c23 */ /* 0x000fe20008010885 */
[----:B------:R-:W-:Y:S01]  /*4d30*/  PLOP3.LUT P0, PT, PT, PT, UP0, 0x80, 0x0 ;  /* 0x000000000000781c */ /* 0x000fe20003f0f008 */
[----:B------:R-:W-:Y:S01]  /*4d40*/  FFMA.FTZ R28, R146, -UR5, R28 ;  /* 0x80000005921c7c23 */ /* 0x000fe2000801001c */
[----:B------:R-:W-:Y:S01]  /*4d50*/  @!P5 IADD3 R9, -R0, 0x11, RZ ;  /* 0x000000110009d810 */ /* 0x000fe20007ffe1ff */
[----:B------:R-:W-:Y:S01]  /*4d60*/  FFMA.FTZ R17, R17, UR11, -R134 ;  /* 0x0000000b11117c23 */ /* 0x000fe20008010886 */
[----:B------:R-:W-:Y:S01]  /*4d70*/  @P2 FSEL R20, R20, -INF , !P1 ;  /* 0xff80000014142808 */ /* 0x000fe20004800000 */
[----:B------:R-:W-:Y:S01]  /*4d80*/  MUFU.EX2 R244, R18 ;  /* 0x0000001200f47308 */ /* 0x000fe20000000800 */
[----:B------:R-:W-:Y:S01]  /*4d90*/  ISETP.GE.AND P5, PT, R4, RZ, PT ;  /* 0x000000ff0400720c */ /* 0x000fe20003fa6270 */
[----:B------:R-:W-:Y:S01]  /*4da0*/  FFMA.FTZ R29, R147, -UR5, R29 ;  /* 0x80000005931d7c23 */ /* 0x000fe2000801001d */
[----:B------:R-:W-:Y:S01]  /*4db0*/  PLOP3.LUT P2, PT, PT, PT, UP0, 0x80, 0x0 ;  /* 0x000000000000781c */ /* 0x000fe20003f4f008 */
[--C-:B------:R-:W-:Y:S01]  /*4dc0*/  FFMA.FTZ R14, R14, UR11, -R8.reuse ;  /* 0x0000000b0e0e7c23 */ /* 0x100fe20008010808 */
[----:B------:R-:W-:Y:S01]  /*4dd0*/  @P3 FSEL R19, R19, -INF , !P6 ;  /* 0xff80000013133808 */ /* 0x000fe20007000000 */
[----:B------:R-:W-:Y:S01]  /*4de0*/  FFMA.FTZ R15, R15, UR11, -R8 ;  /* 0x0000000b0f0f7c23 */ /* 0x000fe20008010808 */
[----:B------:R-:W-:Y:S03]  /*4df0*/  PLOP3.LUT P3, PT, PT, PT, UP0, 0x80, 0x0 ;  /* 0x000000000000781c */ /* 0x000fe60003f6f008 */
[----:B------:R-:W1:Y:S01]  /*4e00*/  MUFU.EX2 R170, R17 ;  /* 0x0000001100aa7308 */ /* 0x000e620000000800 */
[----:B------:R-:W-:Y:S01]  /*4e10*/  @P0 ISETP.GE.AND P4, PT, R12, UR8, PT ;  /* 0x000000080c000c0c */ /* 0x000fe2000bf86270 */
[--C-:B------:R-:W-:Y:S01]  /*4e20*/  FFMA.FTZ R19, R19, UR11, -R133.reuse ;  /* 0x0000000b13137c23 */ /* 0x100fe20008010885 */
[----:B------:R-:W-:Y:S01]  /*4e30*/  ISETP.GE.AND P6, PT, R5, RZ, PT ;  /* 0x000000ff0500720c */ /* 0x000fe20003fc6270 */
[----:B------:R-:W-:Y:S01]  /*4e40*/  FFMA.FTZ R20, R20, UR11, -R134 ;  /* 0x0000000b14147c23 */ /* 0x000fe20008010886 */
[----:B------:R-:W-:Y:S01]  /*4e50*/  PLOP3.LUT P0, PT, PT, PT, UP0, 0x80, 0x0 ;  /* 0x000000000000781c */ /* 0x000fe20003f0f008 */
[----:B------:R-:W-:Y:S01]  /*4e60*/  FFMA.FTZ R34, R13, -UR5, R34 ;  /* 0x800000050d227c23 */ /* 0x000fe20008010022 */
[----:B------:R-:W-:Y:S03]  /*4e70*/  @!P5 IADD3 R4, -R0, -0x10, RZ ;  /* 0xfffffff00004d810 */ /* 0x000fe60007ffe1ff */
[----:B------:R-:W4:Y:S01]  /*4e80*/  MUFU.EX2 R243, R19 ;  /* 0x0000001300f37308 */ /* 0x000f220000000800 */
[----:B------:R-:W-:Y:S02]  /*4e90*/  @P2 FSEL R22, R22, -INF , !P1 ;  /* 0xff80000016162808 */ /* 0x000fe40004800000 */
[----:B------:R-:W-:Y:S02]  /*4ea0*/  PLOP3.LUT P2, PT, PT, PT, UP0, 0x80, 0x0 ;  /* 0x000000000000781c */ /* 0x000fe40003f4f008 */
[----:B------:R-:W-:Y:S01]  /*4eb0*/  I2FP.F32.S32 R12, R9 ;  /* 0x00000009000c7245 */ /* 0x000fe20000201400 */
[----:B------:R-:W-:Y:S01]  /*4ec0*/  FFMA.FTZ R22, R22, UR11, -R133 ;  /* 0x0000000b16167c23 */ /* 0x000fe20008010885 */
[----:B------:R-:W-:Y:S03]  /*4ed0*/  I2FP.F32.S32 R10, R4 ;  /* 0x00000004000a7245 */ /* 0x000fe60000201400 */
[----:B------:R-:W-:Y:S01]  /*4ee0*/  MUFU.EX2 R158, R14 ;  /* 0x0000000e009e7308 */ /* 0x000fe20000000800 */
[----:B------:R-:W-:Y:S01]  /*4ef0*/  PLOP3.LUT P5, PT, PT, PT, UP0, 0x80, 0x0 ;  /* 0x000000000000781c */ /* 0x000fe20003faf008 */
[----:B------:R-:W-:Y:S01]  /*4f00*/  FFMA.FTZ R21, R12, -UR5, R21 ;  /* 0x800000050c157c23 */ /* 0x000fe20008010015 */
[----:B------:R-:W-:Y:S01]  /*4f10*/  @P3 FSEL R23, R23, -INF , !P4 ;  /* 0xff80000017173808 */ /* 0x000fe20006000000 */
[C---:B------:R-:W-:Y:S01]  /*4f20*/  FFMA.FTZ R24, R10.reuse, -UR5, R24 ;  /* 0x800000050a187c23 */ /* 0x040fe20008010018 */
[----:B------:R-:W-:Y:S01]  /*4f30*/  PLOP3.LUT P3, PT, PT, PT, UP0, 0x80, 0x0 ;  /* 0x000000000000781c */ /* 0x000fe20003f6f008 */
[----:B------:R-:W-:Y:S01]  /*4f40*/  FFMA.FTZ R30, R10, -UR5, R30 ;  /* 0x800000050a1e7c23 */ /* 0x000fe2000801001e */
[----:B------:R-:W-:Y:S03]  /*4f50*/  @!P6 IADD3 R5, -R0, -0xf, RZ ;  /* 0xfffffff10005e810 */ /* 0x000fe60007ffe1ff */
[----:B------:R-:W4:Y:S01]  /*4f60*/  MUFU.EX2 R157, R15 ;  /* 0x0000000f009d7308 */ /* 0x000f220000000800 */
[----:B------:R-:W-:Y:S01]  /*4f70*/  @P0 FSEL R21, R21, -INF , !P4 ;  /* 0xff80000015150808 */ /* 0x000fe20006000000 */
[----:B------:R-:W-:Y:S01]  /*4f80*/  FFMA.FTZ R23, R23, UR11, -R133 ;  /* 0x0000000b17177c23 */ /* 0x000fe20008010885 */
[----:B------:R-:W-:Y:S01]  /*4f90*/  @P2 FSEL R24, R24, -INF , !P1 ;  /* 0xff80000018182808 */ /* 0x000fe20004800000 */
[----:B------:R-:W-:Y:S01]  /*4fa0*/  FFMA.FTZ R35, R12, -UR5, R35 ;  /* 0x800000050c237c23 */ /* 0x000fe20008010023 */
[----:B------:R-:W-:Y:S01]  /*4fb0*/  PLOP3.LUT P0, PT, PT, PT, UP0, 0x80, 0x0 ;  /* 0x000000000000781c */ /* 0x000fe20003f0f008 */
[----:B------:R-:W-:Y:S01]  /*4fc0*/  @P5 VIADD R4, R152, 0x18 ;  /* 0x0000001898045836 */ /* 0x000fe20000000000 */
[----:B------:R-:W-:Y:S01]  /*4fd0*/  PLOP3.LUT P2, PT, PT, PT, UP0, 0x80, 0x0 ;  /* 0x000000000000781c */ /* 0x000fe20003f4f008 */
[----:B------:R-:W-:Y:S01]  /*4fe0*/  FFMA.FTZ R21, R21, UR11, -R134 ;  /* 0x0000000b15157c23 */ /* 0x000fe20008010886 */
[----:B------:R-:W-:Y:S01]  /*4ff0*/  I2FP.F32.S32 R9, R5 ;  /* 0x0000000500097245 */ /* 0x000fe20000201400 */
[----:B------:R-:W-:Y:S01]  /*5000*/  VIADD R5, R0, 0xffffffe7 ;  /* 0xffffffe700057836 */ /* 0x000fe20000000000 */
[----:B------:R-:W-:Y:S01]  /*5010*/  @P3 ISETP.GE.AND P5, PT, R4, UR8, PT ;  /* 0x0000000804003c0c */ /* 0x000fe2000bfa6270 */
[----:B------:R-:W-:Y:S01]  /*5020*/  VIADD R4, R0, 0xffffffe8 ;  /* 0xffffffe800047836 */ /* 0x000fe20000000000 */
[----:B------:R-:W-:Y:S01]  /*5030*/  PLOP3.LUT P6, PT, PT, PT, UP0, 0x80, 0x0 ;  /* 0x000000000000781c */ /* 0x000fe20003fcf008 */
[C---:B------:R-:W-:Y:S01]  /*5040*/  FFMA.FTZ R25, R9.reuse, -UR5, R25 ;  /* 0x8000000509197c23 */ /* 0x040fe20008010019 */
[----:B------:R-:W-:Y:S01]  /*5050*/  PLOP3.LUT P3, PT, PT, PT, UP0, 0x80, 0x0 ;  /* 0x000000000000781c */ /* 0x000fe20003f6f008 */
[----:B------:R-:W-:Y:S01]  /*5060*/  MUFU.EX2 R167, R20 ;  /* 0x0000001400a77308 */ /* 0x000fe20000000800 */
[----:B-1----:R-:W-:Y:S01]  /*5070*/  F2FP.BF16.F32.PACK_AB R6, R170, R171 ;  /* 0x000000abaa06723e */ /* 0x002fe200000010ff */
[----:B------:R-:W-:Y:S01]  /*5080*/  FFMA.FTZ R31, R9, -UR5, R31 ;  /* 0x80000005091f7c23 */ /* 0x000fe2000801001f */
[----:B------:R-:W-:Y:S01]  /*5090*/  @P0 FSEL R25, R25, -INF , !P4 ;  /* 0xff80000019190808 */ /* 0x000fe20006000000 */
[--C-:B------:R-:W-:Y:S01]  /*50a0*/  FFMA.FTZ R24, R24, UR11, -R132.reuse ;  /* 0x0000000b18187c23 */ /* 0x100fe20008010884 */
[----:B------:R-:W-:Y:S02]  /*50b0*/  PLOP3.LUT P0, PT, PT, PT, UP0, 0x80, 0x0 ;  /* 0x000000000000781c */ /* 0x000fe40003f0f008 */
[----:B------:R-:W-:Y:S03]  /*50c0*/  @P2 FSEL R26, R26, -INF , !P1 ;  /* 0xff8000001a1a2808 */ /* 0x000fe60004800000 */
[----:B------:R-:W1:Y:S01]  /*50d0*/  MUFU.EX2 R166, R21 ;  /* 0x0000001500a67308 */ /* 0x000e620000000800 */
[----:B------:R-:W-:Y:S01]  /*50e0*/  ISETP.GE.AND P2, PT, R4, RZ, PT ;  /* 0x000000ff0400720c */ /* 0x000fe20003f46270 */
[----:B------:R-:W-:Y:S01]  /*50f0*/  @P6 VIADD R152, R152, 0x19 ;  /* 0x0000001998986836 */ /* 0x000fe20000000000 */
[----:B------:R-:W-:Y:S01]  /*5100*/  PLOP3.LUT P1, PT, PT, PT, UP0, 0x80, 0x0 ;  /* 0x000000000000781c */ /* 0x000fe20003f2f008 */
[----:B------:R-:W-:Y:S01]  /*5110*/  FFMA.FTZ R25, R25, UR11, -R132 ;  /* 0x0000000b19197c23 */ /* 0x000fe20008010884 */
[----:B------:R-:W-:Y:S01]  /*5120*/  F2FP.BF16.F32.PACK_AB R7, R155, R156 ;  /* 0x0000009c9b07723e */ /* 0x000fe200000010ff */
[--C-:B------:R-:W-:Y:S01]  /*5130*/  FFMA.FTZ R26, R26, UR11, -R8.reuse ;  /* 0x0000000b1a1a7c23 */ /* 0x100fe20008010808 */
[----:B------:R-:W-:Y:S03]  /*5140*/  @P3 ISETP.GE.AND P3, PT, R152, UR8, PT ;  /* 0x0000000898003c0c */ /* 0x000fe6000bf66270 */
[----:B------:R-:W-:Y:S01]  /*5150*/  MUFU.EX2 R169, R22 ;  /* 0x0000001600a97308 */ /* 0x000fe20000000800 */
[----:B------:R-:W-:Y:S02]  /*5160*/  @P0 FSEL R27, R27, -INF , !P4 ;  /* 0xff8000001b1b0808 */ /* 0x000fe40006000000 */
[----:B------:R-:W-:Y:S02]  /*5170*/  ISETP.GE.AND P4, PT, R5, RZ, PT ;  /* 0x000000ff0500720c */ /* 0x000fe40003f86270 */
[----:B------:R-:W-:Y:S01]  /*5180*/  @!P2 IADD3 R4, -R0, 0x18, RZ ;  /* 0x000000180004a810 */ /* 0x000fe20007ffe1ff */
[----:B------:R-:W-:Y:S01]  /*5190*/  FFMA.FTZ R27, R27, UR11, -R8 ;  /* 0x0000000b1b1b7c23 */ /* 0x000fe20008010808 */
[----:B------:R-:W-:Y:S03]  /*51a0*/  PLOP3.LUT P0, PT, PT, PT, UP0, 0x80, 0x0 ;  /* 0x000000000000781c */ /* 0x000fe60003f0f008 */
[----:B------:R-:W2:Y:S01]  /*51b0*/  MUFU.EX2 R168, R23 ;  /* 0x0000001700a87308 */ /* 0x000ea20000000800 */
[----:B------:R-:W-:Y:S02]  /*51c0*/  I2FP.F32.S32 R4, R4 ;  /* 0x0000000400047245 */ /* 0x000fe40000201400 */
[----:B------:R-:W-:Y:S02]  /*51d0*/  @P1 FSEL R28, R28, -INF , !P5 ;  /* 0xff8000001c1c1808 */ /* 0x000fe40006800000 */
[----:B------:R-:W-:Y:S01]  /*51e0*/  PLOP3.LUT P1, PT, PT, PT, UP0, 0x80, 0x0 ;  /* 0x000000000000781c */ /* 0x000fe20003f2f008 */
[----:B------:R-:W-:Y:S01]  /*51f0*/  FFMA.FTZ R32, R4, -UR5, R32 ;  /* 0x8000000504207c23 */ /* 0x000fe20008010020 */
[----:B------:R-:W-:Y:S01]  /*5200*/  F2FP.BF16.F32.PACK_AB R4, R245, R246 ;  /* 0x000000f6f504723e */ /* 0x000fe200000010ff */
[--C-:B------:R-:W-:Y:S01]  /*5210*/  FFMA.FTZ R28, R28, UR11, -R132.reuse ;  /* 0x0000000b1c1c7c23 */ /* 0x100fe20008010884 */
[----:B------:R-:W-:Y:S01]  /*5220*/  @!P4 IADD3 R5, -R0, 0x19, RZ ;  /* 0x000000190005c810 */ /* 0x000fe20007ffe1ff */
[----:B------:R-:W-:Y:S01]  /*5230*/  MUFU.EX2 R154, R24 ;  /* 0x00000018009a7308 */ /* 0x000fe20000000800 */
[----:B------:R-:W-:Y:S01]  /*5240*/  F2FP.BF16.F32.PACK_AB R0, R247, R248 ;  /* 0x000000f8f700723e */ /* 0x000fe200000010ff */
[----:B------:R1:W-:Y:S01]  /*5250*/  STS [R235+0x13000], R4 ;  /* 0x01300004eb007388 */ /* 0x0003e20000000800 */
[----:B------:R-:W-:Y:S02]  /*5260*/  I2FP.F32.S32 R5, R5 ;  /* 0x0000000500057245 */ /* 0x000fe40000201400 */
[----:B------:R-:W-:Y:S01]  /*5270*/  @P0 FSEL R29, R29, -INF , !P3 ;  /* 0xff8000001d1d0808 */ /* 0x000fe20005800000 */
[----:B------:R2:W-:Y:S01]  /*5280*/  STS [R235+0x13400], R0 ;  /* 0x01340000eb007388 */ /* 0x0005e20000000800 */
[----:B------:R-:W-:Y:S01]  /*5290*/  PLOP3.LUT P0, PT, PT, PT, UP0, 0x80, 0x0 ;  /* 0x000000000000781c */ /* 0x000fe20003f0f008 */
[----:B------:R-:W-:Y:S01]  /*52a0*/  FFMA.FTZ R33, R5, -UR5, R33 ;  /* 0x8000000505217c23 */ /* 0x000fe20008010021 */
[----:B------:R-:W-:Y:S01]  /*52b0*/  @P1 FSEL R30, R30, -INF , !P5 ;  /* 0xff8000001e1e1808 */ /* 0x000fe20006800000 */
[----:B------:R2:W-:Y:S01]  /*52c0*/  STS [R234+0x13000], R6 ;  /* 0x01300006ea007388 */ /* 0x0005e20000000800 */
[----:B------:R-:W-:Y:S01]  /*52d0*/  PLOP3.LUT P1, PT, PT, PT, UP0, 0x80, 0x0 ;  /* 0x000000000000781c */ /* 0x000fe20003f2f008 */
[----:B------:R-:W-:Y:S01]  /*52e0*/  FFMA.FTZ R132, R29, UR11, -R132 ;  /* 0x0000000b1d847c23 */ /* 0x000fe20008010884 */
[----:B----4-:R-:W-:Y:S01]  /*52f0*/  F2FP.BF16.F32.PACK_AB R5, R243, R244 ;  /* 0x000000f4f305723e */ /* 0x010fe200000010ff */
[----:B------:R-:W-:Y:S01]  /*5300*/  FFMA.FTZ R30, R30, UR11, -R8 ;  /* 0x0000000b1e1e7c23 */ /* 0x000fe20008010808 */
[----:B------:R-:W-:Y:S03]  /*5310*/  MUFU.EX2 R151, R25 ;  /* 0x0000001900977308 */ /* 0x000fe60000000800 */
[----:B------:R4:W-:Y:S02]  /*5320*/  STS [R234+0x13400], R5 ;  /* 0x01340005ea007388 */ /* 0x0009e40000000800 */
[----:B------:R-:W-:Y:S02]  /*5330*/  @P0 FSEL R32, R32, -INF , !P5 ;  /* 0xff80000020200808 */ /* 0x000fe40006800000 */
[----:B------:R-:W-:Y:S03]  /*5340*/  PLOP3.LUT P0, PT, PT, PT, UP0, 0x80, 0x0 ;  /* 0x000000000000781c */ /* 0x000fe60003f0f008 */
[----:B------:R-:W-:Y:S01]  /*5350*/  MUFU.EX2 R153, R26 ;  /* 0x0000001a00997308 */ /* 0x000fe20000000800 */
[----:B------:R-:W-:Y:S01]  /*5360*/  @P1 FSEL R33, R33, -INF , !P3 ;  /* 0xff80000021211808 */ /* 0x000fe20005800000 */
[--C-:B------:R-:W-:Y:S01]  /*5370*/  FFMA.FTZ R32, R32, UR11, -R134.reuse ;  /* 0x0000000b20207c23 */ /* 0x100fe20008010886 */
[----:B------:R-:W-:Y:S02]  /*5380*/  PLOP3.LUT P1, PT, PT, PT, UP0, 0x80, 0x0 ;  /* 0x000000000000781c */ /* 0x000fe40003f2f008 */
[----:B-1----:R-:W-:Y:S01]  /*5390*/  F2FP.BF16.F32.PACK_AB R4, R159, R160 ;  /* 0x000000a09f04723e */ /* 0x002fe200000010ff */
[----:B------:R-:W-:Y:S01]  /*53a0*/  FFMA.FTZ R134, R33, UR11, -R134 ;  /* 0x0000000b21867c23 */ /* 0x000fe20008010886 */
[----:B--2---:R-:W-:Y:S03]  /*53b0*/  F2FP.BF16.F32.PACK_AB R0, R161, R162 ;  /* 0x000000a2a100723e */ /* 0x004fe600000010ff */
[----:B------:R-:W-:Y:S01]  /*53c0*/  MUFU.EX2 R163, R32 ;  /* 0x0000002000a37308 */ /* 0x000fe20000000800 */
[----:B------:R1:W-:Y:S01]  /*53d0*/  STS [R235+0x14000], R4 ;  /* 0x01400004eb007388 */ /* 0x0003e20000000800 */
[----:B------:R-:W-:Y:S03]  /*53e0*/  F2FP.BF16.F32.PACK_AB R6, R157, R158 ;  /* 0x0000009e9d06723e */ /* 0x000fe600000010ff */
[----:B------:R2:W-:Y:S01]  /*53f0*/  STS [R235+0x14400], R0 ;  /* 0x01440000eb007388 */ /* 0x0005e20000000800 */
[----:B------:R-:W-:Y:S04]  /*5400*/  @P0 FSEL R34, R34, -INF , !P5 ;  /* 0xff80000022220808 */ /* 0x000fe80006800000 */
[----:B------:R-:W2:Y:S01]  /*5410*/  MUFU.EX2 R152, R134 ;  /* 0x0000008600987308 */ /* 0x000ea20000000800 */
[----:B------:R-:W-:Y:S01]  /*5420*/  PLOP3.LUT P0, PT, PT, PT, UP0, 0x80, 0x0 ;  /* 0x000000000000781c */ /* 0x000fe20003f0f008 */
[----:B------:R2:W-:Y:S01]  /*5430*/  STS [R234+0x14000], R7 ;  /* 0x01400007ea007388 */ /* 0x0005e20000000800 */
[----:B----4-:R-:W-:Y:S01]  /*5440*/  F2FP.BF16.F32.PACK_AB R5, R166, R167 ;  /* 0x000000a7a605723e */ /* 0x010fe200000010ff */
[--C-:B------:R-:W-:Y:S01]  /*5450*/  FFMA.FTZ R34, R34, UR11, -R133.reuse ;  /* 0x0000000b22227c23 */ /* 0x100fe20008010885 */
[----:B------:R-:W-:Y:S01]  /*5460*/  @P1 FSEL R35, R35, -INF , !P3 ;  /* 0xff80000023231808 */ /* 0x000fe20005800000 */
[----:B------:R-:W-:Y:S04]  /*5470*/  STS [R234+0x14400], R6 ;  /* 0x01440006ea007388 */ /* 0x000fe80000000800 */
[----:B------:R-:W-:Y:S01]  /*5480*/  MUFU.EX2 R165, R34 ;  /* 0x0000002200a57308 */ /* 0x000fe20000000800 */
[----:B------:R4:W-:Y:S01]  /*5490*/  STS [R233+0x13000], R5 ;  /* 0x01300005e9007388 */ /* 0x0009e20000000800 */
[----:B------:R-:W-:Y:S02]  /*54a0*/  FFMA.FTZ R133, R35, UR11, -R133 ;  /* 0x0000000b23857c23 */ /* 0x000fe40008010885 */
[----:B------:R-:W-:Y:S06]  /*54b0*/  @P0 FSEL R31, R31, -INF , !P3 ;  /* 0xff8000001f1f0808 */ /* 0x000fec0005800000 */
[----:B------:R-:W4:Y:S01]  /*54c0*/  MUFU.EX2 R164, R133 ;  /* 0x0000008500a47308 */ /* 0x000f220000000800 */
[----:B-1----:R-:W-:Y:S01]  /*54d0*/  F2FP.BF16.F32.PACK_AB R4, R168, R169 ;  /* 0x000000a9a804723e */ /* 0x002fe200000010ff */
[----:B------:R-:W-:Y:S01]  /*54e0*/  FFMA.FTZ R8, R31, UR11, -R8 ;  /* 0x0000000b1f087c23 */ /* 0x000fe20008010808 */
[----:B--2---:R-:W-:Y:S03]  /*54f0*/  F2FP.BF16.F32.PACK_AB R0, R152, R163 ;  /* 0x000000a39800723e */ /* 0x004fe600000010ff */
[----:B------:R1:W-:Y:S04]  /*5500*/  STS [R233+0x13400], R4 ;  /* 0x01340004e9007388 */ /* 0x0003e80000000800 */
[----:B------:R-:W2:Y:S01]  /*5510*/  MUFU.EX2 R150, R27 ;  /* 0x0000001b00967308 */ /* 0x000ea20000000800 */
[----:B------:R3:W-:Y:S01]  /*5520*/  STS [R232+0x13000], R0 ;  /* 0x01300000e8007388 */ /* 0x0007e20000000800 */
[----:B------:R-:W-:Y:S08]  /*5530*/  F2FP.BF16.F32.PACK_AB R7, R151, R154 ;  /* 0x0000009a9707723e */ /* 0x000ff000000010ff */
[----:B------:R-:W-:Y:S01]  /*5540*/  MUFU.EX2 R148, R28 ;  /* 0x0000001c00947308 */ /* 0x000fe20000000800 */
[----:B----4-:R-:W-:Y:S09]  /*5550*/  F2FP.BF16.F32.PACK_AB R5, R164, R165 ;  /* 0x000000a5a405723e */ /* 0x010ff200000010ff */
[----:B------:R-:W1:Y:S01]  /*5560*/  MUFU.EX2 R147, R132 ;  /* 0x0000008400937308 */ /* 0x000e620000000800 */
[----:B--2---:R-:W-:Y:S01]  /*5570*/  F2FP.BF16.F32.PACK_AB R6, R150, R153 ;  /* 0x000000999606723e */ /* 0x004fe200000010ff */
[----:B------:R-:W-:Y:S04]  /*5580*/  STS [R232+0x13400], R5 ;  /* 0x01340005e8007388 */ /* 0x000fe80000000800 */
[----:B------:R-:W-:Y:S04]  /*5590*/  STS [R233+0x14000], R7 ;  /* 0x01400007e9007388 */ /* 0x000fe80000000800 */
[----:B------:R-:W-:Y:S01]  /*55a0*/  MUFU.EX2 R149, R30 ;  /* 0x0000001e00957308 */ /* 0x000fe20000000800 */
[----:B------:R-:W-:Y:S09]  /*55b0*/  STS [R233+0x14400], R6 ;  /* 0x01440006e9007388 */ /* 0x000ff20000000800 */
[----:B------:R-:W2:Y:S01]  /*55c0*/  MUFU.EX2 R146, R8 ;  /* 0x0000000800927308 */ /* 0x000ea20000000800 */
[----:B-1----:R-:W-:Y:S05]  /*55d0*/  F2FP.BF16.F32.PACK_AB R4, R147, R148 ;  /* 0x000000949304723e */ /* 0x002fea00000010ff */
[----:B------:R-:W-:Y:S01]  /*55e0*/  STS [R232+0x14000], R4 ;  /* 0x01400004e8007388 */ /* 0x000fe20000000800 */
[----:B---3--:R-:W-:Y:S04]  /*55f0*/  IADD3 R144, P0, R145, UR15, RZ ;  /* 0x0000000f91907c10 */ /* 0x008fe8000ff1e0ff */
[----:B------:R-:W-:Y:S02]  /*5600*/  IADD3.X R145, R143, UR14, RZ, P0, !PT ;  /* 0x0000000e8f917c10 */ /* 0x000fe400087fe4ff */
[----:B------:R-:W-:Y:S03]  /*5610*/  PLOP3.LUT P0, PT, PT, PT, UP3, 0x80, 0x0 ;  /* 0x000000000000781c */ /* 0x000fe60003f0f038 */
[----:B------:R-:W3:Y:S01]  /*5620*/  LDG.E R143, desc[UR6][R144.64] ;  /* 0x00000006908f7981 */ /* 0x000ee2000c1e1900 */
[----:B--2---:R-:W-:Y:S03]  /*5630*/  F2FP.BF16.F32.PACK_AB R0, R146, R149 ;  /* 0x000000959200723e */ /* 0x004fe600000010ff */
[----:B------:R-:W2:Y:S04]  /*5640*/  LDG.E R142, desc[UR6][R144.64+0x20] ;  /* 0x00002006908e7981 */ /* 0x000ea8000c1e1900 */
[----:B------:R1:W-:Y:S04]  /*5650*/  STS [R232+0x14400], R0 ;  /* 0x01440000e8007388 */ /* 0x0003e80000000800 */
[----:B------:R-:W4:Y:S08]  /*5660*/  LDSM.16.M88.4 R32, [R221+UR4+0x6000] ;  /* 0x00600004dd20783b */ /* 0x000f300008000200 */
[----:B------:R-:W4:Y:S08]  /*5670*/  LDSM.16.M88.4 R28, [R221+UR4+0x6800] ;  /* 0x00680004dd1c783b */ /* 0x000f300008000200 */
[----:B------:R-:W5:Y:S04]  /*5680*/  LDG.E R141, desc[UR6][R144.64+0x80] ;  /* 0x00008006908d7981 */ /* 0x000f68000c1e1900 */
[----:B------:R3:W5:Y:S01]  /*5690*/  LDG.E R140, desc[UR6][R144.64+0xa0] ;  /* 0x0000a006908c7981 */ /* 0x000762000c1e1900 */
[----:B-1----:R-:W-:Y:S05]  /*56a0*/  IMAD.U32 R0, RZ, RZ, UR4 ;  /* 0x00000004ff007e24 */ /* 0x002fea000f8e00ff */
[----:B------:R-:W-:Y:S05]  /*56b0*/  IADD3 R0, R221, 0x6000, R0 ;  /* 0x00006000dd007810 */ /* 0x000fea0007ffe000 */
[----:B------:R-:W-:Y:S05]  /*56c0*/  IMAD.IADD R0, R0, 0x1, R228 ;  /* 0x0000000100007824 */ /* 0x000fea00078e02e4 */
[----:B------:R-:W1:Y:S01]  /*56d0*/  LDSM.16.M88.4 R132, [R0] ;  /* 0x000000000084783b */ /* 0x000e620000000200 */
[-C--:B----4-:R-:W-:Y:S07]  /*56e0*/  HMMA.16816.F32.BF16 R4, R32, R172.reuse, RZ ;  /* 0x000000ac2004723c */ /* 0x090fee00000418ff */
[----:B------:R-:W4:Y:S01]  /*56f0*/  LDSM.16.M88.4 R136, [R0+0x800] ;  /* 0x000800000088783b */ /* 0x000f220000000200 */
        /* <DEDUP_REMOVED lines=8> */
[C---:B----4-:R-:W-:Y:S06]  /*5780*/  HMMA.16816.F32.BF16 R8, R136.reuse, R180, R8 ;  /* 0x000000b48808723c */ /* 0x050fec0000041808 */
[-C--:B------:R-:W-:Y:S06]  /*5790*/  HMMA.16816.F32.BF16 R12, R136, R182.reuse, R12 ;  /* 0x000000b6880c723c */ /* 0x080fec000004180c */
[C---:B------:R-:W-:Y:S06]  /*57a0*/  HMMA.16816.F32.BF16 R16, R132.reuse, R182, R16 ;  /* 0x000000b68410723c */ /* 0x040fec0000041810 */
[-C--:B------:R-:W-:Y:S06]  /*57b0*/  HMMA.16816.F32.BF16 R20, R132, R184.reuse, R20 ;  /* 0x000000b88414723c */ /* 0x080fec0000041814 */
[C---:B------:R-:W-:Y:S06]  /*57c0*/  HMMA.16816.F32.BF16 R24, R136.reuse, R184, R24 ;  /* 0x000000b88818723c */ /* 0x040fec0000041818 */
[-C--:B------:R-:W-:Y:S01]  /*57d0*/  HMMA.16816.F32.BF16 R28, R136, R186.reuse, R28 ;  /* 0x000000ba881c723c */ /* 0x080fe2000004181c */
[----:B------:R-:W1:Y:S05]  /*57e0*/  LDSM.16.M88.4 R136, [R221+UR4+0x7000] ;  /* 0x00700004dd88783b */ /* 0x000e6a0008000200 */
[----:B------:R-:W-:Y:S03]  /*57f0*/  HMMA.16816.F32.BF16 R32, R132, R186, R32 ;  /* 0x000000ba8420723c */ /* 0x000fe60000041820 */
[----:B------:R-:W4:Y:S03]  /*5800*/  LDSM.16.M88.4 R132, [R221+UR4+0x7800] ;  /* 0x00780004dd84783b */ /* 0x000f260008000200 */
        /* <DEDUP_REMOVED lines=34> */
[C---:B---3--:R-:W-:Y:S01]  /*5a30*/  FADD.FTZ R4, -R143.reuse, R4 ;  /* 0x000000048f047221 */ /* 0x048fe20000010100 */
        /* <DEDUP_REMOVED lines=18> */
[C---:B--2---:R-:W-:Y:S01]  /*5b60*/  FADD.FTZ R16, -R142.reuse, R6 ;  /* 0x000000068e107221 */ /* 0x044fe20000010100 */
        /* <DEDUP_REMOVED lines=72> */
.L_x_148:
[----:B------:R1:W-:Y:S01]  /*5ff0*/  STS [R235+0xf000], R5 ;  /* 0x00f00005eb007388 */ /* 0x0003e20000000800 */
[----:B------:R-:W-:Y:S01]  /*6000*/  F2FP.BF16.F32.PACK_AB R0, R132, R133 ;  /* 0x000000858400723e */ /* 0x000fe200000010ff */
[C---:B-----5:R-:W-:Y:S01]  /*6010*/  FADD.FTZ R8, -R141.reuse, R8 ;  /* 0x000000088d087221 */ /* 0x060fe20000010100 */
[C---:B------:R-:W-:Y:S01]  /*6020*/  FADD.FTZ R9, -R141.reuse, R9 ;  /* 0x000000098d097221 */ /* 0x040fe20000010100 */
[----:B------:R3:W-:Y:S01]  /*6030*/  STS [R235+0xf400], R4 ;  /* 0x00f40004eb007388 */ /* 0x0007e20000000800 */
[C---:B------:R-:W-:Y:S01]  /*6040*/  FADD.FTZ R11, -R140.reuse, R11 ;  /* 0x0000000b8c0b7221 */ /* 0x040fe20000010100 */
[C---:B------:R-:W-:Y:S01]  /*6050*/  FADD.FTZ R10, -R140.reuse, R10 ;  /* 0x0000000a8c0a7221 */ /* 0x040fe20000010100 */
[C---:B------:R-:W-:Y:S01]  /*6060*/  FADD.FTZ R13, -R141.reuse, R13 ;  /* 0x0000000d8d0d7221 */ /* 0x040fe20000010100 */
[----:B------:R4:W-:Y:S01]  /*6070*/  STS [R234+0xf400], R0 ;  /* 0x00f40000ea007388 */ /* 0x0009e20000000800 */
[----:B------:R-:W-:Y:S01]  /*6080*/  FADD.FTZ R15, -R140, R15 ;  /* 0x0000000f8c0f7221 */ /* 0x000fe20000010100 */
[----:B------:R-:W-:Y:S01]  /*6090*/  FMUL.FTZ R10, R162, R10 ;  /* 0x0000000aa20a7220 */ /* 0x000fe20000410000 */
[C---:B------:R-:W-:Y:S01]  /*60a0*/  FADD.FTZ R12, -R141.reuse, R12 ;  /* 0x0000000c8d0c7221 */ /* 0x040fe20000010100 */
[----:B------:R-:W-:Y:S01]  /*60b0*/  STS [R234+0xf000], R20 ;  /* 0x00f00014ea007388 */ /* 0x000fe20000000800 */
[----:B------:R-:W-:Y:S01]  /*60c0*/  FADD.FTZ R14, -R140, R14 ;  /* 0x0000000e8c0e7221 */ /* 0x000fe20000010100 */
[C---:B------:R-:W-:Y:S01]  /*60d0*/  FADD.FTZ R25, -R141.reuse, R25 ;  /* 0x000000198d197221 */ /* 0x040fe20000010100 */
        /* <DEDUP_REMOVED lines=154> */
.L_x_149:
        /* <DEDUP_REMOVED lines=449> */
[----:B------:R-:W-:Y:S01]  /*8690*/  UIADD3 UR20, UR11, UR5, URZ ;  /* 0x000000050b147290 */ /* 0x000fe2000fffe03f */
[----:B------:R-:W-:-:S11]  /*86a0*/  UMOV UR19, UR10 ;  /* 0x0000000a00137c82 */ /* 0x000fd60008000000 */
.L_x_151:
        /* <DEDUP_REMOVED lines=20> */
.L_x_152:
        /* <DEDUP_REMOVED lines=55> */
.L_x_154:
[----:B------:R-:W-:Y:S05]  /*8b60*/  BSYNC B0 ;  /* 0x0000000000007941 */ /* 0x000fea0003800000 */
.L_x_153:
        /* <DEDUP_REMOVED lines=20> */
.L_x_156:
[----:B------:R-:W-:Y:S05]  /*8cb0*/  BSYNC B0 ;  /* 0x0000000000007941 */ /* 0x000fea0003800000 */
.L_x_155:
[----:B------:R-:W-:Y:S01]  /*8cc0*/  IMAD.U32 R3, RZ, RZ, UR10 ;  /* 0x0000000aff037e24 */ /* 0x000fe2000f8e00ff */
[----:B------:R-:W-:Y:S01]  /*8cd0*/  UIMAD UR9, UR9, UR10, URZ ;  /* 0x0000000a090972a4 */ /* 0x000fe2000f8e023f */
[----:B--2---:R-:W2:Y:S01]  /*8ce0*/  LDS.128 R20, [R0+0xf000] ;  /* 0x00f0000000147984 */ /* 0x004ea20000000c00 */
[----:B------:R-:W-:Y:S01]  /*8cf0*/  USHF.R.S32.HI UR12, URZ, 0x1f, UR56 ;  /* 0x0000001f3f0c7899 */ /* 0x000fe20008011438 */
[----:B------:R-:W-:Y:S01]  /*8d00*/  IMAD.WIDE.U32 R6, R3, UR5, R6 ;  /* 0x0000000503067c25 */ /* 0x000fe2000f8e0006 */
[----:B------:R-:W-:Y:S01]  /*8d10*/  UIMAD UR5, UR5, UR11, UR9 ;  /* 0x0000000b050572a4 */ /* 0x000fe2000f8e0209 */
[----:B------:R-:W2:Y:S01]  /*8d20*/  LDS.128 R16, [R0+0x11000] ;  /* 0x0110000000107984 */ /* 0x000ea20000000c00 */
[----:B------:R-:W-:Y:S01]  /*8d30*/  BSSY B0, `(.L_x_157) ;  /* 0x000001c000007945 */ /* 0x000fe20003800000 */
[----:B------:R-:W-:Y:S01]  /*8d40*/  ULDC.64 UR8, c[0x0][0x470] ;  /* 0x00011c0000087ab9 */ /* 0x000fe20000000a00 */
[----:B------:R-:W-:Y:S01]  /*8d50*/  IADD3 R6, P0, R6, UR14, RZ ;  /* 0x0000000e06067c10 */ /* 0x000fe2000ff1e0ff */
[----:B------:R1:W2:Y:S02]  /*8d60*/  LDS.128 R12, [R0+0x13000] ;  /* 0x01300000000c7984 */ /* 0x0002a40000000c00 */
[----:B-1-3--:R-:W-:Y:S01]  /*8d70*/  IMAD.U32 R0, RZ, RZ, UR5 ;  /* 0x00000005ff007e24 */ /* 0x00afe2000f8e00ff */
[----:B------:R-:W-:-:S04]  /*8d80*/  UIMAD UR5, UR12, UR8, URZ ;  /* 0x000000080c0572a4 */ /* 0x000fc8000f8e023f */
[----:B------:R-:W-:Y:S01]  /*8d90*/  IADD3.X R7, R7, UR18, R0, P0, !PT ;  /* 0x0000001207077c10 */ /* 0x000fe200087fe400 */
[----:B------:R-:W-:Y:S01]  /*8da0*/  UIMAD UR9, UR56, UR9, UR5 ;  /* 0x00000009380972a4 */ /* 0x000fe2000f8e0205 */
        /* <DEDUP_REMOVED lines=9> */
[C---:B------:R-:W-:Y:S01]  /*8e40*/  IMAD R0, R26.reuse, UR11, R0 ;  /* 0x0000000b1a007c24 */ /* 0x040fe2000f8e0200 */
        /* <DEDUP_REMOVED lines=10> */
.L_x_158:
[----:B------:R-:W-:Y:S05]  /*8ef0*/  BSYNC B0 ;  /* 0x0000000000007941 */ /* 0x000fea0003800000 */
.L_x_157:
        /* <DEDUP_REMOVED lines=20> */
.L_x_134:
        /* <DEDUP_REMOVED lines=23> */
.L_x_160:
        /* <DEDUP_REMOVED lines=21> */
.L_x_161:
        /* <DEDUP_REMOVED lines=10> */
[----:B------:R-:W-:Y:S01]  /*93a0*/  ULDC.64 UR14, c[0x0][0x468] ;  /* 0x00011a00000e7ab9 */ /* 0x000fe20000000a00 */
[----:B------:R-:W-:Y:S01]  /*93b0*/  BSSY B0, `(.L_x_162) ;  /* 0x0000021000007945 */ /* 0x000fe20003800000 */
[----:B------:R-:W-:Y:S01]  /*93c0*/  IMAD.U32 R0, RZ, RZ, UR5 ;  /* 0x00000005ff007e24 */ /* 0x000fe2000f8e00ff */
[----:B------:R-:W-:Y:S01]  /*93d0*/  IADD3 R6, P0, R4, UR9, RZ ;  /* 0x0000000904067c10 */ /* 0x000fe2000ff1e0ff */
[----:B------:R-:W-:-:S03]  /*93e0*/  UIMAD UR5, UR21, UR14, URZ ;  /* 0x0000000e150572a4 */ /* 0x000fc6000f8e023f */
[----:B------:R-:W-:Y:S01]  /*93f0*/  IADD3.X R7, R5, UR20, R0, P0, !PT ;  /* 0x0000001405077c10 */ /* 0x000fe200087fe400 */
[----:B------:R-:W-:Y:S01]  /*9400*/  IMAD.U32 R0, RZ, RZ, UR14 ;  /* 0x0000000eff007e24 */ /* 0x000fe2000f8e00ff */
[----:B------:R-:W-:-:S03]  /*9410*/  UIMAD UR15, UR56, UR15, UR5 ;  /* 0x0000000f380f72a4 */ /* 0x000fc6000f8e0205 */
        /* <DEDUP_REMOVED lines=26> */
.L_x_163:
[----:B------:R-:W-:Y:S05]  /*95c0*/  BSYNC B0 ;  /* 0x0000000000007941 */ /* 0x000fea0003800000 */
.L_x_162:
        /* <DEDUP_REMOVED lines=19> */
.L_x_165:
[----:B------:R-:W-:Y:S05]  /*9700*/  BSYNC B0 ;  /* 0x0000000000007941 */ /* 0x000fea0003800000 */
.L_x_164:
        /* <DEDUP_REMOVED lines=32> */
.L_x_167:
[----:B------:R-:W-:Y:S05]  /*9910*/  BSYNC B0 ;  /* 0x0000000000007941 */ /* 0x000fea0003800000 */
.L_x_166:
        /* <DEDUP_REMOVED lines=18> */
.L_x_159:
[----:B------:R-:W-:Y:S05]  /*9a40*/  BSYNC B1 ;  /* 0x0000000000017941 */ /* 0x000fea0003800000 */
.L_x_129:
        /* <DEDUP_REMOVED lines=8> */
.L_x_168:
[----:B------:R-:W-:Y:S05]  /*9ad0*/  EXIT ;  /* 0x000000000000794d */ /* 0x000fea0003800000 */
.L_x_170:
        /* <DEDUP_REMOVED lines=10> */
.L_x_1282:


//--------------------- .text._ZN5flash44flash_bwd_dq_dk_dv_loop_seqk_parallel_kernelI23Flash_bwd_kernel_traitsILi96ELi64ELi128ELi8ELi2ELi4ELi4ELb1ELb0EN7cutlass10bfloat16_tE19Flash_kernel_traitsILi96ELi64ELi128ELi8ES3_EELb0ELb0ELb1ELb0ELb0ELb1ELb0EEEvNS_16Flash_bwd_paramsE --------------------------
	.section	.text._ZN5flash44flash_bwd_dq_dk_dv_loop_seqk_parallel_kernelI23Flash_bwd_kernel_traitsILi96ELi64ELi128ELi8ELi2ELi4ELi4ELb1ELb0EN7cutlass10bfloat16_tE19Flash_kernel_traitsILi96ELi64ELi128ELi8ES3_EELb0ELb0ELb1ELb0ELb0ELb1ELb0EEEvNS_16Flash_bwd_paramsE,"ax",@progbits
	.align	128
        .global         _ZN5flash44flash_bwd_dq_dk_dv_loop_seqk_parallel_kernelI23Flash_bwd_kernel_traitsILi96ELi64ELi128ELi8ELi2ELi4ELi4ELb1ELb0EN7cutlass10bfloat16_tE19Flash_kernel_traitsILi96ELi64ELi128ELi8ES3_EELb0ELb0ELb1ELb0ELb0ELb1ELb0EEEvNS_16Flash_bwd_paramsE
        .type           _ZN5flash44flash_bwd_dq_dk_dv_loop_seqk_parallel_kernelI23Flash_bwd_kernel_traitsILi96ELi64ELi128ELi8ELi2ELi4ELi4ELb1ELb0EN7cutlass10bfloat16_tE19Flash_kernel_traitsILi96ELi64ELi128ELi8ES3_EELb0ELb0ELb1ELb0ELb0ELb1ELb0EEEvNS_16Flash_bwd_paramsE,@function
        .size           _ZN5flash44flash_bwd_dq_dk_dv_loop_seqk_parallel_kernelI23Flash_bwd_kernel_traitsILi96ELi64ELi128ELi8ELi2ELi4ELi4ELb1ELb0EN7cutlass10bfloat16_tE19Flash_kernel_traitsILi96ELi64ELi128ELi8ES3_EELb0ELb0ELb1ELb0ELb0ELb1ELb0EEEvNS_16Flash_bwd_paramsE,(.L_x_1283 - _ZN5flash44flash_bwd_dq_dk_dv_loop_seqk_parallel_kernelI23Flash_bwd_kernel_traitsILi96ELi64ELi128ELi8ELi2ELi4ELi4ELb1ELb0EN7cutlass10bfloat16_tE19Flash_kernel_traitsILi96ELi64ELi128ELi8ES3_EELb0ELb0ELb1ELb0ELb0ELb1ELb0EEEvNS_16Flash_bwd_paramsE)
        .other          _ZN5flash44flash_bwd_dq_dk_dv_loop_seqk_parallel_kernelI23Flash_bwd_kernel_traitsILi96ELi64ELi128ELi8ELi2ELi4ELi4ELb1ELb0EN7cutlass10bfloat16_tE19Flash_kernel_traitsILi96ELi64ELi128ELi8ES3_EELb0ELb0ELb1ELb0ELb0ELb1ELb0EEEvNS_16Flash_bwd_paramsE,@"STO_CUDA_ENTRY STV_DEFAULT"
_ZN5flash44flash_bwd_dq_dk_dv_loop_seqk_parallel_kernelI23Flash_bwd_kernel_traitsILi96ELi64ELi128ELi8ELi2ELi4ELi4ELb1ELb0EN7cutlass10bfloat16_tE19Flash_kernel_traitsILi96ELi64ELi128ELi8ES3_EELb0ELb0ELb1ELb0ELb0ELb1ELb0EEEvNS_16Flash_bwd_paramsE:
.text._ZN5flash44flash_bwd_dq_dk_dv_loop_seqk_parallel_kernelI23Flash_bwd_kernel_traitsILi96ELi64ELi128ELi8ELi2ELi4ELi4ELb1ELb0EN7cutlass10bfloat16_tE19Flash_kernel_traitsILi96ELi64ELi128ELi8ES3_EELb0ELb0ELb1ELb0ELb0ELb1ELb0EEEvNS_16Flash_bwd_paramsE:
        /* <DEDUP_REMOVED lines=28> */
[----:B-1----:R-:W-:Y:S01]  /*01c0*/  LOP3.LUT R0, R6, 0xffffffe0, RZ, 0xc0, !PT ;  /* 0xffffffe006007812 */ /* 0x002fe200078ec0ff */
[----:B-----5:R-:W-:Y:S01]  /*01d0*/  USHF.L.U32 UR6, UR47, 0x7, URZ ;  /* 0x000000072f067899 */ /* 0x020fe2000800063f */
        /* <DEDUP_REMOVED lines=14> */
[C---:B------:R-:W-:Y:S02]  /*02c0*/  LOP3.LUT R7, R13.reuse, 0xfffffffc, RZ, 0xc0, !PT ;  /* 0xfffffffc0d077812 */ /* 0x040fe400078ec0ff */
[----:B------:R-:W-:Y:S01]  /*02d0*/  SHF.R.S32.HI R252, RZ, 0x2, R13 ;  /* 0x00000002fffc7819 */ /* 0x000fe2000001140d */
[----:B------:R-:W-:Y:S01]  /*02e0*/  IMAD.IADD R9, R20, 0x1, -R4 ;  /* 0x0000000114097824 */ /* 0x000fe200078e0a04 */
        /* <DEDUP_REMOVED lines=62> */
[----:B------:R-:W-:Y:S01]  /*06d0*/  LOP3.LUT P0, RZ, R14, 0x2, RZ, 0xc0, !PT ;  /* 0x000000020eff7812 */ /* 0x000fe2000780c0ff */
[----:B------:R-:W-:Y:S01]  /*06e0*/  IMAD R18, R3, 0x8, R18 ;  /* 0x0000000803127824 */ /* 0x000fe200078e0212 */
[----:B------:R-:W-:Y:S01]  /*06f0*/  SEL R210, R218, 0xffffffe0, !P6 ;  /* 0xffffffe0dad27807 */ /* 0x000fe20007000000 */
[----:B------:R-:W-:Y:S01]  /*0700*/  IMAD R213, R12, 0x2, R3 ;  /* 0x000000020cd57824 */ /* 0x000fe200078e0203 */
[----:B------:R-:W-:Y:S01]  /*0710*/  SEL R214, R218, 0xffffffe0, !P1 ;  /* 0xffffffe0dad67807 */ /* 0x000fe20004800000 */
[----:B------:R-:W-:Y:S01]  /*0720*/  IMAD R12, R12, 0x200, R9 ;  /* 0x000002000c0c7824 */ /* 0x000fe200078e0209 */
[----:B------:R-:W-:-:S02]  /*0730*/  SEL R226, R226, 0x10, !P5 ;  /* 0x00000010e2e27807 */ /* 0x000fc40006800000 */
[----:B------:R-:W-:Y:S02]  /*0740*/  SEL R215, R215, 0x40, P2 ;  /* 0x00000040d7d77807 */ /* 0x000fe40001000000 */
        /* <DEDUP_REMOVED lines=36> */
[----:B------:R-:W-:Y:S01]  /*0990*/  VIADD R228, R229, 0x20 ;  /* 0x00000020e5e47836 */ /* 0x000fe20000000000 */
[----:B------:R-:W-:Y:S01]  /*09a0*/  LOP3.LUT R5, R5, 0x8, RZ, 0xc0, !PT ;  /* 0x0000000805057812 */ /* 0x000fe200078ec0ff */
[C---:B------:R-:W-:Y:S01]  /*09b0*/  @P4 VIADD R228, R229.reuse, 0xffffffe0 ;  /* 0xffffffe0e5e44836 */ /* 0x040fe20000000000 */
[----:B------:R-:W-:Y:S01]  /*09c0*/  LOP3.LUT R0, R0, 0xc0, RZ, 0xc0, !PT ;  /* 0x000000c000007812 */ /* 0x000fe200078ec0ff */
[----:B------:R-:W-:Y:S01]  /*09d0*/  IMAD.IADD R227, R229, 0x1, R226 ;  /* 0x00000001e5e37824 */ /* 0x000fe200078e02e2 */
[----:B------:R-:W-:Y:S01]  /*09e0*/  SHF.R.U32.HI R9, RZ, 0x3, R6 ;  /* 0x00000003ff097819 */ /* 0x000fe20000011606 */
[----:B------:R-:W-:Y:S01]  /*09f0*/  IMAD.IADD R210, R210, 0x1, R209 ;  /* 0x00000001d2d27824 */ /* 0x000fe200078e02d1 */
[----:B------:R-:W-:Y:S01]  /*0a00*/  SHF.R.U32.HI R4, RZ, 0x3, R2 ;  /* 0x00000003ff047819 */ /* 0x000fe20000011602 */
[----:B------:R-:W-:Y:S01]  /*0a10*/  IMAD.IADD R226, R226, 0x1, R228 ;  /* 0x00000001e2e27824 */ /* 0x000fe200078e02e4 */
[----:B------:R-:W-:-:S02]  /*0a20*/  LOP3.LUT R10, R7, 0x10, R10, 0xf8, !PT ;  /* 0x00000010070a7812 */ /* 0x000fc400078ef80a */
[----:B------:R-:W-:Y:S02]  /*0a30*/  SHF.R.U32.HI R8, RZ, 0x3, R0 ;  /* 0x00000003ff087819 */ /* 0x000fe40000011600 */
[--C-:B------:R-:W-:Y:S02]  /*0a40*/  LOP3.LUT R9, R9, R6, R5.reuse, 0x1e, !PT ;  /* 0x0000000609097212 */ /* 0x100fe400078e1e05 */
[C---:B------:R-:W-:Y:S02]  /*0a50*/  LOP3.LUT R5, R4.reuse, R2, R5, 0x1e, !PT ;  /* 0x0000000204057212 */ /* 0x040fe400078e1e05 */
[----:B------:R-:W-:Y:S01]  /*0a60*/  LOP3.LUT R2, R4, R10, R2, 0x1e, !PT ;  /* 0x0000000a04027212 */ /* 0x000fe200078e1e02 */
[----:B------:R-:W-:Y:S01]  /*0a70*/  IMAD.U32 R213, R213, 0x200, R9 ;  /* 0x00000200d5d57824 */ /* 0x000fe200078e0009 */
[----:B------:R-:W-:Y:S01]  /*0a80*/  LOP3.LUT R8, R8, R0, R7, 0x1e, !PT ;  /* 0x0000000008087212 */ /* 0x000fe200078e1e07 */
[----:B------:R-:W-:Y:S01]  /*0a90*/  IMAD.SHL.U32 R0, R18, 0x20, RZ ;  /* 0x0000002012007824 */ /* 0x000fe200078e00ff */
[----:B------:R-:W-:-:S03]  /*0aa0*/  SHF.R.S32.HI R4, RZ, 0x2, R21 ;  /* 0x00000002ff047819 */ /* 0x000fc60000011415 */
[----:B------:R-:W-:Y:S02]  /*0ab0*/  IMAD.IADD R217, R0, 0x1, R2 ;  /* 0x0000000100d97824 */ /* 0x000fe400078e0202 */
[C---:B------:R-:W-:Y:S02]  /*0ac0*/  IMAD R22, R219.reuse, 0x10, R4 ;  /* 0x00000010db167824 */ /* 0x040fe400078e0204 */
[----:B------:R-:W-:Y:S02]  /*0ad0*/  IMAD R219, R219, 0x200, R0 ;  /* 0x00000200dbdb7824 */ /* 0x000fe400078e0200 */
[----:B------:R-:W-:Y:S01]  /*0ae0*/  IMAD.U32 R2, RZ, RZ, UR5 ;  /* 0x00000005ff027e24 */ /* 0x000fe2000f8e00ff */
[----:B------:R-:W-:Y:S01]  /*0af0*/  USHF.R.S32.HI UR5, URZ, 0x1f, UR47 ;  /* 0x0000001f3f057899 */ /* 0x000fe2000801142f */
[----:B------:R-:W-:Y:S01]  /*0b00*/  IMAD.U32 R0, RZ, RZ, UR6 ;  /* 0x00000006ff007e24 */ /* 0x000fe2000f8e00ff */
[----:B------:R-:W-:Y:S01]  /*0b10*/  USHF.R.S32.HI UR6, URZ, 0x1f, UR58 ;  /* 0x0000001f3f067899 */ /* 0x000fe2000801143a */
[----:B------:R-:W-:Y:S01]  /*0b20*/  VIADD R0, R22, 0xffffffc0 ;  /* 0xffffffc016007836 */ /* 0x000fe20000000000 */
[----:B------:R-:W-:Y:S01]  /*0b30*/  STL [R1], R22 ;  /* 0x0000001601007387 */ /* 0x000fe20000100800 */
[----:B------:R-:W-:-:S02]  /*0b40*/  IMAD.IADD R8, R8, 0x1, R12 ;  /* 0x0000000108087824 */ /* 0x000fc400078e020c */
[----:B------:R-:W-:Y:S01]  /*0b50*/  IMAD.U32 R2, RZ, RZ, UR5 ;  /* 0x00000005ff027e24 */ /* 0x000fe2000f8e00ff */
[----:B------:R-:W-:Y:S01]  /*0b60*/  UIADD3 UR5, UR4, 0xf000, URZ ;  /* 0x0000f00004057890 */ /* 0x000fe2000fffe03f */
[----:B------:R-:W-:Y:S01]  /*0b70*/  IMAD.U32 R2, RZ, RZ, UR6 ;  /* 0x00000006ff027e24 */ /* 0x000fe2000f8e00ff */
[----:B------:R-:W-:Y:S01]  /*0b80*/  UIADD3 UR6, UR4, 0x9000, URZ ;  /* 0x0000900004067890 */ /* 0x000fe2000fffe03f */
[----:B------:R-:W-:Y:S01]  /*0b90*/  SHF.R.S32.HI R2, RZ, 0x1f, R0 ;  /* 0x0000001fff027819 */ /* 0x000fe20000011400 */
[----:B------:R-:W-:Y:S02]  /*0ba0*/  IMAD.IADD R219, R219, 0x1, R5 ;  /* 0x00000001dbdb7824 */ /* 0x000fe400078e0205 */
[----:B------:R-:W-:Y:S02]  /*0bb0*/  LEA R213, R213, UR5, 0x1 ;  /* 0x00000005d5d57c11 */ /* 0x000fe4000f8e08ff */
[C---:B------:R-:W-:Y:S01]  /*0bc0*/  SHF.L.U64.HI R2, R0.reuse, 0x2, R2 ;  /* 0x0000000200027819 */ /* 0x040fe20000010202 */
[----:B------:R-:W-:Y:S01]  /*0bd0*/  IMAD.SHL.U32 R0, R0, 0x4, RZ ;  /* 0x0000000400007824 */ /* 0x000fe200078e00ff */
[----:B------:R-:W-:Y:S01]  /*0be0*/  LEA R4, R8, UR6, 0x1 ;  /* 0x0000000608047c11 */ /* 0x000fe2000f8e08ff */
[----:B------:R-:W-:Y:S01]  /*0bf0*/  IMAD.IADD R214, R213, 0x1, R214 ;  /* 0x00000001d5d67824 */ /* 0x000fe200078e02d6 */
[----:B------:R-:W-:Y:S01]  /*0c00*/  LEA R211, R219, UR4, 0x1 ;  /* 0x00000004dbd37c11 */ /* 0x000fe2000f8e08ff */
[----:B------:R1:W-:Y:S01]  /*0c10*/  STL [R1+0x1c], R2 ;  /* 0x00001c0201007387 */ /* 0x0003e20000100800 */
[----:B------:R-:W-:-:S02]  /*0c20*/  IMAD.IADD R216, R213, 0x1, R215 ;  /* 0x00000001d5d87824 */ /* 0x000fc400078e02d7 */
[----:B------:R-:W-:Y:S01]  /*0c30*/  IMAD.IADD R215, R214, 0x1, R215 ;  /* 0x00000001d6d77824 */ /* 0x000fe200078e02d7 */
[----:B------:R2:W-:Y:S01]  /*0c40*/  STL [R1+0x18], R0 ;  /* 0x0000180001007387 */ /* 0x0005e20000100800 */
[----:B------:R-:W-:-:S03]  /*0c50*/  IMAD.IADD R212, R211, 0x1, R218 ;  /* 0x00000001d3d47824 */ /* 0x000fc600078e02da */
[----:B------:R3:W-:Y:S01]  /*0c60*/  STL [R1+0x4], R4 ;  /* 0x0000040401007387 */ /* 0x0007e20000100800 */
[----:B-1----:R-:W-:Y:S01]  /*0c70*/  LEA R2, R3, UR4, 0x1 ;  /* 0x0000000403027c11 */ /* 0x002fe2000f8e08ff */
[C---:B--2---:R-:W-:Y:S02]  /*0c80*/  VIADD R0, R4.reuse, 0x20 ;  /* 0x0000002004007836 */ /* 0x044fe40000000000 */
[----:B------:R-:W-:-:S05]  /*0c90*/  @P3 VIADD R0, R4, 0xffffffe0 ;  /* 0xffffffe004003836 */ /* 0x000fca0000000000 */
[----:B------:R3:W-:Y:S02]  /*0ca0*/  STL [R1+0x8], R0 ;  /* 0x0000080001007387 */ /* 0x0007e40000100800 */
.L_x_201:
        /* <DEDUP_REMOVED lines=16> */
[----:B-1234-:R-:W-:Y:S01]  /*0db0*/  IMAD.U32 R4, RZ, RZ, UR6 ;  /* 0x00000006ff047e24 */ /* 0x01efe2000f8e00ff */
        /* <DEDUP_REMOVED lines=21> */
[----:B------:R1:W5:Y:S02]  /*0f10*/  @P3 LDG.E R0, desc[UR8][R4.64+0x4] ;  /* 0x0000040804003981 */ /* 0x000364000c1e1900 */
        /* <DEDUP_REMOVED lines=28> */
.L_x_171:
        /* <DEDUP_REMOVED lines=72> */
[----:B------:R-:W-:Y:S01]  /*1560*/  UIMAD.WIDE.U32 UR14, UR6, UR10, URZ ;  /* 0x0000000a060e72a5 */ /* 0x000fe2000f8e003f */
[----:B------:R-:W-:Y:S01]  /*1570*/  IMAD.MOV R4, RZ, RZ, -R0 ;  /* 0x000000ffff047224 */ /* 0x000fe200078e0a00 */
[----:B------:R-:W-:Y:S02]  /*1580*/  UIMAD UR20, UR7, UR10, URZ ;  /* 0x0000000a071472a4 */ /* 0x000fe4000f8e023f */
[----:B------:R-:W-:Y:S01]  /*1590*/  UIMAD UR10, UR59, UR60, UR12 ;  /* 0x0000003c3b0a72a4 */ /* 0x000fe2000f8e020c */
[----:B------:R-:W-:Y:S01]  /*15a0*/  IMAD R3, R6, R4, R3 ;  /* 0x0000000406037224 */ /* 0x000fe200078e0203 */
[----:B------:R-:W-:Y:S01]  /*15b0*/  ULDC UR38, c[0x0][0x2c4] ;  /* 0x0000b10000267ab9 */ /* 0x000fe20000000800 */
[----:B------:R-:W-:Y:S01]  /*15c0*/  @UP3 ULDC UR12, c[0x0][0x2e4] ;  /* 0x0000b900000c3ab9 */ /* 0x000fe20000000800 */
[----:B------:R-:W-:-:S02]  /*15d0*/  UIADD3 UR17, UR11, UR10, URZ ;  /* 0x0000000a0b117290 */ /* 0x000fc4000fffe03f */
[----:B------:R-:W-:Y:S01]  /*15e0*/  ISETP.GT.U32.AND P1, PT, R6, R3, PT ;  /* 0x000000030600720c */ /* 0x000fe20003f24070 */
[----:B------:R-:W-:Y:S02]  /*15f0*/  USHF.R.S32.HI UR11, URZ, 0x6, UR23 ;  /* 0x000000063f0b7899 */ /* 0x000fe40008011417 */
[----:B------:R-:W-:Y:S02]  /*1600*/  USHF.R.S32.HI UR10, URZ, 0x6, UR19 ;  /* 0x000000063f0a7899 */ /* 0x000fe40008011413 */
[----:B------:R-:W-:Y:S02]  /*1610*/  @UP3 UIMAD UR18, UR47, UR38, URZ ;  /* 0x000000262f1232a4 */ /* 0x000fe4000f8e023f */
[----:B------:R-:W-:Y:S02]  /*1620*/  UISETP.LT.AND UP0, UPT, UR11, UR10, UPT ;  /* 0x0000000a0b00728c */ /* 0x000fe4000bf01270 */
[----:B------:R-:W-:Y:S02]  /*1630*/  @UP3 USEL UR18, UR18, UR16, !UP2 ;  /* 0x0000001012123287 */ /* 0x000fe4000d000000 */
[----:B------:R-:W-:-:S02]  /*1640*/  USEL UR32, UR11, UR10, UP0 ;  /* 0x0000000a0b207287 */ /* 0x000fc40008000000 */
[----:B------:R-:W-:Y:S01]  /*1650*/  @UP3 UIMAD UR18, UR58, UR12, UR18 ;  /* 0x0000000c3a1232a4 */ /* 0x000fe2000f8e0212 */
[-C--:B------:R-:W-:Y:S01]  /*1660*/  @!P1 IADD3 R3, R3, -R6.reuse, RZ ;  /* 0x8000000603039210 */ /* 0x080fe20007ffe0ff */
[----:B------:R-:W-:Y:S01]  /*1670*/  UIMAD UR12, UR6, UR17, UR20 ;  /* 0x00000011060c72a4 */ /* 0x000fe2000f8e0214 */
[----:B------:R-:W-:Y:S01]  /*1680*/  @!P1 VIADD R0, R0, 0x1 ;  /* 0x0000000100009836 */ /* 0x000fe20000000000 */
[----:B------:R-:W-:Y:S01]  /*1690*/  UIMAD.WIDE.U32 UR10, UR6, UR16, URZ ;  /* 0x00000010060a72a5 */ /* 0x000fe2000f8e003f */
[----:B------:R-:W-:Y:S01]  /*16a0*/  ISETP.GE.U32.AND P0, PT, R3, R6, PT ;  /* 0x000000060300720c */ /* 0x000fe20003f06070 */
[----:B------:R-:W-:Y:S01]  /*16b0*/  ULEA UR17, UR32, 0xffffffc0, 0x6 ;  /* 0xffffffc020117891 */ /* 0x000fe2000f8e303f */
[----:B------:R-:W-:Y:S01]  /*16c0*/  LOP3.LUT R3, R7, UR58, RZ, 0x3c, !PT ;  /* 0x0000003a07037c12 */ /* 0x000fe2000f8e3cff */
[----:B------:R-:W-:Y:S01]  /*16d0*/  USEL UR56, UR14, UR10, !UP2 ;  /* 0x0000000a0e387287 */ /* 0x000fe2000d000000 */
[----:B------:R-:W-:Y:S01]  /*16e0*/  PLOP3.LUT P1, PT, PT, PT, UP1, 0x80, 0x0 ;  /* 0x000000000000781c */ /* 0x000fe20003f2f018 */
[----:B------:R-:W-:Y:S01]  /*16f0*/  USHF.R.S32.HI UR20, URZ, 0x1f, UR17 ;  /* 0x0000001f3f147899 */ /* 0x000fe20008011411 */
[----:B------:R-:W-:Y:S01]  /*1700*/  ISETP.GE.AND P2, PT, R3, RZ, PT ;  /* 0x000000ff0300720c */ /* 0x000fe20003f46270 */
[----:B------:R-:W-:-:S02]  /*1710*/  UIADD3 UR10, UP0, UR17, UR24, URZ ;  /* 0x00000018110a7290 */ /* 0x000fc4000ff1e03f */
[----:B------:R-:W-:Y:S02]  /*1720*/  UIMAD UR48, UR58, UR41, URZ ;  /* 0x000000293a3072a4 */ /* 0x000fe4000f8e023f */
[----:B------:R-:W-:Y:S02]  /*1730*/  UIADD3 UR41, UR15, UR12, URZ ;  /* 0x0000000c0f297290 */ /* 0x000fe4000fffe03f */
[----:B------:R-:W-:Y:S01]  /*1740*/  UIMAD UR12, UR7, UR16, URZ ;  /* 0x00000010070c72a4 */ /* 0x000fe2000f8e023f */
[----:B------:R-:W-:Y:S01]  /*1750*/  @P0 VIADD R0, R0, 0x1 ;  /* 0x0000000100000836 */ /* 0x000fe20000000000 */
[----:B------:R-:W-:Y:S01]  /*1760*/  UIADD3.X UR14, UR20, UR22, URZ, UP0, !UPT ;  /* 0x00000016140e7290 */ /* 0x000fe200087fe43f */
[----:B------:R-:W-:Y:S01]  /*1770*/  PLOP3.LUT P0, PT, PT, PT, UP3, 0x80, 0x0 ;  /* 0x000000000000781c */ /* 0x000fe20003f0f038 */
[----:B------:R-:W-:Y:S02]  /*1780*/  UIMAD UR7, UR7, UR10, URZ ;  /* 0x0000000a070772a4 */ /* 0x000fe4000f8e023f */
[----:B------:R-:W-:Y:S01]  /*1790*/  @UP1 UIADD3 UR29, UR42, UR45, URZ ;  /* 0x0000002d2a1d1290 */ /* 0x000fe2000fffe03f */
[----:B------:R-:W-:Y:S01]  /*17a0*/  @!P2 IADD3 R0, -R0, RZ, RZ ;  /* 0x000000ff0000a210 */ /* 0x000fe20007ffe1ff */
[----:B------:R-:W-:Y:S01]  /*17b0*/  @UP1 ULDC.64 UR24, c[0x0][0x250] ;  /* 0x0000940000181ab9 */ /* 0x000fe20000000a00 */
[----:B------:R-:W-:Y:S01]  /*17c0*/  UIMAD.WIDE.U32 UR22, UR6, UR10, URZ ;  /* 0x0000000a061672a5 */ /* 0x000fe2000f8e003f */
[----:B------:R-:W-:Y:S01]  /*17d0*/  @!P3 LOP3.LUT R0, RZ, R7, RZ, 0x33, !PT ;  /* 0x00000007ff00b212 */ /* 0x000fe200078e33ff */
[----:B------:R-:W-:-:S02]  /*17e0*/  UIMAD UR10, UR6, UR14, UR7 ;  /* 0x0000000e060a72a4 */ /* 0x000fc4000f8e0207 */
[----:B------:R-:W-:Y:S02]  /*17f0*/  @UP1 UIMAD.WIDE.U32 UR6, UR29, UR24, URZ ;  /* 0x000000181d0612a5 */ /* 0x000fe4000f8e003f */
[----:B------:R-:W-:Y:S02]  /*1800*/  @!UP3 UIMAD UR19, UR47, UR40, UR58 ;  /* 0x000000282f13b2a4 */ /* 0x000fe4000f8e023a */
[----:B------:R-:W-:Y:S02]  /*1810*/  @UP2 UIADD3 UR41, UR11, UR12, URZ ;  /* 0x0000000c0b292290 */ /* 0x000fe4000fffe03f */
[----:B------:R-:W-:Y:S02]  /*1820*/  @UP1 UIMAD UR11, UR29, UR25, URZ ;  /* 0x000000191d0b12a4 */ /* 0x000fe4000f8e023f */
[----:B------:R-:W-:Y:S02]  /*1830*/  @!UP3 UIMAD UR18, UR19, UR38, URZ ;  /* 0x000000261312b2a4 */ /* 0x000fe4000f8e023f */
[----:B------:R-:W-:-:S02]  /*1840*/  USHF.R.S32.HI UR39, URZ, 0x1f, UR44 ;  /* 0x0000001f3f277899 */ /* 0x000fc4000801142c */
[----:B------:R-:W-:Y:S02]  /*1850*/  @!UP2 UIADD3 UR49, UR35, UR21, URZ ;  /* 0x000000152331a290 */ /* 0x000fe4000fffe03f */
[----:B------:R-:W-:Y:S02]  /*1860*/  USHF.R.S32.HI UR55, URZ, 0x1f, UR48 ;  /* 0x0000001f3f377899 */ /* 0x000fe40008011430 */
[----:B------:R-:W-:Y:S02]  /*1870*/  USEL UR54, UR28, URZ, UP4 ;  /* 0x0000003f1c367287 */ /* 0x000fe4000a000000 */
[----:B------:R-:W-:Y:S02]  /*1880*/  @UP1 UIADD3 UR40, UR7, UR11, URZ ;  /* 0x0000000b07281290 */ /* 0x000fe4000fffe03f */
[----:B------:R-:W-:Y:S02]  /*1890*/  USEL UR53, UR33, URZ, UP4 ;  /* 0x0000003f21357287 */ /* 0x000fe4000a000000 */
        /* <DEDUP_REMOVED lines=15> */
.L_x_173:
        /* <DEDUP_REMOVED lines=13> */
.L_x_174:
        /* <DEDUP_REMOVED lines=11> */
.L_x_175:
[----:B------:R-:W-:Y:S02]  /*1b10*/  ULDC UR6, c[0x0][0x270] ;  /* 0x00009c0000067ab9 */ /* 0x000fe40000000800 */
[----:B------:R-:W-:-:S04]  /*1b20*/  UIMAD UR6, UR47, UR6, UR58 ;  /* 0x000000062f0672a4 */ /* 0x000fc8000f8e023a */
[----:B------:R-:W-:-:S12]  /*1b30*/  UIMAD UR6, UR6, UR60, URZ ;  /* 0x0000003c060672a4 */ /* 0x000fd8000f8e023f */
.L_x_176:
[----:B------:R-:W2:Y:S04]  /*1b40*/  LDL.64 R6, [R1+0x28] ;  /* 0x0000280001067983 */ /* 0x000ea80000100a00 */
[----:B------:R1:W2:Y:S01]  /*1b50*/  LDL.64 R12, [R1+0x28] ;  /* 0x00002800010c7983 */ /* 0x0002a20000100a00 */
[----:B------:R-:W-:Y:S01]  /*1b60*/  SHF.R.S32.HI R24, RZ, 0x1f, R252 ;  /* 0x0000001fff187819 */ /* 0x000fe200000114fc */
[----:B------:R-:W-:Y:S01]  /*1b70*/  USHF.R.S32.HI UR21, URZ, 0x1f, UR58 ;  /* 0x0000001f3f157899 */ /* 0x000fe2000801143a */
[----:B------:R-:W-:Y:S01]  /*1b80*/  IADD3 R4, P0, R252, UR17, RZ ;  /* 0x00000011fc047c10 */ /* 0x000fe2000ff1e0ff */
[----:B------:R-:W3:Y:S01]  /*1b90*/  S2R R9, SR_TID.X ;  /* 0x0000000000097919 */ /* 0x000ee20000002100 */
[----:B------:R-:W-:Y:S01]  /*1ba0*/  UIADD3 UR33, UR17, UR6, URZ ;  /* 0x0000000611217290 */ /* 0x000fe2000fffe03f */
[----:B------:R-:W-:Y:S01]  /*1bb0*/  BSSY B1, `(.L_x_172) ;  /* 0x0000686000017945 */ /* 0x000fe20003800000 */
[----:B------:R-:W-:Y:S01]  /*1bc0*/  IADD3.X R3, R24, UR20, RZ, P0, !PT ;  /* 0x0000001418037c10 */ /* 0x000fe200087fe4ff */
[----:B------:R-:W-:Y:S01]  /*1bd0*/  ULDC.64 UR6, c[0x0][0x258] ;  /* 0x0000960000067ab9 */ /* 0x000fe20000000a00 */
[----:B------:R-:W-:Y:S01]  /*1be0*/  UIADD3 UR12, UR17, UR18, URZ ;  /* 0x00000012110c7290 */ /* 0x000fe2000fffe03f */
[----:B------:R-:W-:Y:S01]  /*1bf0*/  IMAD.U32 R8, RZ, RZ, UR6 ;  /* 0x00000006ff087e24 */ /* 0x000fe2000f8e00ff */
[----:B------:R-:W-:Y:S01]  /*1c00*/  UIMAD UR11, UR21, UR6, URZ ;  /* 0x00000006150b72a4 */ /* 0x000fe2000f8e023f */
[----:B------:R-:W-:Y:S01]  /*1c10*/  IMAD R3, R3, UR30, RZ ;  /* 0x0000001e03037c24 */ /* 0x000fe2000f8e02ff */
[----:B------:R-:W-:Y:S01]  /*1c20*/  ULDC.64 UR18, c[0x0][0x2b0] ;  /* 0x0000ac0000127ab9 */ /* 0x000fe20000000a00 */
[----:B------:R-:W-:Y:S01]  /*1c30*/  ULDC UR14, c[0x0][0x2dc] ;  /* 0x0000b700000e7ab9 */ /* 0x000fe20000000800 */
[----:B------:R-:W-:Y:S01]  /*1c40*/  UIMAD UR29, UR58, UR7, UR11 ;  /* 0x000000073a1d72a4 */ /* 0x000fe2000f8e020b */
[----:B------:R-:W-:Y:S01]  /*1c50*/  IMAD R3, R4, UR31, R3 ;  /* 0x0000001f04037c24 */ /* 0x000fe2000f8e0203 */
[----:B------:R-:W-:Y:S01]  /*1c60*/  UIADD3 UR11, -UR5, UR13, UR44 ;  /* 0x0000000d050b7290 */ /* 0x000fe2000fffe12c */
[----:B------:R-:W-:Y:S01]  /*1c70*/  ULDC.64 UR6, c[0x0][0x420] ;  /* 0x0001080000067ab9 */ /* 0x000fe20000000a00 */
[----:B------:R-:W-:Y:S01]  /*1c80*/  ULDC UR15, c[0x0][0x270] ;  /* 0x00009c00000f7ab9 */ /* 0x000fe20000000800 */
[----:B------:R-:W-:-:S02]  /*1c90*/  UIMAD.WIDE UR18, UR12, 0x4, UR18 ;  /* 0x000000040c1278a5 */ /* 0x000fc4000f8e0212 */
[----:B------:R-:W-:Y:S01]  /*1ca0*/  UIMAD UR34, UR14, UR15, URZ ;  /* 0x0000000f0e2272a4 */ /* 0x000fe2000f8e023f */
[----:B------:R-:W-:Y:S02]  /*1cb0*/  ULDC.64 UR36, c[0x0][0x478] ;  /* 0x00011e0000247ab9 */ /* 0x000fe40000000a00 */
[----:B------:R-:W-:Y:S01]  /*1cc0*/  ULDC.64 UR14, c[0x0][0x428] ;  /* 0x00010a00000e7ab9 */ /* 0x000fe20000000a00 */
[----:B------:R-:W-:-:S04]  /*1cd0*/  USHF.L.U32 UR28, UR34, 0x6, URZ ;  /* 0x00000006221c7899 */ /* 0x000fc8000800063f */
[----:B------:R-:W-:-:S03]  /*1ce0*/  UIADD3 UR16, UP2, UP0, UR22, UR28, UR48 ;  /* 0x0000001c16107290 */ /* 0x000fc6000f85e030 */
[----:B------:R-:W-:Y:S01]  /*1cf0*/  ULDC.64 UR22, c[0x0][0x3e0] ;  /* 0x0000f80000167ab9 */ /* 0x000fe20000000a00 */
[----:B---3--:R-:W-:Y:S01]  /*1d00*/  SHF.R.S32.HI R10, RZ, 0x1f, R9 ;  /* 0x0000001fff0a7819 */ /* 0x008fe20000011409 */
[----:B--2---:R-:W-:-:S05]  /*1d10*/  IMAD.MOV.U32 R12, RZ, RZ, R6 ;  /* 0x000000ffff0c7224 */ /* 0x004fca00078e0006 */
[----:B------:R-:W-:-:S03]  /*1d20*/  SHF.R.S32.HI R13, RZ, 0x1f, R12 ;  /* 0x0000001fff0d7819 */ /* 0x000fc6000001140c */
[----:B------:R-:W-:Y:S01]  /*1d30*/  IMAD.WIDE.U32 R4, R4, UR30, R12 ;  /* 0x0000001e04047c25 */ /* 0x000fe2000f8e000c */
[----:B------:R-:W-:Y:S01]  /*1d40*/  ULDC.64 UR30, c[0x0][0x210] ;  /* 0x00008400001e7ab9 */ /* 0x000fe20000000a00 */
[----:B------:R1:W-:Y:S01]  /*1d50*/  STL [R1+0x2c], R13 ;  /* 0x00002c0d01007387 */ /* 0x0003e20000100800 */
[----:B------:R-:W-:-:S04]  /*1d60*/  IADD3 R6, P0, R4, UR57, RZ ;  /* 0x0000003904067c10 */ /* 0x000fc8000ff1e0ff */
[----:B------:R-:W-:Y:S01]  /*1d70*/  IADD3.X R7, R5, UR46, R3, P0, !PT ;  /* 0x0000002e05077c10 */ /* 0x000fe200087fe403 */
[----:B------:R-:W-:Y:S01]  /*1d80*/  IMAD.U32 R3, RZ, RZ, UR6 ;  /* 0x00000006ff037e24 */ /* 0x000fe2000f8e00ff */
[----:B------:R-:W-:Y:S01]  /*1d90*/  IADD3 R4, P0, R12, UR10, RZ ;  /* 0x0000000a0c047c10 */ /* 0x000fe2000ff1e0ff */
[----:B------:R-:W-:Y:S01]  /*1da0*/  UIMAD UR10, UR20, UR6, URZ ;  /* 0x00000006140a72a4 */ /* 0x000fe2000f8e023f */
[----:B------:R-:W-:Y:S02]  /*1db0*/  ULDC UR46, c[0x0][0x398] ;  /* 0x0000e600002e7ab9 */ /* 0x000fe40000000800 */
[----:B------:R-:W-:Y:S01]  /*1dc0*/  IADD3.X R5, R13, UR49, RZ, P0, !PT ;  /* 0x000000310d057c10 */ /* 0x000fe200087fe4ff */
[----:B------:R-:W-:Y:S01]  /*1dd0*/  UIMAD UR12, UR17, UR7, UR10 ;  /* 0x00000007110c72a4 */ /* 0x000fe2000f8e020a */
[----:B------:R-:W-:Y:S01]  /*1de0*/  IMAD.WIDE.U32 R6, R8, UR58, R6 ;  /* 0x0000003a08067c25 */ /* 0x000fe2000f8e0006 */
[----:B------:R-:W-:Y:S02]  /*1df0*/  UIADD3 UR10, UR11, -UR46, URZ ;  /* 0x8000002e0b0a7290 */ /* 0x000fe4000fffe03f */
[----:B------:R-:W-:Y:S01]  /*1e00*/  UIMAD UR11, UR21, UR14, URZ ;  /* 0x0000000e150b72a4 */ /* 0x000fe2000f8e023f */
[----:B------:R-:W-:Y:S01]  /*1e10*/  IMAD.WIDE.U32 R4, R3, UR17, R4 ;  /* 0x0000001103047c25 */ /* 0x000fe2000f8e0004 */
[----:B------:R-:W-:Y:S01]  /*1e20*/  LEA.HI R3, R10, R9, RZ, 0x5 ;  /* 0x000000090a037211 */ /* 0x000fe200078f28ff */
[----:B------:R-:W-:Y:S01]  /*1e30*/  USHF.R.S32.HI UR21, URZ, 0x1f, UR10 ;  /* 0x0000001f3f157899 */ /* 0x000fe2000801140a */
[C---:B------:R-:W-:Y:S01]  /*1e40*/  LEA R232, P0, R6.reuse, UR30, 0x1 ;  /* 0x0000001e06e87c11 */ /* 0x040fe2000f8008ff */
[----:B------:R-:W-:Y:S01]  /*1e50*/  VIADD R5, R5, UR12 ;  /* 0x0000000c05057c36 */ /* 0x000fe20008000000 */
[----:B------:R-:W-:Y:S01]  /*1e60*/  LOP3.LUT R10, R3, 0xffffffe0, RZ, 0xc0, !PT ;  /* 0xffffffe0030a7812 */ /* 0x000fe200078ec0ff */
[----:B------:R-:W-:Y:S01]  /*1e70*/  UIMAD UR12, UR58, UR15, UR11 ;  /* 0x0000000f3a0c72a4 */ /* 0x000fe2000f8e020b */
[----:B------:R-:W-:Y:S01]  /*1e80*/  SHF.R.S32.HI R3, RZ, 0x5, R3 ;  /* 0x00000005ff037819 */ /* 0x000fe20000011403 */
[----:B------:R-:W-:Y:S01]  /*1e90*/  ULEA.HI UR21, UR21, UR10, URZ, 0x6 ;  /* 0x0000000a15157291 */ /* 0x000fe2000f8f303f */
[----:B------:R-:W-:Y:S01]  /*1ea0*/  VIADD R8, R7, UR29 ;  /* 0x0000001d07087c36 */ /* 0x000fe20008000000 */
[----:B------:R-:W-:Y:S01]  /*1eb0*/  USHF.R.S32.HI UR11, URZ, 0x1f, UR28 ;  /* 0x0000001f3f0b7899 */ /* 0x000fe2000801141c */
[----:B------:R-:W-:Y:S01]  /*1ec0*/  IMAD.IADD R10, R9, 0x1, -R10 ;  /* 0x00000001090a7824 */ /* 0x000fe200078e0a0a */
[----:B------:R-:W-:Y:S01]  /*1ed0*/  USHF.R.S32.HI UR21, URZ, 0x6, UR21 ;  /* 0x000000063f157899 */ /* 0x000fe20008011415 */
[----:B------:R-:W-:Y:S01]  /*1ee0*/  IMAD.U32 R9, RZ, RZ, UR14 ;  /* 0x0000000eff097e24 */ /* 0x000fe2000f8e00ff */
[----:B------:R-:W-:Y:S01]  /*1ef0*/  UIADD3.X UR10, UR51, UR11, UR55, UP2, UP0 ;  /* 0x0000000b330a7290 */ /* 0x000fe200097e0437 */
[----:B------:R-:W-:Y:S01]  /*1f00*/  IMAD R7, R3, UR34, R10 ;  /* 0x0000002203077c24 */ /* 0x000fe2000f8e020a */
[----:B------:R-:W-:Y:S01]  /*1f10*/  UIADD3 UR11, UP3, UP2, UR54, UR16, UR56 ;  /* 0x00000010360b7290 */ /* 0x000fe2000fa7e038 */
[----:B------:R-:W-:Y:S01]  /*1f20*/  LEA.HI.X R233, R6, UR31, R8, 0x1, P0 ;  /* 0x0000001f06e97c11 */ /* 0x000fe200080f0c08 */
[----:B------:R-:W-:Y:S01]  /*1f30*/  UISETP.LT.AND UP0, UPT, URZ, UR21, UPT ;  /* 0x000000153f00728c */ /* 0x000fe2000bf01270 */
[----:B------:R-:W-:Y:S01]  /*1f40*/  IMAD.WIDE.U32 R4, R9, UR58, R4 ;  /* 0x0000003a09047c25 */ /* 0x000fe2000f8e0004 */
[----:B------:R-:W-:-:S02]  /*1f50*/  UIADD3.X UR10, UR53, UR10, UR41, UP3, UP2 ;  /* 0x0000000a350a7290 */ /* 0x000fc40009fe4429 */
[----:B------:R-:W-:Y:S01]  /*1f60*/  USEL UR21, URZ, UR21, !UP0 ;  /* 0x000000153f157287 */ /* 0x000fe2000c000000 */
[----:B------:R-:W-:Y:S01]  /*1f70*/  IADD3 R3, P0, R7, UR11, RZ ;  /* 0x0000000b07037c10 */ /* 0x000fe2000ff1e0ff */
[----:B------:R-:W-:Y:S01]  /*1f80*/  ULDC.64 UR14, c[0x0][0x400] ;  /* 0x00010000000e7ab9 */ /* 0x000fe20000000a00 */
[----:B------:R-:W-:Y:S01]  /*1f90*/  VIADD R5, R5, UR12 ;  /* 0x0000000c05057c36 */ /* 0x000fe20008000000 */
[----:B------:R-:W-:Y:S01]  /*1fa0*/  UISETP.GT.AND UP0, UPT, UR32, UR21, UPT ;  /* 0x000000152000728c */ /* 0x000fe2000bf04270 */
[----:B------:R-:W-:Y:S01]  /*1fb0*/  LEA.HI.X.SX32 R7, R7, UR10, 0x1, P0 ;  /* 0x0000000a07077c11 */ /* 0x000fe200080f0eff */
[----:B------:R-:W-:Y:S01]  /*1fc0*/  IMAD R6, R24, UR6, RZ ;  /* 0x0000000618067c24 */ /* 0x000fe2000f8e02ff */
[C---:B------:R-:W-:Y:S01]  /*1fd0*/  LEA R225, P0, R3.reuse, UR14, 0x2 ;  /* 0x0000000e03e17c11 */ /* 0x040fe2000f8010ff */
[C---:B------:R-:W-:Y:S01]  /*1fe0*/  IMAD.WIDE.U32 R4, R252.reuse, UR6, R4 ;  /* 0x00000006fc047c25 */ /* 0x040fe2000f8e0004 */
[----:B------:R-:W-:Y:S02]  /*1ff0*/  UIMAD.WIDE UR10, UR33, 0x4, UR36 ;  /* 0x00000004210a78a5 */ /* 0x000fe4000f8e0224 */
[----:B------:R-:W-:Y:S01]  /*2000*/  LEA.HI.X R224, R3, UR15, R7, 0x2, P0 ;  /* 0x0000000f03e07c11 */ /* 0x000fe200080f1407 */
[----:B------:R-:W-:Y:S01]  /*2010*/  IMAD R6, R252, UR7, R6 ;  /* 0x00000007fc067c24 */ /* 0x000fe2000f8e0206 */
[----:B------:R-:W-:Y:S01]  /*2020*/  PLOP3.LUT P0, PT, PT, PT, UP0, 0x80, 0x0 ;  /* 0x000000000000781c */ /* 0x000fe20003f0f008 */
[----:B------:R-:W-:Y:S01]  /*2030*/  UMOV UR16, UR18 ;  /* 0x0000001200107c82 */ /* 0x000fe20008000000 */
[----:B------:R-:W-:Y:S01]  /*2040*/  LEA R230, P2, R4, UR22, 0x1 ;  /* 0x0000001604e67c11 */ /* 0x000fe2000f8408ff */
[----:B------:R-:W-:Y:S01]  /*2050*/  IMAD.IADD R5, R5, 0x1, R6 ;  /* 0x0000000105057824 */ /* 0x000fe200078e0206 */
[----:B------:R-:W-:Y:S01]  /*2060*/  UIADD3 UR6, UR32, -0x1, URZ ;  /* 0xffffffff20067890 */ /* 0x000fe2000fffe03f */
[----:B------:R-:W-:Y:S01]  /*2070*/  UMOV UR15, UR19 ;  /* 0x00000013000f7c82 */ /* 0x000fe20008000000 */
[----:B------:R-:W-:-:S02]  /*2080*/  UMOV UR18, UR10 ;  /* 0x0000000a00127c82 */ /* 0x000fc40008000000 */
[----:B------:R-:W-:Y:S01]  /*2090*/  LEA.HI.X R231, R4, UR23, R5, 0x1, P2 ;  /* 0x0000001704e77c11 */ /* 0x000fe200090f0c05 */
[----:B------:R-:W-:-:S04]  /*20a0*/  UMOV UR17, UR11 ;  /* 0x0000000b00117c82 */ /* 0x000fc80008000000 */
[----:B-1----:R-:W-:Y:S05]  /*20b0*/  @P0 BRA `(.L_x_177) ;  /* 0x00000008000c0947 */ /* 0x002fea0003800000 */
        /* <DEDUP_REMOVED lines=19> */
.L_x_178:
        /* <DEDUP_REMOVED lines=19> */
.L_x_179:
[----:B------:R-:W-:Y:S01]  /*2320*/  UIMAD UR12, UR39, UR6, URZ ;  /* 0x00000006270c72a4 */ /* 0x000fe2000f8e023f */
[----:B------:R-:W-:Y:S01]  /*2330*/  IMAD.U32 R4, RZ, RZ, UR6 ;  /* 0x00000006ff047e24 */ /* 0x000fe2000f8e00ff */
[----:B------:R-:W-:Y:S01]  /*2340*/  UIMAD UR5, UR43, -0x80, UR5 ;  /* 0xffffff802b0578a4 */ /* 0x000fe2000f8e0205 */
[----:B------:R-:W-:Y:S01]  /*2350*/  VIADD R3, R252, 0x40 ;  /* 0x00000040fc037836 */ /* 0x000fe20000000000 */
[----:B------:R-:W-:Y:S01]  /*2360*/  UIMAD UR12, UR44, UR7, UR12 ;  /* 0x000000072c0c72a4 */ /* 0x000fe2000f8e020c */
[----:B------:R-:W-:Y:S01]  /*2370*/  IMAD.WIDE.U32 R4, R4, UR44, R12 ;  /* 0x0000002c04047c25 */ /* 0x000fe2000f8e000c */
[----:B------:R-:W-:Y:S01]  /*2380*/  USHF.R.S32.HI UR15, URZ, 0x1f, UR58 ;  /* 0x0000001f3f0f7899 */ /* 0x000fe2000801143a */
[----:B------:R-:W-:Y:S01]  /*2390*/  BSSY B0, `(.L_x_180) ;  /* 0x0000019000007945 */ /* 0x000fe20003800000 */
[----:B------:R-:W-:Y:S02]  /*23a0*/  ISETP.GE.AND P1, PT, R252, UR5, PT ;  /* 0x00000005fc007c0c */ /* 0x000fe4000bf26270 */
[----:B------:R-:W-:Y:S01]  /*23b0*/  MOV R0, UR12 ;  /* 0x0000000c00007c02 */ /* 0x000fe20008000f00 */
[----:B------:R-:W-:Y:S01]  /*23c0*/  ULDC.64 UR12, c[0x0][0x468] ;  /* 0x00011a00000c7ab9 */ /* 0x000fe20000000a00 */
[----:B------:R-:W-:Y:S01]  /*23d0*/  IADD3 R6, P0, R4, UR17, RZ ;  /* 0x0000001104067c10 */ /* 0x000fe2000ff1e0ff */
[----:B------:R-:W-:-:S03]  /*23e0*/  UIMAD UR15, UR15, UR12, URZ ;  /* 0x0000000c0f0f72a4 */ /* 0x000fc6000f8e023f */
[----:B------:R-:W-:Y:S01]  /*23f0*/  IADD3.X R7, R5, UR18, R0, P0, !PT ;  /* 0x0000001205077c10 */ /* 0x000fe200087fe400 */
[----:B------:R-:W-:Y:S01]  /*2400*/  UIMAD UR13, UR58, UR13, UR15 ;  /* 0x0000000d3a0d72a4 */ /* 0x000fe2000f8e020f */
[----:B------:R-:W-:Y:S02]  /*2410*/  MOV R0, UR12 ;  /* 0x0000000c00007c02 */ /* 0x000fe40008000f00 */
[----:B------:R-:W-:-:S03]  /*2420*/  ISETP.GE.AND P0, PT, R3, UR5, PT ;  /* 0x0000000503007c0c */ /* 0x000fc6000bf06270 */
[----:B------:R-:W-:-:S04]  /*2430*/  IMAD.WIDE.U32 R6, R0, UR58, R6 ;  /* 0x0000003a00067c25 */ /* 0x000fc8000f8e0006 */
[----:B------:R-:W-:Y:S01]  /*2440*/  VIADD R3, R7, UR13 ;  /* 0x0000000d07037c36 */ /* 0x000fe20008000000 */
        /* <DEDUP_REMOVED lines=13> */
.L_x_181:
[----:B------:R-:W-:Y:S05]  /*2520*/  BSYNC B0 ;  /* 0x0000000000007941 */ /* 0x000fea0003800000 */
.L_x_180:
        /* <DEDUP_REMOVED lines=15> */
.L_x_183:
[----:B------:R-:W-:Y:S05]  /*2620*/  BSYNC B0 ;  /* 0x0000000000007941 */ /* 0x000fea0003800000 */
.L_x_182:
        /* <DEDUP_REMOVED lines=28> */
.L_x_185:
[----:B------:R-:W-:Y:S05]  /*27f0*/  BSYNC B0 ;  /* 0x0000000000007941 */ /* 0x000fea0003800000 */
.L_x_184:
        /* <DEDUP_REMOVED lines=13> */
[----:B------:R4:W-:Y:S01]  /*28d0*/  STG.E.128 desc[UR8][R4.64+0x80], RZ ;  /* 0x000080ff04007986 */ /* 0x0009e2000c101d08 */
[----:B------:R-:W-:Y:S05]  /*28e0*/  BRA `(.L_x_186) ;  /* 0x0000005800c87947 */ /* 0x000fea0003800000 */
.L_x_177:
[----:B------:R-:W2:Y:S01]  /*28f0*/  LDL R25, [R1] ;  /* 0x0000000001197983 */ /* 0x000ea20000100800 */
[----:B------:R-:W-:Y:S01]  /*2900*/  UIMAD UR7, UR6, -0x40, UR13 ;  /* 0xffffffc0060778a4 */ /* 0x000fe2000f8e020d */
[----:B------:R-:W-:Y:S01]  /*2910*/  IMAD.U32 R6, RZ, RZ, UR24 ;  /* 0x00000018ff067e24 */ /* 0x000fe2000f8e00ff */
[----:B------:R-:W-:Y:S01]  /*2920*/  UIMAD UR12, UR39, UR24, URZ ;  /* 0x00000018270c72a4 */ /* 0x000fe2000f8e023f */
[----:B------:R-:W3:Y:S01]  /*2930*/  LDL R26, [R1+0xc] ;  /* 0x00000c00011a7983 */ /* 0x000ee20000100800 */
[----:B------:R-:W-:Y:S01]  /*2940*/  UIMAD UR11, UR39, UR26, URZ ;  /* 0x0000001a270b72a4 */ /* 0x000fe2000f8e023f */
[----:B------:R-:W-:Y:S01]  /*2950*/  IMAD.U32 R4, RZ, RZ, UR26 ;  /* 0x0000001aff047e24 */ /* 0x000fe2000f8e00ff */
[----:B------:R-:W-:Y:S01]  /*2960*/  UIMAD UR10, UR43, -0x80, UR5 ;  /* 0xffffff802b0a78a4 */ /* 0x000fe2000f8e0205 */
[--C-:B------:R-:W-:Y:S01]  /*2970*/  IMAD.WIDE.U32 R6, R6, UR44, R12.reuse ;  /* 0x0000002c06067c25 */ /* 0x100fe2000f8e000c */
[----:B------:R-:W-:Y:S02]  /*2980*/  UIMAD UR12, UR44, UR25, UR12 ;  /* 0x000000192c0c72a4 */ /* 0x000fe4000f8e020c */
[----:B------:R-:W-:Y:S01]  /*2990*/  UIMAD UR11, UR44, UR27, UR11 ;  /* 0x0000001b2c0b72a4 */ /* 0x000fe2000f8e020b */
[----:B------:R-:W-:Y:S01]  /*29a0*/  IMAD.WIDE.U32 R4, R4, UR44, R12 ;  /* 0x0000002c04047c25 */ /* 0x000fe2000f8e000c */
[----:B------:R-:W-:Y:S01]  /*29b0*/  IADD3 R8, P1, R6, UR38, RZ ;  /* 0x0000002606087c10 */ /* 0x000fe2000ff3e0ff */
[----:B------:R-:W-:-:S03]  /*29c0*/  ULDC.64 UR22, c[0x0][0x268] ;  /* 0x00009a0000167ab9 */ /* 0x000fc60000000a00 */
[----:B------:R-:W-:Y:S01]  /*29d0*/  IMAD.U32 R10, RZ, RZ, UR11 ;  /* 0x0000000bff0a7e24 */ /* 0x000fe2000f8e00ff */
[----:B------:R-:W-:Y:S01]  /*29e0*/  IADD3 R6, P0, R4, UR50, RZ ;  /* 0x0000003204067c10 */ /* 0x000fe2000ff1e0ff */
[----:B------:R-:W-:Y:S01]  /*29f0*/  IMAD R4, R11, UR22, RZ ;  /* 0x000000160b047c24 */ /* 0x000fe2000f8e02ff */
[----:B------:R-:W-:-:S13]  /*2a00*/  ISETP.GE.AND P3, PT, R252, UR10, PT ;  /* 0x0000000afc007c0c */ /* 0x000fda000bf66270 */
[----:B------:R-:W1:Y:S08]  /*2a10*/  @!P3 LDC.64 R16, c[0x0][0x220] ;  /* 0x00008800ff10bb82 */ /* 0x000e700000000a00 */
[----:B------:R-:W4:Y:S01]  /*2a20*/  @!P3 LDC.64 R20, c[0x0][0x218] ;  /* 0x00008600ff14bb82 */ /* 0x000f220000000a00 */
[----:B------:R-:W-:Y:S02]  /*2a30*/  IMAD.MOV.U32 R249, RZ, RZ, 0x7f800000 ;  /* 0x7f800000fff97424 */ /* 0x000fe400078e00ff */
[----:B------:R-:W-:-:S02]  /*2a40*/  IMAD.MOV.U32 R250, RZ, RZ, 0x7f800000 ;  /* 0x7f800000fffa7424 */ /* 0x000fc400078e00ff */
[----:B------:R-:W-:Y:S02]  /*2a50*/  IMAD.MOV.U32 R247, RZ, RZ, 0x7f800000 ;  /* 0x7f800000fff77424 */ /* 0x000fe400078e00ff */
[----:B------:R-:W-:Y:S01]  /*2a60*/  IMAD.MOV.U32 R248, RZ, RZ, 0x7f800000 ;  /* 0x7f800000fff87424 */ /* 0x000fe200078e00ff */
[----:B------:R-:W-:Y:S02]  /*2a70*/  USHF.L.U32 UR20, UR34, 0x4, URZ ;  /* 0x0000000422147899 */ /* 0x000fe4000800063f */
[----:B------:R-:W-:Y:S02]  /*2a80*/  USHF.L.U32 UR19, UR34, 0x3, URZ ;  /* 0x0000000322137899 */ /* 0x000fe4000800063f */
[----:B------:R-:W-:-:S04]  /*2a90*/  UIADD3 UR31, UR20, 0x20, URZ ;  /* 0x00000020141f7890 */ /* 0x000fc8000fffe03f */
[----:B------:R-:W-:Y:S01]  /*2aa0*/  UIADD3 UR30, UR19, UR31, URZ ;  /* 0x0000001f131e7290 */ /* 0x000fe2000fffe03f */
[----:B------:R-:W-:-:S03]  /*2ab0*/  IMAD R251, RZ, RZ, -UR28 ;  /* 0x8000001cfffb7e24 */ /* 0x000fc6000f8e02ff */
[----:B------:R-:W-:Y:S02]  /*2ac0*/  UIADD3 UR29, UR19, UR30, URZ ;  /* 0x0000001e131d7290 */ /* 0x000fe4000fffe03f */
[----:B------:R-:W-:Y:S02]  /*2ad0*/  UIADD3 UR39, UR44, UR13, URZ ;  /* 0x0000000d2c277290 */ /* 0x000fe4000fffe03f */
        /* <DEDUP_REMOVED lines=41> */
[----:B------:R-:W-:-:S05]  /*2d70*/  VIADD R3, R252, 0x40 ;  /* 0x00000040fc037836 */ /* 0x000fca0000000000 */
[----:B------:R-:W-:Y:S01]  /*2d80*/  ISETP.GE.AND P2, PT, R3, UR10, PT ;  /* 0x0000000a03007c0c */ /* 0x000fe2000bf46270 */
[----:B------:R-:W-:Y:S01]  /*2d90*/  IMAD.U32 R3, RZ, RZ, UR12 ;  /* 0x0000000cff037e24 */ /* 0x000fe2000f8e00ff */
[----:B------:R-:W-:-:S04]  /*2da0*/  ULDC.64 UR10, c[0x0][0x260] ;  /* 0x00009800000a7ab9 */ /* 0x000fc80000000a00 */
[----:B------:R-:W-:Y:S01]  /*2db0*/  IADD3.X R9, R7, UR40, R3, P1, !PT ;  /* 0x0000002807097c10 */ /* 0x000fe20008ffe403 */
[----:B------:R-:W-:Y:S01]  /*2dc0*/  IMAD R3, R11, UR10, RZ ;  /* 0x0000000a0b037c24 */ /* 0x000fe2000f8e02ff */
[----:B------:R-:W-:Y:S01]  /*2dd0*/  IADD3.X R7, R5, UR52, R10, P0, !PT ;  /* 0x0000003405077c10 */ /* 0x000fe200087fe40a */
[C---:B------:R-:W-:Y:S02]  /*2de0*/  IMAD R10, R0.reuse, UR23, R4 ;  /* 0x00000017000a7c24 */ /* 0x040fe4000f8e0204 */
[C---:B------:R-:W-:Y:S02]  /*2df0*/  IMAD.WIDE.U32 R4, R0.reuse, UR22, R8 ;  /* 0x0000001600047c25 */ /* 0x040fe4000f8e0008 */
[----:B------:R-:W2:Y:S02]  /*2e00*/  @!P2 LDC.64 R18, c[0x0][0x220] ;  /* 0x00008800ff12ab82 */ /* 0x000ea40000000a00 */
[C---:B------:R-:W-:Y:S02]  /*2e10*/  IMAD R8, R0.reuse, UR11, R3 ;  /* 0x0000000b00087c24 */ /* 0x040fe4000f8e0203 */
[----:B------:R-:W-:-:S04]  /*2e20*/  IMAD.WIDE.U32 R6, R0, UR10, R6 ;  /* 0x0000000a00067c25 */ /* 0x000fc8000f8e0006 */
[----:B------:R-:W-:-:S05]  /*2e30*/  VIADD R0, R25, 0x20 ;  /* 0x0000002019007836 */ /* 0x000fca0000000000 */
[----:B------:R-:W-:Y:S02]  /*2e40*/  ISETP.GE.AND P5, PT, R0, UR7, PT ;  /* 0x0000000700007c0c */ /* 0x000fe4000bfa6270 */
[----:B------:R-:W-:-:S05]  /*2e50*/  @!P2 IADD3 R0, P0, R252, 0x40, RZ ;  /* 0x00000040fc00a810 */ /* 0x000fca0007f1e0ff */
[----:B------:R-:W-:Y:S01]  /*2e60*/  @!P2 IMAD.X R11, RZ, RZ, R24, P0 ;  /* 0x000000ffff0ba224 */ /* 0x000fe200000e0618 */
[----:B------:R-:W-:Y:S02]  /*2e70*/  PLOP3.LUT P0, PT, PT, PT, UP4, 0x80, 0x0 ;  /* 0x000000000000781c */ /* 0x000fe40003f0f048 */
[----:B------:R-:W-:Y:S01]  /*2e80*/  @!P2 IADD3 R14, P1, R252, 0x40, RZ ;  /* 0x00000040fc0ea810 */ /* 0x000fe20007f3e0ff */
[----:B------:R-:W-:-:S04]  /*2e90*/  IMAD.IADD R5, R5, 0x1, R10 ;  /* 0x0000000105057824 */ /* 0x000fc800078e020a */
[----:B------:R-:W-:Y:S02]  /*2ea0*/  @!P2 IMAD.X R3, RZ, RZ, R24, P1 ;  /* 0x000000ffff03a224 */ /* 0x000fe400008e0618 */
[----:B------:R-:W-:Y:S02]  /*2eb0*/  IMAD.IADD R7, R7, 0x1, R8 ;  /* 0x0000000107077824 */ /* 0x000fe400078e0208 */
[----:B------:R-:W-:Y:S02]  /*2ec0*/  @!P2 IMAD R3, R3, UR24, RZ ;  /* 0x000000180303ac24 */ /* 0x000fe4000f8e02ff */
[----:B------:R-:W-:Y:S02]  /*2ed0*/  @!P2 IMAD.MOV.U32 R8, RZ, RZ, R4 ;  /* 0x000000ffff08a224 */ /* 0x000fe400078e0004 */
[----:B------:R-:W-:Y:S02]  /*2ee0*/  @!P2 IMAD.MOV.U32 R9, RZ, RZ, R5 ;  /* 0x000000ffff09a224 */ /* 0x000fe400078e0005 */
[----:B------:R-:W-:-:S02]  /*2ef0*/  @!P3 IMAD R10, R24, UR24, RZ ;  /* 0x00000018180abc24 */ /* 0x000fc4000f8e02ff */
[C---:B------:R-:W-:Y:S02]  /*2f00*/  @!P2 IMAD R22, R14.reuse, UR25, R3 ;  /* 0x000000190e16ac24 */ /* 0x040fe4000f8e0203 */
[----:B------:R-:W-:Y:S02]  /*2f10*/  @!P2 IMAD.MOV.U32 R12, RZ, RZ, R6 ;  /* 0x000000ffff0ca224 */ /* 0x000fe400078e0006 */
[----:B------:R-:W-:Y:S02]  /*2f20*/  @!P2 IMAD.MOV.U32 R13, RZ, RZ, R7 ;  /* 0x000000ffff0da224 */ /* 0x000fe400078e0007 */
[----:B------:R-:W-:Y:S02]  /*2f30*/  @!P2 IMAD R11, R11, UR26, RZ ;  /* 0x0000001a0b0bac24 */ /* 0x000fe4000f8e02ff */
[----:B------:R-:W-:-:S04]  /*2f40*/  @!P2 IMAD.WIDE.U32 R14, R14, UR24, R8 ;  /* 0x000000180e0eac25 */ /* 0x000fc8000f8e0008 */
[C---:B------:R-:W-:Y:S02]  /*2f50*/  @!P3 IMAD R3, R252.reuse, UR25, R10 ;  /* 0x00000019fc03bc24 */ /* 0x040fe4000f8e020a */
[----:B------:R-:W-:-:S04]  /*2f60*/  @!P3 IMAD.WIDE.U32 R8, R252, UR24, R4 ;  /* 0x00000018fc08bc25 */ /* 0x000fc8000f8e0004 */
[C---:B------:R-:W-:Y:S02]  /*2f70*/  @!P2 IMAD R23, R0.reuse, UR27, R11 ;  /* 0x0000001b0017ac24 */ /* 0x040fe4000f8e020b */
[----:B------:R-:W-:Y:S01]  /*2f80*/  @!P2 IMAD.WIDE.U32 R12, R0, UR26, R12 ;  /* 0x0000001a000cac25 */ /* 0x000fe2000f8e000c */
[----:B-1----:R-:W-:-:S03]  /*2f90*/  @!P3 LEA R4, P1, R8, R16, 0x1 ;  /* 0x000000100804b211 */ /* 0x002fc600078208ff */
[----:B------:R-:W-:Y:S01]  /*2fa0*/  @!P3 IMAD.IADD R0, R9, 0x1, R3 ;  /* 0x000000010900b824 */ /* 0x000fe200078e0203 */
[----:B------:R-:W-:Y:S01]  /*2fb0*/  ULEA.HI UR10, UR6, UR6, URZ, 0x1 ;  /* 0x00000006060a7291 */ /* 0x000fe2000f8f083f */
[----:B------:R-:W-:-:S03]  /*2fc0*/  @!P3 IMAD R3, R24, UR26, RZ ;  /* 0x0000001a1803bc24 */ /* 0x000fc6000f8e02ff */
[----:B------:R-:W-:Y:S02]  /*2fd0*/  @!P3 LEA.HI.X R5, R8, R17, R0, 0x1, P1 ;  /* 0x000000110805b211 */ /* 0x000fe400008f0c00 */
[----:B---3--:R-:W-:Y:S01]  /*2fe0*/  LEA R0, R26, UR4, 0x1 ;  /* 0x000000041a007c11 */ /* 0x008fe2000f8e08ff */
[----:B------:R-:W-:Y:S01]  /*2ff0*/  @P0 BAR.SYNC.DEFER_BLOCKING 0x0 ;  /* 0x0000000000000b1d */ /* 0x000fe20000010000 */
[----:B------:R-:W-:Y:S01]  /*3000*/  ULOP3.LUT UR10, UR10, 0xfffffffe, URZ, 0xc0, !UPT ;  /* 0xfffffffe0a0a7892 */ /* 0x000fe2000f8ec03f */
[C---:B------:R-:W-:Y:S02]  /*3010*/  @!P3 IMAD R3, R252.reuse, UR27, R3 ;  /* 0x0000001bfc03bc24 */ /* 0x040fe4000f8e0203 */
[----:B------:R-:W-:Y:S01]  /*3020*/  @!P3 IMAD.WIDE.U32 R10, R252, UR26, R6 ;  /* 0x0000001afc0abc25 */ /* 0x000fe2000f8e0006 */
[----:B------:R-:W-:-:S03]  /*3030*/  UIADD3 UR10, UR6, -UR10, URZ ;  /* 0x8000000a060a7290 */ /* 0x000fc6000fffe03f */
[----:B------:R-:W1:Y:S01]  /*3040*/  @!P2 LDC.64 R16, c[0x0][0x218] ;  /* 0x00008600ff10ab82 */ /* 0x000e620000000a00 */
[----:B----4-:R-:W-:Y:S01]  /*3050*/  @!P3 LEA R6, P1, R10, R20, 0x1 ;  /* 0x000000140a06b211 */ /* 0x010fe200078208ff */
[----:B------:R-:W-:Y:S01]  /*3060*/  UISETP.NE.AND UP0, UPT, UR10, 0x1, UPT ;  /* 0x000000010a00788c */ /* 0x000fe2000bf05270 */
[----:B--2---:R-:W-:Y:S01]  /*3070*/  @!P2 LEA R8, P4, R14, R18, 0x1 ;  /* 0x000000120e08a211 */ /* 0x004fe200078808ff */
        /* <DEDUP_REMOVED lines=10> */
[----:B------:R2:W-:Y:S01]  /*3120*/  @!P3 LDGSTS.E.BYPASS.LTC128B.128 [R0+0x13000], desc[UR8][R4.64+0x80] ;  /* 0x130000800400bfae */ /* 0x0005e2000b901d48 */
[----:B------:R-:W-:-:S03]  /*3130*/  PLOP3.LUT P0, PT, PT, PT, UP0, 0x80, 0x0 ;  /* 0x000000000000781c */ /* 0x000fc60003f0f008 */
[----:B------:R-:W-:Y:S04]  /*3140*/  @P2 STS.128 [R0+0x10000], RZ ;  /* 0x010000ff00002388 */ /* 0x000fe80000000c00 */
[----:B------:R-:W-:Y:S04]  /*3150*/  @P2 STS.128 [R0+0x12000], RZ ;  /* 0x012000ff00002388 */ /* 0x000fe80000000c00 */
[----:B------:R-:W-:Y:S01]  /*3160*/  @P2 STS.128 [R0+0x14000], RZ ;  /* 0x014000ff00002388 */ /* 0x000fe20000000c00 */
[----:B--2---:R-:W-:Y:S02]  /*3170*/  @!P3 IMAD.IADD R4, R11, 0x1, R3 ;  /* 0x000000010b04b824 */ /* 0x004fe400078e0203 */
[----:B------:R-:W-:-:S03]  /*3180*/  @!P2 IMAD.IADD R5, R15, 0x1, R22 ;  /* 0x000000010f05a824 */ /* 0x000fc600078e0216 */
[----:B------:R-:W-:Y:S02]  /*3190*/  @!P3 LEA.HI.X R7, R10, R21, R4, 0x1, P1 ;  /* 0x000000150a07b211 */ /* 0x000fe400008f0c04 */
[----:B------:R-:W-:Y:S01]  /*31a0*/  ISETP.GE.AND P1, PT, R252, UR7, PT ;  /* 0x00000007fc007c0c */ /* 0x000fe2000bf26270 */
[----:B------:R-:W-:Y:S01]  /*31b0*/  VIADD R3, R26, 0x1800 ;  /* 0x000018001a037836 */ /* 0x000fe20000000000 */
[----:B------:R-:W-:-:S04]  /*31c0*/  @!P2 LEA.HI.X R9, R14, R19, R5, 0x1, P4 ;  /* 0x000000130e09a211 */ /* 0x000fc800020f0c05 */
[----:B------:R-:W-:Y:S01]  /*31d0*/  SEL R10, R3, R26, !P0 ;  /* 0x0000001a030a7207 */ /* 0x000fe20004000000 */
[----:B------:R-:W-:Y:S01]  /*31e0*/  @!PT LDS RZ, [RZ] ;  /* 0x00000000fffff984 */ /* 0x000fe20000000800 */
[----:B------:R-:W-:Y:S01]  /*31f0*/  @!PT LDS RZ, [RZ] ;  /* 0x00000000fffff984 */ /* 0x000fe20000000800 */
[----:B------:R-:W-:Y:S01]  /*3200*/  @!PT LDS RZ, [RZ] ;  /* 0x00000000fffff984 */ /* 0x000fe20000000800 */
[----:B------:R-:W-:Y:S04]  /*3210*/  @!P2 LDGSTS.E.BYPASS.LTC128B.128 [R0+0x10000], desc[UR8][R8.64] ;  /* 0x100000000800afae */ /* 0x000fe8000b901d48 */
[----:B------:R-:W-:Y:S01]  /*3220*/  @!P2 LDGSTS.E.BYPASS.LTC128B.128 [R0+0x12000], desc[UR8][R8.64+0x40] ;  /* 0x120000400800afae */ /* 0x000fe2000b901d48 */
[----:B------:R-:W-:-:S03]  /*3230*/  LEA R234, R10, UR4, 0x1 ;  /* 0x000000040aea7c11 */ /* 0x000fc6000f8e08ff */
[----:B------:R-:W-:Y:S04]  /*3240*/  @!P2 LDGSTS.E.BYPASS.LTC128B.128 [R0+0x14000], desc[UR8][R8.64+0x80] ;  /* 0x140000800800afae */ /* 0x000fe8000b901d48 */
[----:B------:R-:W0:Y:S01]  /*3250*/  LDGDEPBAR ;  /* 0x00000000000079af */ /* 0x000e220000000000 */
[----:B------:R-:W-:-:S03]  /*3260*/  @!P2 IMAD.IADD R3, R13, 0x1, R23 ;  /* 0x000000010d03a824 */ /* 0x000fc600078e0217 */
[----:B------:R-:W-:Y:S04]  /*3270*/  @P1 STS [R0+0x6000], RZ ;  /* 0x006000ff00001388 */ /* 0x000fe80000000800 */
[----:B------:R-:W-:Y:S04]  /*3280*/  @P1 STS [R0+0x6004], RZ ;  /* 0x006004ff00001388 */ /* 0x000fe80000000800 */
[----:B------:R-:W-:Y:S04]  /*3290*/  @P1 STS.64 [R0+0x6008], RZ ;  /* 0x006008ff00001388 */ /* 0x000fe80000000a00 */
[----:B------:R-:W-:Y:S04]  /*32a0*/  @P1 STS.128 [R0+0x7000], RZ ;  /* 0x007000ff00001388 */ /* 0x000fe80000000c00 */
[----:B------:R-:W-:Y:S01]  /*32b0*/  @P1 STS.128 [R0+0x8000], RZ ;  /* 0x008000ff00001388 */ /* 0x000fe20000000c00 */
[----:B-1----:R-:W-:-:S03]  /*32c0*/  @!P2 LEA R4, P4, R12, R16, 0x1 ;  /* 0x000000100c04a211 */ /* 0x002fc600078808ff */
[----:B------:R-:W-:Y:S01]  /*32d0*/  @!PT LDS RZ, [RZ] ;  /* 0x00000000fffff984 */ /* 0x000fe20000000800 */
[----:B------:R-:W-:Y:S01]  /*32e0*/  @!PT LDS RZ, [RZ] ;  /* 0x00000000fffff984 */ /* 0x000fe20000000800 */
[----:B------:R-:W-:Y:S01]  /*32f0*/  @!PT LDS RZ, [RZ] ;  /* 0x00000000fffff984 */ /* 0x000fe20000000800 */
[----:B------:R-:W-:Y:S04]  /*3300*/  @!P1 LDGSTS.E.BYPASS.LTC128B.128 [R0+0x6000], desc[UR8][R230.64] ;  /* 0x06000000e6009fae */ /* 0x000fe8000b901d48 */
        /* <DEDUP_REMOVED lines=46> */
[----:B------:R-:W-:Y:S01]  /*35f0*/  ISETP.GE.AND P4, PT, R25, UR7, PT ;  /* 0x0000000719007c0c */ /* 0x000fe2000bf86270 */
[----:B------:R-:W-:Y:S02]  /*3600*/  UIADD3 UR26, UR20, 0x40, URZ ;  /* 0x00000040141a7890 */ /* 0x000fe4000fffe03f */
[----:B------:R-:W-:Y:S01]  /*3610*/  UIADD3 UR40, -UR5, 0x80, UR39 ;  /* 0x0000008005287890 */ /* 0x000fe2000fffe127 */
[----:B---3--:R-:W-:Y:S01]  /*3620*/  IADD3 R4, P3, R6, UR16, RZ ;  /* 0x0000001006047c10 */ /* 0x008fe2000ff7e0ff */
[----:B------:R-:W-:-:S04]  /*3630*/  DEPBAR.LE SB0, 0x1 ;  /* 0x000080400000791a */ /* 0x000fc80000000000 */
[----:B--2---:R-:W-:Y:S01]  /*3640*/  SHF.R.S32.HI R0, RZ, 0x1f, R3 ;  /* 0x0000001fff007819 */ /* 0x004fe20000011403 */
[----:B------:R-:W-:Y:S01]  /*3650*/  UIADD3 UR27, UR19, UR28, URZ ;  /* 0x0000001c131b7290 */ /* 0x000fe2000fffe03f */
[----:B------:R-:W-:Y:S02]  /*3660*/  @!P1 LEA R6, P2, R3, UR16, 0x2 ;  /* 0x0000001003069c11 */ /* 0x000fe4000f8410ff */
[----:B------:R-:W-:Y:S02]  /*3670*/  CS2R R54, SRZ ;  /* 0x0000000000367805 */ /* 0x000fe4000001ff00 */
[----:B------:R-:W-:Y:S02]  /*3680*/  SHF.L.U64.HI R5, R25, 0x2, R8 ;  /* 0x0000000219057819 */ /* 0x000fe40000010208 */
[----:B------:R-:W-:Y:S02]  /*3690*/  CS2R R52, SRZ ;  /* 0x0000000000347805 */ /* 0x000fe4000001ff00 */
[----:B------:R-:W-:-:S02]  /*36a0*/  @!P1 LEA.HI.X R7, R3, UR15, R0, 0x2, P2 ;  /* 0x0000000f03079c11 */ /* 0x000fc400090f1400 */
[----:B------:R-:W-:Y:S02]  /*36b0*/  CS2R R46, SRZ ;  /* 0x00000000002e7805 */ /* 0x000fe4000001ff00 */
[----:B------:R-:W-:Y:S02]  /*36c0*/  IADD3.X R5, R5, UR15, RZ, P3, !PT ;  /* 0x0000000f05057c10 */ /* 0x000fe40009ffe4ff */
[----:B------:R-:W-:Y:S02]  /*36d0*/  CS2R R44, SRZ ;  /* 0x00000000002c7805 */ /* 0x000fe4000001ff00 */
[----:B------:R-:W-:Y:S01]  /*36e0*/  CS2R R50, SRZ ;  /* 0x0000000000327805 */ /* 0x000fe2000001ff00 */
[----:B------:R-:W5:Y:S01]  /*36f0*/  @!P1 LDG.E R248, desc[UR8][R6.64] ;  /* 0x0000000806f89981 */ /* 0x000f62000c1e1900 */
[----:B------:R-:W-:Y:S02]  /*3700*/  CS2R R48, SRZ ;  /* 0x0000000000307805 */ /* 0x000fe4000001ff00 */
[----:B------:R-:W-:-:S02]  /*3710*/  CS2R R42, SRZ ;  /* 0x00000000002a7805 */ /* 0x000fc4000001ff00 */
[----:B------:R-:W-:Y:S01]  /*3720*/  CS2R R40, SRZ ;  /* 0x0000000000287805 */ /* 0x000fe2000001ff00 */
[----:B------:R-:W5:Y:S01]  /*3730*/  @!P4 LDG.E R249, desc[UR8][R4.64] ;  /* 0x0000000804f9c981 */ /* 0x000f62000c1e1900 */
[----:B------:R-:W-:Y:S02]  /*3740*/  CS2R R38, SRZ ;  /* 0x0000000000267805 */ /* 0x000fe4000001ff00 */
[----:B------:R-:W-:Y:S01]  /*3750*/  CS2R R36, SRZ ;  /* 0x0000000000247805 */ /* 0x000fe2000001ff00 */
[----:B------:R-:W-:Y:S01]  /*3760*/  ULDC UR14, c[0x0][0x394] ;  /* 0x0000e500000e7ab9 */ /* 0x000fe20000000800 */
[----:B------:R-:W5:Y:S01]  /*3770*/  @!P6 LDG.E R250, desc[UR8][R4.64+0x20] ;  /* 0x0000200804fae981 */ /* 0x000f62000c1e1900 */
[----:B------:R-:W-:Y:S02]  /*3780*/  UIMAD UR38, UR34, 0x18, URZ ;  /* 0x00000018222678a4 */ /* 0x000fe4000f8e023f */
[----:B------:R-:W-:Y:S01]  /*3790*/  USHF.L.U32 UR37, UR34, 0x5, URZ ;  /* 0x0000000522257899 */ /* 0x000fe2000800063f */
[----:B------:R1:W5:Y:S01]  /*37a0*/  @!P5 LDG.E R247, desc[UR8][R4.64+0x80] ;  /* 0x0000800804f7d981 */ /* 0x000362000c1e1900 */
[----:B------:R-:W-:-:S02]  /*37b0*/  UIMAD UR36, UR34, 0x28, URZ ;  /* 0x00000028222478a4 */ /* 0x000fc4000f8e023f */
[----:B------:R-:W-:Y:S01]  /*37c0*/  UIMAD UR35, UR34, 0x30, URZ ;  /* 0x00000030222378a4 */ /* 0x000fe2000f8e023f */
[----:B------:R-:W-:Y:S01]  /*37d0*/  BAR.SYNC.DEFER_BLOCKING 0x0 ;  /* 0x0000000000007b1d */ /* 0x000fe20000010000 */
[----:B------:R-:W-:Y:S02]  /*37e0*/  UIADD3 UR25, UR19, UR26, URZ ;  /* 0x0000001a13197290 */ /* 0x000fe4000fffe03f */
[----:B------:R-:W-:-:S03]  /*37f0*/  UIADD3 UR41, UR44, 0x80, URZ ;  /* 0x000000802c297890 */ /* 0x000fc6000fffe03f */
[----:B------:R-:W-:Y:S01]  /*3800*/  ULDC UR7, c[0x0][0x2ec] ;  /* 0x0000bb0000077ab9 */ /* 0x000fe20000000800 */
        /* <DEDUP_REMOVED lines=14> */
[----:B------:R-:W-:Y:S01]  /*38f0*/  VIADD R3, R219, 0x1800 ;  /* 0x00001800db037836 */ /* 0x000fe20000000000 */
[----:B------:R-:W-:Y:S01]  /*3900*/  UIADD3 UR24, UR19, UR25, URZ ;  /* 0x0000001913187290 */ /* 0x000fe2000fffe03f */
[----:B------:R-:W-:Y:S01]  /*3910*/  VIADD R0, R217, 0x1800 ;  /* 0x00001800d9007836 */ /* 0x000fe20000000000 */
[----:B-1----:R-:W-:-:S05]  /*3920*/  SHF.L.U64.HI R4, R25, 0x2, R8 ;  /* 0x0000000219047819 */ /* 0x002fca0000010208 */
[----:B------:R1:W-:Y:S01]  /*3930*/  STL [R1+0x10], R4 ;  /* 0x0000100401007387 */ /* 0x0003e20000100800 */
[----:B------:R-:W-:Y:S01]  /*3940*/  UIADD3 UR23, UR19, UR24, URZ ;  /* 0x0000001813177290 */ /* 0x000fe2000fffe03f */
[----:B------:R-:W-:Y:S02]  /*3950*/  SEL R3, R3, R219, !P0 ;  /* 0x000000db03037207 */ /* 0x000fe40004000000 */
[----:B------:R-:W-:Y:S01]  /*3960*/  SEL R0, R0, R217, !P0 ;  /* 0x000000d900007207 */ /* 0x000fe20004000000 */
[----:B------:R-:W-:Y:S01]  /*3970*/  UIADD3 UR22, UR19, UR23, URZ ;  /* 0x0000001713167290 */ /* 0x000fe2000fffe03f */
[----:B------:R-:W-:Y:S02]  /*3980*/  LEA R208, R3, UR4, 0x1 ;  /* 0x0000000403d07c11 */ /* 0x000fe4000f8e08ff */
[----:B------:R-:W-:Y:S01]  /*3990*/  LEA R3, R0, UR4, 0x1 ;  /* 0x0000000400037c11 */ /* 0x000fe2000f8e08ff */
[----:B------:R-:W-:Y:S01]  /*39a0*/  UIADD3 UR40, UR40, -UR46, URZ ;  /* 0x8000002e28287290 */ /* 0x000fe2000fffe03f */
[----:B------:R-:W-:Y:S01]  /*39b0*/  UMOV UR11, UR14 ;  /* 0x0000000e000b7c82 */ /* 0x000fe20008000000 */
[----:B------:R-:W-:-:S02]  /*39c0*/  UIMAD UR34, UR34, 0x38, URZ ;  /* 0x00000038222278a4 */ /* 0x000fc4000f8e023f */
[----:B------:R-:W-:Y:S02]  /*39d0*/  UIADD3 UR33, UR19, UR27, URZ ;  /* 0x0000001b13217290 */ /* 0x000fe4000fffe03f */
[----:B------:R-:W-:Y:S01]  /*39e0*/  UIADD3 UR32, UR19, UR22, URZ ;  /* 0x0000001613207290 */ /* 0x000fe2000fffe03f */
[----:B--234-:R-:W-:-:S11]  /*39f0*/  ULDC UR46, c[0x0][0x398] ;  /* 0x0000e600002e7ab9 */ /* 0x01cfd60000000800 */
.L_x_191:
[----:B-1----:R-:W2:Y:S01]  /*3a00*/  LDL R4, [R1+0x14] ;  /* 0x0000140001047983 */ /* 0x002ea20000100800 */
[----:B------:R-:W-:Y:S01]  /*3a10*/  USHF.L.U32 UR10, UR6, 0x6, URZ ;  /* 0x00000006060a7899 */ /* 0x000fe2000800063f */
[----:B------:R-:W-:Y:S01]  /*3a20*/  IMAD.MOV.U32 R236, RZ, RZ, R225 ;  /* 0x000000ffffec7224 */ /* 0x000fe200078e00e1 */
[----:B------:R-:W-:Y:S01]  /*3a30*/  UMOV UR12, UR61 ;  /* 0x0000003d000c7c82 */ /* 0x000fe20008000000 */
[----:B------:R-:W3:Y:S01]  /*3a40*/  LDL R0, [R1+0x10] ;  /* 0x0000100001007983 */ /* 0x000ee20000100800 */
[----:B------:R-:W-:Y:S01]  /*3a50*/  UISETP.GE.AND UP0, UPT, UR10, UR40, UPT ;  /* 0x000000280a00728c */ /* 0x000fe2000bf06270 */
[----:B------:R-:W-:Y:S02]  /*3a60*/  IMAD.MOV.U32 R237, RZ, RZ, R224 ;  /* 0x000000ffffed7224 */ /* 0x000fe400078e00e0 */
        /* <DEDUP_REMOVED lines=9> */
[----:B------:R-:W-:Y:S04]  /*3b00*/  LDSM.16.M88.4 R152, [R208+0x1800] ;  /* 0x00180000d098783b */ /* 0x000fe80000000200 */
[----:B------:R-:W-:Y:S01]  /*3b10*/  LDSM.16.M88.4 R156, [R209+0xb400] ;  /* 0x00b40000d19c783b */ /* 0x000fe20000000200 */
[----:B--2---:R-:W-:Y:S04]  /*3b20*/  IADD3 R4, P0, R4, UR18, RZ ;  /* 0x0000001204047c10 */ /* 0x004fe8000ff1e0ff */
[----:B---3--:R-:W-:Y:S01]  /*3b30*/  IADD3.X R5, R0, UR17, RZ, P0, !PT ;  /* 0x0000001100057c10 */ /* 0x008fe200087fe4ff */
        /* <DEDUP_REMOVED lines=25> */
[----:B------:R-:W-:Y:S05]  /*3cd0*/  LDSM.16.M88.4 R144, [R0+0x1800] ;  /* 0x001800000090783b */ /* 0x000fea0000000200 */
        /* <DEDUP_REMOVED lines=34> */
[-C--:B------:R-:W-:Y:S06]  /*3f00*/  HMMA.16816.F32.BF16 R28, R152, R158.reuse, R28 ;  /* 0x0000009e981c723c */ /* 0x080fec000004181c */
[----:B------:R-:W-:Y:S06]  /*3f10*/  HMMA.16816.F32.BF16 R32, R132, R158, R32 ;  /* 0x0000009e8420723c */ /* 0x000fec0000041820 */
[-C--:B-1----:R-:W-:Y:S06]  /*3f20*/  HMMA.16816.F32.BF16 R4, R136, R140.reuse, R4 ;  /* 0x0000008c8804723c */ /* 0x082fec0000041804 */
        /* <DEDUP_REMOVED lines=19> */
.L_x_187:
[----:B------:R-:W2:Y:S01]  /*4060*/  LDL R133, [R1] ;  /* 0x0000000001857983 */ /* 0x000ea20000100800 */
        /* <DEDUP_REMOVED lines=129> */
.L_x_188:
[C---:B------:R-:W-:Y:S01]  /*4880*/  FMUL.FTZ R133, R249.reuse, 1.4426950216293334961 ;  /* 0x3fb8aa3bf9857820 */ /* 0x040fe20000410000 */
[----:B------:R-:W-:Y:S01]  /*4890*/  FSETP.NEU.FTZ.AND P0, PT, R249, -INF , PT ;  /* 0xff800000f900780b */ /* 0x000fe20003f1d000 */
[----:B------:R-:W-:Y:S01]  /*48a0*/  FMUL.FTZ R132, R250, 1.4426950216293334961 ;  /* 0x3fb8aa3bfa847820 */ /* 0x000fe20000410000 */
[----:B------:R-:W-:Y:S01]  /*48b0*/  FMUL.FTZ R0, R248, 1.4426950216293334961 ;  /* 0x3fb8aa3bf8007820 */ /* 0x000fe20000410000 */
[----:B------:R-:W-:Y:S01]  /*48c0*/  UISETP.GT.AND UP3, UPT, UR6, UR21, UPT ;  /* 0x000000150600728c */ /* 0x000fe2000bf64270 */
[----:B------:R-:W-:Y:S02]  /*48d0*/  FSEL R133, R133, RZ, P0 ;  /* 0x000000ff85857208 */ /* 0x000fe40000000000 */
[----:B------:R-:W-:Y:S03]  /*48e0*/  FSETP.NEU.FTZ.AND P0, PT, R250, -INF , PT ;  /* 0xff800000fa00780b */ /* 0x000fe60003f1d000 */
[--C-:B------:R-:W-:Y:S01]  /*48f0*/  FFMA.FTZ R4, R4, UR7, -R133.reuse ;  /* 0x0000000704047c23 */ /* 0x100fe20008010885 */
[----:B------:R-:W-:Y:S01]  /*4900*/  FSEL R132, R132, RZ, P0 ;  /* 0x000000ff84847208 */ /* 0x000fe20000000000 */
[--C-:B------:R-:W-:Y:S01]  /*4910*/  FFMA.FTZ R5, R5, UR7, -R133.reuse ;  /* 0x0000000705057c23 */ /* 0x100fe20008010885 */
[----:B------:R-:W-:Y:S01]  /*4920*/  FSETP.NEU.FTZ.AND P0, PT, R247, -INF , PT ;  /* 0xff800000f700780b */ /* 0x000fe20003f1d000 */
[----:B------:R1:W-:Y:S01]  /*4930*/  MUFU.EX2 R142, R4 ;  /* 0x00000004008e7308 */ /* 0x0003e20000000800 */
[--C-:B------:R-:W-:Y:S01]  /*4940*/  FFMA.FTZ R16, R16, UR7, -R133.reuse ;  /* 0x0000000710107c23 */ /* 0x100fe20008010885 */
[--C-:B------:R-:W-:Y:S01]  /*4950*/  FFMA.FTZ R6, R6, UR7, -R132.reuse ;  /* 0x0000000706067c23 */ /* 0x100fe20008010884 */
[--C-:B------:R-:W-:Y:S01]  /*4960*/  FFMA.FTZ R7, R7, UR7, -R132.reuse ;  /* 0x0000000707077c23 */ /* 0x100fe20008010884 */
[--C-:B------:R-:W-:Y:S01]  /*4970*/  FFMA.FTZ R17, R17, UR7, -R133.reuse ;  /* 0x0000000711117c23 */ /* 0x100fe20008010885 */
[--C-:B------:R-:W-:Y:S01]  /*4980*/  FFMA.FTZ R18, R18, UR7, -R132.reuse ;  /* 0x0000000712127c23 */ /* 0x100fe20008010884 */
[--C-:B------:R-:W-:Y:S01]  /*4990*/  FFMA.FTZ R19, R19, UR7, -R132.reuse ;  /* 0x0000000713137c23 */ /* 0x100fe20008010884 */
[--C-:B------:R-:W-:Y:S03]  /*49a0*/  FFMA.FTZ R20, R20, UR7, -R133.reuse ;  /* 0x0000000714147c23 */ /* 0x100fe60008010885 */
[----:B------:R-:W2:Y:S01]  /*49b0*/  MUFU.EX2 R141, R5 ;  /* 0x00000005008d7308 */ /* 0x000ea20000000800 */
[--C-:B------:R-:W-:Y:S01]  /*49c0*/  FFMA.FTZ R21, R21, UR7, -R133.reuse ;  /* 0x0000000715157c23 */ /* 0x100fe20008010885 */
[--C-:B------:R-:W-:Y:S01]  /*49d0*/  FFMA.FTZ R22, R22, UR7, -R132.reuse ;  /* 0x0000000716167c23 */ /* 0x100fe20008010884 */
[--C-:B------:R-:W-:Y:S01]  /*49e0*/  FFMA.FTZ R23, R23, UR7, -R132.reuse ;  /* 0x0000000717177c23 */ /* 0x100fe20008010884 */
[--C-:B------:R-:W-:Y:S01]  /*49f0*/  FFMA.FTZ R32, R32, UR7, -R133.reuse ;  /* 0x0000000720207c23 */ /* 0x100fe20008010885 */
[----:B------:R-:W-:Y:S01]  /*4a00*/  FFMA.FTZ R133, R33, UR7, -R133 ;  /* 0x0000000721857c23 */ /* 0x000fe20008010885 */
[--C-:B------:R-:W-:Y:S01]  /*4a10*/  FFMA.FTZ R34, R34, UR7, -R132.reuse ;  /* 0x0000000722227c23 */ /* 0x100fe20008010884 */
[----:B------:R-:W-:Y:S03]  /*4a20*/  FFMA.FTZ R132, R35, UR7, -R132 ;  /* 0x0000000723847c23 */ /* 0x000fe60008010884 */
[----:B------:R-:W-:Y:S01]  /*4a30*/  MUFU.EX2 R140, R6 ;  /* 0x00000006008c7308 */ /* 0x000fe20000000800 */
[----:B-1----:R-:W-:Y:S01]  /*4a40*/  FMUL.FTZ R4, R247, 1.4426950216293334961 ;  /* 0x3fb8aa3bf7047820 */ /* 0x002fe20000410000 */
[----:B------:R-:W-:Y:S04]  /*4a50*/  PLOP3.LUT P1, PT, PT, PT, UP3, 0x80, 0x0 ;  /* 0x000000000000781c */ /* 0x000fe80003f2f038 */
[----:B------:R-:W-:Y:S04]  /*4a60*/  FSEL R4, R4, RZ, P0 ;  /* 0x000000ff04047208 */ /* 0x000fe80000000000 */
[----:B------:R-:W1:Y:S01]  /*4a70*/  MUFU.EX2 R147, R7 ;  /* 0x0000000700937308 */ /* 0x000e620000000800 */
[----:B------:R-:W-:Y:S01]  /*4a80*/  FSETP.NEU.FTZ.AND P0, PT, R248, -INF , PT ;  /* 0xff800000f800780b */ /* 0x000fe20003f1d000 */
        /* <DEDUP_REMOVED lines=8> */
[----:B------:R-:W-:Y:S01]  /*4b10*/  FSEL R0, R0, RZ, P0 ;  /* 0x000000ff00007208 */ /* 0x000fe20000000000 */
[----:B------:R-:W-:Y:S04]  /*4b20*/  MUFU.EX2 R242, R16 ;  /* 0x0000001000f27308 */ /* 0x000fe80000000800 */
[--C-:B------:R-:W-:Y:S01]  /*4b30*/  FFMA.FTZ R10, R10, UR7, -R0.reuse ;  /* 0x000000070a0a7c23 */ /* 0x100fe20008010800 */
[--C-:B------:R-:W-:Y:S01]  /*4b40*/  FFMA.FTZ R11, R11, UR7, -R0.reuse ;  /* 0x000000070b0b7c23 */ /* 0x100fe20008010800 */
[--C-:B------:R-:W-:Y:S01]  /*4b50*/  FFMA.FTZ R14, R14, UR7, -R0.reuse ;  /* 0x000000070e0e7c23 */ /* 0x100fe20008010800 */
[--C-:B------:R-:W-:Y:S03]  /*4b60*/  FFMA.FTZ R15, R15, UR7, -R0.reuse ;  /* 0x000000070f0f7c23 */ /* 0x100fe60008010800 */
[----:B------:R1:W-:Y:S01]  /*4b70*/  MUFU.EX2 R157, R4 ;  /* 0x00000004009d7308 */ /* 0x0003e20000000800 */
[--C-:B------:R-:W-:Y:S01]  /*4b80*/  FFMA.FTZ R30, R30, UR7, -R0.reuse ;  /* 0x000000071e1e7c23 */ /* 0x100fe20008010800 */
[--C-:B------:R-:W-:Y:S01]  /*4b90*/  FFMA.FTZ R26, R26, UR7, -R0.reuse ;  /* 0x000000071a1a7c23 */ /* 0x100fe20008010800 */
[--C-:B------:R-:W-:Y:S01]  /*4ba0*/  FFMA.FTZ R27, R27, UR7, -R0.reuse ;  /* 0x000000071b1b7c23 */ /* 0x100fe20008010800 */
[----:B------:R-:W-:Y:S06]  /*4bb0*/  FFMA.FTZ R0, R31, UR7, -R0 ;  /* 0x000000071f007c23 */ /* 0x000fec0008010800 */
[----:B------:R-:W3:Y:S10]  /*4bc0*/  MUFU.EX2 R241, R17 ;  /* 0x0000001100f17308 */ /* 0x000ef40000000800 */
[----:B------:R-:W-:Y:S10]  /*4bd0*/  MUFU.EX2 R240, R18 ;  /* 0x0000001200f07308 */ /* 0x000ff40000000800 */
[----:B------:R-:W4:Y:S10]  /*4be0*/  MUFU.EX2 R239, R19 ;  /* 0x0000001300ef7308 */ /* 0x000f340000000800 */
[----:B------:R-:W-:Y:S10]  /*4bf0*/  MUFU.EX2 R146, R8 ;  /* 0x0000000800927308 */ /* 0x000ff40000000800 */
        /* <DEDUP_REMOVED lines=12> */
[----:B------:R-:W4:Y:S10]  /*4cc0*/  MUFU.EX2 R245, R133 ;  /* 0x0000008500f57308 */ /* 0x000f340000000800 */
[----:B------:R4:W-:Y:S10]  /*4cd0*/  MUFU.EX2 R152, R0 ;  /* 0x0000000000987308 */ /* 0x0009f40000000800 */
[----:B------:R-:W-:Y:S10]  /*4ce0*/  MUFU.EX2 R244, R34 ;  /* 0x0000002200f47308 */ /* 0x000ff40000000800 */
[----:B------:R-:W-:Y:S10]  /*4cf0*/  MUFU.EX2 R243, R132 ;  /* 0x0000008400f37308 */ /* 0x000ff40000000800 */
[----:B------:R-:W-:Y:S10]  /*4d00*/  MUFU.EX2 R158, R24 ;  /* 0x00000018009e7308 */ /* 0x000ff40000000800 */
[----:B------:R-:W4:Y:S10]  /*4d10*/  MUFU.EX2 R156, R25 ;  /* 0x00000019009c7308 */ /* 0x000f340000000800 */
[----:B------:R-:W-:Y:S10]  /*4d20*/  MUFU.EX2 R155, R26 ;  /* 0x0000001a009b7308 */ /* 0x000ff40000000800 */
[----:B------:R-:W4:Y:S10]  /*4d30*/  MUFU.EX2 R154, R27 ;  /* 0x0000001b009a7308 */ /* 0x000f340000000800 */
[----:B------:R-:W4:Y:S10]  /*4d40*/  MUFU.EX2 R224, R28 ;  /* 0x0000001c00e07308 */ /* 0x000f340000000800 */
[----:B------:R-:W4:Y:S01]  /*4d50*/  MUFU.EX2 R153, R30 ;  /* 0x0000001e00997308 */ /* 0x000f220000000800 */
[----:B--2---:R-:W-:Y:S02]  /*4d60*/  F2FP.BF16.F32.PACK_AB R5, R141, R142 ;  /* 0x0000008e8d05723e */ /* 0x004fe400000010ff */
[----:B-1----:R-:W-:Y:S02]  /*4d70*/  F2FP.BF16.F32.PACK_AB R4, R147, R140 ;  /* 0x0000008c9304723e */ /* 0x002fe400000010ff */
[----:B---3--:R-:W-:Y:S01]  /*4d80*/  F2FP.BF16.F32.PACK_AB R7, R241, R242 ;  /* 0x000000f2f107723e */ /* 0x008fe200000010ff */
[----:B------:R1:W-:Y:S01]  /*4d90*/  STS [R229+0x13000], R5 ;  /* 0x01300005e5007388 */ /* 0x0003e20000000800 */
[----:B----4-:R-:W-:Y:S02]  /*4da0*/  F2FP.BF16.F32.PACK_AB R6, R239, R240 ;  /* 0x000000f0ef06723e */ /* 0x010fe400000010ff */
[----:B------:R-:W-:Y:S01]  /*4db0*/  F2FP.BF16.F32.PACK_AB R0, R245, R246 ;  /* 0x000000f6f500723e */ /* 0x000fe200000010ff */
[----:B------:R2:W-:Y:S04]  /*4dc0*/  STS [R229+0x13400], R4 ;  /* 0x01340004e5007388 */ /* 0x0005e80000000800 */
[----:B------:R3:W-:Y:S04]  /*4dd0*/  STS [R227+0x13000], R7 ;  /* 0x01300007e3007388 */ /* 0x0007e80000000800 */
[----:B------:R4:W-:Y:S01]  /*4de0*/  STS [R227+0x13400], R6 ;  /* 0x01340006e3007388 */ /* 0x0009e20000000800 */
[----:B-1----:R-:W-:Y:S02]  /*4df0*/  F2FP.BF16.F32.PACK_AB R5, R145, R146 ;  /* 0x000000929105723e */ /* 0x002fe400000010ff */
[----:B--2---:R-:W-:Y:S03]  /*4e00*/  F2FP.BF16.F32.PACK_AB R4, R143, R144 ;  /* 0x000000908f04723e */ /* 0x004fe600000010ff */
[----:B------:R1:W-:Y:S01]  /*4e10*/  STS [R229+0x14000], R5 ;  /* 0x01400005e5007388 */ /* 0x0003e20000000800 */
[----:B---3--:R-:W-:Y:S03]  /*4e20*/  F2FP.BF16.F32.PACK_AB R7, R151, R148 ;  /* 0x000000949707723e */ /* 0x008fe600000010ff */
[----:B------:R2:W-:Y:S01]  /*4e30*/  STS [R229+0x14400], R4 ;  /* 0x01440004e5007388 */ /* 0x0005e20000000800 */
[----:B----4-:R-:W-:Y:S03]  /*4e40*/  F2FP.BF16.F32.PACK_AB R6, R149, R150 ;  /* 0x000000969506723e */ /* 0x010fe600000010ff */
        /* <DEDUP_REMOVED lines=8> */
[----:B------:R3:W-:Y:S01]  /*4ed0*/  STS [R226+0x13000], R0 ;  /* 0x01300000e2007388 */ /* 0x0007e20000000800 */
[----:B-1----:R-:W-:Y:S02]  /*4ee0*/  F2FP.BF16.F32.PACK_AB R5, R243, R244 ;  /* 0x000000f4f305723e */ /* 0x002fe400000010ff */
[----:B--2---:R-:W-:Y:S03]  /*4ef0*/  F2FP.BF16.F32.PACK_AB R4, R157, R224 ;  /* 0x000000e09d04723e */ /* 0x004fe600000010ff */
[----:B------:R-:W-:Y:S01]  /*4f00*/  STS [R226+0x13400], R5 ;  /* 0x01340005e2007388 */ /* 0x000fe20000000800 */
[----:B---3--:R-:W-:Y:S03]  /*4f10*/  F2FP.BF16.F32.PACK_AB R0, R152, R153 ;  /* 0x000000999800723e */ /* 0x008fe600000010ff */
[----:B------:R-:W-:Y:S04]  /*4f20*/  STS [R228+0x14000], R7 ;  /* 0x01400007e4007388 */ /* 0x000fe80000000800 */
[----:B------:R-:W-:Y:S04]  /*4f30*/  STS [R228+0x14400], R6 ;  /* 0x01440006e4007388 */ /* 0x000fe80000000800 */
[----:B------:R-:W-:Y:S04]  /*4f40*/  STS [R226+0x14000], R4 ;  /* 0x01400004e2007388 */ /* 0x000fe80000000800 */
[----:B------:R-:W-:Y:S04]  /*4f50*/  STS [R226+0x14400], R0 ;  /* 0x01440000e2007388 */ /* 0x000fe80000000800 */
[----:B------:R-:W1:Y:S08]  /*4f60*/  LDSM.16.M88.4 R32, [R211+0x6000] ;  /* 0x00600000d320783b */ /* 0x000e700000000200 */
[----:B------:R-:W2:Y:S08]  /*4f70*/  LDSM.16.M88.4 R28, [R211+0x6800] ;  /* 0x00680000d31c783b */ /* 0x000eb00000000200 */
[----:B------:R-:W3:Y:S08]  /*4f80*/  LDSM.16.M88.4 R132, [R212+0x6000] ;  /* 0x00600000d484783b */ /* 0x000ef00000000200 */
        /* <DEDUP_REMOVED lines=54> */
[-C--:B------:R-:W-:Y:S04]  /*52f0*/  HMMA.16816.F32.BF16 R20, R132, R204.reuse, R20 ;  /* 0x000000cc8414723c */ /* 0x080fe80000041814 */
[----:B------:R-:W-:Y:S01]  /*5300*/  FADD.FTZ R5, -R223, R5 ;  /* 0x00000005df057221 */ /* 0x000fe20000010100 */
[----:B------:R-:W-:Y:S01]  /*5310*/  FMUL.FTZ R4, R142, R4 ;  /* 0x000000048e047220 */ /* 0x000fe20000410000 */
[C---:B------:R-:W-:Y:S05]  /*5320*/  HMMA.16816.F32.BF16 R24, R136.reuse, R204, R24 ;  /* 0x000000cc8818723c */ /* 0x040fea0000041818 */
[----:B------:R-:W-:Y:S01]  /*5330*/  FMUL.FTZ R5, R141, R5 ;  /* 0x000000058d057220 */ /* 0x000fe20000410000 */
[-C--:B------:R-:W-:Y:S05]  /*5340*/  HMMA.16816.F32.BF16 R28, R136, R206.reuse, R28 ;  /* 0x000000ce881c723c */ /* 0x080fea000004181c */
[----:B------:R-:W-:Y:S01]  /*5350*/  F2FP.BF16.F32.PACK_AB R142, R5, R4 ;  /* 0x00000004058e723e */ /* 0x000fe200000010ff */
[----:B------:R-:W-:Y:S05]  /*5360*/  HMMA.16816.F32.BF16 R32, R132, R206, R32 ;  /* 0x000000ce8420723c */ /* 0x000fea0000041820 */
[C---:B------:R-:W-:Y:S01]  /*5370*/  FADD.FTZ R13, -R221.reuse, R13 ;  /* 0x0000000ddd0d7221 */ /* 0x040fe20000010100 */
[C---:B------:R-:W-:Y:S01]  /*5380*/  FADD.FTZ R6, -R222.reuse, R6 ;  /* 0x00000006de067221 */ /* 0x040fe20000010100 */
[----:B------:R-:W-:Y:S01]  /*5390*/  FADD.FTZ R7, -R222, R7 ;  /* 0x00000007de077221 */ /* 0x000fe20000010100 */
[C---:B------:R-:W-:Y:S03]  /*53a0*/  FADD.FTZ R8, -R221.reuse, R8 ;  /* 0x00000008dd087221 */ /* 0x040fe60000010100 */
        /* <DEDUP_REMOVED lines=19> */
[C---:B------:R-:W-:Y:S01]  /*54e0*/  FADD.FTZ R19, -R222.reuse, R19 ;  /* 0x00000013de137221 */ /* 0x040fe20000010100 */
[C---:B------:R-:W-:Y:S01]  /*54f0*/  FADD.FTZ R20, -R223.reuse, R20 ;  /* 0x00000014df147221 */ /* 0x040fe20000010100 */
[----:B------:R-:W-:Y:S01]  /*5500*/  FADD.FTZ R21, -R223, R21 ;  /* 0x00000015df157221 */ /* 0x000fe20000010100 */
[C---:B------:R-:W-:Y:S01]  /*5510*/  FADD.FTZ R22, -R222.reuse, R22 ;  /* 0x00000016de167221 */ /* 0x040fe20000010100 */
[----:B------:R-:W-:Y:S01]  /*5520*/  FADD.FTZ R23, -R222, R23 ;  /* 0x00000017de177221 */ /* 0x000fe20000010100 */
[C---:B------:R-:W-:Y:S01]  /*5530*/  FADD.FTZ R24, -R221.reuse, R24 ;  /* 0x00000018dd187221 */ /* 0x040fe20000010100 */
[----:B------:R-:W-:Y:S01]  /*5540*/  FADD.FTZ R25, -R221, R25 ;  /* 0x00000019dd197221 */ /* 0x000fe20000010100 */
[C---:B------:R-:W-:Y:S01]  /*5550*/  FADD.FTZ R26, -R220.reuse, R26 ;  /* 0x0000001adc1a7221 */ /* 0x040fe20000010100 */
[----:B------:R-:W-:Y:S01]  /*5560*/  F2FP.BF16.F32.PACK_AB R141, R7, R6 ;  /* 0x00000006078d723e */ /* 0x000fe200000010ff */
[C---:B------:R-:W-:Y:S01]  /*5570*/  FADD.FTZ R27, -R220.reuse, R27 ;  /* 0x0000001bdc1b7221 */ /* 0x040fe20000010100 */
        /* <DEDUP_REMOVED lines=42> */
[----:B------:R-:W-:Y:S06]  /*5820*/  @!P1 BRA `(.L_x_189) ;  /* 0x00000000004c9947 */ /* 0x000fec0003800000 */
[----:B------:R-:W1:Y:S01]  /*5830*/  LDC R16, c[0x0][0x240] ;  /* 0x00009000ff107b82 */ /* 0x000e620000000800 */
[----:B------:R-:W-:Y:S01]  /*5840*/  ULOP3.LUT UR10, UR6, 0x1, URZ, 0xc0, !UPT ;  /* 0x00000001060a7892 */ /* 0x000fe2000f8ec03f */
[----:B------:R-:W-:Y:S03]  /*5850*/  UMOV UR12, 0xffffd000 ;  /* 0xffffd000000c7882 */ /* 0x000fe60000000000 */
        /* <DEDUP_REMOVED lines=16> */
.L_x_189:
        /* <DEDUP_REMOVED lines=17> */
[----:B--2---:R-:W-:Y:S05]  /*5a70*/  LEA R0, R217, UR4, 0x1 ;  /* 0x00000004d9007c11 */ /* 0x004fea000f8e08ff */
        /* <DEDUP_REMOVED lines=9> */
[----:B------:R-:W1:Y:S04]  /*5b10*/  LDSM.16.MT88.4 R136, [R0+0x8400] ;  /* 0x008400000088783b */ /* 0x000e680000004200 */
[----:B------:R1:W5:Y:S01]  /*5b20*/  LDL R220, [R1+0xc] ;  /* 0x00000c0001dc7983 */ /* 0x0003620000100800 */
        /* <DEDUP_REMOVED lines=76> */
.L_x_190:
[----:B------:R-:W-:Y:S01]  /*5ff0*/  LDSM.16.M88.4 R24, [R213] ;  /* 0x00000000d518783b */ /* 0x000fe20000000200 */
[C---:B------:R-:W-:Y:S01]  /*6000*/  LEA R225, P0, R251.reuse, R236, 0x2 ;  /* 0x000000ecfbe17211 */ /* 0x040fe200078010ff */
[----:B------:R-:W-:Y:S02]  /*6010*/  ULOP3.LUT UR10, UR6, 0x1, URZ, 0xc0, !UPT ;  /* 0x00000001060a7892 */ /* 0x000fe4000f8ec03f */
[----:B------:R-:W1:Y:S01]  /*6020*/  LDSM.16.MT88.4 R8, [R0+0x9000] ;  /* 0x009000000008783b */ /* 0x000e620000004200 */
[----:B------:R-:W-:Y:S01]  /*6030*/  LEA.HI.X.SX32 R224, R251, R237, 0x2, P0 ;  /* 0x000000edfbe07211 */ /* 0x000fe200000f16ff */
[----:B------:R-:W-:Y:S02]  /*6040*/  UISETP.NE.U32.AND UP0, UPT, UR10, 0x1, UPT ;  /* 0x000000010a00788c */ /* 0x000fe4000bf05070 */
[----:B------:R-:W2:Y:S01]  /*6050*/  LDSM.16.MT88.4 R16, [R0+0xb000] ;  /* 0x00b000000010783b */ /* 0x000ea20000004200 */
[----:B------:R-:W-:Y:S02]  /*6060*/  UISETP.GT.AND UP2, UPT, UR6, UR21, UPT ;  /* 0x000000150600728c */ /* 0x000fe4000bf44270 */
[----:B------:R-:W-:Y:S01]  /*6070*/  UIADD3 UR6, UR6, -0x1, URZ ;  /* 0xffffffff06067890 */ /* 0x000fe2000fffe03f */
[----:B------:R-:W3:Y:S04]  /*6080*/  LDL R222, [R1+0x18] ;  /* 0x0000180001de7983 */ /* 0x000ee80000100800 */
[----:B------:R-:W4:Y:S04]  /*6090*/  LDL R221, [R1+0x1c] ;  /* 0x00001c0001dd7983 */ /* 0x000f280000100800 */
[----:B------:R-:W2:Y:S04]  /*60a0*/  LDSM.16.MT88.4 R28, [R0+0xd000] ;  /* 0x00d00000001c783b */ /* 0x000ea80000004200 */
[----:B------:R-:W-:Y:S04]  /*60b0*/  LDSM.16.M88.4 R32, [R214] ;  /* 0x00000000d620783b */ /* 0x000fe80000000200 */
[----:B------:R-:W2:Y:S04]  /*60c0*/  LDSM.16.MT88.4 R132, [R0+0x9400] ;  /* 0x009400000084783b */ /* 0x000ea80000004200 */
[----:B------:R-:W2:Y:S04]  /*60d0*/  LDSM.16.MT88.4 R136, [R0+0xb400] ;  /* 0x00b400000088783b */ /* 0x000ea80000004200 */
[----:B------:R-:W2:Y:S04]  /*60e0*/  LDSM.16.MT88.4 R140, [R0+0xd400] ;  /* 0x00d40000008c783b */ /* 0x000ea80000004200 */
[----:B------:R-:W-:Y:S01]  /*60f0*/  LDSM.16.M88.4 R144, [R216] ;  /* 0x00000000d890783b */ /* 0x000fe20000000200 */
[C---:B-1----:R-:W-:Y:S03]  /*6100*/  HMMA.16816.F32.BF16 R4, R24.reuse, R8, RZ ;  /* 0x000000081804723c */ /* 0x042fe600000418ff */
[----:B------:R-:W1:Y:S04]  /*6110*/  LDSM.16.MT88.4 R148, [R0+0x9800] ;  /* 0x009800000094783b */ /* 0x000e680000004200 */
[----:B------:R-:W1:Y:S01]  /*6120*/  LDSM.16.MT88.4 R152, [R0+0xb800] ;  /* 0x00b800000098783b */ /* 0x000e620000004200 */
[C---:B------:R-:W-:Y:S03]  /*6130*/  HMMA.16816.F32.BF16 R8, R24.reuse, R10, RZ ;  /* 0x0000000a1808723c */ /* 0x040fe600000418ff */
[----:B------:R-:W-:Y:S03]  /*6140*/  LDSM.16.MT88.4 R156, [R0+0xbc00] ;  /* 0x00bc0000009c783b */ /* 0x000fe60000004200 */
[C---:B--2---:R-:W-:Y:S06]  /*6150*/  HMMA.16816.F32.BF16 R12, R24.reuse, R16, RZ ;  /* 0x00000010180c723c */ /* 0x044fec00000418ff */
[C---:B------:R-:W-:Y:S06]  /*6160*/  HMMA.16816.F32.BF16 R16, R24.reuse, R18, RZ ;  /* 0x000000121810723c */ /* 0x040fec00000418ff */
[C---:B------:R-:W-:Y:S06]  /*6170*/  HMMA.16816.F32.BF16 R20, R24.reuse, R28, RZ ;  /* 0x0000001c1814723c */ /* 0x040fec00000418ff */
[----:B------:R-:W-:Y:S01]  /*6180*/  HMMA.16816.F32.BF16 R24, R24, R30, RZ ;  /* 0x0000001e1818723c */ /* 0x000fe200000418ff */
[----:B------:R-:W2:Y:S05]  /*6190*/  LDSM.16.MT88.4 R28, [R0+0xd800] ;  /* 0x00d80000001c783b */ /* 0x000eaa0000004200 */
[C---:B------:R-:W-:Y:S06]  /*61a0*/  HMMA.16816.F32.BF16 R4, R32.reuse, R132, R4 ;  /* 0x000000842004723c */ /* 0x040fec0000041804 */
[C---:B------:R-:W-:Y:S01]  /*61b0*/  HMMA.16816.F32.BF16 R8, R32.reuse, R134, R8 ;  /* 0x000000862008723c */ /* 0x040fe20000041808 */
[----:B------:R-:W-:Y:S05]  /*61c0*/  LDSM.16.M88.4 R132, [R215] ;  /* 0x00000000d784783b */ /* 0x000fea0000000200 */
[C---:B------:R-:W-:Y:S06]  /*61d0*/  HMMA.16816.F32.BF16 R12, R32.reuse, R136, R12 ;  /* 0x00000088200c723c */ /* 0x040fec000004180c */
[C---:B------:R-:W-:Y:S01]  /*61e0*/  HMMA.16816.F32.BF16 R16, R32.reuse, R138, R16 ;  /* 0x0000008a2010723c */ /* 0x040fe20000041810 */
[----:B------:R-:W2:Y:S05]  /*61f0*/  LDSM.16.MT88.4 R136, [R0+0x9c00] ;  /* 0x009c00000088783b */ /* 0x000eaa0000004200 */
[C---:B------:R-:W-:Y:S06]  /*6200*/  HMMA.16816.F32.BF16 R20, R32.reuse, R140, R20 ;  /* 0x0000008c2014723c */ /* 0x040fec0000041814 */
[----:B------:R-:W-:Y:S01]  /*6210*/  HMMA.16816.F32.BF16 R24, R32, R142, R24 ;  /* 0x0000008e2018723c */ /* 0x000fe20000041818 */
[----:B------:R-:W2:Y:S04]  /*6220*/  LDSM.16.MT88.4 R32, [R0+0xdc00] ;  /* 0x00dc00000020783b */ /* 0x000ea80000004200 */
[----:B------:R-:W-:Y:S01]  /*6230*/  LDSM.16.M88.4 R140, [R213+0x2000] ;  /* 0x00200000d58c783b */ /* 0x000fe20000000200 */
[C---:B-1----:R-:W-:Y:S06]  /*6240*/  HMMA.16816.F32.BF16 R4, R144.reuse, R148, R4 ;  /* 0x000000949004723c */ /* 0x042fec0000041804 */
[C---:B------:R-:W-:Y:S01]  /*6250*/  HMMA.16816.F32.BF16 R8, R144.reuse, R150, R8 ;  /* 0x000000969008723c */ /* 0x040fe20000041808 */
[----:B------:R-:W1:Y:S05]  /*6260*/  LDSM.16.MT88.4 R148, [R0+0xa000] ;  /* 0x00a000000094783b */ /* 0x000e6a0000004200 */
[C---:B------:R-:W-:Y:S06]  /*6270*/  HMMA.16816.F32.BF16 R12, R144.reuse, R152, R12 ;  /* 0x00000098900c723c */ /* 0x040fec000004180c */
[C---:B------:R-:W-:Y:S01]  /*6280*/  HMMA.16816.F32.BF16 R16, R144.reuse, R154, R16 ;  /* 0x0000009a9010723c */ /* 0x040fe20000041810 */
[----:B------:R-:W1:Y:S05]  /*6290*/  LDSM.16.MT88.4 R152, [R0+0xc000] ;  /* 0x00c000000098783b */ /* 0x000e6a0000004200 */
[C---:B--2---:R-:W-:Y:S06]  /*62a0*/  HMMA.16816.F32.BF16 R20, R144.reuse, R28, R20 ;  /* 0x0000001c9014723c */ /* 0x044fec0000041814 */
[----:B------:R-:W-:Y:S01]  /*62b0*/  HMMA.16816.F32.BF16 R24, R144, R30, R24 ;  /* 0x0000001e9018723c */ /* 0x000fe20000041818 */
[----:B------:R-:W2:Y:S04]  /*62c0*/  LDSM.16.MT88.4 R28, [R0+0xe000] ;  /* 0x00e00000001c783b */ /* 0x000ea80000004200 */
[----:B------:R-:W-:Y:S01]  /*62d0*/  LDSM.16.MT88.4 R144, [R0+0xa400] ;  /* 0x00a400000090783b */ /* 0x000fe20000004200 */
[C---:B------:R-:W-:Y:S06]  /*62e0*/  HMMA.16816.F32.BF16 R4, R132.reuse, R136, R4 ;  /* 0x000000888404723c */ /* 0x040fec0000041804 */
[C---:B------:R-:W-:Y:S01]  /*62f0*/  HMMA.16816.F32.BF16 R8, R132.reuse, R138, R8 ;  /* 0x0000008a8408723c */ /* 0x040fe20000041808 */
[----:B------:R-:W2:Y:S05]  /*6300*/  LDSM.16.M88.4 R136, [R214+0x2000] ;  /* 0x00200000d688783b */ /* 0x000eaa0000000200 */
        /* <DEDUP_REMOVED lines=16> */
[----:B------:R-:W-:Y:S01]  /*6410*/  LDSM.16.M88.4 R140, [R215+0x2000] ;  /* 0x00200000d78c783b */ /* 0x000fe20000000200 */
[C---:B------:R-:W-:Y:S06]  /*6420*/  HMMA.16816.F32.BF16 R4, R136.reuse, R144, R4 ;  /* 0x000000908804723c */ /* 0x040fec0000041804 */
[C---:B------:R-:W-:Y:S01]  /*6430*/  HMMA.16816.F32.BF16 R8, R136.reuse, R146, R8 ;  /* 0x000000928808723c */ /* 0x040fe20000041808 */
[----:B------:R-:W2:Y:S05]  /*6440*/  LDSM.16.MT88.4 R144, [R0+0xac00] ;  /* 0x00ac00000090783b */ /* 0x000eaa0000004200 */
[C---:B------:R-:W-:Y:S06]  /*6450*/  HMMA.16816.F32.BF16 R12, R136.reuse, R156, R12 ;  /* 0x0000009c880c723c */ /* 0x040fec000004180c */
[C---:B------:R-:W-:Y:S01]  /*6460*/  HMMA.16816.F32.BF16 R16, R136.reuse, R158, R16 ;  /* 0x0000009e8810723c */ /* 0x040fe20000041810 */
[----:B------:R-:W2:Y:S05]  /*6470*/  LDSM.16.MT88.4 R156, [R0+0xcc00] ;  /* 0x00cc0000009c783b */ /* 0x000eaa0000004200 */
[C---:B------:R-:W-:Y:S06]  /*6480*/  HMMA.16816.F32.BF16 R20, R136.reuse, R32, R20 ;  /* 0x000000208814723c */ /* 0x040fec0000041814 */
[----:B------:R-:W-:Y:S01]  /*6490*/  HMMA.16816.F32.BF16 R24, R136, R34, R24 ;  /* 0x000000228818723c */ /* 0x000fe20000041818 */
[----:B------:R2:W4:Y:S04]  /*64a0*/  LDSM.16.MT88.4 R32, [R0+0xec00] ;  /* 0x00ec00000020783b */ /* 0x0005280000004200 */
[----:B------:R-:W-:Y:S01]  /*64b0*/  LDSM.16.MT88.4 R136, [R3+0x2400] ;  /* 0x002400000388783b */ /* 0x000fe20000004200 */
[C---:B-1----:R-:W-:Y:S06]  /*64c0*/  HMMA.16816.F32.BF16 R4, R132.reuse, R148, R4 ;  /* 0x000000948404723c */ /* 0x042fec0000041804 */
[C---:B------:R-:W-:Y:S06]  /*64d0*/  HMMA.16816.F32.BF16 R8, R132.reuse, R150, R8 ;  /* 0x000000968408723c */ /* 0x040fec0000041808 */
[C---:B------:R-:W-:Y:S06]  /*64e0*/  HMMA.16816.F32.BF16 R12, R132.reuse, R152, R12 ;  /* 0x00000098840c723c */ /* 0x040fec000004180c */
[C---:B------:R-:W-:Y:S01]  /*64f0*/  HMMA.16816.F32.BF16 R16, R132.reuse, R154, R16 ;  /* 0x0000009a8410723c */ /* 0x040fe20000041810 */
[----:B--2---:R-:W-:Y:S05]  /*6500*/  IMAD.U32 R0, RZ, RZ, UR19 ;  /* 0x00000013ff007e24 */ /* 0x004fea000f8e00ff */
[C---:B------:R-:W-:Y:S06]  /*6510*/  HMMA.16816.F32.BF16 R20, R132.reuse, R28, R20 ;  /* 0x0000001c8414723c */ /* 0x040fec0000041814 */
[----:B------:R-:W-:Y:S05]  /*6520*/  HMMA.16816.F32.BF16 R24, R132, R30, R24 ;  /* 0x0000001e8418723c */ /* 0x000fea0000041818 */
[----:B------:R-:W-:Y:S01]  /*6530*/  IMAD.MOV.U32 R28, RZ, RZ, R225 ;  /* 0x000000ffff1c7224 */ /* 0x000fe200078e00e1 */
[C---:B------:R-:W-:Y:S01]  /*6540*/  HMMA.16816.F32.BF16 R4, R140.reuse, R144, R4 ;  /* 0x000000908c04723c */ /* 0x040fe20000041804 */
[----:B------:R-:W-:Y:S04]  /*6550*/  IMAD.U32 R132, RZ, RZ, UR19 ;  /* 0x00000013ff847e24 */ /* 0x000fe8000f8e00ff */
[----:B------:R-:W-:Y:S01]  /*6560*/  IMAD.MOV.U32 R29, RZ, RZ, R224 ;  /* 0x000000ffff1d7224 */ /* 0x000fe200078e00e0 */
[C---:B------:R-:W-:Y:S01]  /*6570*/  HMMA.16816.F32.BF16 R8, R140.reuse, R146, R8 ;  /* 0x000000928c08723c */ /* 0x040fe20000041808 */
[----:B------:R-:W-:Y:S05]  /*6580*/  LDSM.16.MT88.4 R144, [R3+0x1c00] ;  /* 0x001c00000390783b */ /* 0x000fea0000004200 */
[C---:B------:R-:W-:Y:S05]  /*6590*/  HMMA.16816.F32.BF16 R12, R140.reuse, R156, R12 ;  /* 0x0000009c8c0c723c */ /* 0x040fea000004180c */
[----:B---3--:R-:W-:Y:S01]  /*65a0*/  @P1 IADD3 R30, P2, R222, UR16, RZ ;  /* 0x00000010de1e1c10 */ /* 0x008fe2000ff5e0ff */
[C---:B------:R-:W-:Y:S01]  /*65b0*/  HMMA.16816.F32.BF16 R16, R140.reuse, R158, R16 ;  /* 0x0000009e8c10723c */ /* 0x040fe20000041810 */
[----:B------:R-:W-:Y:S04]  /*65c0*/  @UP3 UIADD3 UR16, UP1, UR16, -0x100, URZ ;  /* 0xffffff0010103890 */ /* 0x000fe8000ff3e03f */
[----:B----4-:R-:W-:Y:S01]  /*65d0*/  @P1 IADD3.X R31, R221, UR15, RZ, P2, !PT ;  /* 0x0000000fdd1f1c10 */ /* 0x010fe200097fe4ff */
        /* <DEDUP_REMOVED lines=13> */
[----:B------:R-:W-:Y:S02]  /*66b0*/  IMAD.U32 R0, RZ, RZ, UR20 ;  /* 0x00000014ff007e24 */ /* 0x000fe4000f8e00ff */
[-C--:B------:R-:W-:Y:S01]  /*66c0*/  LEA R34, P2, R34, R28.reuse, 0x2 ;  /* 0x0000001c22227211 */ /* 0x080fe200078410ff */
[----:B------:R3:W-:Y:S02]  /*66d0*/  REDG.E.ADD.F32.FTZ.RN.STRONG.GPU desc[UR8][R32.64], R5 ;  /* 0x00000005200079a6 */ /* 0x0007e4000c10f388 */
[-C--:B------:R-:W-:Y:S01]  /*66e0*/  LEA.HI.X.SX32 R133, R0, R29.reuse, 0x2, P0 ;  /* 0x0000001d00857211 */ /* 0x080fe200000f16ff */
[----:B------:R-:W-:Y:S01]  /*66f0*/  IMAD.U32 R0, RZ, RZ, UR36 ;  /* 0x00000024ff007e24 */ /* 0x000fe2000f8e00ff */
[----:B------:R-:W-:Y:S04]  /*6700*/  LDSM.16.MT88.4 R140, [R3+0x1800] ;  /* 0x00180000038c783b */ /* 0x000fe80000004200 */
[----:B------:R4:W-:Y:S04]  /*6710*/  REDG.E.ADD.F32.FTZ.RN.STRONG.GPU desc[UR8][R132.64], R6 ;  /* 0x00000006840079a6 */ /* 0x0009e8000c10f388 */
[----:B------:R-:W-:Y:S01]  /*6720*/  LDSM.16.MT88.4 R132, [R2+0x11800] ;  /* 0x011800000284783b */ /* 0x000fe20000004200 */
[----:B-1----:R-:W-:Y:S02]  /*6730*/  IMAD.U32 R30, RZ, RZ, UR37 ;  /* 0x00000025ff1e7e24 */ /* 0x002fe4000f8e00ff */
[----:B------:R-:W-:Y:S03]  /*6740*/  IMAD.U32 R31, RZ, RZ, UR38 ;  /* 0x00000026ff1f7e24 */ /* 0x000fe6000f8e00ff */
[-C--:B------:R-:W-:Y:S01]  /*6750*/  LEA R30, P1, R30, R28.reuse, 0x2 ;  /* 0x0000001c1e1e7211 */ /* 0x080fe200078210ff */
[----:B--2---:R-:W-:Y:S01]  /*6760*/  IMAD.U32 R4, RZ, RZ, UR36 ;  /* 0x00000024ff047e24 */ /* 0x004fe2000f8e00ff */
[-C--:B------:R-:W-:Y:S01]  /*6770*/  LEA.HI.X.SX32 R35, R31, R29.reuse, 0x2, P2 ;  /* 0x0000001d1f237211 */ /* 0x080fe200010f16ff */
[----:B---3--:R-:W-:Y:S03]  /*6780*/  IMAD.U32 R5, RZ, RZ, UR37 ;  /* 0x00000025ff057e24 */ /* 0x008fe6000f8e00ff */
[-C--:B------:R-:W-:Y:S01]  /*6790*/  LEA R4, P0, R4, R28.reuse, 0x2 ;  /* 0x0000001c04047211 */ /* 0x080fe200078010ff */
[----:B------:R1:W-:Y:S01]  /*67a0*/  REDG.E.ADD.F32.FTZ.RN.STRONG.GPU desc[UR8][R34.64], R7 ;  /* 0x00000007220079a6 */ /* 0x0003e2000c10f388 */
[-C--:B------:R-:W-:Y:S02]  /*67b0*/  LEA.HI.X.SX32 R31, R5, R29.reuse, 0x2, P1 ;  /* 0x0000001d051f7211 */ /* 0x080fe400008f16ff */
[-C--:B------:R-:W-:Y:S01]  /*67c0*/  LEA.HI.X.SX32 R5, R0, R29.reuse, 0x2, P0 ;  /* 0x0000001d00057211 */ /* 0x080fe200000f16ff */
[----:B------:R-:W-:Y:S02]  /*67d0*/  IMAD.U32 R0, RZ, RZ, UR35 ;  /* 0x00000023ff007e24 */ /* 0x000fe4000f8e00ff */
[----:B------:R2:W-:Y:S01]  /*67e0*/  REDG.E.ADD.F32.FTZ.RN.STRONG.GPU desc[UR8][R30.64], R8 ;  /* 0x000000081e0079a6 */ /* 0x0005e2000c10f388 */
[----:B----4-:R-:W-:Y:S03]  /*67f0*/  IMAD.U32 R6, RZ, RZ, UR31 ;  /* 0x0000001fff067e24 */ /* 0x010fe6000f8e00ff */
[----:B------:R3:W-:Y:S01]  /*6800*/  REDG.E.ADD.F32.FTZ.RN.STRONG.GPU desc[UR8][R4.64], R9 ;  /* 0x00000009040079a6 */ /* 0x0007e2000c10f388 */
[----:B-1----:R-:W-:Y:S02]  /*6810*/  IMAD.U32 R7, RZ, RZ, UR30 ;  /* 0x0000001eff077e24 */ /* 0x002fe4000f8e00ff */
[----:B--2---:R-:W-:Y:S02]  /*6820*/  IMAD.U32 R8, RZ, RZ, UR34 ;  /* 0x00000022ff087e24 */ /* 0x004fe4000f8e00ff */
[----:B------:R-:W-:Y:S02]  /*6830*/  IMAD.U32 R30, RZ, RZ, UR31 ;  /* 0x0000001fff1e7e24 */ /* 0x000fe4000f8e00ff */
[----:B---3--:R-:W-:Y:S01]  /*6840*/  IMAD.U32 R5, RZ, RZ, UR35 ;  /* 0x00000023ff057e24 */ /* 0x008fe2000f8e00ff */
        /* <DEDUP_REMOVED lines=312> */
.L_x_192:
[----:B------:R-:W-:Y:S01]  /*7bd0*/  @UP0 UIADD3 UR14, UR42, UR45, URZ ;  /* 0x0000002d2a0e0290 */ /* 0x000fe2000fffe03f */
[----:B-1---5:R-:W-:Y:S01]  /*7be0*/  LEA R0, R220, UR4, 0x1 ;  /* 0x00000004dc007c11 */ /* 0x022fe2000f8e08ff */
        /* <DEDUP_REMOVED lines=19> */
.L_x_193:
        /* <DEDUP_REMOVED lines=11> */
[----:B------:R-:W-:Y:S01]  /*7dd0*/  BSSY B0, `(.L_x_194) ;  /* 0x0000024000007945 */ /* 0x000fe20003800000 */
[----:B------:R-:W-:Y:S01]  /*7de0*/  ISETP.GE.AND P1, PT, R8, UR5, PT ;  /* 0x0000000508007c0c */ /* 0x000fe2000bf26270 */
        /* <DEDUP_REMOVED lines=11> */
[----:B------:R-:W-:Y:S02]  /*7ea0*/  ULDC.64 UR14, c[0x0][0x468] ;  /* 0x00011a00000e7ab9 */ /* 0x000fe40000000a00 */
[----:B------:R-:W-:Y:S01]  /*7eb0*/  UIMAD UR16, UR16, UR14, URZ ;  /* 0x0000000e101072a4 */ /* 0x000fe2000f8e023f */
[----:B------:R-:W-:Y:S01]  /*7ec0*/  IADD3.X R5, R5, UR19, R3, P0, !PT ;  /* 0x0000001305057c10 */ /* 0x000fe200087fe403 */
[----:B------:R-:W-:Y:S02]  /*7ed0*/  IMAD.U32 R3, RZ, RZ, UR14 ;  /* 0x0000000eff037e24 */ /* 0x000fe4000f8e00ff */
[----:B------:R-:W-:Y:S02]  /*7ee0*/  UIMAD UR15, UR58, UR15, UR16 ;  /* 0x0000000f3a0f72a4 */ /* 0x000fe4000f8e0210 */
        /* <DEDUP_REMOVED lines=18> */
.L_x_195:
[----:B------:R-:W-:Y:S05]  /*8010*/  BSYNC B0 ;  /* 0x0000000000007941 */ /* 0x000fea0003800000 */
.L_x_194:
        /* <DEDUP_REMOVED lines=16> */
.L_x_197:
[----:B------:R-:W-:Y:S05]  /*8120*/  BSYNC B0 ;  /* 0x0000000000007941 */ /* 0x000fea0003800000 */
.L_x_196:
[----:B------:R-:W-:Y:S01]  /*8130*/  UIMAD UR5, UR12, UR10, URZ ;  /* 0x0000000a0c0572a4 */ /* 0x000fe2000f8e023f */
[----:B------:R-:W-:Y:S01]  /*8140*/  IMAD.U32 R3, RZ, RZ, UR10 ;  /* 0x0000000aff037e24 */ /* 0x000fe2000f8e00ff */
[----:B-1----:R-:W1:Y:S01]  /*8150*/  LDS.128 R20, [R0+0xf000] ;  /* 0x00f0000000147984 */ /* 0x002e620000000c00 */
[----:B------:R-:W-:Y:S01]  /*8160*/  USHF.R.S32.HI UR14, URZ, 0x1f, UR58 ;  /* 0x0000001f3f0e7899 */ /* 0x000fe2000801143a */
[----:B------:R-:W-:Y:S01]  /*8170*/  BSSY B0, `(.L_x_198) ;  /* 0x000001b000007945 */ /* 0x000fe20003800000 */
[----:B------:R-:W-:Y:S01]  /*8180*/  UIMAD UR5, UR44, UR11, UR5 ;  /* 0x0000000b2c0572a4 */ /* 0x000fe2000f8e0205 */
[----:B------:R-:W-:Y:S01]  /*8190*/  IMAD.WIDE.U32 R6, R3, UR44, R6 ;  /* 0x0000002c03067c25 */ /* 0x000fe2000f8e0006 */
[----:B------:R-:W3:Y:S01]  /*81a0*/  LDS.128 R16, [R0+0x11000] ;  /* 0x0110000000107984 */ /* 0x000ee20000000c00 */
[----:B------:R-:W-:-:S03]  /*81b0*/  ULDC.64 UR6, c[0x0][0x470] ;  /* 0x00011c0000067ab9 */ /* 0x000fc60000000a00 */
[----:B------:R4:W1:Y:S01]  /*81c0*/  LDS.128 R12, [R0+0x13000] ;  /* 0x01300000000c7984 */ /* 0x0008620000000c00 */
[----:B------:R-:W-:Y:S01]  /*81d0*/  IADD3 R6, P0, R6, UR13, RZ ;  /* 0x0000000d06067c10 */ /* 0x000fe2000ff1e0ff */
[----:B----4-:R-:W-:Y:S01]  /*81e0*/  IMAD.U32 R0, RZ, RZ, UR5 ;  /* 0x00000005ff007e24 */ /* 0x010fe2000f8e00ff */
[----:B------:R-:W-:-:S04]  /*81f0*/  UIMAD UR5, UR14, UR6, URZ ;  /* 0x000000060e0572a4 */ /* 0x000fc8000f8e023f */
[----:B------:R-:W-:Y:S01]  /*8200*/  IADD3.X R7, R7, UR17, R0, P0, !PT ;  /* 0x0000001107077c10 */ /* 0x000fe200087fe400 */
[----:B------:R-:W-:Y:S01]  /*8210*/  UIMAD UR7, UR58, UR7, UR5 ;  /* 0x000000073a0772a4 */ /* 0x000fe2000f8e0205 */
        /* <DEDUP_REMOVED lines=16> */
.L_x_199:
[----:B------:R-:W-:Y:S05]  /*8320*/  BSYNC B0 ;  /* 0x0000000000007941 */ /* 0x000fea0003800000 */
.L_x_198:
        /* <DEDUP_REMOVED lines=13> */
[----:B------:R3:W-:Y:S02]  /*8400*/  STG.E.128 desc[UR8][R4.64+0x80], R40 ;  /* 0x0000802804007986 */ /* 0x0007e4000c101d08 */
.L_x_186:
[----:B------:R-:W-:Y:S05]  /*8410*/  BSYNC B1 ;  /* 0x0000000000017941 */ /* 0x000fea0003800000 */
.L_x_172:
[----:B------:R-:W5:Y:S01]  /*8420*/  LDL R3, [R1+0x24] ;  /* 0x0000240001037983 */ /* 0x000f620000100800 */
[----:B------:R-:W-:Y:S02]  /*8430*/  ULDC UR5, c[0x0][0xc] ;  /* 0x0000030000057ab9 */ /* 0x000fe40000000800 */
[----:B------:R-:W-:Y:S01]  /*8440*/  UIADD3 UR43, UR5, UR43, URZ ;  /* 0x0000002b052b7290 */ /* 0x000fe2000fffe03f */
[----:B-----5:R-:W-:-:S13]  /*8450*/  R2UR UR6, R3 ;  /* 0x00000000030672ca */ /* 0x020fda00000e0000 */
[----:B------:R-:W-:-:S06]  /*8460*/  UISETP.GE.AND UP0, UPT, UR43, UR6, UPT ;  /* 0x000000062b00728c */ /* 0x000fcc000bf06270 */
[----:B------:R-:W-:-:S13]  /*8470*/  PLOP3.LUT P0, PT, PT, PT, UP0, 0x80, 0x0 ;  /* 0x000000000000781c */ /* 0x000fda0003f0f008 */
[----:B------:R-:W-:Y:S05]  /*8480*/  @P0 BRA `(.L_x_200) ;  /* 0x0000000000040947 */ /* 0x000fea0003800000 */
[----:B------:R-:W-:Y:S05]  /*8490*/  BRA `(.L_x_201) ;  /* 0xffffff8800047947 */ /* 0x000fea000383ffff */
.L_x_200:
[----:B------:R-:W-:Y:S05]  /*84a0*/  EXIT ;  /* 0x000000000000794d */ /* 0x000fea0003800000 */
.L_x_202:
        /* <DEDUP_REMOVED lines=13> */
.L_x_1283:


//--------------------- .text._ZN5flash44flash_bwd_dq_dk_dv_loop_seqk_parallel_kernelI23Flash_bwd_kernel_traitsILi96ELi64ELi128ELi8ELi2ELi4ELi4ELb1ELb0EN7cutlass10bfloat16_tE19Flash_kernel_traitsILi96ELi64ELi128ELi8ES3_EELb0ELb0ELb1ELb1ELb0ELb0ELb0EEEvNS_16Flash_bwd_paramsE --------------------------
	.section	.text._ZN5flash44flash_bwd_dq_dk_dv_loop_seqk_parallel_kernelI23Flash_bwd_kernel_traitsILi96ELi64ELi128ELi8ELi2ELi4ELi4ELb1ELb0EN7cutlass10bfloat16_tE19Flash_kernel_traitsILi96ELi64ELi128ELi8ES3_EELb0ELb0ELb1ELb1ELb0ELb0ELb0EEEvNS_16Flash_bwd_paramsE,"ax",@progbits
	.align	128
        .global         _ZN5flash44flash_bwd_dq_dk_dv_loop_seqk_parallel_kernelI23Flash_bwd_kernel_traitsILi96ELi64ELi128ELi8ELi2ELi4ELi4ELb1ELb0EN7cutlass10bfloat16_tE19Flash_kernel_traitsILi96ELi64ELi128ELi8ES3_EELb0ELb0ELb1ELb1ELb0ELb0ELb0EEEvNS_16Flash_bwd_paramsE
        .type           _ZN5flash44flash_bwd_dq_dk_dv_loop_seqk_parallel_kernelI23Flash_bwd_kernel_traitsILi96ELi64ELi128ELi8ELi2ELi4ELi4ELb1ELb0EN7cutlass10bfloat16_tE19Flash_kernel_traitsILi96ELi64ELi128ELi8ES3_EELb0ELb0ELb1ELb1ELb0ELb0ELb0EEEvNS_16Flash_bwd_paramsE,@function
        .size           _ZN5flash44flash_bwd_dq_dk_dv_loop_seqk_parallel_kernelI23Flash_bwd_kernel_traitsILi96ELi64ELi128ELi8ELi2ELi4ELi4ELb1ELb0EN7cutlass10bfloat16_tE19Flash_kernel_traitsILi96ELi64ELi128ELi8ES3_EELb0ELb0ELb1ELb1ELb0ELb0ELb0EEEvNS_16Flash_bwd_paramsE,(.L_x_1284 - _ZN5flash44flash_bwd_dq_dk_dv_loop_seqk_parallel_kernelI23Flash_bwd_kernel_traitsILi96ELi64ELi128ELi8ELi2ELi4ELi4ELb1ELb0EN7cutlass10bfloat16_tE19Flash_kernel_traitsILi96ELi64ELi128ELi8ES3_EELb0ELb0ELb1ELb1ELb0ELb0ELb0EEEvNS_16Flash_bwd_paramsE)
        .other          _ZN5flash44flash_bwd_dq_dk_dv_loop_seqk_parallel_kernelI23Flash_bwd_kernel_traitsILi96ELi64ELi128ELi8ELi2ELi4ELi4ELb1ELb0EN7cutlass10bfloat16_tE19Flash_kernel_traitsILi96ELi64ELi128ELi8ES3_EELb0ELb0ELb1ELb1ELb0ELb0ELb0EEEvNS_16Flash_bwd_paramsE,@"STO_CUDA_ENTRY STV_DEFAULT"
_ZN5flash44flash_bwd_dq_dk_dv_loop_seqk_parallel_kernelI23Flash_bwd_kernel_traitsILi96ELi64ELi128ELi8ELi2ELi4ELi4ELb1ELb0EN7cutlass10bfloat16_tE19Flash_kernel_traitsILi96ELi64ELi128ELi8ES3_EELb0ELb0ELb1ELb1ELb0ELb0ELb0EEEvNS_16Flash_bwd_paramsE:
.text._ZN5flash44flash_bwd_dq_dk_dv_loop_seqk_parallel_kernelI23Flash_bwd_kernel_traitsILi96ELi64ELi128ELi8ELi2ELi4ELi4ELb1ELb0EN7cutlass10bfloat16_tE19Flash_kernel_traitsILi96ELi64ELi128ELi8ES3_EELb0ELb0ELb1ELb1ELb0ELb0ELb0EEEvNS_16Flash_bwd_paramsE:
        /* <DEDUP_REMOVED lines=19> */
[----:B------:R-:W-:Y:S01]  /*0130*/  ULDC UR61, c[0x0][0x394] ;  /* 0x0000e500003d7ab9 */ /* 0x000fe20000000800 */
[----:B------:R-:W-:Y:S02]  /*0140*/  IMAD.MOV.U32 R215, RZ, RZ, -0x40 ;  /* 0xffffffc0ffd77424 */ /* 0x000fe400078e00ff */
[----:B------:R-:W3:Y:S08]  /*0150*/  S2UR UR57, SR_CTAID.Z ;  /* 0x00000000003979c3 */ /* 0x000ef00000002700 */
[----:B------:R-:W4:Y:S01]  /*0160*/  S2UR UR48, SR_CTAID.Y ;  /* 0x00000000003079c3 */ /* 0x000f220000002600 */
[----:B--2---:R-:W-:-:S06]  /*0170*/  ULEA UR4, UR4, UR5, 0x18 ;  /* 0x0000000504047291 */ /* 0x004fcc000f8ec03f */
[----:B------:R-:W-:Y:S01]  /*0180*/  IMAD.U32 R212, RZ, RZ, UR4 ;  /* 0x00000004ffd47e24 */ /* 0x000fe2000f8e00ff */
[----:B-1----:R-:W-:Y:S01]  /*0190*/  SHF.R.S32.HI R0, RZ, 0x1f, R4 ;  /* 0x0000001fff007819 */ /* 0x002fe20000011404 */
[----:B---3--:R-:W-:-:S03]  /*01a0*/  USHF.R.S32.HI UR5, URZ, 0x1f, UR57 ;  /* 0x0000001f3f057899 */ /* 0x008fc60008011439 */
[CC--:B------:R-:W-:Y:S02]  /*01b0*/  LEA.HI R2, R0.reuse, R4.reuse, RZ, 0x5 ;  /* 0x0000000400027211 */ /* 0x0c0fe400078f28ff */
[CC--:B------:R-:W-:Y:S02]  /*01c0*/  LEA.HI R18, R0.reuse, R4.reuse, RZ, 0x3 ;  /* 0x0000000400127211 */ /* 0x0c0fe400078f18ff */
[CC--:B------:R-:W-:Y:S01]  /*01d0*/  LEA.HI R5, R0.reuse, R4.reuse, RZ, 0x2 ;  /* 0x0000000400057211 */ /* 0x0c0fe200078f10ff */
[----:B----4-:R-:W-:Y:S01]  /*01e0*/  USHF.L.U32 UR6, UR48, 0x7, URZ ;  /* 0x0000000730067899 */ /* 0x010fe2000800063f */
[----:B------:R-:W-:Y:S02]  /*01f0*/  LEA.HI R7, R0, R4, RZ, 0x4 ;  /* 0x0000000400077211 */ /* 0x000fe400078f20ff */
[----:B------:R-:W-:Y:S02]  /*0200*/  LOP3.LUT R6, R2, 0xffffffe0, RZ, 0xc0, !PT ;  /* 0xffffffe002067812 */ /* 0x000fe400078ec0ff */
[----:B------:R-:W-:-:S02]  /*0210*/  LOP3.LUT R8, R18, 0xfffffff8, RZ, 0xc0, !PT ;  /* 0xfffffff812087812 */ /* 0x000fc400078ec0ff */
[----:B------:R-:W-:Y:S01]  /*0220*/  SHF.R.S32.HI R9, RZ, 0x2, R5 ;  /* 0x00000002ff097819 */ /* 0x000fe20000011405 */
[C---:B------:R-:W-:Y:S01]  /*0230*/  IMAD.IADD R10, R4.reuse, 0x1, -R6 ;  /* 0x00000001040a7824 */ /* 0x040fe200078e0a06 */
[----:B------:R-:W-:Y:S01]  /*0240*/  LOP3.LUT R12, R5, 0xfffffffc, RZ, 0xc0, !PT ;  /* 0xfffffffc050c7812 */ /* 0x000fe200078ec0ff */
[----:B------:R-:W-:Y:S01]  /*0250*/  IMAD.IADD R14, R4, 0x1, -R8 ;  /* 0x00000001040e7824 */ /* 0x000fe200078e0a08 */
[----:B------:R-:W-:Y:S02]  /*0260*/  LOP3.LUT R11, R7, 0xfffffff0, RZ, 0xc0, !PT ;  /* 0xfffffff0070b7812 */ /* 0x000fe400078ec0ff */
[-C--:B------:R-:W-:Y:S01]  /*0270*/  LEA.HI R16, R0, R4.reuse, RZ, 0x6 ;  /* 0x0000000400107211 */ /* 0x080fe200078f30ff */
[----:B------:R-:W-:Y:S01]  /*0280*/  IMAD.IADD R20, R4, 0x1, -R12 ;  /* 0x0000000104147824 */ /* 0x000fe200078e0a0c */
[----:B------:R-:W-:Y:S01]  /*0290*/  LEA.HI R21, R0, R4, RZ, 0x7 ;  /* 0x0000000400157211 */ /* 0x000fe200078f38ff */
[----:B------:R-:W-:Y:S01]  /*02a0*/  IMAD.IADD R8, R4, 0x1, -R11 ;  /* 0x0000000104087824 */ /* 0x000fe200078e0a0b */
[--C-:B------:R-:W-:Y:S01]  /*02b0*/  SHF.R.S32.HI R0, RZ, 0x5, R2.reuse ;  /* 0x00000005ff007819 */ /* 0x100fe20000011402 */
[----:B------:R-:W-:Y:S01]  /*02c0*/  IMAD.SHL.U32 R250, R20, 0x8, RZ ;  /* 0x0000000814fa7824 */ /* 0x000fe200078e00ff */
[----:B------:R-:W-:-:S02]  /*02d0*/  SHF.R.S32.HI R3, RZ, 0x1f, R2 ;  /* 0x0000001fff037819 */ /* 0x000fc40000011402 */
[----:B------:R-:W-:Y:S02]  /*02e0*/  LEA.HI R6, R5, R9, RZ, 0x1 ;  /* 0x0000000905067211 */ /* 0x000fe400078f08ff */
[-C--:B------:R-:W-:Y:S02]  /*02f0*/  LEA.HI R4, R2, R0.reuse, RZ, 0x1 ;  /* 0x0000000002047211 */ /* 0x080fe400078f08ff */
[----:B------:R-:W-:Y:S02]  /*0300*/  LEA.HI R2, R3, R0, RZ, 0x2 ;  /* 0x0000000003027211 */ /* 0x000fe400078f10ff */
[----:B------:R-:W-:Y:S02]  /*0310*/  LOP3.LUT R3, R6, 0x7fffffe, RZ, 0xc0, !PT ;  /* 0x07fffffe06037812 */ /* 0x000fe400078ec0ff */
[----:B------:R-:W-:Y:S02]  /*0320*/  SHF.R.S32.HI R11, RZ, 0x3, R18 ;  /* 0x00000003ff0b7819 */ /* 0x000fe40000011412 */
[----:B------:R-:W-:Y:S01]  /*0330*/  LOP3.LUT R6, R4, 0xfffffffe, RZ, 0xc0, !PT ;  /* 0xfffffffe04067812 */ /* 0x000fe200078ec0ff */
[----:B------:R-:W-:Y:S01]  /*0340*/  IMAD.IADD R3, R9, 0x1, -R3 ;  /* 0x0000000109037824 */ /* 0x000fe200078e0a03 */
[----:B------:R-:W-:Y:S01]  /*0350*/  LOP3.LUT R2, R2, 0xfffffffc, RZ, 0xc0, !PT ;  /* 0xfffffffc02027812 */ /* 0x000fe200078ec0ff */
[----:B------:R-:W-:-:S02]  /*0360*/  IMAD.SHL.U32 R4, R11, 0x40, RZ ;  /* 0x000000400b047824 */ /* 0x000fc400078e00ff */
[C---:B------:R-:W-:Y:S02]  /*0370*/  IMAD.IADD R219, R0.reuse, 0x1, -R6 ;  /* 0x0000000100db7824 */ /* 0x040fe400078e0a06 */
[----:B------:R-:W-:Y:S01]  /*0380*/  IMAD.IADD R15, R0, 0x1, -R2 ;  /* 0x00000001000f7824 */ /* 0x000fe200078e0a02 */
[----:B------:R-:W-:Y:S01]  /*0390*/  LOP3.LUT R2, R4, 0xc0, RZ, 0xc0, !PT ;  /* 0x000000c004027812 */ /* 0x000fe200078ec0ff */
[----:B------:R-:W-:Y:S01]  /*03a0*/  IMAD R11, R0, 0x8, R3 ;  /* 0x00000008000b7824 */ /* 0x000fe200078e0203 */
[----:B------:R-:W-:Y:S02]  /*03b0*/  SHF.R.S32.HI R0, RZ, 0x1f, R5 ;  /* 0x0000001fff007819 */ /* 0x000fe40000011405 */
[----:B------:R-:W-:Y:S02]  /*03c0*/  SHF.R.S32.HI R5, RZ, 0x4, R7 ;  /* 0x00000004ff057819 */ /* 0x000fe40000011407 */
[----:B------:R-:W-:Y:S02]  /*03d0*/  SHF.R.U32.HI R6, RZ, 0x3, R2 ;  /* 0x00000003ff067819 */ /* 0x000fe40000011602 */
[----:B------:R-:W-:-:S02]  /*03e0*/  LEA.HI R3, R7, R5, RZ, 0x1 ;  /* 0x0000000507037211 */ /* 0x000fc400078f08ff */
[----:B------:R-:W-:Y:S02]  /*03f0*/  LOP3.LUT R4, R2, 0x18, R250, 0xf8, !PT ;  /* 0x0000001802047812 */ /* 0x000fe400078ef8fa */
[----:B------:R-:W-:Y:S02]  /*0400*/  LOP3.LUT R2, R3, 0xfffffffe, RZ, 0xc0, !PT ;  /* 0xfffffffe03027812 */ /* 0x000fe400078ec0ff */
[----:B------:R-:W-:Y:S02]  /*0410*/  LOP3.LUT R3, R4, R6, RZ, 0x3c, !PT ;  /* 0x0000000604037212 */ /* 0x000fe400078e3cff */
[----:B------:R-:W-:Y:S01]  /*0420*/  SHF.R.S32.HI R7, RZ, 0x1f, R10 ;  /* 0x0000001fff077819 */ /* 0x000fe2000001140a */
[----:B------:R-:W-:Y:S01]  /*0430*/  IMAD.IADD R13, R5, 0x1, -R2 ;  /* 0x00000001050d7824 */ /* 0x000fe200078e0a02 */
[----:B------:R-:W-:Y:S01]  /*0440*/  LEA.HI R2, R8, R8, RZ, 0x1 ;  /* 0x0000000808027211 */ /* 0x000fe200078f08ff */
[----:B------:R-:W-:Y:S01]  /*0450*/  IMAD.U32 R3, R11, 0x20, R3 ;  /* 0x000000200b037824 */ /* 0x000fe200078e0003 */
[----:B------:R-:W-:-:S02]  /*0460*/  LEA.HI R4, R14, R14, RZ, 0x1 ;  /* 0x0000000e0e047211 */ /* 0x000fc400078f08ff */
[----:B------:R-:W-:Y:S02]  /*0470*/  LEA.HI R22, R7, R10, RZ, 0x2 ;  /* 0x0000000a07167211 */ /* 0x000fe400078f10ff */
[----:B------:R-:W-:Y:S01]  /*0480*/  LEA.HI R0, R0, R9, RZ, 0x3 ;  /* 0x0000000900007211 */ /* 0x000fe200078f18ff */
[----:B------:R1:W-:Y:S01]  /*0490*/  STL [R1+0x18], R3 ;  /* 0x0000180301007387 */ /* 0x0003e20000100800 */
[--C-:B------:R-:W-:Y:S02]  /*04a0*/  SHF.R.S32.HI R5, RZ, 0x1, R2.reuse ;  /* 0x00000001ff057819 */ /* 0x100fe40000011402 */
[----:B------:R-:W-:Y:S02]  /*04b0*/  SHF.R.S32.HI R7, RZ, 0x1f, R2 ;  /* 0x0000001fff077819 */ /* 0x000fe40000011402 */
[----:B------:R-:W-:Y:S02]  /*04c0*/  LOP3.LUT R2, R2, 0x7fffffe, RZ, 0xc0, !PT ;  /* 0x07fffffe02027812 */ /* 0x000fe400078ec0ff */
[----:B------:R-:W-:-:S02]  /*04d0*/  LOP3.LUT R6, R4, 0x3fffffe, RZ, 0xc0, !PT ;  /* 0x03fffffe04067812 */ /* 0x000fc400078ec0ff */
[----:B------:R-:W-:Y:S01]  /*04e0*/  LOP3.LUT R0, R0, 0xfffffff8, RZ, 0xc0, !PT ;  /* 0xfffffff800007812 */ /* 0x000fe200078ec0ff */
[----:B------:R-:W-:Y:S01]  /*04f0*/  IMAD.IADD R19, R8, 0x1, -R2 ;  /* 0x0000000108137824 */ /* 0x000fe200078e0a02 */
[----:B------:R-:W-:Y:S01]  /*0500*/  SHF.R.S32.HI R10, RZ, 0x1f, R8 ;  /* 0x0000001fff0a7819 */ /* 0x000fe20000011408 */
[----:B------:R-:W-:Y:S02]  /*0510*/  IMAD.IADD R11, R14, 0x1, -R6 ;  /* 0x000000010e0b7824 */ /* 0x000fe400078e0a06 */
[----:B------:R-:W-:Y:S01]  /*0520*/  IMAD.IADD R0, R9, 0x1, -R0 ;  /* 0x0000000109007824 */ /* 0x000fe200078e0a00 */
[----:B------:R-:W-:Y:S02]  /*0530*/  LEA.HI R9, R7, R5, RZ, 0x2 ;  /* 0x0000000507097211 */ /* 0x000fe400078f10ff */
[----:B------:R-:W-:Y:S02]  /*0540*/  LEA.HI R10, R10, R8, RZ, 0x3 ;  /* 0x000000080a0a7211 */ /* 0x000fe400078f18ff */
[----:B------:R-:W-:-:S02]  /*0550*/  LOP3.LUT R9, R9, 0xfffffffc, RZ, 0xc0, !PT ;  /* 0xfffffffc09097812 */ /* 0x000fc400078ec0ff */
[C---:B------:R-:W-:Y:S02]  /*0560*/  LOP3.LUT R6, R0.reuse, 0x1, RZ, 0xc0, !PT ;  /* 0x0000000100067812 */ /* 0x040fe400078ec0ff */
[----:B------:R-:W-:Y:S01]  /*0570*/  LOP3.LUT P2, RZ, R0, 0x2, RZ, 0xc0, !PT ;  /* 0x0000000200ff7812 */ /* 0x000fe2000784c0ff */
[----:B------:R-:W-:Y:S01]  /*0580*/  IMAD.IADD R17, R5, 0x1, -R9 ;  /* 0x0000000105117824 */ /* 0x000fe200078e0a09 */
[----:B-1----:R-:W-:Y:S01]  /*0590*/  SHF.R.S32.HI R3, RZ, 0x6, R16 ;  /* 0x00000006ff037819 */ /* 0x002fe20000011410 */
[----:B------:R-:W-:Y:S01]  /*05a0*/  IMAD.SHL.U32 R5, R15, 0x10, RZ ;  /* 0x000000100f057824 */ /* 0x000fe200078e00ff */
[----:B------:R-:W-:Y:S02]  /*05b0*/  ISETP.NE.U32.AND P3, PT, R6, 0x1, PT ;  /* 0x000000010600780c */ /* 0x000fe40003f65070 */
[----:B------:R-:W-:Y:S01]  /*05c0*/  LOP3.LUT R7, R10, 0xfffffff8, RZ, 0xc0, !PT ;  /* 0xfffffff80a077812 */ /* 0x000fe200078ec0ff */
[C---:B------:R-:W-:Y:S01]  /*05d0*/  IMAD R2, R3.reuse, 0x4, R13 ;  /* 0x0000000403027824 */ /* 0x040fe200078e020d */
[----:B------:R-:W-:Y:S01]  /*05e0*/  SHF.R.S32.HI R9, RZ, 0x7, R21 ;  /* 0x00000007ff097819 */ /* 0x000fe20000011415 */
[----:B------:R-:W-:Y:S01]  /*05f0*/  IMAD.SHL.U32 R16, R3, 0x20, RZ ;  /* 0x0000002003107824 */ /* 0x000fe200078e00ff */
[----:B------:R-:W-:Y:S01]  /*0600*/  LOP3.LUT P0, RZ, R17, 0x2, RZ, 0xc0, !PT ;  /* 0x0000000211ff7812 */ /* 0x000fe2000780c0ff */
[----:B------:R-:W-:Y:S01]  /*0610*/  IMAD R209, R2, 0x8, R11 ;  /* 0x0000000802d17824 */ /* 0x000fe200078e020b */
[----:B------:R-:W-:Y:S01]  /*0620*/  SHF.R.S32.HI R2, RZ, 0x1, R4 ;  /* 0x00000001ff027819 */ /* 0x000fe20000011404 */
[----:B------:R-:W-:Y:S01]  /*0630*/  IMAD.SHL.U32 R3, R14, 0x40, RZ ;  /* 0x000000400e037824 */ /* 0x000fe200078e00ff */
[----:B------:R-:W-:Y:S01]  /*0640*/  LEA.HI R11, R0, R0, RZ, 0x1 ;  /* 0x00000000000b7211 */ /* 0x000fe200078f08ff */
[----:B------:R-:W-:Y:S01]  /*0650*/  IMAD.IADD R12, R8, 0x1, -R7 ;  /* 0x00000001080c7824 */ /* 0x000fe200078e0a07 */
[C---:B------:R-:W-:Y:S01]  /*0660*/  LOP3.LUT P4, RZ, R2.reuse, 0x2, RZ, 0xc0, !PT ;  /* 0x0000000202ff7812 */ /* 0x040fe2000788c0ff */
[----:B------:R-:W-:Y:S01]  /*0670*/  IMAD.SHL.U32 R4, R2, 0x40, RZ ;  /* 0x0000004002047824 */ /* 0x000fe200078e00ff */
[----:B------:R-:W-:Y:S01]  /*0680*/  LOP3.LUT R2, R11, 0x3fffffe, RZ, 0xc0, !PT ;  /* 0x03fffffe0b027812 */ /* 0x000fe200078ec0ff */
[----:B------:R-:W-:Y:S01]  /*0690*/  IMAD.SHL.U32 R7, R20, 0x2, RZ ;  /* 0x0000000214077824 */ /* 0x000fe200078e00ff */
[----:B------:R-:W-:-:S02]  /*06a0*/  LOP3.LUT R6, R3, 0x1c0, RZ, 0xc0, !PT ;  /* 0x000001c003067812 */ /* 0x000fc400078ec0ff */
[----:B------:R-:W-:Y:S01]  /*06b0*/  SHF.R.S32.HI R3, RZ, 0x3, R10 ;  /* 0x00000003ff037819 */ /* 0x000fe2000001140a */
[----:B------:R-:W-:Y:S01]  /*06c0*/  IMAD.IADD R14, R0, 0x1, -R2 ;  /* 0x00000001000e7824 */ /* 0x000fe200078e0a02 */
[----:B------:R-:W-:Y:S01]  /*06d0*/  LOP3.LUT R2, R4, 0xc0, RZ, 0xc0, !PT ;  /* 0x000000c004027812 */ /* 0x000fe200078ec0ff */
[----:B------:R-:W-:Y:S01]  /*06e0*/  IMAD.SHL.U32 R0, R0, 0x40, RZ ;  /* 0x0000004000007824 */ /* 0x000fe200078e00ff */
[----:B------:R-:W-:Y:S01]  /*06f0*/  LOP3.LUT R4, R6, 0x30, R5, 0xf8, !PT ;  /* 0x0000003006047812 */ /* 0x000fe200078ef805 */
[----:B------:R-:W-:Y:S01]  /*0700*/  IMAD R20, R3, 0x8, R19 ;  /* 0x0000000803147824 */ /* 0x000fe200078e0213 */
[--C-:B------:R-:W-:Y:S01]  /*0710*/  LOP3.LUT R5, R2, 0x8, R18.reuse, 0xf8, !PT ;  /* 0x0000000802057812 */ /* 0x100fe200078ef812 */
[C---:B------:R-:W-:Y:S01]  /*0720*/  IMAD R19, R15.reuse, 0x2, R3 ;  /* 0x000000020f137824 */ /* 0x040fe200078e0203 */
[----:B------:R-:W-:Y:S01]  /*0730*/  LOP3.LUT R0, R0, 0x1c0, RZ, 0xc0, !PT ;  /* 0x000001c000007812 */ /* 0x000fe200078ec0ff */
[----:B------:R-:W-:Y:S01]  /*0740*/  IMAD R10, R15, 0x200, R7 ;  /* 0x000002000f0a7824 */ /* 0x000fe200078e0207 */
[----:B------:R-:W-:-:S02]  /*0750*/  LOP3.LUT R8, R4, 0x8, R18, 0xf8, !PT ;  /* 0x0000000804087812 */ /* 0x000fc400078ef812 */
[----:B------:R-:W-:Y:S01]  /*0760*/  SHF.R.U32.HI R4, RZ, 0x3, R2 ;  /* 0x00000003ff047819 */ /* 0x000fe20000011602 */
[----:B------:R-:W-:Y:S01]  /*0770*/  IMAD R10, R14, 0x20, R10 ;  /* 0x000000200e0a7824 */ /* 0x000fe200078e020a */
[----:B------:R-:W-:Y:S02]  /*0780*/  LOP3.LUT R3, R0, 0x20, R16, 0xf8, !PT ;  /* 0x0000002000037812 */ /* 0x000fe400078ef810 */
[----:B------:R-:W-:Y:S01]  /*0790*/  SHF.R.U32.HI R2, RZ, 0x3, R0 ;  /* 0x00000003ff027819 */ /* 0x000fe20000011600 */
[----:B------:R-:W-:Y:S01]  /*07a0*/  IMAD R0, R9, 0x1000, R7 ;  /* 0x0000100009007824 */ /* 0x000fe200078e0207 */
[----:B------:R-:W-:Y:S02]  /*07b0*/  SHF.R.U32.HI R6, RZ, 0x3, R6 ;  /* 0x00000003ff067819 */ /* 0x000fe40000011606 */
[----:B------:R-:W-:Y:S01]  /*07c0*/  LOP3.LUT R2, R3, R2, RZ, 0x3c, !PT ;  /* 0x0000000203027212 */ /* 0x000fe200078e3cff */
[----:B------:R-:W-:Y:S01]  /*07d0*/  IMAD R0, R219, 0x400, R0 ;  /* 0x00000400db007824 */ /* 0x000fe200078e0200 */
[----:B------:R-:W-:Y:S01]  /*07e0*/  LOP3.LUT R3, R8, R6, RZ, 0x3c, !PT ;  /* 0x0000000608037212 */ /* 0x000fe200078e3cff */
[----:B------:R-:W-:Y:S01]  /*07f0*/  IMAD.SHL.U32 R6, R12, 0x40, RZ ;  /* 0x000000400c067824 */ /* 0x000fe200078e00ff */
[----:B------:R-:W-:Y:S01]  /*0800*/  LOP3.LUT R4, R5, R4, RZ, 0x3c, !PT ;  /* 0x0000000405047212 */ /* 0x000fe200078e3cff */
[----:B------:R-:W-:Y:S01]  /*0810*/  IMAD.IADD R233, R2, 0x1, R0 ;  /* 0x0000000102e97824 */ /* 0x000fe200078e0200 */
[----:B------:R-:W-:Y:S01]  /*0820*/  LOP3.LUT P5, RZ, R12, 0x2, RZ, 0xc0, !PT ;  /* 0x000000020cff7812 */ /* 0x000fe200078ac0ff */
[----:B------:R-:W-:Y:S01]  /*0830*/  IMAD.SHL.U32 R0, R9, 0x8, RZ ;  /* 0x0000000809007824 */ /* 0x000fe200078e00ff */
[----:B------:R-:W-:Y:S01]  /*0840*/  LOP3.LUT R6, R6, 0x1c0, RZ, 0xc0, !PT ;  /* 0x000001c006067812 */ /* 0x000fe200078ec0ff */
[----:B------:R-:W-:Y:S01]  /*0850*/  IMAD.SHL.U32 R2, R17, 0x40, RZ ;  /* 0x0000004011027824 */ /* 0x000fe200078e00ff */
[----:B------:R-:W-:Y:S01]  /*0860*/  LOP3.LUT P6, RZ, R12, 0x4, RZ, 0xc0, !PT ;  /* 0x000000040cff7812 */ /* 0x000fe200078cc0ff */
[C---:B------:R-:W-:Y:S01]  /*0870*/  IMAD.SHL.U32 R5, R13.reuse, 0x8, RZ ;  /* 0x000000080d057824 */ /* 0x040fe200078e00ff */
[----:B------:R-:W-:Y:S01]  /*0880*/  LOP3.LUT R7, R0, 0x8, RZ, 0xc0, !PT ;  /* 0x0000000800077812 */ /* 0x000fe200078ec0ff */
[----:B------:R-:W-:Y:S01]  /*0890*/  IMAD.SHL.U32 R9, R13, 0x10, RZ ;  /* 0x000000100d097824 */ /* 0x000fe200078e00ff */
[----:B------:R-:W-:Y:S01]  /*08a0*/  SHF.R.S32.HI R0, RZ, 0x1, R11 ;  /* 0x00000001ff007819 */ /* 0x000fe2000001140b */
[----:B------:R-:W-:Y:S01]  /*08b0*/  IMAD.U32 R209, R209, 0x20, R4 ;  /* 0x00000020d1d17824 */ /* 0x000fe200078e0004 */
[----:B------:R-:W-:Y:S01]  /*08c0*/  LOP3.LUT R2, R2, 0xc0, RZ, 0xc0, !PT ;  /* 0x000000c002027812 */ /* 0x000fe200078ec0ff */
[----:B------:R-:W-:Y:S01]  /*08d0*/  IMAD R3, R13, 0x200, R3 ;  /* 0x000002000d037824 */ /* 0x000fe200078e0203 */
[C---:B------:R-:W-:Y:S01]  /*08e0*/  LOP3.LUT P1, RZ, R0.reuse, 0x2, RZ, 0xc0, !PT ;  /* 0x0000000200ff7812 */ /* 0x040fe2000782c0ff */
[----:B------:R-:W-:Y:S01]  /*08f0*/  IMAD.SHL.U32 R0, R0, 0x40, RZ ;  /* 0x0000004000007824 */ /* 0x000fe200078e00ff */
[----:B------:R-:W-:-:S02]  /*0900*/  LOP3.LUT R5, R5, 0x8, RZ, 0xc0, !PT ;  /* 0x0000000805057812 */ /* 0x000fc400078ec0ff */
[----:B------:R-:W-:Y:S02]  /*0910*/  SHF.R.U32.HI R213, RZ, 0x3, R6 ;  /* 0x00000003ffd57819 */ /* 0x000fe40000011606 */
[----:B------:R-:W-:Y:S02]  /*0920*/  LOP3.LUT R0, R0, 0xc0, RZ, 0xc0, !PT ;  /* 0x000000c000007812 */ /* 0x000fe400078ec0ff */
[----:B------:R-:W-:Y:S02]  /*0930*/  SHF.R.U32.HI R4, RZ, 0x3, R2 ;  /* 0x00000003ff047819 */ /* 0x000fe40000011602 */
[----:B------:R-:W-:Y:S02]  /*0940*/  LOP3.LUT R9, R7, 0x10, R9, 0xf8, !PT ;  /* 0x0000001007097812 */ /* 0x000fe400078ef809 */
[----:B------:R-:W-:Y:S02]  /*0950*/  SHF.R.U32.HI R8, RZ, 0x3, R0 ;  /* 0x00000003ff087819 */ /* 0x000fe40000011600 */
[----:B------:R-:W-:-:S02]  /*0960*/  LOP3.LUT R213, R213, R6, R5, 0x1e, !PT ;  /* 0x00000006d5d57212 */ /* 0x000fc400078e1e05 */
[C---:B------:R-:W-:Y:S02]  /*0970*/  LOP3.LUT R5, R4.reuse, R2, R5, 0x1e, !PT ;  /* 0x0000000204057212 */ /* 0x040fe400078e1e05 */
[----:B------:R-:W-:Y:S01]  /*0980*/  LOP3.LUT R2, R4, R9, R2, 0x1e, !PT ;  /* 0x0000000904027212 */ /* 0x000fe200078e1e02 */
[----:B------:R-:W-:Y:S01]  /*0990*/  IMAD.U32 R213, R19, 0x200, R213 ;  /* 0x0000020013d57824 */ /* 0x000fe200078e00d5 */
[----:B------:R-:W-:Y:S02]  /*09a0*/  SHF.R.S32.HI R4, RZ, 0x2, R22 ;  /* 0x00000002ff047819 */ /* 0x000fe40000011416 */
[----:B------:R-:W-:Y:S01]  /*09b0*/  LOP3.LUT R8, R8, R0, R7, 0x1e, !PT ;  /* 0x0000000008087212 */ /* 0x000fe200078e1e07 */
[----:B------:R-:W-:Y:S01]  /*09c0*/  IMAD.SHL.U32 R0, R20, 0x20, RZ ;  /* 0x0000002014007824 */ /* 0x000fe200078e00ff */
[----:B------:R-:W-:Y:S01]  /*09d0*/  LEA R233, R233, UR4, 0x1 ;  /* 0x00000004e9e97c11 */ /* 0x000fe2000f8e08ff */
[C---:B------:R-:W-:Y:S01]  /*09e0*/  IMAD R4, R219.reuse, 0x10, R4 ;  /* 0x00000010db047824 */ /* 0x040fe200078e0204 */
[C---:B------:R-:W-:Y:S01]  /*09f0*/  SEL R214, R218.reuse, 0xffffffe0, !P5 ;  /* 0xffffffe0dad67807 */ /* 0x040fe20006800000 */
[----:B------:R-:W-:Y:S01]  /*0a00*/  IMAD R219, R219, 0x200, R0 ;  /* 0x00000200dbdb7824 */ /* 0x000fe200078e0200 */
[----:B------:R-:W-:Y:S01]  /*0a10*/  SEL R210, R218, 0xffffffe0, !P4 ;  /* 0xffffffe0dad27807 */ /* 0x000fe20006000000 */
[----:B------:R-:W-:Y:S01]  /*0a20*/  IMAD.IADD R217, R0, 0x1, R2 ;  /* 0x0000000100d97824 */ /* 0x000fe200078e0202 */
[----:B------:R1:W-:Y:S01]  /*0a30*/  STL [R1+0x10], R4 ;  /* 0x0000100401007387 */ /* 0x0003e20000100800 */
[----:B------:R-:W-:Y:S01]  /*0a40*/  IMAD.U32 R0, RZ, RZ, UR5 ;  /* 0x00000005ff007e24 */ /* 0x000fe2000f8e00ff */
[----:B------:R-:W-:Y:S01]  /*0a50*/  USHF.R.S32.HI UR5, URZ, 0x1f, UR48 ;  /* 0x0000001f3f057899 */ /* 0x000fe20008011430 */
[----:B------:R-:W-:Y:S01]  /*0a60*/  IMAD.U32 R2, RZ, RZ, UR6 ;  /* 0x00000006ff027e24 */ /* 0x000fe2000f8e00ff */
[----:B------:R-:W-:Y:S01]  /*0a70*/  USHF.R.S32.HI UR6, URZ, 0x1f, UR57 ;  /* 0x0000001f3f067899 */ /* 0x000fe20008011439 */
[----:B------:R-:W-:Y:S01]  /*0a80*/  IMAD.IADD R8, R8, 0x1, R10 ;  /* 0x0000000108087824 */ /* 0x000fe200078e020a */
[----:B------:R-:W-:Y:S01]  /*0a90*/  SEL R230, R230, 0x10, !P3 ;  /* 0x00000010e6e67807 */ /* 0x000fe20005800000 */
[C---:B------:R-:W-:Y:S01]  /*0aa0*/  VIADD R2, R250.reuse, 0x20 ;  /* 0x00000020fa027836 */ /* 0x040fe20000000000 */
[----:B------:R-:W-:Y:S01]  /*0ab0*/  SEL R215, R215, 0x40, P6 ;  /* 0x00000040d7d77807 */ /* 0x000fe20003000000 */
        /* <DEDUP_REMOVED lines=10> */
[----:B------:R-:W-:Y:S01]  /*0b60*/  IMAD.SHL.U32 R211, R219, 0x2, RZ ;  /* 0x00000002dbd37824 */ /* 0x000fe200078e00ff */
[----:B------:R-:W-:Y:S01]  /*0b70*/  LEA R209, R209, UR4, 0x1 ;  /* 0x00000004d1d17c11 */ /* 0x000fe2000f8e08ff */
[----:B------:R-:W-:Y:S01]  /*0b80*/  @P2 VIADD R231, R233, 0xffffffe0 ;  /* 0xffffffe0e9e72836 */ /* 0x000fe20000000000 */
[----:B------:R-:W-:Y:S01]  /*0b90*/  SEL R218, R218, 0xffffffe0, !P0 ;  /* 0xffffffe0dada7807 */ /* 0x000fe20004000000 */
[----:B------:R-:W-:Y:S01]  /*0ba0*/  IMAD.IADD R214, R213, 0x1, R214 ;  /* 0x00000001d5d67824 */ /* 0x000fe200078e02d6 */
[----:B------:R-:W-:Y:S01]  /*0bb0*/  IADD3 R212, R211, 0x6000, R212 ;  /* 0x00006000d3d47810 */ /* 0x000fe20007ffe0d4 */
[----:B------:R-:W-:Y:S01]  /*0bc0*/  IMAD.IADD R232, R233, 0x1, R230 ;  /* 0x00000001e9e87824 */ /* 0x000fe200078e02e6 */
[----:B-1----:R-:W-:Y:S01]  /*0bd0*/  LEA R4, R8, UR6, 0x1 ;  /* 0x0000000608047c11 */ /* 0x002fe2000f8e08ff */
[----:B------:R-:W-:-:S02]  /*0be0*/  IMAD.IADD R216, R213, 0x1, R215 ;  /* 0x00000001d5d87824 */ /* 0x000fc400078e02d7 */
[----:B------:R-:W-:Y:S02]  /*0bf0*/  IMAD.IADD R210, R210, 0x1, R209 ;  /* 0x00000001d2d27824 */ /* 0x000fe400078e02d1 */
[----:B------:R1:W-:Y:S01]  /*0c00*/  STL [R1+0x1c], R4 ;  /* 0x00001c0401007387 */ /* 0x0003e20000100800 */
[----:B------:R-:W-:Y:S02]  /*0c10*/  IMAD.IADD R230, R230, 0x1, R231 ;  /* 0x00000001e6e67824 */ /* 0x000fe400078e02e7 */
[----:B------:R-:W-:Y:S02]  /*0c20*/  IMAD.IADD R215, R214, 0x1, R215 ;  /* 0x00000001d6d77824 */ /* 0x000fe400078e02d7 */
[----:B------:R-:W-:Y:S01]  /*0c30*/  IMAD.IADD R212, R212, 0x1, R218 ;  /* 0x00000001d4d47824 */ /* 0x000fe200078e02da */
[----:B--2---:R-:W-:Y:S01]  /*0c40*/  LEA R2, R3, UR4, 0x1 ;  /* 0x0000000403027c11 */ /* 0x004fe2000f8e08ff */
[C---:B---3--:R-:W-:Y:S02]  /*0c50*/  VIADD R0, R4.reuse, 0x20 ;  /* 0x0000002004007836 */ /* 0x048fe40000000000 */
[----:B------:R-:W-:-:S05]  /*0c60*/  @P1 VIADD R0, R4, 0xffffffe0 ;  /* 0xffffffe004001836 */ /* 0x000fca0000000000 */
[----:B------:R1:W-:Y:S02]  /*0c70*/  STL [R1+0x20], R0 ;  /* 0x0000200001007387 */ /* 0x0003e40000100800 */
.L_x_246:
        /* <DEDUP_REMOVED lines=67> */
.L_x_203:
        /* <DEDUP_REMOVED lines=16> */
[----:B------:R-:W-:Y:S01]  /*11b0*/  UIADD3 UR7, UR14, 0x80, UR45 ;  /* 0x000000800e077890 */ /* 0x000fe2000fffe02d */
[----:B------:R-:W-:Y:S01]  /*11c0*/  @!UP2 ULDC.64 UR8, c[0x0][0x418] ;  /* 0x000106000008aab9 */ /* 0x000fe20000000a00 */
[----:B------:R-:W-:Y:S01]  /*11d0*/  ULDC UR60, c[0x0][0x2d4] ;  /* 0x0000b500003c7ab9 */ /* 0x000fe20000000800 */
[----:B------:R-:W-:Y:S02]  /*11e0*/  @!UP2 UIMAD.WIDE.U32 UR30, UR48, UR8, URZ ;  /* 0x00000008301ea2a5 */ /* 0x000fe4000f8e003f */
[----:B------:R-:W-:Y:S02]  /*11f0*/  USHF.R.S32.HI UR37, URZ, 0x1f, UR60 ;  /* 0x0000001f3f257899 */ /* 0x000fe4000801143c */
[----:B------:R-:W-:Y:S01]  /*1200*/  @UP1 ULDC.64 UR24, c[0x0][0x248] ;  /* 0x0000920000181ab9 */ /* 0x000fe20000000a00 */
[----:B------:R-:W-:Y:S01]  /*1210*/  UIADD3 UR51, UR19, UR20, URZ ;  /* 0x0000001413337290 */ /* 0x000fe2000fffe03f */
[----:B-1----:R-:W-:Y:S01]  /*1220*/  IABS R6, R7 ;  /* 0x0000000700067213 */ /* 0x002fe20000000000 */
[----:B------:R-:W-:Y:S01]  /*1230*/  ULDC.U8 UR38, c[0x0][0x3d8] ;  /* 0x0000f60000267ab9 */ /* 0x000fe20000000000 */
[----:B------:R-:W-:Y:S01]  /*1240*/  USHF.L.U32 UR16, UR48, 0x7, URZ ;  /* 0x0000000730107899 */ /* 0x000fe2000800063f */
[----:B------:R-:W-:Y:S01]  /*1250*/  ISETP.NE.AND P3, PT, R7, RZ, PT ;  /* 0x000000ff0700720c */ /* 0x000fe20003f65270 */
[----:B------:R-:W1:Y:S01]  /*1260*/  I2F.RP R4, R6 ;  /* 0x0000000600047306 */ /* 0x000e620000209400 */
[----:B------:R-:W-:Y:S01]  /*1270*/  UISETP.NE.AND UP3, UPT, UR38, URZ, UPT ;  /* 0x0000003f2600728c */ /* 0x000fe2000bf65270 */
[----:B------:R-:W-:Y:S01]  /*1280*/  ULDC.64 UR42, c[0x0][0x240] ;  /* 0x00009000002a7ab9 */ /* 0x000fe20000000a00 */
[----:B--2---:R-:W-:-:S02]  /*1290*/  UIMAD.WIDE.U32 UR26, UR5, UR12, URZ ;  /* 0x0000000c051a72a5 */ /* 0x004fc4000f8e003f */
[----:B------:R-:W-:Y:S02]  /*12a0*/  USEL UR29, UR16, URZ, UP0 ;  /* 0x0000003f101d7287 */ /* 0x000fe40008000000 */
[----:B------:R-:W-:Y:S02]  /*12b0*/  UIMAD UR39, UR5, UR13, UR27 ;  /* 0x0000000d052772a4 */ /* 0x000fe4000f8e021b */
[----:B------:R-:W-:Y:S01]  /*12c0*/  @!UP2 UIMAD UR5, UR59, UR8, URZ ;  /* 0x000000083b05a2a4 */ /* 0x000fe2000f8e023f */
[----:B------:R-:W-:Y:S02]  /*12d0*/  @UP2 ULDC.64 UR12, c[0x0][0x420] ;  /* 0x00010800000c2ab9 */ /* 0x000fe40000000a00 */
[----:B------:R-:W-:Y:S01]  /*12e0*/  ULDC UR8, c[0x0][0x394] ;  /* 0x0000e50000087ab9 */ /* 0x000fe20000000800 */
[----:B------:R-:W-:Y:S01]  /*12f0*/  @!UP2 UIMAD UR23, UR48, UR9, UR5 ;  /* 0x000000093017a2a4 */ /* 0x000fe2000f8e0205 */
[----:B-1----:R-:W1:Y:S01]  /*1300*/  MUFU.RCP R4, R4 ;  /* 0x0000000400047308 */ /* 0x002e620000001000 */
[----:B------:R-:W-:-:S02]  /*1310*/  UIADD3 UR5, UR14, 0x3f, URZ ;  /* 0x0000003f0e057890 */ /* 0x000fc4000fffe03f */
[----:B------:R-:W-:Y:S02]  /*1320*/  UIADD3 UR8, UR7, UR8, -UR6 ;  /* 0x0000000807087290 */ /* 0x000fe4000fffe806 */
[----:B------:R-:W-:Y:S02]  /*1330*/  USHF.R.S32.HI UR9, URZ, 0x1f, UR5 ;  /* 0x0000001f3f097899 */ /* 0x000fe40008011405 */
[----:B------:R-:W-:Y:S02]  /*1340*/  @UP1 UIADD3 UR7, UR44, UR47, URZ ;  /* 0x0000002f2c071290 */ /* 0x000fe4000fffe03f */
[----:B------:R-:W-:Y:S02]  /*1350*/  ULEA.HI UR28, UR9, UR5, URZ, 0x6 ;  /* 0x00000005091c7291 */ /* 0x000fe4000f8f303f */
[----:B------:R-:W-:Y:S02]  /*1360*/  UIADD3 UR5, UR8, 0x3f, URZ ;  /* 0x0000003f08057890 */ /* 0x000fe4000fffe03f */
[----:B------:R-:W-:-:S02]  /*1370*/  @UP1 UIMAD.WIDE.U32 UR8, UR7, UR24, URZ ;  /* 0x00000018070812a5 */ /* 0x000fc4000f8e003f */
[----:B------:R-:W-:Y:S01]  /*1380*/  @UP1 UIMAD UR7, UR7, UR25, URZ ;  /* 0x00000019070712a4 */ /* 0x000fe2000f8e023f */
[----:B-1----:R-:W-:Y:S01]  /*1390*/  VIADD R4, R4, 0xffffffe ;  /* 0x0ffffffe04047836 */ /* 0x002fe20000000000 */
[----:B------:R-:W-:Y:S02]  /*13a0*/  @UP2 UIMAD.WIDE.U32 UR34, UR15, UR12, URZ ;  /* 0x0000000c0f2222a5 */ /* 0x000fe4000f8e003f */
[----:B------:R-:W-:Y:S01]  /*13b0*/  @UP1 UIADD3 UR36, UR9, UR7, URZ ;  /* 0x0000000709241290 */ /* 0x000fe2000fffe03f */
[----:B------:R-:W1:Y:S01]  /*13c0*/  F2I.FTZ.U32.TRUNC.NTZ R5, R4 ;  /* 0x0000000400057305 */ /* 0x000e62000021f000 */
[----:B------:R-:W-:Y:S01]  /*13d0*/  USHF.R.S32.HI UR7, URZ, 0x1f, UR5 ;  /* 0x0000001f3f077899 */ /* 0x000fe20008011405 */
[----:B------:R-:W-:Y:S01]  /*13e0*/  ULDC.U8 UR12, c[0x0][0x480] ;  /* 0x00012000000c7ab9 */ /* 0x000fe20000000000 */
[----:B------:R-:W-:Y:S02]  /*13f0*/  @UP2 UIMAD UR50, UR15, UR13, UR35 ;  /* 0x0000000d0f3222a4 */ /* 0x000fe4000f8e0223 */
[----:B------:R-:W-:-:S02]  /*1400*/  ULEA.HI UR20, UR7, UR5, URZ, 0x6 ;  /* 0x0000000507147291 */ /* 0x000fc4000f8f303f */
[----:B------:R-:W-:Y:S02]  /*1410*/  UIMAD UR5, UR37, UR48, URZ ;  /* 0x00000030250572a4 */ /* 0x000fe4000f8e023f */
[----:B------:R-:W-:Y:S02]  /*1420*/  UISETP.NE.AND UP4, UPT, UR12, URZ, UPT ;  /* 0x0000003f0c00728c */ /* 0x000fe4000bf85270 */
[----:B------:R-:W-:Y:S02]  /*1430*/  UIMAD.WIDE.U32 UR12, UR48, UR60, URZ ;  /* 0x0000003c300c72a5 */ /* 0x000fe4000f8e003f */
[----:B------:R-:W-:Y:S01]  /*1440*/  UIMAD UR5, UR59, UR60, UR5 ;  /* 0x0000003c3b0572a4 */ /* 0x000fe2000f8e0205 */
[----:B-1----:R-:W-:Y:S01]  /*1450*/  IMAD.MOV R0, RZ, RZ, -R5 ;  /* 0x000000ffff007224 */ /* 0x002fe200078e0a05 */
[----:B------:R-:W-:Y:S01]  /*1460*/  UIMAD.WIDE.U32 UR16, UR15, UR42, URZ ;  /* 0x0000002a0f1072a5 */ /* 0x000fe2000f8e003f */
[----:B------:R-:W-:Y:S01]  /*1470*/  IMAD.MOV.U32 R4, RZ, RZ, RZ ;  /* 0x000000ffff047224 */ /* 0x000fe200078e00ff */
[----:B------:R-:W-:Y:S01]  /*1480*/  USHF.L.U64.HI UR22, UR48, 0x7, UR59 ;  /* 0x0000000730167899 */ /* 0x000fe2000801023b */
[----:B------:R-:W-:Y:S01]  /*1490*/  IMAD R0, R0, R6, RZ ;  /* 0x0000000600007224 */ /* 0x000fe200078e02ff */
[----:B------:R-:W-:-:S02]  /*14a0*/  UIADD3 UR13, UR13, UR5, URZ ;  /* 0x000000050d0d7290 */ /* 0x000fc4000fffe03f */
[----:B------:R-:W-:Y:S01]  /*14b0*/  USHF.R.S32.HI UR7, URZ, 0x6, UR28 ;  /* 0x000000063f077899 */ /* 0x000fe2000801141c */
[----:B------:R-:W-:Y:S01]  /*14c0*/  IMAD.HI.U32 R0, R5, R0, R4 ;  /* 0x0000000005007227 */ /* 0x000fe200078e0004 */
[----:B------:R-:W-:Y:S01]  /*14d0*/  USHF.R.S32.HI UR5, URZ, 0x6, UR20 ;  /* 0x000000063f057899 */ /* 0x000fe20008011414 */
[----:B------:R-:W-:Y:S01]  /*14e0*/  ULDC UR46, c[0x0][0x2dc] ;  /* 0x0000b700002e7ab9 */ /* 0x000fe20000000800 */
[----:B------:R-:W-:Y:S01]  /*14f0*/  ULDC UR41, c[0x0][0x270] ;  /* 0x00009c0000297ab9 */ /* 0x000fe20000000800 */
[----:B------:R-:W-:Y:S02]  /*1500*/  ULDC UR40, c[0x0][0x2c4] ;  /* 0x0000b10000287ab9 */ /* 0x000fe40000000800 */
[----:B------:R-:W-:Y:S01]  /*1510*/  IMAD.HI.U32 R0, R0, R3, RZ ;  /* 0x0000000300007227 */ /* 0x000fe200078e00ff */
[----:B------:R-:W-:Y:S01]  /*1520*/  USEL UR58, UR18, UR16, !UP2 ;  /* 0x00000010123a7287 */ /* 0x000fe2000d000000 */
[----:B------:R-:W-:Y:S01]  /*1530*/  @UP1 UMOV UR33, UR8 ;  /* 0x0000000800211c82 */ /* 0x000fe20008000000 */
[----:B------:R-:W-:-:S02]  /*1540*/  UIMAD UR21, UR15, UR43, URZ ;  /* 0x0000002b0f1572a4 */ /* 0x000fc4000f8e023f */
[----:B------:R-:W-:Y:S01]  /*1550*/  IADD3 R4, -R0, RZ, RZ ;  /* 0x000000ff00047210 */ /* 0x000fe20007ffe1ff */
[----:B------:R-:W-:Y:S02]  /*1560*/  UIMAD.WIDE UR8, UR46, UR41, URZ ;  /* 0x000000292e0872a5 */ /* 0x000fe4000f8e023f */
[----:B------:R-:W-:Y:S02]  /*1570*/  USEL UR22, UR22, URZ, UP0 ;  /* 0x0000003f16167287 */ /* 0x000fe40008000000 */
[C---:B------:R-:W-:Y:S01]  /*1580*/  IMAD R3, R6.reuse, R4, R3 ;  /* 0x0000000406037224 */ /* 0x040fe200078e0203 */
[----:B------:R-:W-:Y:S02]  /*1590*/  @UP3 UIMAD UR18, UR48, UR40, URZ ;  /* 0x00000028301232a4 */ /* 0x000fe4000f8e023f */
[----:B------:R-:W-:Y:S02]  /*15a0*/  UISETP.LT.AND UP0, UPT, UR7, UR5, UPT ;  /* 0x000000050700728c */ /* 0x000fe4000bf01270 */
[----:B------:R-:W-:Y:S01]  /*15b0*/  ISETP.GT.U32.AND P1, PT, R6, R3, PT ;  /* 0x000000030600720c */ /* 0x000fe20003f24070 */
[----:B------:R-:W-:-:S02]  /*15c0*/  @UP2 UIADD3 UR51, UR17, UR21, URZ ;  /* 0x0000001511332290 */ /* 0x000fc4000fffe03f */
[----:B------:R-:W-:Y:S02]  /*15d0*/  UIMAD UR19, UR9, UR12, URZ ;  /* 0x0000000c091372a4 */ /* 0x000fe4000f8e023f */
[----:B------:R-:W-:Y:S02]  /*15e0*/  @UP3 USEL UR18, UR18, UR15, !UP2 ;  /* 0x0000000f12123287 */ /* 0x000fe4000d000000 */
[----:B------:R-:W-:Y:S02]  /*15f0*/  UIMAD.WIDE.U32 UR16, UR8, UR12, URZ ;  /* 0x0000000c081072a5 */ /* 0x000fe4000f8e003f */
[----:B------:R-:W-:Y:S01]  /*1600*/  USEL UR38, UR7, UR5, UP0 ;  /* 0x0000000507267287 */ /* 0x000fe20008000000 */
[----:B------:R-:W-:Y:S01]  /*1610*/  @UP3 ULDC UR12, c[0x0][0x2e4] ;  /* 0x0000b900000c3ab9 */ /* 0x000fe20000000800 */
[----:B------:R-:W-:Y:S02]  /*1620*/  UIMAD UR19, UR8, UR13, UR19 ;  /* 0x0000000d081372a4 */ /* 0x000fe4000f8e0213 */
[----:B------:R-:W-:Y:S01]  /*1630*/  @!P1 IMAD.IADD R3, R3, 0x1, -R6 ;  /* 0x0000000103039824 */ /* 0x000fe200078e0a06 */
[----:B------:R-:W-:Y:S01]  /*1640*/  @UP3 UIMAD UR37, UR57, UR12, UR18 ;  /* 0x0000000c392532a4 */ /* 0x000fe2000f8e0212 */
[----:B------:R-:W-:Y:S01]  /*1650*/  @!P1 VIADD R0, R0, 0x1 ;  /* 0x0000000100009836 */ /* 0x000fe20000000000 */
[----:B------:R-:W-:Y:S01]  /*1660*/  ULEA UR18, UR38, 0xffffffc0, 0x6 ;  /* 0xffffffc026127891 */ /* 0x000fe2000f8e303f */
[----:B------:R-:W-:Y:S01]  /*1670*/  PLOP3.LUT P1, PT, PT, PT, UP1, 0x80, 0x0 ;  /* 0x000000000000781c */ /* 0x000fe20003f2f018 */
[----:B------:R-:W-:Y:S01]  /*1680*/  @!UP3 UIMAD UR20, UR48, UR41, UR57 ;  /* 0x000000293014b2a4 */ /* 0x000fe2000f8e0239 */
[----:B------:R-:W-:Y:S01]  /*1690*/  ISETP.GE.U32.AND P0, PT, R3, R6, PT ;  /* 0x000000060300720c */ /* 0x000fe20003f06070 */
[----:B------:R-:W-:Y:S01]  /*16a0*/  UIMAD.WIDE.U32 UR12, UR8, UR15, URZ ;  /* 0x0000000f080c72a5 */ /* 0x000fe2000f8e003f */
[----:B------:R-:W-:Y:S01]  /*16b0*/  LOP3.LUT R3, R7, UR57, RZ, 0x3c, !PT ;  /* 0x0000003907037c12 */ /* 0x000fe2000f8e3cff */
[----:B------:R-:W-:-:S02]  /*16c0*/  UIADD3 UR41, UR17, UR19, URZ ;  /* 0x0000001311297290 */ /* 0x000fc4000fffe03f */
[----:B------:R-:W-:Y:S01]  /*16d0*/  USHF.R.S32.HI UR19, URZ, 0x1f, UR18 ;  /* 0x0000001f3f137899 */ /* 0x000fe20008011412 */
[----:B------:R-:W-:Y:S01]  /*16e0*/  ISETP.GE.AND P2, PT, R3, RZ, PT ;  /* 0x000000ff0300720c */ /* 0x000fe20003f46270 */
[----:B------:R-:W-:Y:S02]  /*16f0*/  UIADD3 UR5, UP0, UR18, UR29, URZ ;  /* 0x0000001d12057290 */ /* 0x000fe4000ff1e03f */
[----:B------:R-:W-:Y:S02]  /*1700*/  USEL UR56, UR16, UR12, !UP2 ;  /* 0x0000000c10387287 */ /* 0x000fe4000d000000 */
[----:B------:R-:W-:Y:S02]  /*1710*/  UIMAD UR7, UR9, UR15, URZ ;  /* 0x0000000f090772a4 */ /* 0x000fe4000f8e023f */
[----:B------:R-:W-:Y:S01]  /*1720*/  UIADD3.X UR12, UR19, UR22, URZ, UP0, !UPT ;  /* 0x00000016130c7290 */ /* 0x000fe200087fe43f */
[----:B------:R-:W-:Y:S01]  /*1730*/  @P0 IADD3 R0, R0, 0x1, RZ ;  /* 0x0000000100000810 */ /* 0x000fe20007ffe0ff */
[----:B------:R-:W-:Y:S01]  /*1740*/  UIMAD UR9, UR9, UR5, URZ ;  /* 0x00000005090972a4 */ /* 0x000fe2000f8e023f */
[----:B------:R-:W-:Y:S01]  /*1750*/  PLOP3.LUT P0, PT, PT, PT, UP3, 0x80, 0x0 ;  /* 0x000000000000781c */ /* 0x000fe20003f0f038 */
[----:B------:R-:W-:-:S02]  /*1760*/  @UP1 UIADD3 UR27, UR44, UR47, URZ ;  /* 0x0000002f2c1b1290 */ /* 0x000fc4000fffe03f */
[----:B------:R-:W-:Y:S01]  /*1770*/  @!UP2 UIADD3 UR50, UR31, UR23, URZ ;  /* 0x000000171f32a290 */ /* 0x000fe2000fffe03f */
[----:B------:R-:W-:Y:S01]  /*1780*/  IMAD.MOV.U32 R14, RZ, RZ, R0 ;  /* 0x000000ffff0e7224 */ /* 0x000fe200078e0000 */
[----:B------:R-:W-:Y:S02]  /*1790*/  @!UP3 UIMAD UR37, UR20, UR40, URZ ;  /* 0x000000281425b2a4 */ /* 0x000fe4000f8e023f */
[----:B------:R-:W-:Y:S01]  /*17a0*/  UIMAD.WIDE.U32 UR22, UR8, UR5, URZ ;  /* 0x00000005081672a5 */ /* 0x000fe2000f8e003f */
[----:B------:R-:W-:Y:S01]  /*17b0*/  @UP1 ULDC.64 UR20, c[0x0][0x250] ;  /* 0x0000940000141ab9 */ /* 0x000fe20000000a00 */
[----:B------:R-:W-:Y:S01]  /*17c0*/  UIMAD UR5, UR8, UR12, UR9 ;  /* 0x0000000c080572a4 */ /* 0x000fe2000f8e0209 */
[----:B------:R-:W-:Y:S01]  /*17d0*/  @!P2 IADD3 R14, -R14, RZ, RZ ;  /* 0x000000ff0e0ea210 */ /* 0x000fe20007ffe1ff */
[----:B------:R-:W-:Y:S01]  /*17e0*/  @UP1 UIMAD.WIDE.U32 UR8, UR27, UR20, URZ ;  /* 0x000000141b0812a5 */ /* 0x000fe2000f8e003f */
[----:B------:R-:W-:Y:S01]  /*17f0*/  @!P3 LOP3.LUT R14, RZ, R7, RZ, 0x33, !PT ;  /* 0x00000007ff0eb212 */ /* 0x000fe200078e33ff */
[----:B------:R-:W-:-:S02]  /*1800*/  @UP2 UIADD3 UR41, UR13, UR7, URZ ;  /* 0x000000070d292290 */ /* 0x000fc4000fffe03f */
[----:B------:R-:W-:Y:S02]  /*1810*/  UIMAD UR46, UR57, UR46, URZ ;  /* 0x0000002e392e72a4 */ /* 0x000fe4000f8e023f */
[----:B------:R-:W-:Y:S02]  /*1820*/  @UP1 UIMAD UR7, UR27, UR21, URZ ;  /* 0x000000151b0712a4 */ /* 0x000fe4000f8e023f */
        /* <DEDUP_REMOVED lines=20> */
.L_x_205:
        /* <DEDUP_REMOVED lines=13> */
.L_x_206:
        /* <DEDUP_REMOVED lines=11> */
.L_x_207:
[----:B------:R-:W-:Y:S02]  /*1af0*/  ULDC UR5, c[0x0][0x270] ;  /* 0x00009c0000057ab9 */ /* 0x000fe40000000800 */
[----:B------:R-:W-:-:S04]  /*1b00*/  UIMAD UR5, UR48, UR5, UR57 ;  /* 0x00000005300572a4 */ /* 0x000fc8000f8e0239 */
[----:B------:R-:W-:-:S12]  /*1b10*/  UIMAD UR5, UR5, UR60, URZ ;  /* 0x0000003c050572a4 */ /* 0x000fd8000f8e023f */
.L_x_208:
[----:B------:R-:W1:Y:S01]  /*1b20*/  S2R R19, SR_TID.X ;  /* 0x0000000000137919 */ /* 0x000e620000002100 */
[----:B------:R-:W-:Y:S01]  /*1b30*/  USHF.R.S32.HI UR26, URZ, 0x1f, UR57 ;  /* 0x0000001f3f1a7899 */ /* 0x000fe20008011439 */
[----:B------:R-:W-:Y:S01]  /*1b40*/  SHF.R.S32.HI R251, RZ, 0x1f, R250 ;  /* 0x0000001ffffb7819 */ /* 0x000fe200000114fa */
[----:B------:R-:W-:Y:S01]  /*1b50*/  ULDC.64 UR8, c[0x0][0x428] ;  /* 0x00010a0000087ab9 */ /* 0x000fe20000000a00 */
[----:B------:R-:W-:Y:S01]  /*1b60*/  UIADD3 UR7, UR18, UR5, URZ ;  /* 0x0000000512077290 */ /* 0x000fe2000fffe03f */
[----:B------:R-:W-:Y:S01]  /*1b70*/  IADD3 R4, P0, R250, UR12, RZ ;  /* 0x0000000cfa047c10 */ /* 0x000fe2000ff1e0ff */
[----:B------:R-:W-:Y:S01]  /*1b80*/  UIMAD UR5, UR26, UR8, URZ ;  /* 0x000000081a0572a4 */ /* 0x000fe2000f8e023f */
[----:B------:R-:W-:Y:S01]  /*1b90*/  IMAD.U32 R9, RZ, RZ, UR8 ;  /* 0x00000008ff097e24 */ /* 0x000fe2000f8e00ff */
[----:B------:R-:W-:Y:S01]  /*1ba0*/  ULDC UR13, c[0x0][0x2dc] ;  /* 0x0000b700000d7ab9 */ /* 0x000fe20000000800 */
[----:B------:R-:W-:Y:S01]  /*1bb0*/  IADD3.X R5, R251, UR50, RZ, P0, !PT ;  /* 0x00000032fb057c10 */ /* 0x000fe200087fe4ff */
[----:B------:R-:W-:Y:S01]  /*1bc0*/  UIMAD UR34, UR57, UR9, UR5 ;  /* 0x00000009392272a4 */ /* 0x000fe2000f8e0205 */
[----:B------:R-:W-:Y:S01]  /*1bd0*/  BSSY B1, `(.L_x_204) ;  /* 0x0000819000017945 */ /* 0x000fe20003800000 */
[----:B------:R-:W-:Y:S01]  /*1be0*/  ULDC UR15, c[0x0][0x270] ;  /* 0x00009c00000f7ab9 */ /* 0x000fe20000000800 */
[----:B------:R-:W-:Y:S01]  /*1bf0*/  ULDC.64 UR8, c[0x0][0x420] ;  /* 0x0001080000087ab9 */ /* 0x000fe20000000a00 */
[----:B------:R-:W-:Y:S01]  /*1c00*/  UIMAD UR35, UR13, UR15, URZ ;  /* 0x0000000f0d2372a4 */ /* 0x000fe2000f8e023f */
[----:B------:R-:W-:Y:S01]  /*1c10*/  IMAD.U32 R0, RZ, RZ, UR8 ;  /* 0x00000008ff007e24 */ /* 0x000fe2000f8e00ff */
[----:B------:R-:W-:-:S02]  /*1c20*/  UIMAD UR5, UR19, UR8, URZ ;  /* 0x00000008130572a4 */ /* 0x000fc4000f8e023f */
[----:B------:R-:W-:Y:S01]  /*1c30*/  UIADD3 UR15, -UR6, UR14, UR45 ;  /* 0x0000000e060f7290 */ /* 0x000fe2000fffe12d */
[----:B------:R-:W-:Y:S01]  /*1c40*/  IMAD.WIDE.U32 R4, R0, UR18, R4 ;  /* 0x0000001200047c25 */ /* 0x000fe2000f8e0004 */
[----:B------:R-:W-:Y:S01]  /*1c50*/  UIMAD UR5, UR18, UR9, UR5 ;  /* 0x00000009120572a4 */ /* 0x000fe2000f8e0205 */
[----:B------:R-:W-:Y:S01]  /*1c60*/  ULDC UR50, c[0x0][0x398] ;  /* 0x0000e60000327ab9 */ /* 0x000fe20000000800 */
[----:B------:R-:W-:Y:S02]  /*1c70*/  USHF.L.U32 UR23, UR35, 0x6, URZ ;  /* 0x0000000623177899 */ /* 0x000fe4000800063f */
[----:B------:R-:W-:Y:S02]  /*1c80*/  UIADD3 UR37, UR18, UR37, URZ ;  /* 0x0000002512257290 */ /* 0x000fe4000fffe03f */
[----:B------:R-:W-:Y:S01]  /*1c90*/  VIADD R5, R5, UR5 ;  /* 0x0000000505057c36 */ /* 0x000fe20008000000 */
[----:B------:R-:W-:Y:S01]  /*1ca0*/  UIADD3 UR5, UR15, -UR50, URZ ;  /* 0x800000320f057290 */ /* 0x000fe2000fffe03f */
[----:B------:R-:W-:Y:S01]  /*1cb0*/  ULDC.64 UR16, c[0x0][0x478] ;  /* 0x00011e0000107ab9 */ /* 0x000fe20000000a00 */
[----:B------:R-:W-:Y:S01]  /*1cc0*/  ULDC.64 UR12, c[0x0][0x258] ;  /* 0x00009600000c7ab9 */ /* 0x000fe20000000a00 */
[----:B------:R-:W-:Y:S01]  /*1cd0*/  UIMAD.WIDE UR16, UR7, 0x4, UR16 ;  /* 0x00000004071078a5 */ /* 0x000fe2000f8e0210 */
[----:B-1----:R-:W-:Y:S01]  /*1ce0*/  SHF.R.S32.HI R20, RZ, 0x1f, R19 ;  /* 0x0000001fff147819 */ /* 0x002fe20000011413 */
[----:B------:R-:W-:Y:S01]  /*1cf0*/  UIMAD UR7, UR26, UR12, URZ ;  /* 0x0000000c1a0772a4 */ /* 0x000fe2000f8e023f */
[----:B------:R-:W-:Y:S01]  /*1d00*/  IMAD.WIDE.U32 R4, R9, UR57, R4 ;  /* 0x0000003909047c25 */ /* 0x000fe2000f8e0004 */
[----:B------:R-:W-:Y:S01]  /*1d10*/  ULDC.64 UR30, c[0x0][0x210] ;  /* 0x00008400001e7ab9 */ /* 0x000fe20000000a00 */
[----:B------:R-:W-:Y:S01]  /*1d20*/  LEA.HI R3, R20, R19, RZ, 0x2 ;  /* 0x0000001314037211 */ /* 0x000fe200078f10ff */
[----:B------:R-:W-:Y:S01]  /*1d30*/  UIMAD UR13, UR57, UR13, UR7 ;  /* 0x0000000d390d72a4 */ /* 0x000fe2000f8e0207 */
[----:B------:R-:W-:Y:S01]  /*1d40*/  VIADD R5, R5, UR34 ;  /* 0x0000002205057c36 */ /* 0x000fe20008000000 */
[----:B------:R-:W-:Y:S01]  /*1d50*/  ULDC.64 UR28, c[0x0][0x3e0] ;  /* 0x0000f800001c7ab9 */ /* 0x000fe20000000a00 */
[----:B------:R-:W-:Y:S01]  /*1d60*/  SHF.R.S32.HI R3, RZ, 0x2, R3 ;  /* 0x00000002ff037819 */ /* 0x000fe20000011403 */
[----:B------:R-:W-:-:S03]  /*1d70*/  ULDC.64 UR26, c[0x0][0x400] ;  /* 0x00010000001a7ab9 */ /* 0x000fc60000000a00 */
[----:B------:R-:W-:Y:S01]  /*1d80*/  SHF.R.S32.HI R18, RZ, 0x1f, R3 ;  /* 0x0000001fff127819 */ /* 0x000fe20000011403 */
[C---:B------:R-:W-:Y:S01]  /*1d90*/  IMAD.WIDE.U32 R4, R3.reuse, UR8, R4 ;  /* 0x0000000803047c25 */ /* 0x040fe2000f8e0004 */
[C---:B------:R-:W-:Y:S01]  /*1da0*/  IADD3 R0, P0, R3.reuse, UR18, RZ ;  /* 0x0000001203007c10 */ /* 0x040fe2000ff1e0ff */
[----:B------:R-:W-:Y:S02]  /*1db0*/  UIADD3 UR18, UP2, UP0, UR22, UR23, UR46 ;  /* 0x0000001716127290 */ /* 0x000fe4000f85e02e */
[----:B------:R-:W-:Y:S01]  /*1dc0*/  USHF.R.S32.HI UR22, URZ, 0x1f, UR5 ;  /* 0x0000001f3f167899 */ /* 0x000fe20008011405 */
[----:B------:R-:W-:Y:S01]  /*1dd0*/  IADD3.X R8, R18, UR19, RZ, P0, !PT ;  /* 0x0000001312087c10 */ /* 0x000fe200087fe4ff */
[----:B------:R-:W-:Y:S01]  /*1de0*/  IMAD.WIDE.U32 R6, R0, UR42, R250 ;  /* 0x0000002a00067c25 */ /* 0x000fe2000f8e00fa */
[----:B------:R-:W-:Y:S01]  /*1df0*/  LEA R237, P3, R4, UR28, 0x1 ;  /* 0x0000001c04ed7c11 */ /* 0x000fe2000f8608ff */
[----:B------:R-:W-:Y:S02]  /*1e00*/  ULEA.HI UR22, UR22, UR5, URZ, 0x6 ;  /* 0x0000000516167291 */ /* 0x000fe4000f8f303f */
[----:B------:R-:W-:Y:S01]  /*1e10*/  IMAD R8, R8, UR42, RZ ;  /* 0x0000002a08087c24 */ /* 0x000fe2000f8e02ff */
[----:B------:R-:W-:Y:S01]  /*1e20*/  IADD3 R6, P0, R6, UR58, RZ ;  /* 0x0000003a06067c10 */ /* 0x000fe2000ff1e0ff */
[----:B------:R-:W-:Y:S01]  /*1e30*/  USHF.R.S32.HI UR5, URZ, 0x1f, UR23 ;  /* 0x0000001f3f057899 */ /* 0x000fe20008011417 */
[----:B------:R-:W-:Y:S01]  /*1e40*/  IMAD R9, R18, UR8, RZ ;  /* 0x0000000812097c24 */ /* 0x000fe2000f8e02ff */
[----:B------:R-:W-:Y:S01]  /*1e50*/  USHF.R.S32.HI UR22, URZ, 0x6, UR22 ;  /* 0x000000063f167899 */ /* 0x000fe20008011416 */
[----:B------:R-:W-:Y:S01]  /*1e60*/  IMAD R0, R0, UR43, R8 ;  /* 0x0000002b00007c24 */ /* 0x000fe2000f8e0208 */
[----:B------:R-:W-:Y:S01]  /*1e70*/  LEA.HI R8, R20, R19, RZ, 0x5 ;  /* 0x0000001314087211 */ /* 0x000fe200078f28ff */
[----:B------:R-:W-:Y:S01]  /*1e80*/  UIADD3.X UR5, UR52, UR5, UR55, UP2, UP0 ;  /* 0x0000000534057290 */ /* 0x000fe200097e0437 */
[----:B------:R-:W-:Y:S01]  /*1e90*/  IMAD R9, R3, UR9, R9 ;  /* 0x0000000903097c24 */ /* 0x000fe2000f8e0209 */
[----:B------:R-:W-:Y:S01]  /*1ea0*/  UISETP.LT.AND UP0, UPT, URZ, UR22, UPT ;  /* 0x000000163f00728c */ /* 0x000fe2000bf01270 */
[----:B------:R-:W-:Y:S01]  /*1eb0*/  IADD3.X R7, R7, UR51, R0, P0, !PT ;  /* 0x0000003307077c10 */ /* 0x000fe200087fe400 */
[----:B------:R-:W-:Y:S01]  /*1ec0*/  UIADD3 UR7, UP3, UP2, UR54, UR18, UR56 ;  /* 0x0000001236077290 */ /* 0x000fe2000fa7e038 */
[----:B------:R-:W-:Y:S01]  /*1ed0*/  LOP3.LUT R0, R8, 0xffffffe0, RZ, 0xc0, !PT ;  /* 0xffffffe008007812 */ /* 0x000fe200078ec0ff */
[----:B------:R-:W-:Y:S01]  /*1ee0*/  USEL UR22, URZ, UR22, !UP0 ;  /* 0x000000163f167287 */ /* 0x000fe2000c000000 */
[----:B------:R-:W-:Y:S01]  /*1ef0*/  SHF.R.S32.HI R8, RZ, 0x5, R8 ;  /* 0x00000005ff087819 */ /* 0x000fe20000011408 */
[----:B------:R-:W-:Y:S01]  /*1f00*/  UIADD3.X UR5, UR53, UR5, UR41, UP3, UP2 ;  /* 0x0000000535057290 */ /* 0x000fe20009fe4429 */
[----:B------:R-:W-:Y:S01]  /*1f10*/  IMAD.IADD R5, R5, 0x1, R9 ;  /* 0x0000000105057824 */ /* 0x000fe200078e0209 */
[----:B------:R-:W-:Y:S01]  /*1f20*/  UISETP.GT.AND UP0, UPT, UR38, UR22, UPT ;  /* 0x000000162600728c */ /* 0x000fe2000bf04270 */
[----:B------:R-:W-:Y:S01]  /*1f30*/  IMAD.IADD R0, R19, 0x1, -R0 ;  /* 0x0000000113007824 */ /* 0x000fe200078e0a00 */
[----:B------:R-:W-:Y:S01]  /*1f40*/  ULDC.64 UR42, c[0x0][0x2b0] ;  /* 0x0000ac00002a7ab9 */ /* 0x000fe20000000a00 */
[----:B------:R-:W-:Y:S01]  /*1f50*/  UMOV UR19, UR16 ;  /* 0x0000001000137c82 */ /* 0x000fe20008000000 */
[----:B------:R-:W-:Y:S01]  /*1f60*/  UIMAD.WIDE UR8, UR37, 0x4, UR42 ;  /* 0x00000004250878a5 */ /* 0x000fe2000f8e022a */
[----:B------:R-:W-:Y:S01]  /*1f70*/  IMAD R8, R8, UR35, R0 ;  /* 0x0000002308087c24 */ /* 0x000fe2000f8e0200 */
[----:B------:R-:W-:Y:S01]  /*1f80*/  UMOV UR18, UR17 ;  /* 0x0000001100127c82 */ /* 0x000fe20008000000 */
[----:B------:R-:W-:Y:S01]  /*1f90*/  IMAD.U32 R0, RZ, RZ, UR12 ;  /* 0x0000000cff007e24 */ /* 0x000fe2000f8e00ff */
[----:B------:R-:W-:-:S03]  /*1fa0*/  LEA.HI.X R235, R4, UR29, R5, 0x1, P3 ;  /* 0x0000001d04eb7c11 */ /* 0x000fc600098f0c05 */
[----:B------:R-:W-:Y:S01]  /*1fb0*/  IMAD.WIDE.U32 R6, R0, UR57, R6 ;  /* 0x0000003900067c25 */ /* 0x000fe2000f8e0006 */
[C---:B------:R-:W-:Y:S01]  /*1fc0*/  IADD3 R0, P0, R8.reuse, UR7, RZ ;  /* 0x0000000708007c10 */ /* 0x040fe2000ff1e0ff */
[----:B------:R-:W-:Y:S02]  /*1fd0*/  UIADD3 UR7, UR38, -0x1, URZ ;  /* 0xffffffff26077890 */ /* 0x000fe4000fffe03f */
[----:B------:R-:W-:Y:S01]  /*1fe0*/  VIADD R7, R7, UR13 ;  /* 0x0000000d07077c36 */ /* 0x000fe20008000000 */
[----:B------:R-:W-:Y:S01]  /*1ff0*/  LEA.HI.X.SX32 R8, R8, UR5, 0x1, P0 ;  /* 0x0000000508087c11 */ /* 0x000fe200080f0eff */
[----:B------:R-:W-:Y:S01]  /*2000*/  UMOV UR17, UR8 ;  /* 0x0000000800117c82 */ /* 0x000fe20008000000 */
[----:B------:R-:W-:Y:S01]  /*2010*/  PLOP3.LUT P0, PT, PT, PT, UP0, 0x80, 0x0 ;  /* 0x000000000000781c */ /* 0x000fe20003f0f008 */
[----:B------:R-:W-:Y:S01]  /*2020*/  UMOV UR16, UR9 ;  /* 0x0000000900107c82 */ /* 0x000fe20008000000 */
[----:B------:R-:W-:Y:S02]  /*2030*/  LEA R228, P2, R0, UR26, 0x2 ;  /* 0x0000001a00e47c11 */ /* 0x000fe4000f8410ff */
[----:B------:R-:W-:-:S02]  /*2040*/  LEA R236, P4, R6, UR30, 0x1 ;  /* 0x0000001e06ec7c11 */ /* 0x000fc4000f8808ff */
[----:B------:R-:W-:Y:S02]  /*2050*/  LEA.HI.X R227, R0, UR27, R8, 0x2, P2 ;  /* 0x0000001b00e37c11 */ /* 0x000fe400090f1408 */
[----:B------:R-:W-:-:S05]  /*2060*/  LEA.HI.X R234, R6, UR31, R7, 0x1, P4 ;  /* 0x0000001f06ea7c11 */ /* 0x000fca000a0f0c07 */
        /* <DEDUP_REMOVED lines=20> */
.L_x_210:
        /* <DEDUP_REMOVED lines=19> */
.L_x_211:
        /* <DEDUP_REMOVED lines=8> */
[----:B------:R-:W-:Y:S01]  /*2360*/  USHF.R.S32.HI UR19, URZ, 0x1f, UR57 ;  /* 0x0000001f3f137899 */ /* 0x000fe20008011439 */
[----:B------:R-:W-:Y:S01]  /*2370*/  ULDC.64 UR14, c[0x0][0x468] ;  /* 0x00011a00000e7ab9 */ /* 0x000fe20000000a00 */
[----:B------:R-:W-:-:S02]  /*2380*/  ISETP.GE.AND P4, PT, R3, UR6, PT ;  /* 0x0000000603007c0c */ /* 0x000fc4000bf86270 */
[----:B------:R-:W-:Y:S01]  /*2390*/  MOV R0, UR5 ;  /* 0x0000000500007c02 */ /* 0x000fe20008000f00 */
[----:B------:R-:W-:Y:S01]  /*23a0*/  UIMAD UR5, UR19, UR14, URZ ;  /* 0x0000000e130572a4 */ /* 0x000fe2000f8e023f */
[----:B------:R-:W-:Y:S01]  /*23b0*/  IADD3 R6, P0, R4, UR7, RZ ;  /* 0x0000000704067c10 */ /* 0x000fe2000ff1e0ff */
[----:B------:R-:W-:Y:S02]  /*23c0*/  VIADD R4, R3, 0x40 ;  /* 0x0000004003047836 */ /* 0x000fe40000000000 */
[----:B------:R-:W-:Y:S01]  /*23d0*/  UIMAD UR15, UR57, UR15, UR5 ;  /* 0x0000000f390f72a4 */ /* 0x000fe2000f8e0205 */
[----:B------:R-:W-:Y:S02]  /*23e0*/  IADD3.X R7, R5, UR18, R0, P0, !PT ;  /* 0x0000001205077c10 */ /* 0x000fe400087fe400 */
[----:B------:R-:W-:Y:S02]  /*23f0*/  MOV R0, UR14 ;  /* 0x0000000e00007c02 */ /* 0x000fe40008000f00 */
        /* <DEDUP_REMOVED lines=20> */
.L_x_213:
[----:B------:R-:W-:Y:S05]  /*2540*/  BSYNC B0 ;  /* 0x0000000000007941 */ /* 0x000fea0003800000 */
.L_x_212:
        /* <DEDUP_REMOVED lines=19> */
.L_x_215:
[----:B------:R-:W-:Y:S05]  /*2680*/  BSYNC B0 ;  /* 0x0000000000007941 */ /* 0x000fea0003800000 */
.L_x_214:
        /* <DEDUP_REMOVED lines=32> */
.L_x_217:
[----:B------:R-:W-:Y:S05]  /*2890*/  BSYNC B0 ;  /* 0x0000000000007941 */ /* 0x000fea0003800000 */
.L_x_216:
        /* <DEDUP_REMOVED lines=20> */
.L_x_209:
        /* <DEDUP_REMOVED lines=72> */
.L_x_220:
[----:B------:R-:W-:Y:S05]  /*2e60*/  BSYNC B0 ;  /* 0x0000000000007941 */ /* 0x000fea0003800000 */
.L_x_219:
        /* <DEDUP_REMOVED lines=44> */
.L_x_222:
[----:B------:R-:W-:Y:S05]  /*3130*/  BSYNC B0 ;  /* 0x0000000000007941 */ /* 0x000fea0003800000 */
.L_x_221:
        /* <DEDUP_REMOVED lines=41> */
.L_x_224:
[----:B------:R-:W-:Y:S05]  /*33d0*/  BSYNC B0 ;  /* 0x0000000000007941 */ /* 0x000fea0003800000 */
.L_x_223:
        /* <DEDUP_REMOVED lines=16> */
.L_x_226:
        /* <DEDUP_REMOVED lines=37> */
.L_x_227:
[----:B------:R-:W-:Y:S05]  /*3730*/  BSYNC B0 ;  /* 0x0000000000007941 */ /* 0x000fea0003800000 */
.L_x_225:
[----:B------:R-:W5:Y:S01]  /*3740*/  LDL R17, [R1+0x10] ;  /* 0x0000100001117983 */ /* 0x000f620000100800 */
[----:B-1----:R-:W-:Y:S01]  /*3750*/  IMAD.U32 R4, RZ, RZ, UR24 ;  /* 0x00000018ff047e24 */ /* 0x002fe2000f8e00ff */
[----:B------:R-:W-:Y:S01]  /*3760*/  UIMAD UR8, UR32, UR24, URZ ;  /* 0x00000018200872a4 */ /* 0x000fe2000f8e023f */
[----:B------:R-:W-:Y:S01]  /*3770*/  BSSY B0, `(.L_x_228) ;  /* 0x0000041000007945 */ /* 0x000fe20003800000 */
[----:B------:R1:W-:Y:S01]  /*3780*/  @P1 STS [R0+0x9000], RZ ;  /* 0x009000ff00001388 */ /* 0x0003e20000000800 */
[----:B------:R-:W-:Y:S01]  /*3790*/  IMAD.WIDE.U32 R4, R4, UR45, R250 ;  /* 0x0000002d04047c25 */ /* 0x000fe2000f8e00fa */
[----:B------:R-:W-:Y:S02]  /*37a0*/  UIMAD UR8, UR45, UR25, UR8 ;  /* 0x000000192d0872a4 */ /* 0x000fe4000f8e0208 */
[----:B------:R1:W-:Y:S01]  /*37b0*/  @P1 STS [R0+0x9004], RZ ;  /* 0x009004ff00001388 */ /* 0x0003e20000000800 */
[----:B----4-:R-:W-:-:S03]  /*37c0*/  IADD3 R6, P2, R4, UR33, RZ ;  /* 0x0000002104067c10 */ /* 0x010fc6000ff5e0ff */
[----:B------:R1:W-:Y:S01]  /*37d0*/  @P1 STS.64 [R0+0x9008], RZ ;  /* 0x009008ff00001388 */ /* 0x0003e20000000a00 */
[----:B------:R-:W-:Y:S01]  /*37e0*/  IMAD.U32 R4, RZ, RZ, UR8 ;  /* 0x00000008ff047e24 */ /* 0x000fe2000f8e00ff */
[----:B------:R-:W-:Y:S02]  /*37f0*/  ULDC.64 UR8, c[0x0][0x260] ;  /* 0x0000980000087ab9 */ /* 0x000fe40000000a00 */
[----:B------:R1:W-:Y:S02]  /*3800*/  @P1 STS.128 [R0+0xb000], RZ ;  /* 0x00b000ff00001388 */ /* 0x0003e40000000c00 */
[----:B------:R-:W-:Y:S01]  /*3810*/  IADD3.X R7, R5, UR36, R4, P2, !PT ;  /* 0x0000002405077c10 */ /* 0x000fe200097fe404 */
[----:B------:R-:W-:Y:S01]  /*3820*/  IMAD R5, R15, UR8, RZ ;  /* 0x000000080f057c24 */ /* 0x000fe2000f8e02ff */
[----:B------:R1:W-:Y:S03]  /*3830*/  @P1 STS.128 [R0+0xd000], RZ ;  /* 0x00d000ff00001388 */ /* 0x0003e60000000c00 */
[----:B------:R-:W-:-:S02]  /*3840*/  IMAD R5, R14, UR9, R5 ;  /* 0x000000090e057c24 */ /* 0x000fc4000f8e0205 */
        /* <DEDUP_REMOVED lines=11> */
[----:B-1----:R-:W-:Y:S10]  /*3900*/  @P1 BRA `(.L_x_229) ;  /* 0x00000000009c1947 */ /* 0x002ff40003800000 */
[----:B--2---:R-:W2:Y:S01]  /*3910*/  LDL R10, [R1+0x8] ;  /* 0x00000800010a7983 */ /* 0x004ea20000100800 */
        /* <DEDUP_REMOVED lines=38> */
.L_x_229:
[----:B------:R-:W-:Y:S05]  /*3b80*/  BSYNC B0 ;  /* 0x0000000000007941 */ /* 0x000fea0003800000 */
.L_x_228:
        /* <DEDUP_REMOVED lines=13> */
[----:B--2-4-:R-:W1:Y:S01]  /*3c60*/  @!P1 LDC.64 R10, c[0x0][0x218] ;  /* 0x00008600ff0a9b82 */ /* 0x014e620000000a00 */
        /* <DEDUP_REMOVED lines=29> */
.L_x_231:
[----:B------:R-:W-:Y:S05]  /*3e40*/  BSYNC B0 ;  /* 0x0000000000007941 */ /* 0x000fea0003800000 */
.L_x_230:
[----:B------:R-:W0:Y:S01]  /*3e50*/  LDGDEPBAR ;  /* 0x00000000000079af */ /* 0x000e220000000000 */
[----:B------:R-:W-:Y:S01]  /*3e60*/  ULDC.64 UR12, c[0x0][0x3c8] ;  /* 0x0000f200000c7ab9 */ /* 0x000fe20000000a00 */
[----:B-12---:R-:W-:Y:S01]  /*3e70*/  IMAD.SHL.U32 R4, R17, 0x4, RZ ;  /* 0x0000000411047824 */ /* 0x006fe200078e00ff */
[----:B------:R-:W-:Y:S01]  /*3e80*/  UISETP.NE.U32.AND UP1, UPT, UR12, URZ, UPT ;  /* 0x0000003f0c00728c */ /* 0x000fe2000bf25070 */
[----:B------:R-:W-:Y:S01]  /*3e90*/  ISETP.NE.AND P4, PT, R15, RZ, PT ;  /* 0x000000ff0f00720c */ /* 0x000fe20003f85270 */
[----:B------:R-:W-:Y:S01]  /*3ea0*/  IMAD.MOV.U32 R252, RZ, RZ, 0x7f800000 ;  /* 0x7f800000fffc7424 */ /* 0x000fe200078e00ff */
[----:B------:R-:W-:Y:S01]  /*3eb0*/  ISETP.NE.AND P3, PT, R16, RZ, PT ;  /* 0x000000ff1000720c */ /* 0x000fe20003f65270 */
[----:B------:R-:W-:Y:S01]  /*3ec0*/  UISETP.NE.AND.EX UP1, UPT, UR13, URZ, UPT, UP1 ;  /* 0x0000003f0d00728c */ /* 0x000fe2000bf25310 */
[----:B------:R-:W-:Y:S01]  /*3ed0*/  SHF.R.S32.HI R8, RZ, 0x1f, R17 ;  /* 0x0000001fff087819 */ /* 0x000fe20000011411 */
[----:B----4-:R-:W-:Y:S01]  /*3ee0*/  IMAD.MOV.U32 R11, RZ, RZ, 0x7f800000 ;  /* 0x7f800000ff0b7424 */ /* 0x010fe200078e00ff */
[----:B------:R-:W-:Y:S01]  /*3ef0*/  IADD3 R4, P2, R4, UR17, RZ ;  /* 0x0000001104047c10 */ /* 0x000fe2000ff5e0ff */
[----:B------:R-:W-:Y:S01]  /*3f00*/  IMAD.MOV.U32 R10, RZ, RZ, 0x7f800000 ;  /* 0x7f800000ff0a7424 */ /* 0x000fe200078e00ff */
[----:B---3--:R-:W-:Y:S01]  /*3f10*/  SHF.R.S32.HI R0, RZ, 0x1f, R9 ;  /* 0x0000001fff007819 */ /* 0x008fe20000011409 */
[----:B------:R-:W-:Y:S01]  /*3f20*/  IMAD.MOV.U32 R249, RZ, RZ, 0x7f800000 ;  /* 0x7f800000fff97424 */ /* 0x000fe200078e00ff */
[----:B------:R-:W-:Y:S01]  /*3f30*/  @!P5 LEA R6, P1, R9, UR17, 0x2 ;  /* 0x000000110906dc11 */ /* 0x000fe2000f8210ff */
[----:B------:R-:W-:Y:S01]  /*3f40*/  USHF.R.S32.HI UR8, URZ, 0x1f, UR57 ;  /* 0x0000001f3f087899 */ /* 0x000fe20008011439 */
[----:B------:R-:W-:Y:S01]  /*3f50*/  SHF.L.U64.HI R3, R17, 0x2, R8 ;  /* 0x0000000211037819 */ /* 0x000fe20000010208 */
[----:B------:R-:W-:Y:S01]  /*3f60*/  IMAD.U32 R225, RZ, RZ, UR49 ;  /* 0x00000031ffe17e24 */ /* 0x000fe2000f8e00ff */
[----:B------:R-:W-:Y:S01]  /*3f70*/  @!P5 LEA.HI.X R7, R9, UR16, R0, 0x2, P1 ;  /* 0x000000100907dc11 */ /* 0x000fe200088f1400 */
[----:B------:R-:W-:Y:S01]  /*3f80*/  @UP1 ULDC.64 UR20, c[0x0][0x3d0] ;  /* 0x0000f40000141ab9 */ /* 0x000fe20000000a00 */
[----:B------:R-:W-:Y:S01]  /*3f90*/  IADD3.X R5, R3, UR16, RZ, P2, !PT ;  /* 0x0000001003057c10 */ /* 0x000fe200097fe4ff */
[----:B------:R-:W-:Y:S01]  /*3fa0*/  @UP1 UIMAD UR5, UR59, UR20, URZ ;  /* 0x000000143b0512a4 */ /* 0x000fe2000f8e023f */
[----:B------:R-:W-:Y:S01]  /*3fb0*/  PLOP3.LUT P1, PT, PT, PT, UP1, 0x80, 0x0 ;  /* 0x000000000000781c */ /* 0x000fe20003f2f018 */
[----:B------:R-:W5:Y:S01]  /*3fc0*/  @!P5 LDG.E R252, desc[UR10][R6.64] ;  /* 0x0000000a06fcd981 */ /* 0x000f62000c1e1900 */
[----:B------:R-:W-:-:S04]  /*3fd0*/  DEPBAR.LE SB0, 0x1 ;  /* 0x000080400000791a */ /* 0x000fc80000000000 */
[----:B------:R-:W2:Y:S01]  /*3fe0*/  @!P4 LDG.E R11, desc[UR10][R4.64] ;  /* 0x0000000a040bc981 */ /* 0x000ea2000c1e1900 */
[----:B------:R-:W-:Y:S01]  /*3ff0*/  @UP1 UMOV UR9, UR8 ;  /* 0x0000000800091c82 */ /* 0x000fe20008000000 */
[----:B------:R-:W-:Y:S01]  /*4000*/  @UP1 UMOV UR8, UR57 ;  /* 0x0000003900081c82 */ /* 0x000fe20008000000 */
[----:B------:R-:W-:Y:S01]  /*4010*/  @UP1 UIMAD UR5, UR48, UR21, UR5 ;  /* 0x00000015300512a4 */ /* 0x000fe2000f8e0205 */
[----:B------:R-:W3:Y:S01]  /*4020*/  @!P3 LDG.E R10, desc[UR10][R4.64+0x20] ;  /* 0x0000200a040ab981 */ /* 0x000ee2000c1e1900 */
[----:B------:R-:W-:Y:S02]  /*4030*/  @UP1 UIMAD.WIDE.U32 UR8, UR48, UR20, UR8 ;  /* 0x00000014300812a5 */ /* 0x000fe4000f8e0008 */
[----:B------:R-:W-:Y:S01]  /*4040*/  UIADD3 UR40, UR45, UR14, URZ ;  /* 0x0000000e2d287290 */ /* 0x000fe2000fffe03f */
[----:B------:R1:W5:Y:S01]  /*4050*/  @!P6 LDG.E R249, desc[UR10][R4.64+0x80] ;  /* 0x0000800a04f9e981 */ /* 0x000362000c1e1900 */
[----:B------:R-:W-:Y:S02]  /*4060*/  @UP1 ULEA UR12, UP0, UR8, UR12, 0x2 ;  /* 0x0000000c080c1291 */ /* 0x000fe4000f80103f */
[----:B------:R-:W-:Y:S01]  /*4070*/  @UP1 UIADD3 UR5, UR9, UR5, URZ ;  /* 0x0000000509051290 */ /* 0x000fe2000fffe03f */
[----:B------:R-:W-:Y:S03]  /*4080*/  BAR.SYNC.DEFER_BLOCKING 0x0 ;  /* 0x0000000000007b1d */ /* 0x000fe60000010000 */
[----:B------:R-:W-:-:S03]  /*4090*/  @UP1 ULEA.HI.X UR13, UR8, UR13, UR5, 0x2, UP0 ;  /* 0x0000000d080d1291 */ /* 0x000fc600080f1405 */
[----:B------:R-:W-:Y:S01]  /*40a0*/  @UP1 ULDC UR5, c[0x0][0x2e8] ;  /* 0x0000ba0000051ab9 */ /* 0x000fe20000000800 */
[----:B------:R-:W-:Y:S01]  /*40b0*/  IMAD.MOV.U32 R248, RZ, RZ, R226 ;  /* 0x000000fffff87224 */ /* 0x000fe200078e00e2 */
        /* <DEDUP_REMOVED lines=12> */
[----:B------:R-:W-:Y:S01]  /*4180*/  CS2R R106, SRZ ;  /* 0x00000000006a7805 */ /* 0x000fe2000001ff00 */
[----:B-1----:R-:W-:Y:S01]  /*4190*/  IMAD.U32 R4, RZ, RZ, UR12 ;  /* 0x0000000cff047e24 */ /* 0x002fe2000f8e00ff */
[----:B------:R-:W-:Y:S01]  /*41a0*/  CS2R R104, SRZ ;  /* 0x0000000000687805 */ /* 0x000fe2000001ff00 */
[----:B------:R-:W-:Y:S01]  /*41b0*/  IMAD.U32 R5, RZ, RZ, UR13 ;  /* 0x0000000dff057e24 */ /* 0x000fe2000f8e00ff */
[----:B------:R-:W-:Y:S01]  /*41c0*/  LEA.HI R0, R20, R19, RZ, 0x6 ;  /* 0x0000001314007211 */ /* 0x000fe200078f30ff */
[----:B------:R-:W1:Y:S01]  /*41d0*/  LDSM.16.M88.4 R160, [R209+0xf000] ;  /* 0x00f00000d1a0783b */ /* 0x000e620000000200 */
[----:B------:R-:W-:Y:S02]  /*41e0*/  CS2R R102, SRZ ;  /* 0x0000000000667805 */ /* 0x000fe4000001ff00 */
[----:B------:R-:W-:-:S02]  /*41f0*/  CS2R R100, SRZ ;  /* 0x0000000000647805 */ /* 0x000fc4000001ff00 */
[----:B------:R-:W-:Y:S01]  /*4200*/  CS2R R94, SRZ ;  /* 0x00000000005e7805 */ /* 0x000fe2000001ff00 */
[----:B------:R4:W3:Y:S01]  /*4210*/  @P1 LDG.E R4, desc[UR10][R4.64] ;  /* 0x0000000a04041981 */ /* 0x0008e2000c1e1900 */
[----:B------:R-:W1:Y:S01]  /*4220*/  @P1 MUFU.RCP R3, UR5 ;  /* 0x0000000500031d08 */ /* 0x000e620008001000 */
[----:B------:R-:W-:Y:S01]  /*4230*/  SHF.R.S32.HI R0, RZ, 0x6, R0 ;  /* 0x00000006ff007819 */ /* 0x000fe20000011400 */
[----:B------:R-:W-:Y:S01]  /*4240*/  IMAD.SHL.U32 R19, R19, 0x2, RZ ;  /* 0x0000000213137824 */ /* 0x000fe200078e00ff */
[----:B------:R-:W1:Y:S01]  /*4250*/  LDSM.16.M88.4 R164, [R209+0xf400] ;  /* 0x00f40000d1a4783b */ /* 0x000e620000000200 */
[----:B------:R-:W-:Y:S02]  /*4260*/  CS2R R92, SRZ ;  /* 0x00000000005c7805 */ /* 0x000fe4000001ff00 */
[----:B------:R-:W-:Y:S01]  /*4270*/  CS2R R98, SRZ ;  /* 0x0000000000627805 */ /* 0x000fe2000001ff00 */
[----:B------:R-:W-:Y:S01]  /*4280*/  IMAD.SHL.U32 R0, R0, 0x20, RZ ;  /* 0x0000002000007824 */ /* 0x000fe200078e00ff */
[----:B------:R-:W1:Y:S01]  /*4290*/  LDSM.16.M88.4 R168, [R210+0xf000] ;  /* 0x00f00000d2a8783b */ /* 0x000e620000000200 */
[----:B------:R-:W-:-:S02]  /*42a0*/  CS2R R96, SRZ ;  /* 0x0000000000607805 */ /* 0x000fc4000001ff00 */
[----:B------:R-:W-:Y:S02]  /*42b0*/  CS2R R90, SRZ ;  /* 0x00000000005a7805 */ /* 0x000fe4000001ff00 */
[----:B------:R-:W-:Y:S02]  /*42c0*/  CS2R R88, SRZ ;  /* 0x0000000000587805 */ /* 0x000fe4000001ff00 */
[----:B------:R-:W-:Y:S01]  /*42d0*/  LOP3.LUT R0, R0, 0x6, R19, 0xf8, !PT ;  /* 0x0000000600007812 */ /* 0x000fe200078ef813 */
[----:B------:R-:W1:Y:S01]  /*42e0*/  LDSM.16.M88.4 R172, [R210+0xf400] ;  /* 0x00f40000d2ac783b */ /* 0x000e620000000200 */
[----:B------:R-:W-:Y:S01]  /*42f0*/  IMAD R6, RZ, RZ, -UR23 ;  /* 0x80000017ff067e24 */ /* 0x000fe2000f8e02ff */
[----:B------:R-:W-:Y:S02]  /*4300*/  CS2R R86, SRZ ;  /* 0x0000000000567805 */ /* 0x000fe4000001ff00 */
[----:B------:R-:W-:Y:S01]  /*4310*/  CS2R R84, SRZ ;  /* 0x0000000000547805 */ /* 0x000fe2000001ff00 */
[----:B------:R-:W-:Y:S01]  /*4320*/  IMAD R225, R225, 0x80, R0 ;  /* 0x00000080e1e17824 */ /* 0x000fe200078e0200 */
[----:B------:R-:W1:Y:S01]  /*4330*/  LDSM.16.M88.4 R176, [R209+0x11000] ;  /* 0x01100000d1b0783b */ /* 0x000e620000000200 */
[----:B------:R-:W-:Y:S01]  /*4340*/  VIADD R0, R17, 0xffffffc0 ;  /* 0xffffffc011007836 */ /* 0x000fe20000000000 */
[----:B------:R-:W-:-:S02]  /*4350*/  CS2R R78, SRZ ;  /* 0x00000000004e7805 */ /* 0x000fc4000001ff00 */
[----:B------:R-:W-:Y:S01]  /*4360*/  CS2R R76, SRZ ;  /* 0x00000000004c7805 */ /* 0x000fe2000001ff00 */
[----:B------:R-:W1:Y:S01]  /*4370*/  LDSM.16.M88.4 R180, [R209+0x11400] ;  /* 0x01140000d1b4783b */ /* 0x000e620000000200 */
[----:B------:R-:W-:Y:S02]  /*4380*/  CS2R R82, SRZ ;  /* 0x0000000000527805 */ /* 0x000fe4000001ff00 */
[----:B------:R-:W-:Y:S02]  /*4390*/  CS2R R80, SRZ ;  /* 0x0000000000507805 */ /* 0x000fe4000001ff00 */
[----:B------:R-:W-:Y:S01]  /*43a0*/  CS2R R74, SRZ ;  /* 0x00000000004a7805 */ /* 0x000fe2000001ff00 */
[----:B------:R-:W1:Y:S01]  /*43b0*/  LDSM.16.M88.4 R184, [R210+0x11000] ;  /* 0x01100000d2b8783b */ /* 0x000e620000000200 */
[----:B----4-:R-:W-:Y:S01]  /*43c0*/  IMAD.SHL.U32 R5, R17, 0x4, RZ ;  /* 0x0000000411057824 */ /* 0x010fe200078e00ff */
[----:B------:R-:W-:Y:S02]  /*43d0*/  CS2R R72, SRZ ;  /* 0x0000000000487805 */ /* 0x000fe4000001ff00 */
[----:B------:R-:W-:Y:S01]  /*43e0*/  CS2R R70, SRZ ;  /* 0x0000000000467805 */ /* 0x000fe2000001ff00 */
[----:B------:R-:W4:Y:S01]  /*43f0*/  LDSM.16.M88.4 R188, [R210+0x11400] ;  /* 0x01140000d2bc783b */ /* 0x000f220000000200 */
[----:B------:R-:W-:-:S02]  /*4400*/  CS2R R68, SRZ ;  /* 0x0000000000447805 */ /* 0x000fc4000001ff00 */
[----:B------:R-:W-:Y:S02]  /*4410*/  CS2R R62, SRZ ;  /* 0x00000000003e7805 */ /* 0x000fe4000001ff00 */
[----:B------:R-:W-:Y:S01]  /*4420*/  CS2R R60, SRZ ;  /* 0x00000000003c7805 */ /* 0x000fe2000001ff00 */
[----:B------:R-:W1:Y:S01]  /*4430*/  LDSM.16.M88.4 R192, [R209+0x13000] ;  /* 0x01300000d1c0783b */ /* 0x000e620000000200 */
[----:B------:R-:W-:Y:S02]  /*4440*/  CS2R R66, SRZ ;  /* 0x0000000000427805 */ /* 0x000fe4000001ff00 */
[----:B------:R-:W-:Y:S02]  /*4450*/  CS2R R64, SRZ ;  /* 0x0000000000407805 */ /* 0x000fe4000001ff00 */
[----:B------:R-:W-:Y:S01]  /*4460*/  CS2R R58, SRZ ;  /* 0x00000000003a7805 */ /* 0x000fe2000001ff00 */
[----:B------:R-:W1:Y:S01]  /*4470*/  LDSM.16.M88.4 R196, [R209+0x13400] ;  /* 0x01340000d1c4783b */ /* 0x000e620000000200 */
        /* <DEDUP_REMOVED lines=8> */
[----:B------:R-:W-:-:S02]  /*4500*/  USHF.L.U32 UR21, UR35, 0x4, URZ ;  /* 0x0000000423157899 */ /* 0x000fc4000800063f */
[----:B------:R-:W-:Y:S02]  /*4510*/  USHF.L.U32 UR20, UR35, 0x3, URZ ;  /* 0x0000000323147899 */ /* 0x000fe4000800063f */
[----:B------:R-:W-:Y:S02]  /*4520*/  UIADD3 UR8, UR21, 0x40, URZ ;  /* 0x0000004015087890 */ /* 0x000fe4000fffe03f */
[----:B------:R-:W-:Y:S02]  /*4530*/  UIADD3 UR30, UR21, 0x20, URZ ;  /* 0x00000020151e7890 */ /* 0x000fe4000fffe03f */
[----:B------:R-:W-:Y:S02]  /*4540*/  UIADD3 UR8, UR20, UR8, URZ ;  /* 0x0000000814087290 */ /* 0x000fe4000fffe03f */
[----:B------:R-:W-:Y:S02]  /*4550*/  UIADD3 UR29, UR20, UR30, URZ ;  /* 0x0000001e141d7290 */ /* 0x000fe4000fffe03f */
[----:B------:R-:W-:-:S02]  /*4560*/  UIADD3 UR8, UR20, UR8, URZ ;  /* 0x0000000814087290 */ /* 0x000fc4000fffe03f */
[----:B------:R-:W-:Y:S02]  /*4570*/  UIADD3 UR28, UR20, UR29, URZ ;  /* 0x0000001d141c7290 */ /* 0x000fe4000fffe03f */
[----:B------:R-:W-:Y:S02]  /*4580*/  UIADD3 UR25, UR21, 0x40, URZ ;  /* 0x0000004015197890 */ /* 0x000fe4000fffe03f */
[----:B------:R-:W-:Y:S02]  /*4590*/  UIADD3 UR27, UR20, UR28, URZ ;  /* 0x0000001c141b7290 */ /* 0x000fe4000fffe03f */
[----:B------:R-:W-:Y:S01]  /*45a0*/  UIADD3 UR31, UR20, UR8, URZ ;  /* 0x00000008141f7290 */ /* 0x000fe2000fffe03f */
[----:B------:R-:W-:Y:S01]  /*45b0*/  CS2R R48, SRZ ;  /* 0x0000000000307805 */ /* 0x000fe2000001ff00 */
[----:B------:R-:W-:Y:S01]  /*45c0*/  UIADD3 UR41, -UR6, 0x80, UR40 ;  /* 0x0000008006297890 */ /* 0x000fe2000fffe128 */
[----:B------:R-:W-:Y:S01]  /*45d0*/  CS2R R42, SRZ ;  /* 0x00000000002a7805 */ /* 0x000fe2000001ff00 */
[----:B------:R-:W-:Y:S01]  /*45e0*/  UIADD3 UR24, UR20, UR25, URZ ;  /* 0x0000001914187290 */ /* 0x000fe2000fffe03f */
[----:B------:R-:W-:Y:S01]  /*45f0*/  CS2R R40, SRZ ;  /* 0x0000000000287805 */ /* 0x000fe2000001ff00 */
[----:B------:R-:W-:Y:S01]  /*4600*/  UIADD3 UR26, UR20, UR27, URZ ;  /* 0x0000001b141a7290 */ /* 0x000fe2000fffe03f */
[----:B------:R-:W-:Y:S01]  /*4610*/  CS2R R38, SRZ ;  /* 0x0000000000267805 */ /* 0x000fe2000001ff00 */
[----:B------:R-:W-:Y:S01]  /*4620*/  UIADD3 UR23, UR20, UR31, URZ ;  /* 0x0000001f14177290 */ /* 0x000fe2000fffe03f */
[----:B------:R-:W-:Y:S01]  /*4630*/  CS2R R36, SRZ ;  /* 0x0000000000247805 */ /* 0x000fe2000001ff00 */
[----:B------:R-:W-:Y:S01]  /*4640*/  UMOV UR5, URZ ;  /* 0x0000003f00057c82 */ /* 0x000fe20008000000 */
[----:B------:R-:W-:Y:S01]  /*4650*/  ULDC UR15, c[0x0][0x394] ;  /* 0x0000e500000f7ab9 */ /* 0x000fe20000000800 */
[----:B------:R-:W-:-:S02]  /*4660*/  UIMAD UR39, UR35, 0x18, URZ ;  /* 0x00000018232778a4 */ /* 0x000fc4000f8e023f */
[----:B------:R-:W-:Y:S02]  /*4670*/  USHF.L.U32 UR38, UR35, 0x5, URZ ;  /* 0x0000000523267899 */ /* 0x000fe4000800063f */
[----:B------:R-:W-:Y:S02]  /*4680*/  UIMAD UR37, UR35, 0x28, URZ ;  /* 0x00000028232578a4 */ /* 0x000fe4000f8e023f */
[----:B------:R-:W-:Y:S01]  /*4690*/  UIMAD UR36, UR35, 0x30, URZ ;  /* 0x00000030232478a4 */ /* 0x000fe2000f8e023f */
[----:B------:R-:W-:Y:S01]  /*46a0*/  ULDC UR43, c[0x0][0x2d0] ;  /* 0x0000b400002b7ab9 */ /* 0x000fe20000000800 */
[----:B------:R-:W-:Y:S02]  /*46b0*/  UIADD3 UR42, UR45, 0x80, URZ ;  /* 0x000000802d2a7890 */ /* 0x000fe4000fffe03f */
[----:B------:R-:W-:Y:S02]  /*46c0*/  UIMAD UR35, UR35, 0x38, URZ ;  /* 0x00000038232378a4 */ /* 0x000fe4000f8e023f */
[----:B------:R-:W-:-:S02]  /*46d0*/  UIADD3 UR41, UR41, -UR50, URZ ;  /* 0x8000003229297290 */ /* 0x000fc4000fffe03f */
[----:B------:R-:W-:Y:S02]  /*46e0*/  UIADD3 UR33, UR20, UR24, URZ ;  /* 0x0000001814217290 */ /* 0x000fe4000fffe03f */
[----:B------:R-:W-:Y:S02]  /*46f0*/  UIADD3 UR34, UR20, UR26, URZ ;  /* 0x0000001a14227290 */ /* 0x000fe4000fffe03f */
[----:B------:R-:W-:Y:S01]  /*4700*/  UIADD3 UR32, UR20, UR23, URZ ;  /* 0x0000001714207290 */ /* 0x000fe2000fffe03f */
[----:B------:R-:W-:Y:S01]  /*4710*/  UMOV UR9, UR15 ;  /* 0x0000000f00097c82 */ /* 0x000fe20008000000 */
[----:B------:R-:W-:Y:S01]  /*4720*/  ULDC UR46, c[0x0][0x398] ;  /* 0x0000e600002e7ab9 */ /* 0x000fe20000000800 */
[----:B--2---:R-:W-:Y:S04]  /*4730*/  STL [R1], R11 ;  /* 0x0000000b01007387 */ /* 0x004fe80000100800 */
[----:B------:R-:W-:Y:S04]  /*4740*/  STL [R1+0x14], R6 ;  /* 0x0000140601007387 */ /* 0x000fe80000100800 */
[----:B------:R2:W-:Y:S04]  /*4750*/  STL [R1+0x30], R5 ;  /* 0x0000300501007387 */ /* 0x0005e80000100800 */
[----:B---3--:R-:W-:Y:S01]  /*4760*/  STL [R1+0x4], R10 ;  /* 0x0000040a01007387 */ /* 0x008fe20000100800 */
[----:B-1----:R-:W-:-:S05]  /*4770*/  @P1 FMUL.FTZ R3, R4, R3 ;  /* 0x0000000304031220 */ /* 0x002fca0000410000 */
[----:B------:R-:W-:Y:S01]  /*4780*/  @P1 R2UR UR12, R3 ;  /* 0x00000000030c12ca */ /* 0x000fe200000e0000 */
[----:B------:R-:W-:Y:S01]  /*4790*/  VIADD R3, R219, 0x1800 ;  /* 0x00001800db037836 */ /* 0x000fe20000000000 */
[----:B--2---:R-:W-:-:S04]  /*47a0*/  SHF.L.U64.HI R5, R17, 0x2, R8 ;  /* 0x0000000211057819 */ /* 0x004fc80000010208 */
[----:B------:R-:W-:Y:S02]  /*47b0*/  SEL R208, R3, R219, !P0 ;  /* 0x000000db03d07207 */ /* 0x000fe40004000000 */
[----:B------:R-:W-:-:S04]  /*47c0*/  SHF.R.S32.HI R3, RZ, 0x1f, R0 ;  /* 0x0000001fff037819 */ /* 0x000fc80000011400 */
[C---:B------:R-:W-:Y:S01]  /*47d0*/  SHF.L.U64.HI R3, R0.reuse, 0x2, R3 ;  /* 0x0000000200037819 */ /* 0x040fe20000010203 */
[----:B------:R-:W-:Y:S01]  /*47e0*/  IMAD.SHL.U32 R0, R0, 0x4, RZ ;  /* 0x0000000400007824 */ /* 0x000fe200078e00ff */
[----:B------:R-:W-:Y:S04]  /*47f0*/  STL [R1+0x2c], R5 ;  /* 0x00002c0501007387 */ /* 0x000fe80000100800 */
[----:B------:R1:W-:Y:S04]  /*4800*/  STL [R1+0x28], R3 ;  /* 0x0000280301007387 */ /* 0x0003e80000100800 */
[----:B------:R2:W-:Y:S01]  /*4810*/  STL [R1+0x24], R0 ;  /* 0x0000240001007387 */ /* 0x0005e20000100800 */
[----:B------:R-:W-:Y:S01]  /*4820*/  VIADD R4, R217, 0x1800 ;  /* 0x00001800d9047836 */ /* 0x000fe20000000000 */
[----:B------:R-:W-:-:S04]  /*4830*/  LEA R208, R208, UR4, 0x1 ;  /* 0x00000004d0d07c11 */ /* 0x000fc8000f8e08ff */
[----:B------:R-:W-:Y:S01]  /*4840*/  SEL R4, R4, R217, !P0 ;  /* 0x000000d904047207 */ /* 0x000fe20004000000 */
[----:B------:R-:W-:Y:S01]  /*4850*/  @UP1 UMOV UR5, UR12 ;  /* 0x0000000c00051c82 */ /* 0x000fe20008000000 */
[----:B------:R-:W-:Y:S02]  /*4860*/  ULDC UR12, c[0x0][0x2ec] ;  /* 0x0000bb00000c7ab9 */ /* 0x000fe40000000800 */
[----:B-1--4-:R-:W-:-:S07]  /*4870*/  LEA R3, R4, UR4, 0x1 ;  /* 0x0000000404037c11 */ /* 0x012fce000f8e08ff */
.L_x_236:
[----:B------:R-:W3:Y:S01]  /*4880*/  LDL R152, [R1+0x30] ;  /* 0x0000300001987983 */ /* 0x000ee20000100800 */
[----:B--2---:R-:W-:Y:S01]  /*4890*/  IMAD.IADD R0, R218, 0x1, R208 ;  /* 0x00000001da007824 */ /* 0x004fe200078e02d0 */
[----:B------:R-:W-:Y:S01]  /*48a0*/  USHF.L.U32 UR8, UR7, 0x6, URZ ;  /* 0x0000000607087899 */ /* 0x000fe2000800063f */
[----:B------:R-:W-:Y:S03]  /*48b0*/  IMAD.MOV.U32 R229, RZ, RZ, R227 ;  /* 0x000000ffffe57224 */ /* 0x000fe600078e00e3 */
[----:B------:R-:W2:Y:S01]  /*48c0*/  LDL R156, [R1+0x2c] ;  /* 0x00002c00019c7983 */ /* 0x000ea20000100800 */
[----:B------:R-:W-:Y:S01]  /*48d0*/  UMOV UR13, UR61 ;  /* 0x0000003d000d7c82 */ /* 0x000fe20008000000 */
[----:B------:R-:W-:Y:S04]  /*48e0*/  UISETP.GE.AND UP0, UPT, UR8, UR41, UPT ;  /* 0x000000290800728c */ /* 0x000fe8000bf06270 */
[----:B------:R-:W0:Y:S06]  /*48f0*/  LDGDEPBAR ;  /* 0x00000000000079af */ /* 0x000e2c0000000000 */
[----:B------:R-:W4:Y:S01]  /*4900*/  LDL R238, [R1+0x10] ;  /* 0x0000100001ee7983 */ /* 0x000f220000100800 */
[----:B------:R-:W-:Y:S04]  /*4910*/  DEPBAR.LE SB0, 0x0 ;  /* 0x000080000000791a */ /* 0x000fe80000000000 */
[----:B------:R-:W-:Y:S06]  /*4920*/  BAR.SYNC.DEFER_BLOCKING 0x0 ;  /* 0x0000000000007b1d */ /* 0x000fec0000010000 */
[----:B------:R-:W-:Y:S06]  /*4930*/  LDSM.16.M88.4 R32, [R208] ;  /* 0x00000000d020783b */ /* 0x000fec0000000200 */
[----:B------:R-:W1:Y:S06]  /*4940*/  LDSM.16.M88.4 R16, [R209+0x9000] ;  /* 0x00900000d110783b */ /* 0x000e6c0000000200 */
[----:B------:R-:W1:Y:S06]  /*4950*/  LDSM.16.M88.4 R28, [R208+0x800] ;  /* 0x00080000d01c783b */ /* 0x000e6c0000000200 */
[----:B------:R-:W1:Y:S06]  /*4960*/  LDSM.16.M88.4 R132, [R209+0x9400] ;  /* 0x00940000d184783b */ /* 0x000e6c0000000200 */
[----:B------:R-:W-:Y:S06]  /*4970*/  LDSM.16.M88.4 R136, [R0] ;  /* 0x000000000088783b */ /* 0x000fec0000000200 */
[----:B------:R-:W1:Y:S06]  /*4980*/  LDSM.16.M88.4 R140, [R210+0x9000] ;  /* 0x00900000d28c783b */ /* 0x000e6c0000000200 */
[----:B------:R-:W1:Y:S06]  /*4990*/  LDSM.16.M88.4 R144, [R0+0x800] ;  /* 0x000800000090783b */ /* 0x000e6c0000000200 */
[----:B------:R-:W1:Y:S02]  /*49a0*/  LDSM.16.M88.4 R148, [R210+0x9400] ;  /* 0x00940000d294783b */ /* 0x000e640000000200 */
[-C--:B-1----:R-:W-:Y:S06]  /*49b0*/  HMMA.16816.F32.BF16 R4, R32, R16.reuse, RZ ;  /* 0x000000102004723c */ /* 0x082fec00000418ff */
[C---:B------:R-:W-:Y:S06]  /*49c0*/  HMMA.16816.F32.BF16 R8, R28.reuse, R16, RZ ;  /* 0x000000101c08723c */ /* 0x040fec00000418ff */
[-C--:B------:R-:W-:Y:S06]  /*49d0*/  HMMA.16816.F32.BF16 R12, R28, R18.reuse, RZ ;  /* 0x000000121c0c723c */ /* 0x080fec00000418ff */
[C---:B------:R-:W-:Y:S06]  /*49e0*/  HMMA.16816.F32.BF16 R16, R32.reuse, R18, RZ ;  /* 0x000000122010723c */ /* 0x040fec00000418ff */
[-C--:B------:R-:W-:Y:S06]  /*49f0*/  HMMA.16816.F32.BF16 R20, R32, R132.reuse, RZ ;  /* 0x000000842014723c */ /* 0x080fec00000418ff */
[C---:B------:R-:W-:Y:S06]  /*4a00*/  HMMA.16816.F32.BF16 R24, R28.reuse, R132, RZ ;  /* 0x000000841c18723c */ /* 0x040fec00000418ff */
[-C--:B------:R-:W-:Y:S06]  /*4a10*/  HMMA.16816.F32.BF16 R28, R28, R134.reuse, RZ ;  /* 0x000000861c1c723c */ /* 0x080fec00000418ff */
[----:B------:R-:W-:Y:S01]  /*4a20*/  HMMA.16816.F32.BF16 R32, R32, R134, RZ ;  /* 0x000000862020723c */ /* 0x000fe200000418ff */
[----:B------:R-:W-:Y:S05]  /*4a30*/  LDSM.16.M88.4 R132, [R208+0x1000] ;  /* 0x00100000d084783b */ /* 0x000fea0000000200 */
[-C--:B------:R-:W-:Y:S06]  /*4a40*/  HMMA.16816.F32.BF16 R4, R136, R140.reuse, R4 ;  /* 0x0000008c8804723c */ /* 0x080fec0000041804 */
        /* <DEDUP_REMOVED lines=9> */
[----:B------:R-:W-:Y:S06]  /*4ae0*/  LDSM.16.M88.4 R136, [R0+0x1000] ;  /* 0x001000000088783b */ /* 0x000fec0000000200 */
[----:B------:R-:W-:Y:S01]  /*4af0*/  LDSM.16.M88.4 R148, [R210+0xb400] ;  /* 0x00b40000d294783b */ /* 0x000fe20000000200 */
[-C--:B-1----:R-:W-:Y:S05]  /*4b00*/  HMMA.16816.F32.BF16 R4, R132, R140.reuse, R4 ;  /* 0x0000008c8404723c */ /* 0x082fea0000041804 */
[----:B---3-5:R-:W-:Y:S02]  /*4b10*/  IADD3 R220, P0, R152, UR19, RZ ;  /* 0x0000001398dc7c10 */ /* 0x028fe4000ff1e0ff */
[----:B------:R-:W1:Y:S04]  /*4b20*/  LDSM.16.M88.4 R152, [R208+0x1800] ;  /* 0x00180000d098783b */ /* 0x000e680000000200 */
[----:B--2---:R-:W-:Y:S02]  /*4b30*/  IADD3.X R221, R156, UR18, RZ, P0, !PT ;  /* 0x000000129cdd7c10 */ /* 0x004fe400087fe4ff */
[----:B------:R-:W2:Y:S06]  /*4b40*/  LDSM.16.M88.4 R156, [R209+0xb400] ;  /* 0x00b40000d19c783b */ /* 0x000eac0000000200 */
[----:B-----5:R3:W5:Y:S06]  /*4b50*/  LDG.E R224, desc[UR10][R220.64] ;  /* 0x0000000adce07981 */ /* 0x02076c000c1e1900 */
[----:B------:R3:W5:Y:S06]  /*4b60*/  LDG.E R223, desc[UR10][R220.64+0x20] ;  /* 0x0000200adcdf7981 */ /* 0x00076c000c1e1900 */
[----:B------:R3:W5:Y:S01]  /*4b70*/  LDG.E R222, desc[UR10][R220.64+0x80] ;  /* 0x0000800adcde7981 */ /* 0x000762000c1e1900 */
[C---:B-1----:R-:W-:Y:S05]  /*4b80*/  HMMA.16816.F32.BF16 R8, R152.reuse, R140, R8 ;  /* 0x0000008c9808723c */ /* 0x042fea0000041808 */
[----:B------:R3:W5:Y:S01]  /*4b90*/  LDG.E R220, desc[UR10][R220.64+0xa0] ;  /* 0x0000a00adcdc7981 */ /* 0x000762000c1e1900 */
[-C--:B------:R-:W-:Y:S06]  /*4ba0*/  HMMA.16816.F32.BF16 R12, R152, R142.reuse, R12 ;  /* 0x0000008e980c723c */ /* 0x080fec000004180c */
[C---:B------:R-:W-:Y:S01]  /*4bb0*/  HMMA.16816.F32.BF16 R16, R132.reuse, R142, R16 ;  /* 0x0000008e8410723c */ /* 0x040fe20000041810 */
[----:B------:R-:W1:Y:S05]  /*4bc0*/  LDSM.16.M88.4 R140, [R210+0xb000] ;  /* 0x00b00000d28c783b */ /* 0x000e6a0000000200 */
[-C--:B--2---:R-:W-:Y:S06]  /*4bd0*/  HMMA.16816.F32.BF16 R20, R132, R156.reuse, R20 ;  /* 0x0000009c8414723c */ /* 0x084fec0000041814 */
[C---:B------:R-:W-:Y:S06]  /*4be0*/  HMMA.16816.F32.BF16 R24, R152.reuse, R156, R24 ;  /* 0x0000009c9818723c */ /* 0x040fec0000041818 */
[-C--:B------:R-:W-:Y:S01]  /*4bf0*/  HMMA.16816.F32.BF16 R28, R152, R158.reuse, R28 ;  /* 0x0000009e981c723c */ /* 0x080fe2000004181c */
[----:B------:R-:W-:Y:S05]  /*4c00*/  LDSM.16.M88.4 R152, [R208+0x2800] ;  /* 0x00280000d098783b */ /* 0x000fea0000000200 */
[----:B------:R-:W-:Y:S01]  /*4c10*/  HMMA.16816.F32.BF16 R32, R132, R158, R32 ;  /* 0x0000009e8420723c */ /* 0x000fe20000041820 */
[----:B------:R-:W-:Y:S05]  /*4c20*/  LDSM.16.M88.4 R132, [R208+0x2000] ;  /* 0x00200000d084783b */ /* 0x000fea0000000200 */
        /* <DEDUP_REMOVED lines=10> */
[----:B------:R-:W-:Y:S06]  /*4cd0*/  LDSM.16.M88.4 R136, [R0+0x2000] ;  /* 0x002000000088783b */ /* 0x000fec0000000200 */
[----:B------:R4:W-:Y:S01]  /*4ce0*/  LDSM.16.M88.4 R148, [R0+0x2800] ;  /* 0x002800000094783b */ /* 0x0009e20000000200 */
[-C--:B-1----:R-:W-:Y:S06]  /*4cf0*/  HMMA.16816.F32.BF16 R4, R132, R140.reuse, R4 ;  /* 0x0000008c8404723c */ /* 0x082fec0000041804 */
[C---:B------:R-:W-:Y:S06]  /*4d00*/  HMMA.16816.F32.BF16 R8, R152.reuse, R140, R8 ;  /* 0x0000008c9808723c */ /* 0x040fec0000041808 */
[-C--:B------:R-:W-:Y:S05]  /*4d10*/  HMMA.16816.F32.BF16 R12, R152, R142.reuse, R12 ;  /* 0x0000008e980c723c */ /* 0x080fea000004180c */
[----:B----4-:R-:W-:Y:S01]  /*4d20*/  IADD3 R0, R238, -UR14, -R225 ;  /* 0x8000000eee007c10 */ /* 0x010fe2000fffe8e1 */
[C---:B------:R-:W-:Y:S01]  /*4d30*/  HMMA.16816.F32.BF16 R16, R132.reuse, R142, R16 ;  /* 0x0000008e8410723c */ /* 0x040fe20000041810 */
[----:B------:R-:W1:Y:S04]  /*4d40*/  LDSM.16.M88.4 R140, [R210+0xd000] ;  /* 0x00d00000d28c783b */ /* 0x000e680000000200 */
[----:B------:R-:W-:Y:S01]  /*4d50*/  VIADD R0, R0, UR6 ;  /* 0x0000000600007c36 */ /* 0x000fe20008000000 */
[-C--:B--2---:R-:W-:Y:S05]  /*4d60*/  HMMA.16816.F32.BF16 R20, R132, R144.reuse, R20 ;  /* 0x000000908414723c */ /* 0x084fea0000041814 */
[----:B------:R-:W-:Y:S01]  /*4d70*/  VIADD R0, R0, UR8 ;  /* 0x0000000800007c36 */ /* 0x000fe20008000000 */
[C---:B------:R-:W-:Y:S06]  /*4d80*/  HMMA.16816.F32.BF16 R24, R152.reuse, R144, R24 ;  /* 0x000000909818723c */ /* 0x040fec0000041818 */
[-C--:B------:R-:W-:Y:S01]  /*4d90*/  HMMA.16816.F32.BF16 R28, R152, R146.reuse, R28 ;  /* 0x00000092981c723c */ /* 0x080fe2000004181c */
[----:B------:R-:W2:Y:S04]  /*4da0*/  LDSM.16.M88.4 R152, [R210+0xd400] ;  /* 0x00d40000d298783b */ /* 0x000ea80000000200 */
[----:B------:R-:W-:Y:S01]  /*4db0*/  VIADD R144, R0, 0xffffffff ;  /* 0xffffffff00907836 */ /* 0x000fe20000000000 */
[----:B------:R-:W-:Y:S04]  /*4dc0*/  HMMA.16816.F32.BF16 R32, R132, R146, R32 ;  /* 0x000000928420723c */ /* 0x000fe80000041820 */
[----:B------:R-:W-:Y:S01]  /*4dd0*/  ISETP.GE.AND P3, PT, R144, RZ, PT ;  /* 0x000000ff9000720c */ /* 0x000fe20003f66270 */
[C---:B------:R-:W-:Y:S02]  /*4de0*/  VIADD R145, R0.reuse, 0xfffffff7 ;  /* 0xfffffff700917836 */ /* 0x040fe40000000000 */
[C---:B------:R-:W-:Y:S04]  /*4df0*/  VIADD R132, R0.reuse, 0x27 ;  /* 0x0000002700847836 */ /* 0x040fe80000000000 */
[----:B------:R-:W-:Y:S01]  /*4e00*/  VIADD R133, R0, 0x28 ;  /* 0x0000002800857836 */ /* 0x000fe20000000000 */
[----:B------:R-:W-:Y:S01]  /*4e10*/  ISETP.GE.AND P0, PT, R132, RZ, PT ;  /* 0x000000ff8400720c */ /* 0x000fe20003f06270 */
[C---:B------:R-:W-:Y:S02]  /*4e20*/  VIADD R135, R0.reuse, 0x18 ;  /* 0x0000001800877836 */ /* 0x040fe40000000000 */
[C---:B------:R-:W-:Y:S01]  /*4e30*/  VIADD R134, R0.reuse, 0x17 ;  /* 0x0000001700867836 */ /* 0x040fe20000000000 */
[----:B------:R-:W-:Y:S01]  /*4e40*/  ISETP.GE.AND P1, PT, R133, RZ, PT ;  /* 0x000000ff8500720c */ /* 0x000fe20003f26270 */
[-C--:B-1----:R-:W-:Y:S05]  /*4e50*/  HMMA.16816.F32.BF16 R4, R136, R140.reuse, R4 ;  /* 0x0000008c8804723c */ /* 0x082fea0000041804 */
[C---:B------:R-:W-:Y:S01]  /*4e60*/  @!P3 IADD3 R144, -R0.reuse, 0x1, RZ ;  /* 0x000000010090b810 */ /* 0x040fe20007ffe1ff */
[C---:B------:R-:W-:Y:S04]  /*4e70*/  HMMA.16816.F32.BF16 R8, R148.reuse, R140, R8 ;  /* 0x0000008c9408723c */ /* 0x040fe80000041808 */
[----:B------:R-:W-:Y:S01]  /*4e80*/  ISETP.GE.AND P3, PT, R135, RZ, PT ;  /* 0x000000ff8700720c */ /* 0x000fe20003f66270 */
[C---:B------:R-:W-:Y:S01]  /*4e90*/  VIADD R146, R0.reuse, 0xfffffff8 ;  /* 0xfffffff800927836 */ /* 0x040fe20000000000 */
[C---:B------:R-:W-:Y:S01]  /*4ea0*/  @!P0 IADD3 R132, -R0.reuse, -0x27, RZ ;  /* 0xffffffd900848810 */ /* 0x040fe20007ffe1ff */
[-C--:B------:R-:W-:Y:S04]  /*4eb0*/  HMMA.16816.F32.BF16 R12, R148, R142.reuse, R12 ;  /* 0x0000008e940c723c */ /* 0x080fe8000004180c */
[C---:B------:R-:W-:Y:S01]  /*4ec0*/  @!P1 IADD3 R133, -R0.reuse, -0x28, RZ ;  /* 0xffffffd800859810 */ /* 0x040fe20007ffe1ff */
[C---:B------:R-:W-:Y:S01]  /*4ed0*/  VIADD R141, R0.reuse, 0x20 ;  /* 0x00000020008d7836 */ /* 0x040fe20000000000 */
[----:B------:R-:W-:Y:S01]  /*4ee0*/  ISETP.GE.AND P1, PT, R145, RZ, PT ;  /* 0x000000ff9100720c */ /* 0x000fe20003f26270 */
[C---:B------:R-:W-:Y:S04]  /*4ef0*/  HMMA.16816.F32.BF16 R16, R136.reuse, R142, R16 ;  /* 0x0000008e8810723c */ /* 0x040fe80000041810 */
[----:B------:R-:W-:Y:S01]  /*4f00*/  ISETP.GE.AND P5, PT, R141, RZ, PT ;  /* 0x000000ff8d00720c */ /* 0x000fe20003fa6270 */
[C---:B------:R-:W-:Y:S01]  /*4f10*/  VIADD R140, R0.reuse, 0x1f ;  /* 0x0000001f008c7836 */ /* 0x040fe20000000000 */
[C---:B------:R-:W-:Y:S01]  /*4f20*/  @!P3 IADD3 R135, -R0.reuse, -0x18, RZ ;  /* 0xffffffe80087b810 */ /* 0x040fe20007ffe1ff */
[C---:B------:R-:W-:Y:S01]  /*4f30*/  VIADD R143, R0.reuse, 0x8 ;  /* 0x00000008008f7836 */ /* 0x040fe20000000000 */
[----:B------:R-:W-:Y:S01]  /*4f40*/  I2FP.F32.S32 R144, R144 ;  /* 0x0000009000907245 */ /* 0x000fe20000201400 */
[-C--:B--2---:R-:W-:Y:S03]  /*4f50*/  HMMA.16816.F32.BF16 R20, R136, R152.reuse, R20 ;  /* 0x000000988814723c */ /* 0x084fe60000041814 */
[----:B------:R-:W-:Y:S01]  /*4f60*/  ISETP.GE.AND P2, PT, R143, RZ, PT ;  /* 0x000000ff8f00720c */ /* 0x000fe20003f46270 */
[----:B------:R-:W-:Y:S01]  /*4f70*/  VIADD R142, R0, 0x7 ;  /* 0x00000007008e7836 */ /* 0x000fe20000000000 */
[----:B------:R-:W-:Y:S01]  /*4f80*/  ISETP.GE.AND P4, PT, R140, RZ, PT ;  /* 0x000000ff8c00720c */ /* 0x000fe20003f86270 */
[C---:B------:R-:W-:Y:S04]  /*4f90*/  HMMA.16816.F32.BF16 R24, R148.reuse, R152, R24 ;  /* 0x000000989418723c */ /* 0x040fe80000041818 */
[----:B------:R-:W-:Y:S01]  /*4fa0*/  ISETP.GE.AND P6, PT, R142, RZ, PT ;  /* 0x000000ff8e00720c */ /* 0x000fe20003fc6270 */
[C---:B------:R-:W-:Y:S01]  /*4fb0*/  VIADD R147, R0.reuse, 0xffffffef ;  /* 0xffffffef00937836 */ /* 0x040fe20000000000 */
[C---:B------:R-:W-:Y:S01]  /*4fc0*/  @!P5 IADD3 R141, -R0.reuse, -0x20, RZ ;  /* 0xffffffe0008dd810 */ /* 0x040fe20007ffe1ff */
[-C--:B------:R-:W-:Y:S03]  /*4fd0*/  HMMA.16816.F32.BF16 R28, R148, R154.reuse, R28 ;  /* 0x0000009a941c723c */ /* 0x080fe6000004181c */
[----:B------:R-:W-:Y:S01]  /*4fe0*/  ISETP.GE.AND P5, PT, R147, RZ, PT ;  /* 0x000000ff9300720c */ /* 0x000fe20003fa6270 */
[C---:B------:R-:W-:Y:S01]  /*4ff0*/  VIADD R152, R0.reuse, 0xffffffe8 ;  /* 0xffffffe800987836 */ /* 0x040fe20000000000 */
[----:B------:R-:W-:Y:S01]  /*5000*/  @!P2 IADD3 R143, -R0, -0x8, RZ ;  /* 0xfffffff8008fa810 */ /* 0x000fe20007ffe1ff */
[----:B------:R-:W-:Y:S04]  /*5010*/  HMMA.16816.F32.BF16 R32, R136, R154, R32 ;  /* 0x0000009a8820723c */ /* 0x000fe80000041820 */
[----:B------:R-:W-:Y:S01]  /*5020*/  ISETP.GE.AND P2, PT, R134, RZ, PT ;  /* 0x000000ff8600720c */ /* 0x000fe20003f46270 */
[C---:B------:R-:W-:Y:S01]  /*5030*/  VIADD R148, R0.reuse, 0xfffffff0 ;  /* 0xfffffff000947836 */ /* 0x040fe20000000000 */
[C---:B------:R-:W-:Y:S01]  /*5040*/  @!P6 IADD3 R142, -R0.reuse, -0x7, RZ ;  /* 0xfffffff9008ee810 */ /* 0x040fe20007ffe1ff */
[----:B------:R-:W-:Y:S01]  /*5050*/  VIADD R150, R0, 0x10 ;  /* 0x0000001000967836 */ /* 0x000fe20000000000 */
[----:B------:R-:W-:Y:S02]  /*5060*/  ISETP.GE.AND P6, PT, R146, RZ, PT ;  /* 0x000000ff9200720c */ /* 0x000fe40003fc6270 */
[----:B------:R-:W-:Y:S01]  /*5070*/  ISETP.GE.AND P0, PT, R148, RZ, PT ;  /* 0x000000ff9400720c */ /* 0x000fe20003f06270 */
[C---:B------:R-:W-:Y:S01]  /*5080*/  VIADD R149, R0.reuse, 0xf ;  /* 0x0000000f00957836 */ /* 0x040fe20000000000 */
[C---:B------:R-:W-:Y:S01]  /*5090*/  @!P4 IADD3 R140, -R0.reuse, -0x1f, RZ ;  /* 0xffffffe1008cc810 */ /* 0x040fe20007ffe1ff */
[----:B------:R-:W-:Y:S01]  /*50a0*/  VIADD R151, R0, 0xffffffe7 ;  /* 0xffffffe700977836 */ /* 0x000fe20000000000 */
[----:B------:R-:W-:Y:S01]  /*50b0*/  ISETP.GE.AND P4, PT, R150, RZ, PT ;  /* 0x000000ff9600720c */ /* 0x000fe20003f86270 */
[C---:B------:R-:W-:Y:S01]  /*50c0*/  FFMA.FTZ R5, R144.reuse, -UR5, R5 ;  /* 0x8000000590057c23 */ /* 0x040fe20008010005 */
[----:B------:R-:W-:Y:S01]  /*50d0*/  ISETP.GE.AND P3, PT, R149, RZ, PT ;  /* 0x000000ff9500720c */ /* 0x000fe20003f66270 */
[----:B------:R-:W-:Y:S01]  /*50e0*/  FFMA.FTZ R19, R144, -UR5, R19 ;  /* 0x8000000590137c23 */ /* 0x000fe20008010013 */
[----:B------:R-:W-:Y:S02]  /*50f0*/  @!P2 IADD3 R134, -R0, -0x17, RZ ;  /* 0xffffffe90086a810 */ /* 0x000fe40007ffe1ff */
[----:B------:R-:W-:Y:S02]  /*5100*/  ISETP.GE.AND P2, PT, R152, RZ, PT ;  /* 0x000000ff9800720c */ /* 0x000fe40003f46270 */
[C---:B------:R-:W-:Y:S02]  /*5110*/  @!P6 IADD3 R146, -R0.reuse, 0x8, RZ ;  /* 0x000000080092e810 */ /* 0x040fe40007ffe1ff */
[----:B------:R-:W-:Y:S02]  /*5120*/  ISETP.GE.AND P6, PT, R151, RZ, PT ;  /* 0x000000ff9700720c */ /* 0x000fe40003fc6270 */
[C---:B------:R-:W-:Y:S02]  /*5130*/  @!P0 IADD3 R148, -R0.reuse, 0x10, RZ ;  /* 0x0000001000948810 */ /* 0x040fe40007ffe1ff */
[----:B------:R-:W-:Y:S02]  /*5140*/  PLOP3.LUT P0, PT, PT, PT, UP0, 0x80, 0x0 ;  /* 0x000000000000781c */ /* 0x000fe40003f0f008 */
[----:B------:R-:W-:Y:S02]  /*5150*/  IABS R153, R0 ;  /* 0x0000000000997213 */ /* 0x000fe40000000000 */
[C---:B------:R-:W-:Y:S02]  /*5160*/  @!P1 IADD3 R145, -R0.reuse, 0x9, RZ ;  /* 0x0000000900919810 */ /* 0x040fe40007ffe1ff */
[C---:B------:R-:W-:Y:S02]  /*5170*/  @!P5 IADD3 R147, -R0.reuse, 0x11, RZ ;  /* 0x000000110093d810 */ /* 0x040fe40007ffe1ff */
[C---:B------:R-:W-:Y:S02]  /*5180*/  @!P4 IADD3 R150, -R0.reuse, -0x10, RZ ;  /* 0xfffffff00096c810 */ /* 0x040fe40007ffe1ff */
[C---:B------:R-:W-:Y:S02]  /*5190*/  @!P3 IADD3 R149, -R0.reuse, -0xf, RZ ;  /* 0xfffffff10095b810 */ /* 0x040fe40007ffe1ff */
[C---:B------:R-:W-:Y:S02]  /*51a0*/  @!P2 IADD3 R152, -R0.reuse, 0x18, RZ ;  /* 0x000000180098a810 */ /* 0x040fe40007ffe1ff */
[----:B------:R-:W-:Y:S02]  /*51b0*/  @!P6 IADD3 R151, -R0, 0x19, RZ ;  /* 0x000000190097e810 */ /* 0x000fe40007ffe1ff */
[----:B------:R-:W-:Y:S02]  /*51c0*/  I2FP.F32.S32 R0, R153 ;  /* 0x0000009900007245 */ /* 0x000fe40000201400 */
[----:B------:R-:W-:Y:S02]  /*51d0*/  I2FP.F32.S32 R143, R143 ;  /* 0x0000008f008f7245 */ /* 0x000fe40000201400 */
[----:B------:R-:W-:Y:S01]  /*51e0*/  I2FP.F32.S32 R142, R142 ;  /* 0x0000008e008e7245 */ /* 0x000fe20000201400 */
[----:B------:R-:W-:Y:S01]  /*51f0*/  FFMA.FTZ R4, R0, -UR5, R4 ;  /* 0x8000000500047c23 */ /* 0x000fe20008010004 */
        /* <DEDUP_REMOVED lines=9> */
[C---:B------:R-:W-:Y:S01]  /*5290*/  FFMA.FTZ R8, R141.reuse, -UR5, R8 ;  /* 0x800000058d087c23 */ /* 0x040fe20008010008 */
[----:B------:R-:W-:Y:S01]  /*52a0*/  I2FP.F32.S32 R134, R134 ;  /* 0x0000008600867245 */ /* 0x000fe20000201400 */
[C---:B------:R-:W-:Y:S01]  /*52b0*/  FFMA.FTZ R9, R140.reuse, -UR5, R9 ;  /* 0x800000058c097c23 */ /* 0x040fe20008010009 */
        /* <DEDUP_REMOVED lines=31> */
[----:B---3--:R-:W-:Y:S06]  /*54b0*/  @!P0 BRA `(.L_x_232) ;  /* 0x0000000000248947 */ /* 0x008fec0003800000 */
        /* <DEDUP_REMOVED lines=9> */
.L_x_232:
[----:B------:R-:W-:Y:S01]  /*5550*/  UIADD3 UR15, UR6, 0x1, -UR14 ;  /* 0x00000001060f7890 */ /* 0x000fe2000fffe80e */
[----:B------:R-:W-:Y:S01]  /*5560*/  VIADD R133, R238, UR8 ;  /* 0x00000008ee857c36 */ /* 0x000fe20008000000 */
[----:B------:R-:W-:Y:S01]  /*5570*/  UIADD3 UR9, -UR13, UR6, -UR14 ;  /* 0x000000060d097290 */ /* 0x000fe2000fffe90e */
[C---:B------:R-:W-:Y:S01]  /*5580*/  VIADD R141, R225.reuse, 0x1 ;  /* 0x00000001e18d7836 */ /* 0x040fe20000000000 */
        /* <DEDUP_REMOVED lines=8> */
[----:B------:R-:W-:Y:S01]  /*5610*/  ISETP.GE.AND P1, PT, R141, R132, PT ;  /* 0x000000848d00720c */ /* 0x000fe20003f26270 */
[----:B------:R-:W-:Y:S01]  /*5620*/  VIADD R136, R225, 0x18 ;  /* 0x00000018e1887836 */ /* 0x000fe20000000000 */
[----:B------:R-:W-:Y:S01]  /*5630*/  VIADDMNMX R0, R133, R0, UR6, PT ;  /* 0x0000000685007e46 */ /* 0x000fe2000b800100 */
[C---:B------:R-:W-:Y:S01]  /*5640*/  VIADD R135, R225.reuse, 0x19 ;  /* 0x00000019e1877836 */ /* 0x040fe20000000000 */
[----:B------:R-:W-:Y:S01]  /*5650*/  ISETP.GE.AND P0, PT, R140, R132, PT ;  /* 0x000000848c00720c */ /* 0x000fe20003f06270 */
[----:B------:R-:W-:Y:S01]  /*5660*/  IMAD.U32 R143, RZ, RZ, UR8 ;  /* 0x00000008ff8f7e24 */ /* 0x000fe2000f8e00ff */
[----:B------:R-:W-:Y:S01]  /*5670*/  ISETP.GE.OR P2, PT, R225, R0, !P2 ;  /* 0x00000000e100720c */ /* 0x000fe20005746670 */
[----:B------:R-:W-:Y:S01]  /*5680*/  VIADD R134, R133, 0x20 ;  /* 0x0000002085867836 */ /* 0x000fe20000000000 */
[-C--:B------:R-:W-:Y:S01]  /*5690*/  ISETP.GE.AND P6, PT, R139, R132.reuse, PT ;  /* 0x000000848b00720c */ /* 0x080fe20003fc6270 */
[----:B------:R-:W-:Y:S01]  /*56a0*/  IMAD.U32 R142, RZ, RZ, UR8 ;  /* 0x00000008ff8e7e24 */ /* 0x000fe2000f8e00ff */
[----:B------:R-:W-:Y:S02]  /*56b0*/  FSEL R4, R4, -INF , !P2 ;  /* 0xff80000004047808 */ /* 0x000fe40005000000 */
        /* <DEDUP_REMOVED lines=21> */
[C---:B------:R-:W-:Y:S02]  /*5810*/  ISETP.GE.AND P6, PT, R140.reuse, R132, PT ;  /* 0x000000848c00720c */ /* 0x040fe40003fc6270 */
[-C--:B------:R-:W-:Y:S02]  /*5820*/  ISETP.GE.OR P1, PT, R225, R0.reuse, !P1 ;  /* 0x00000000e100720c */ /* 0x080fe40004f26670 */
[-C--:B------:R-:W-:Y:S02]  /*5830*/  ISETP.GE.OR P0, PT, R141, R0.reuse, !P0 ;  /* 0x000000008d00720c */ /* 0x080fe40004706670 */
[----:B------:R-:W-:Y:S02]  /*5840*/  ISETP.GE.OR P6, PT, R140, R0, !P6 ;  /* 0x000000008c00720c */ /* 0x000fe400077c6670 */
        /* <DEDUP_REMOVED lines=17> */
[----:B------:R-:W-:Y:S02]  /*5960*/  ISETP.GE.AND P6, PT, R141, R134, PT ;  /* 0x000000868d00720c */ /* 0x000fe40003fc6270 */
        /* <DEDUP_REMOVED lines=23> */
[----:B------:R-:W-:Y:S02]  /*5ae0*/  ISETP.GE.AND P6, PT, R141, R132, PT ;  /* 0x000000848d00720c */ /* 0x000fe40003fc6270 */
[----:B------:R-:W-:Y:S02]  /*5af0*/  VIMNMX R0, R142, UR6, PT ;  /* 0x000000068e007c48 */ /* 0x000fe4000bfe0100 */
[-C--:B------:R-:W-:Y:S02]  /*5b00*/  ISETP.GE.OR P5, PT, R140, R133.reuse, !P5 ;  /* 0x000000858c00720c */ /* 0x080fe40006fa6670 */
[-C--:B------:R-:W-:Y:S02]  /*5b10*/  ISETP.GE.OR P4, PT, R139, R133.reuse, !P4 ;  /* 0x000000858b00720c */ /* 0x080fe40006786670 */
[-C--:B------:R-:W-:Y:S02]  /*5b20*/  ISETP.GE.OR P3, PT, R138, R133.reuse, !P3 ;  /* 0x000000858a00720c */ /* 0x080fe40005f66670 */
[-C--:B------:R-:W-:Y:S02]  /*5b30*/  ISETP.GE.OR P2, PT, R137, R133.reuse, !P2 ;  /* 0x000000858900720c */ /* 0x080fe40005746670 */
[-C--:B------:R-:W-:Y:S02]  /*5b40*/  ISETP.GE.OR P1, PT, R136, R133.reuse, !P1 ;  /* 0x000000858800720c */ /* 0x080fe40004f26670 */
[----:B------:R-:W-:Y:S02]  /*5b50*/  ISETP.GE.OR P0, PT, R135, R133, !P0 ;  /* 0x000000858700720c */ /* 0x000fe40004706670 */
[----:B------:R-:W-:Y:S02]  /*5b60*/  ISETP.GE.OR P6, PT, R141, R0, !P6 ;  /* 0x000000008d00720c */ /* 0x000fe400077c6670 */
        /* <DEDUP_REMOVED lines=28> */
.L_x_233:
[----:B------:R-:W2:Y:S01]  /*5d30*/  LDL R132, [R1] ;  /* 0x0000000001847983 */ /* 0x000ea20000100800 */
[----:B------:R-:W-:Y:S03]  /*5d40*/  UISETP.GT.AND UP3, UPT, UR7, UR22, UPT ;  /* 0x000000160700728c */ /* 0x000fe6000bf64270 */
[----:B------:R-:W3:Y:S01]  /*5d50*/  LDL R0, [R1+0x4] ;  /* 0x0000040001007983 */ /* 0x000ee20000100800 */
[C---:B--2---:R-:W-:Y:S01]  /*5d60*/  FMUL.FTZ R133, R132.reuse, 1.4426950216293334961 ;  /* 0x3fb8aa3b84857820 */ /* 0x044fe20000410000 */
[----:B------:R-:W-:Y:S01]  /*5d70*/  FSETP.NEU.FTZ.AND P0, PT, R132, -INF , PT ;  /* 0xff8000008400780b */ /* 0x000fe20003f1d000 */
[C---:B---3--:R-:W-:Y:S03]  /*5d80*/  FMUL.FTZ R132, R0.reuse, 1.4426950216293334961 ;  /* 0x3fb8aa3b00847820 */ /* 0x048fe60000410000 */
[----:B------:R-:W-:Y:S02]  /*5d90*/  FSEL R133, R133, RZ, P0 ;  /* 0x000000ff85857208 */ /* 0x000fe40000000000 */
[----:B------:R-:W-:Y:S01]  /*5da0*/  FSETP.NEU.FTZ.AND P0, PT, R0, -INF , PT ;  /* 0xff8000000000780b */ /* 0x000fe20003f1d000 */
[----:B------:R-:W-:Y:S02]  /*5db0*/  FMUL.FTZ R0, R252, 1.4426950216293334961 ;  /* 0x3fb8aa3bfc007820 */ /* 0x000fe40000410000 */
        /* <DEDUP_REMOVED lines=21> */
[----:B-1----:R-:W-:Y:S05]  /*5f10*/  FMUL.FTZ R4, R249, 1.4426950216293334961 ;  /* 0x3fb8aa3bf9047820 */ /* 0x002fea0000410000 */
[----:B------:R-:W-:Y:S04]  /*5f20*/  FSEL R4, R4, RZ, P0 ;  /* 0x000000ff04047208 */ /* 0x000fe80000000000 */
[----:B------:R-:W1:Y:S01]  /*5f30*/  MUFU.EX2 R147, R7 ;  /* 0x0000000700937308 */ /* 0x000e620000000800 */
[----:B--2---:R-:W-:Y:S01]  /*5f40*/  F2FP.BF16.F32.PACK_AB R5, R141, R142 ;  /* 0x0000008e8d05723e */ /* 0x004fe200000010ff */
        /* <DEDUP_REMOVED lines=8> */
[----:B------:R-:W-:Y:S01]  /*5fd0*/  FSETP.NEU.FTZ.AND P0, PT, R252, -INF , PT ;  /* 0xff800000fc00780b */ /* 0x000fe20003f1d000 */
[----:B------:R2:W-:Y:S01]  /*5fe0*/  STS [R233+0x13000], R5 ;  /* 0x01300005e9007388 */ /* 0x0005e20000000800 */
[----:B------:R-:W-:Y:S02]  /*5ff0*/  MUFU.EX2 R243, R16 ;  /* 0x0000001000f37308 */ /* 0x000fe40000000800 */
[----:B------:R-:W-:Y:S02]  /*6000*/  FSEL R0, R0, RZ, P0 ;  /* 0x000000ff00007208 */ /* 0x000fe40000000000 */
[----:B------:R-:W-:Y:S03]  /*6010*/  PLOP3.LUT P0, PT, PT, PT, UP3, 0x80, 0x0 ;  /* 0x000000000000781c */ /* 0x000fe60003f0f038 */
        /* <DEDUP_REMOVED lines=9> */
[----:B------:R-:W3:Y:S10]  /*60b0*/  MUFU.EX2 R242, R17 ;  /* 0x0000001100f27308 */ /* 0x000ef40000000800 */
[----:B------:R-:W-:Y:S01]  /*60c0*/  MUFU.EX2 R241, R18 ;  /* 0x0000001200f17308 */ /* 0x000fe20000000800 */
[----:B-1----:R-:W-:Y:S05]  /*60d0*/  F2FP.BF16.F32.PACK_AB R4, R147, R140 ;  /* 0x0000008c9304723e */ /* 0x002fea00000010ff */
[----:B------:R1:W-:Y:S04]  /*60e0*/  STS [R233+0x13400], R4 ;  /* 0x01340004e9007388 */ /* 0x0003e80000000800 */
[----:B------:R-:W4:Y:S01]  /*60f0*/  MUFU.EX2 R240, R19 ;  /* 0x0000001300f07308 */ /* 0x000f220000000800 */
[----:B---3--:R-:W-:Y:S05]  /*6100*/  F2FP.BF16.F32.PACK_AB R7, R242, R243 ;  /* 0x000000f3f207723e */ /* 0x008fea00000010ff */
[----:B------:R3:W-:Y:S04]  /*6110*/  STS [R232+0x13000], R7 ;  /* 0x01300007e8007388 */ /* 0x0007e80000000800 */
[----:B------:R-:W-:Y:S10]  /*6120*/  MUFU.EX2 R146, R8 ;  /* 0x0000000800927308 */ /* 0x000ff40000000800 */
[----:B------:R-:W2:Y:S01]  /*6130*/  MUFU.EX2 R145, R9 ;  /* 0x0000000900917308 */ /* 0x000ea20000000800 */
[----:B----4-:R-:W-:Y:S05]  /*6140*/  F2FP.BF16.F32.PACK_AB R6, R240, R241 ;  /* 0x000000f1f006723e */ /* 0x010fea00000010ff */
[----:B------:R4:W-:Y:S04]  /*6150*/  STS [R232+0x13400], R6 ;  /* 0x01340006e8007388 */ /* 0x0009e80000000800 */
[----:B------:R-:W-:Y:S10]  /*6160*/  MUFU.EX2 R144, R10 ;  /* 0x0000000a00907308 */ /* 0x000ff40000000800 */
[----:B------:R-:W1:Y:S01]  /*6170*/  MUFU.EX2 R143, R11 ;  /* 0x0000000b008f7308 */ /* 0x000e620000000800 */
[----:B--2---:R-:W-:Y:S05]  /*6180*/  F2FP.BF16.F32.PACK_AB R5, R145, R146 ;  /* 0x000000929105723e */ /* 0x004fea00000010ff */
[----:B------:R2:W-:Y:S04]  /*6190*/  STS [R233+0x14000], R5 ;  /* 0x01400005e9007388 */ /* 0x0005e80000000800 */
[----:B------:R-:W-:Y:S10]  /*61a0*/  MUFU.EX2 R148, R12 ;  /* 0x0000000c00947308 */ /* 0x000ff40000000800 */
[----:B------:R-:W3:Y:S01]  /*61b0*/  MUFU.EX2 R151, R13 ;  /* 0x0000000d00977308 */ /* 0x000ee20000000800 */
[----:B-1----:R-:W-:Y:S05]  /*61c0*/  F2FP.BF16.F32.PACK_AB R4, R143, R144 ;  /* 0x000000908f04723e */ /* 0x002fea00000010ff */
[----:B------:R1:W-:Y:S04]  /*61d0*/  STS [R233+0x14400], R4 ;  /* 0x01440004e9007388 */ /* 0x0003e80000000800 */
[----:B------:R-:W-:Y:S10]  /*61e0*/  MUFU.EX2 R150, R14 ;  /* 0x0000000e00967308 */ /* 0x000ff40000000800 */
[----:B------:R-:W4:Y:S01]  /*61f0*/  MUFU.EX2 R149, R15 ;  /* 0x0000000f00957308 */ /* 0x000f220000000800 */
[----:B---3--:R-:W-:Y:S05]  /*6200*/  F2FP.BF16.F32.PACK_AB R7, R151, R148 ;  /* 0x000000949707723e */ /* 0x008fea00000010ff */
[----:B------:R-:W-:Y:S04]  /*6210*/  STS [R232+0x14000], R7 ;  /* 0x01400007e8007388 */ /* 0x000fe80000000800 */
[----:B------:R-:W-:Y:S10]  /*6220*/  MUFU.EX2 R239, R20 ;  /* 0x0000001400ef7308 */ /* 0x000ff40000000800 */
[----:B------:R-:W2:Y:S01]  /*6230*/  MUFU.EX2 R238, R21 ;  /* 0x0000001500ee7308 */ /* 0x000ea20000000800 */
[----:B----4-:R-:W-:Y:S05]  /*6240*/  F2FP.BF16.F32.PACK_AB R6, R149, R150 ;  /* 0x000000969506723e */ /* 0x010fea00000010ff */
[----:B------:R-:W-:Y:S04]  /*6250*/  STS [R232+0x14400], R6 ;  /* 0x01440006e8007388 */ /* 0x000fe80000000800 */
        /* <DEDUP_REMOVED lines=8> */
[----:B------:R3:W-:Y:S10]  /*62e0*/  MUFU.EX2 R152, R0 ;  /* 0x0000000000987308 */ /* 0x0007f40000000800 */
[----:B------:R-:W-:Y:S10]  /*62f0*/  MUFU.EX2 R245, R34 ;  /* 0x0000002200f57308 */ /* 0x000ff40000000800 */
[----:B------:R-:W2:Y:S01]  /*6300*/  MUFU.EX2 R244, R132 ;  /* 0x0000008400f47308 */ /* 0x000ea20000000800 */
[----:B---3--:R-:W-:Y:S05]  /*6310*/  F2FP.BF16.F32.PACK_AB R0, R246, R247 ;  /* 0x000000f7f600723e */ /* 0x008fea00000010ff */
        /* <DEDUP_REMOVED lines=9> */
[----:B------:R-:W1:Y:S10]  /*63b0*/  MUFU.EX2 R221, R28 ;  /* 0x0000001c00dd7308 */ /* 0x000e740000000800 */
[----:B------:R-:W3:Y:S01]  /*63c0*/  MUFU.EX2 R153, R30 ;  /* 0x0000001e00997308 */ /* 0x000ee20000000800 */
[----:B--2---:R-:W-:Y:S05]  /*63d0*/  F2FP.BF16.F32.PACK_AB R6, R154, R155 ;  /* 0x0000009b9a06723e */ /* 0x004fea00000010ff */
[----:B------:R-:W-:Y:S01]  /*63e0*/  STS [R231+0x14400], R6 ;  /* 0x01440006e7007388 */ /* 0x000fe20000000800 */
[----:B-1----:R-:W-:Y:S05]  /*63f0*/  F2FP.BF16.F32.PACK_AB R4, R157, R221 ;  /* 0x000000dd9d04723e */ /* 0x002fea00000010ff */
[----:B------:R-:W-:Y:S01]  /*6400*/  STS [R230+0x14000], R4 ;  /* 0x01400004e6007388 */ /* 0x000fe20000000800 */
[----:B---3--:R-:W-:Y:S05]  /*6410*/  F2FP.BF16.F32.PACK_AB R0, R152, R153 ;  /* 0x000000999800723e */ /* 0x008fea00000010ff */
        /* <DEDUP_REMOVED lines=80> */
[----:B------:R-:W-:Y:S01]  /*6920*/  FADD.FTZ R9, -R222, R9 ;  /* 0x00000009de097221 */ /* 0x000fe20000010100 */
[----:B------:R-:W-:Y:S01]  /*6930*/  FADD.FTZ R10, -R220, R10 ;  /* 0x0000000adc0a7221 */ /* 0x000fe20000010100 */
        /* <DEDUP_REMOVED lines=25> */
[----:B------:R-:W-:Y:S01]  /*6ad0*/  FADD.FTZ R30, -R220, R30 ;  /* 0x0000001edc1e7221 */ /* 0x000fe20000010100 */
        /* <DEDUP_REMOVED lines=85> */
.L_x_234:
        /* <DEDUP_REMOVED lines=124> */
.L_x_235:
        /* <DEDUP_REMOVED lines=452> */
.L_x_237:
[----:B------:R-:W-:Y:S01]  /*9430*/  @UP0 UIADD3 UR5, UR44, UR47, URZ ;  /* 0x0000002f2c050290 */ /* 0x000fe2000fffe03f */
[----:B--2--5:R-:W-:Y:S01]  /*9440*/  LEA R0, R220, UR4, 0x1 ;  /* 0x00000004dc007c11 */ /* 0x024fe2000f8e08ff */
[----:B------:R-:W-:Y:S02]  /*9450*/  @UP0 ULDC.64 UR12, c[0x0][0x458] ;  /* 0x00011600000c0ab9 */ /* 0x000fe40000000a00 */
        /* <DEDUP_REMOVED lines=16> */
.L_x_238:
        /* <DEDUP_REMOVED lines=13> */
[----:B------:R-:W-:Y:S01]  /*9630*/  USHF.R.S32.HI UR20, URZ, 0x1f, UR57 ;  /* 0x0000001f3f147899 */ /* 0x000fe20008011439 */
[----:B------:R-:W-:-:S02]  /*9640*/  ULDC.64 UR16, c[0x0][0x468] ;  /* 0x00011a0000107ab9 */ /* 0x000fc40000000a00 */
[----:B------:R-:W-:Y:S01]  /*9650*/  IMAD.U32 R8, RZ, RZ, UR7 ;  /* 0x00000007ff087e24 */ /* 0x000fe2000f8e00ff */
[----:B------:R-:W-:Y:S01]  /*9660*/  IADD3 R4, P0, R4, UR18, RZ ;  /* 0x0000001204047c10 */ /* 0x000fe2000ff1e0ff */
[C---:B------:R-:W-:Y:S01]  /*9670*/  VIADD R9, R3.reuse, 0x40 ;  /* 0x0000004003097836 */ /* 0x040fe20000000000 */
[----:B------:R-:W-:Y:S01]  /*9680*/  ISETP.GE.AND P4, PT, R3, UR6, PT ;  /* 0x0000000603007c0c */ /* 0x000fe2000bf86270 */
[----:B------:R-:W-:Y:S01]  /*9690*/  UIMAD UR7, UR20, UR16, URZ ;  /* 0x00000010140772a4 */ /* 0x000fe2000f8e023f */
[----:B------:R-:W-:Y:S01]  /*96a0*/  IADD3.X R5, R5, UR19, R8, P0, !PT ;  /* 0x0000001305057c10 */ /* 0x000fe200087fe408 */
[----:B------:R-:W-:Y:S01]  /*96b0*/  IMAD.U32 R8, RZ, RZ, UR16 ;  /* 0x00000010ff087e24 */ /* 0x000fe2000f8e00ff */
[----:B------:R-:W-:Y:S01]  /*96c0*/  ISETP.GE.AND P3, PT, R9, UR6, PT ;  /* 0x0000000609007c0c */ /* 0x000fe2000bf66270 */
[----:B------:R1:W2:Y:S01]  /*96d0*/  LDS.128 R36, [R0+0xa000] ;  /* 0x00a0000000247984 */ /* 0x0002a20000000c00 */
[----:B------:R-:W-:Y:S01]  /*96e0*/  UIMAD UR17, UR57, UR17, UR7 ;  /* 0x00000011391172a4 */ /* 0x000fe2000f8e0207 */
[----:B------:R-:W-:Y:S01]  /*96f0*/  IMAD.WIDE.U32 R8, R8, UR57, R4 ;  /* 0x0000003908087c25 */ /* 0x000fe2000f8e0004 */
[----:B------:R-:W-:Y:S01]  /*9700*/  SHF.R.S32.HI R26, RZ, 0x1f, R3 ;  /* 0x0000001fff1a7819 */ /* 0x000fe20000011403 */
[----:B------:R1:W3:Y:S03]  /*9710*/  LDS.128 R32, [R0+0xc000] ;  /* 0x00c0000000207984 */ /* 0x0002e60000000c00 */
        /* <DEDUP_REMOVED lines=25> */
.L_x_240:
[----:B------:R-:W-:Y:S05]  /*98b0*/  BSYNC B0 ;  /* 0x0000000000007941 */ /* 0x000fea0003800000 */
.L_x_239:
        /* <DEDUP_REMOVED lines=19> */
.L_x_242:
[----:B------:R-:W-:Y:S05]  /*99f0*/  BSYNC B0 ;  /* 0x0000000000007941 */ /* 0x000fea0003800000 */
.L_x_241:
        /* <DEDUP_REMOVED lines=35> */
.L_x_244:
[----:B------:R-:W-:Y:S05]  /*9c30*/  BSYNC B0 ;  /* 0x0000000000007941 */ /* 0x000fea0003800000 */
.L_x_243:
        /* <DEDUP_REMOVED lines=18> */
.L_x_218:
[----:B------:R-:W-:Y:S05]  /*9d60*/  BSYNC B1 ;  /* 0x0000000000017941 */ /* 0x000fea0003800000 */
.L_x_204:
        /* <DEDUP_REMOVED lines=8> */
.L_x_245:
[----:B------:R-:W-:Y:S05]  /*9df0*/  EXIT ;  /* 0x000000000000794d */ /* 0x000fea0003800000 */
.L_x_247:
        /* <DEDUP_REMOVED lines=16> */
.L_x_1284:


//--------------------- .text._ZN5flash27flash_bwd_convert_dq_kernelI23Flash_bwd_kernel_traitsILi96ELi64ELi128ELi8ELi2ELi4ELi4ELb1ELb0EN7cutlass10bfloat16_tE19Flash_kernel_traitsILi96ELi64ELi128ELi8ES3_EEEEvNS_16Flash_bwd_paramsEi --------------------------
	.section	.text._ZN5flash27flash_bwd_convert_dq_kernelI23Flash_bwd_kernel_traitsILi96ELi64ELi128ELi8ELi2ELi4ELi4ELb1ELb0EN7cutlass10bfloat16_tE19Flash_kernel_traitsILi96ELi64ELi128ELi8ES3_EEEEvNS_16Flash_bwd_paramsEi,"ax",@progbits
	.align	128
        .global         _ZN5flash27flash_bwd_convert_dq_kernelI23Flash_bwd_kernel_traitsILi96ELi64ELi128ELi8ELi2ELi4ELi4ELb1ELb0EN7cutlass10bfloat16_tE19Flash_kernel_traitsILi96ELi64ELi128ELi8ES3_EEEEvNS_16Flash_bwd_paramsEi
        .type           _ZN5flash27flash_bwd_convert_dq_kernelI23Flash_bwd_kernel_traitsILi96ELi64ELi128ELi8ELi2ELi4ELi4ELb1ELb0EN7cutlass10bfloat16_tE19Flash_kernel_traitsILi96ELi64ELi128ELi8ES3_EEEEvNS_16Flash_bwd_paramsEi,@function
        .size           _ZN5flash27flash_bwd_convert_dq_kernelI23Flash_bwd_kernel_traitsILi96ELi64ELi128ELi8ELi2ELi4ELi4ELb1ELb0EN7cutlass10bfloat16_tE19Flash_kernel_traitsILi96ELi64ELi128ELi8ES3_EEEEvNS_16Flash_bwd_paramsEi,(.L_x_1285 - _ZN5flash27flash_bwd_convert_dq_kernelI23Flash_bwd_kernel_traitsILi96ELi64ELi128ELi8ELi2ELi4ELi4ELb1ELb0EN7cutlass10bfloat16_tE19Flash_kernel_traitsILi96ELi64ELi128ELi8ES3_EEEEvNS_16Flash_bwd_paramsEi)
        .other          _ZN5flash27flash_bwd_convert_dq_kernelI23Flash_bwd_kernel_traitsILi96ELi64ELi128ELi8ELi2ELi4ELi4ELb1ELb0EN7cutlass10bfloat16_tE19Flash_kernel_traitsILi96ELi64ELi128ELi8ES3_EEEEvNS_16Flash_bwd_paramsEi,@"STO_CUDA_ENTRY STV_DEFAULT"
_ZN5flash27flash_bwd_convert_dq_kernelI23Flash_bwd_kernel_traitsILi96ELi64ELi128ELi8ELi2ELi4ELi4ELb1ELb0EN7cutlass10bfloat16_tE19Flash_kernel_traitsILi96ELi64ELi128ELi8ES3_EEEEvNS_16Flash_bwd_paramsEi:
.text._ZN5flash27flash_bwd_convert_dq_kernelI23Flash_bwd_kernel_traitsILi96ELi64ELi128ELi8ELi2ELi4ELi4ELb1ELb0EN7cutlass10bfloat16_tE19Flash_kernel_traitsILi96ELi64ELi128ELi8ES3_EEEEvNS_16Flash_bwd_paramsEi:
[----:B------:R-:W-:Y:S08]  /*0000*/  LDC R1, c[0x0][0x28] ;  /* 0x00000a00ff017b82 */ /* 0x000ff00000000800 */
[----:B------:R-:W0:Y:S01]  /*0010*/  S2UR UR16, SR_CTAID.Y ;  /* 0x00000000001079c3 */ /* 0x000e220000002600 */
[----:B------:R-:W-:Y:S01]  /*0020*/  ULDC.64 UR4, c[0x0][0x2f0] ;  /* 0x0000bc0000047ab9 */ /* 0x000fe20000000a00 */
[----:B------:R-:W-:Y:S01]  /*0030*/  ULDC.64 UR22, c[0x0][0x208] ;  /* 0x0000820000167ab9 */ /* 0x000fe20000000a00 */
[----:B------:R-:W-:-:S04]  /*0040*/  UISETP.NE.U32.AND UP0, UPT, UR4, URZ, UPT ;  /* 0x0000003f0400728c */ /* 0x000fc8000bf05070 */
[----:B------:R-:W-:-:S03]  /*0050*/  UISETP.NE.AND.EX UP0, UPT, UR5, URZ, UPT, UP0 ;  /* 0x0000003f0500728c */ /* 0x000fc6000bf05300 */
[----:B------:R-:W-:-:S03]  /*0060*/  ULDC.64 UR4, c[0x0][0x2f0] ;  /* 0x0000bc0000047ab9 */ /* 0x000fc60000000a00 */
[----:B------:R-:W-:Y:S01]  /*0070*/  PLOP3.LUT P0, PT, PT, PT, UP0, 0x80, 0x0 ;  /* 0x000000000000781c */ /* 0x000fe20003f0f008 */
[----:B0-----:R-:W-:-:S06]  /*0080*/  UIMAD.WIDE UR4, UR16, 0x4, UR4 ;  /* 0x00000004100478a5 */ /* 0x001fcc000f8e0204 */
[----:B------:R-:W-:Y:S02]  /*0090*/  IMAD.U32 R2, RZ, RZ, UR4 ;  /* 0x00000004ff027e24 */ /* 0x000fe4000f8e00ff */
[----:B------:R-:W-:-:S05]  /*00a0*/  IMAD.U32 R3, RZ, RZ, UR5 ;  /* 0x00000005ff037e24 */ /* 0x000fca000f8e00ff */
[----:B------:R-:W2:Y:S04]  /*00b0*/  @P0 LDG.E R4, desc[UR22][R2.64] ;  /* 0x0000001602040981 */ /* 0x000ea8000c1e1900 */
[----:B------:R-:W3:Y:S01]  /*00c0*/  @P0 LDG.E R0, desc[UR22][R2.64+0x4] ;  /* 0x0000041602000981 */ /* 0x000ee2000c1e1900 */
[----:B------:R-:W0:Y:S01]  /*00d0*/  S2UR UR5, SR_CTAID.X ;  /* 0x00000000000579c3 */ /* 0x000e220000002500 */
[----:B------:R-:W-:Y:S01]  /*00e0*/  UMOV UR8, 0xffffffff ;  /* 0xffffffff00087882 */ /* 0x000fe20000000000 */
[----:B0-----:R-:W-:Y:S01]  /*00f0*/  USHF.L.U32 UR5, UR5, 0x6, URZ ;  /* 0x0000000605057899 */ /* 0x001fe2000800063f */
[----:B--2---:R-:W-:Y:S02]  /*0100*/  @P0 R2UR UR8, R4 ;  /* 0x00000000040802ca */ /* 0x004fe400000e0000 */
[----:B---3--:R-:W-:-:S13]  /*0110*/  @P0 R2UR UR6, R0 ;  /* 0x00000000000602ca */ /* 0x008fda00000e0000 */
[----:B------:R-:W-:-:S07]  /*0120*/  @UP0 UIADD3 UR6, UR6, -UR8, URZ ;  /* 0x8000000806060290 */ /* 0x000fce000fffe03f */
[----:B------:R-:W-:Y:S02]  /*0130*/  @!UP0 ULDC UR6, c[0x0][0x2c4] ;  /* 0x0000b10000068ab9 */ /* 0x000fe40000000800 */
[----:B------:R-:W-:-:S06]  /*0140*/  UISETP.GT.AND UP1, UPT, UR6, UR5, UPT ;  /* 0x000000050600728c */ /* 0x000fcc000bf24270 */
[----:B------:R-:W-:-:S13]  /*0150*/  PLOP3.LUT P0, PT, PT, PT, UP1, 0x80, 0x0 ;  /* 0x000000000000781c */ /* 0x000fda0003f0f018 */
[----:B------:R-:W-:Y:S05]  /*0160*/  @!P0 EXIT ;  /* 0x000000000000894d */ /* 0x000fea0003800000 */
[----:B------:R-:W-:Y:S01]  /*0170*/  UISETP.NE.AND UP1, UPT, UR8, -0x1, UPT ;  /* 0xffffffff0800788c */ /* 0x000fe2000bf25270 */
[----:B------:R-:W0:Y:S01]  /*0180*/  S2R R19, SR_TID.X ;  /* 0x0000000000137919 */ /* 0x000e220000002100 */
[----:B------:R-:W1:Y:S01]  /*0190*/  S2UR UR25, SR_CTAID.Z ;  /* 0x00000000001979c3 */ /* 0x000e620000002700 */
[----:B------:R-:W-:Y:S01]  /*01a0*/  UMOV UR4, URZ ;  /* 0x0000003f00047c82 */ /* 0x000fe20008000000 */
[----:B------:R-:W-:Y:S01]  /*01b0*/  HFMA2.MMA R16, -RZ, RZ, 0, 0 ;  /* 0x00000000ff107435 */ /* 0x000fe200000001ff */
[----:B------:R-:W-:Y:S02]  /*01c0*/  CS2R R8, SRZ ;  /* 0x0000000000087805 */ /* 0x000fe4000001ff00 */
[----:B------:R-:W-:Y:S02]  /*01d0*/  PLOP3.LUT P0, PT, PT, PT, UP1, 0x80, 0x0 ;  /* 0x000000000000781c */ /* 0x000fe40003f0f018 */
[----:B------:R-:W-:Y:S01]  /*01e0*/  CS2R R48, SRZ ;  /* 0x0000000000307805 */ /* 0x000fe2000001ff00 */
[----:B------:R-:W-:Y:S01]  /*01f0*/  IMAD.MOV.U32 R50, RZ, RZ, RZ ;  /* 0x000000ffff327224 */ /* 0x000fe200078e00ff */
[----:B------:R-:W-:Y:S01]  /*0200*/  CS2R R12, SRZ ;  /* 0x00000000000c7805 */ /* 0x000fe2000001ff00 */
[----:B------:R-:W-:Y:S01]  /*0210*/  IMAD.MOV.U32 R14, RZ, RZ, RZ ;  /* 0x000000ffff0e7224 */ /* 0x000fe200078e00ff */
[----:B------:R-:W-:Y:S01]  /*0220*/  @UP1 ULDC.64 UR12, c[0x0][0x448] ;  /* 0x00011200000c1ab9 */ /* 0x000fe20000000a00 */
[----:B------:R-:W-:Y:S01]  /*0230*/  @UP1 UMOV UR14, UR8 ;  /* 0x00000008000e1c82 */ /* 0x000fe20008000000 */
[----:B------:R-:W-:Y:S01]  /*0240*/  @UP1 UIMAD.WIDE.U32 UR10, UR8, UR12, URZ ;  /* 0x0000000c080a12a5 */ /* 0x000fe2000f8e003f */
[----:B------:R-:W-:-:S02]  /*0250*/  CS2R R2, SRZ ;  /* 0x0000000000027805 */ /* 0x000fc4000001ff00 */
[----:B------:R-:W-:Y:S01]  /*0260*/  CS2R R4, SRZ ;  /* 0x0000000000047805 */ /* 0x000fe2000001ff00 */
[----:B------:R-:W-:Y:S01]  /*0270*/  IMAD.MOV.U32 R7, RZ, RZ, RZ ;  /* 0x000000ffff077224 */ /* 0x000fe200078e00ff */
[----:B------:R-:W-:Y:S01]  /*0280*/  @UP1 UIMAD UR7, UR8, UR13, UR11 ;  /* 0x0000000d080712a4 */ /* 0x000fe2000f8e020b */
[----:B------:R-:W-:Y:S11]  /*0290*/  @P0 BRA `(.L_x_248) ;  /* 0x00000000001c0947 */ /* 0x000ff60003800000 */
[----:B------:R-:W-:Y:S01]  /*02a0*/  USHF.R.S32.HI UR7, URZ, 0x1f, UR16 ;  /* 0x0000001f3f077899 */ /* 0x000fe20008011410 */
[----:B------:R-:W-:Y:S01]  /*02b0*/  ULDC.64 UR8, c[0x0][0x430] ;  /* 0x00010c0000087ab9 */ /* 0x000fe20000000a00 */
[----:B------:R-:W-:Y:S02]  /*02c0*/  UMOV UR14, 0xffffffff ;  /* 0xffffffff000e7882 */ /* 0x000fe40000000000 */
[----:B------:R-:W-:Y:S02]  /*02d0*/  UIMAD UR7, UR7, UR8, URZ ;  /* 0x00000008070772a4 */ /* 0x000fe4000f8e023f */
[----:B------:R-:W-:Y:S02]  /*02e0*/  UIMAD.WIDE.U32 UR10, UR16, UR8, URZ ;  /* 0x00000008100a72a5 */ /* 0x000fe4000f8e003f */
[----:B------:R-:W-:-:S04]  /*02f0*/  UIMAD UR7, UR16, UR9, UR7 ;  /* 0x00000009100772a4 */ /* 0x000fc8000f8e0207 */
[----:B------:R-:W-:-:S12]  /*0300*/  UIADD3 UR7, UR11, UR7, URZ ;  /* 0x000000070b077290 */ /* 0x000fd8000fffe03f */
.L_x_248:
[----:B------:R-:W-:Y:S01]  /*0310*/  ULDC UR28, c[0x0][0x490] ;  /* 0x00012400001c7ab9 */ /* 0x000fe20000000800 */
[----:B0-----:R-:W-:Y:S01]  /*0320*/  SHF.R.S32.HI R6, RZ, 0x1f, R19 ;  /* 0x0000001fff067819 */ /* 0x001fe20000011413 */
[----:B------:R-:W-:Y:S01]  /*0330*/  UISETP.GE.AND UP2, UPT, UR28, 0x1, UPT ;  /* 0x000000011c00788c */ /* 0x000fe2000bf46270 */
[----:B------:R-:W-:Y:S01]  /*0340*/  CS2R R42, SRZ ;  /* 0x00000000002a7805 */ /* 0x000fe2000001ff00 */
[----:B------:R-:W-:Y:S01]  /*0350*/  USHF.R.S32.HI UR20, URZ, 0x1f, UR5 ;  /* 0x0000001f3f147899 */ /* 0x000fe20008011405 */
[----:B------:R-:W-:Y:S02]  /*0360*/  LEA.HI R6, R6, R19, RZ, 0x5 ;  /* 0x0000001306067211 */ /* 0x000fe400078f28ff */
[----:B------:R-:W-:Y:S01]  /*0370*/  CS2R R10, SRZ ;  /* 0x00000000000a7805 */ /* 0x000fe2000001ff00 */
[----:B------:R-:W-:Y:S01]  /*0380*/  IMAD.MOV.U32 R17, RZ, RZ, RZ ;  /* 0x000000ffff117224 */ /* 0x000fe200078e00ff */
[----:B------:R-:W-:Y:S01]  /*0390*/  PLOP3.LUT P0, PT, PT, PT, UP2, 0x80, 0x0 ;  /* 0x000000000000781c */ /* 0x000fe20003f0f028 */
[----:B------:R-:W-:Y:S01]  /*03a0*/  IMAD.MOV.U32 R44, RZ, RZ, RZ ;  /* 0x000000ffff2c7224 */ /* 0x000fe200078e00ff */
[----:B------:R-:W-:Y:S01]  /*03b0*/  MOV R36, RZ ;  /* 0x000000ff00247202 */ /* 0x000fe20000000f00 */
[----:B------:R-:W-:Y:S01]  /*03c0*/  IMAD.MOV.U32 R0, RZ, RZ, RZ ;  /* 0x000000ffff007224 */ /* 0x000fe200078e00ff */
[----:B------:R-:W-:Y:S01]  /*03d0*/  MOV R15, RZ ;  /* 0x000000ff000f7202 */ /* 0x000fe20000000f00 */
[----:B------:R-:W-:Y:S01]  /*03e0*/  IMAD.MOV.U32 R51, RZ, RZ, RZ ;  /* 0x000000ffff337224 */ /* 0x000fe200078e00ff */
[----:B------:R-:W-:-:S07]  /*03f0*/  SHF.R.S32.HI R18, RZ, 0x5, R6 ;  /* 0x00000005ff127819 */ /* 0x000fce0000011406 */
[----:B------:R-:W-:Y:S05]  /*0400*/  @!P0 BRA `(.L_x_249) ;  /* 0x0000000800bc8947 */ /* 0x000fea0003800000 */
[----:B------:R-:W-:Y:S01]  /*0410*/  UIMAD.WIDE UR12, UR16, 0x80, URZ ;  /* 0x00000080100c78a5 */ /* 0x000fe2000f8e023f */
[----:B------:R-:W-:Y:S01]  /*0420*/  LOP3.LUT R6, R6, 0xffffffe0, RZ, 0xc0, !PT ;  /* 0xffffffe006067812 */ /* 0x000fe200078ec0ff */
[----:B------:R-:W-:Y:S01]  /*0430*/  ULDC UR17, c[0x0][0x2d4] ;  /* 0x0000b50000117ab9 */ /* 0x000fe20000000800 */
[----:B------:R-:W-:Y:S01]  /*0440*/  ULDC UR32, c[0x0][0x270] ;  /* 0x00009c0000207ab9 */ /* 0x000fe20000000800 */
[----:B------:R-:W-:Y:S01]  /*0450*/  ULDC UR33, c[0x0][0x2dc] ;  /* 0x0000b70000217ab9 */ /* 0x000fe20000000800 */
[----:B------:R-:W-:Y:S01]  /*0460*/  USEL UR19, UR12, URZ, UP0 ;  /* 0x0000003f0c137287 */ /* 0x000fe20008000000 */
[----:B------:R-:W-:Y:S01]  /*0470*/  IMAD.IADD R9, R19, 0x1, -R6 ;  /* 0x0000000113097824 */ /* 0x000fe200078e0a06 */
[----:B------:R-:W-:Y:S02]  /*0480*/  UIMAD.WIDE UR16, UR16, UR17, URZ ;  /* 0x00000011101072a5 */ /* 0x000fe4000f8e023f */
[----:B------:R-:W-:Y:S02]  /*0490*/  UIMAD.WIDE UR8, UR32, UR33, URZ ;  /* 0x00000021200872a5 */ /* 0x000fe4000f8e023f */
[----:B------:R-:W-:-:S02]  /*04a0*/  USEL UR26, UR13, URZ, UP0 ;  /* 0x0000003f0d1a7287 */ /* 0x000fc40008000000 */
[----:B------:R-:W-:Y:S02]  /*04b0*/  UIADD3 UR19, UP0, UR5, UR19, URZ ;  /* 0x0000001305137290 */ /* 0x000fe4000ff1e03f */
[----:B------:R-:W-:Y:S02]  /*04c0*/  UIMAD UR27, UR17, UR32, URZ ;  /* 0x00000020111b72a4 */ /* 0x000fe4000f8e023f */
[----:B------:R-:W-:Y:S02]  /*04d0*/  USHF.R.S32.HI UR21, URZ, 0x1f, UR32 ;  /* 0x0000001f3f157899 */ /* 0x000fe40008011420 */
[----:B------:R-:W-:Y:S02]  /*04e0*/  UIMAD UR17, UR9, UR14, URZ ;  /* 0x0000000e091172a4 */ /* 0x000fe4000f8e023f */
[----:B------:R-:W-:Y:S02]  /*04f0*/  UIADD3.X UR20, UR20, UR26, URZ, UP0, !UPT ;  /* 0x0000001a14147290 */ /* 0x000fe400087fe43f */
[----:B------:R-:W-:-:S02]  /*0500*/  UIMAD.WIDE.U32 UR12, UR16, UR32, URZ ;  /* 0x00000020100c72a5 */ /* 0x000fc4000f8e003f */
[----:B------:R-:W-:Y:S02]  /*0510*/  UIMAD UR27, UR16, UR21, UR27 ;  /* 0x00000015101b72a4 */ /* 0x000fe4000f8e021b */
[----:B------:R-:W-:Y:S02]  /*0520*/  UIMAD UR4, UR8, UR4, UR17 ;  /* 0x00000004080472a4 */ /* 0x000fe4000f8e0211 */
[----:B------:R-:W-:Y:S02]  /*0530*/  UIMAD UR29, UR32, UR33, URZ ;  /* 0x00000021201d72a4 */ /* 0x000fe4000f8e023f */
[----:B------:R-:W-:Y:S02]  /*0540*/  UIMAD.WIDE.U32 UR16, UR19, UR32, URZ ;  /* 0x00000020131072a5 */ /* 0x000fe4000f8e003f */
[----:B------:R-:W-:Y:S02]  /*0550*/  UIMAD UR32, UR20, UR32, URZ ;  /* 0x00000020142072a4 */ /* 0x000fe4000f8e023f */
[----:B------:R-:W-:Y:S01]  /*0560*/  UIMAD.WIDE.U32 UR14, UR8, UR14, URZ ;  /* 0x0000000e080e72a5 */ /* 0x000fe2000f8e003f */
[----:B------:R-:W-:Y:S01]  /*0570*/  IMAD R9, R18, UR29, R9 ;  /* 0x0000001d12097c24 */ /* 0x000fe2000f8e0209 */
[----:B------:R-:W-:Y:S01]  /*0580*/  UIMAD.WIDE.U32 UR30, UR12, UR33, URZ ;  /* 0x000000210c1e72a5 */ /* 0x000fe2000f8e003f */
[----:B------:R-:W-:Y:S01]  /*0590*/  IMAD.U32 R31, RZ, RZ, UR29 ;  /* 0x0000001dff1f7e24 */ /* 0x000fe2000f8e00ff */
[----:B------:R-:W-:-:S02]  /*05a0*/  UIMAD UR32, UR21, UR19, UR32 ;  /* 0x00000013152072a4 */ /* 0x000fc4000f8e0220 */
[----:B------:R-:W-:Y:S01]  /*05b0*/  UIADD3 UR26, UR13, UR27, URZ ;  /* 0x0000001b0d1a7290 */ /* 0x000fe2000fffe03f */
[----:B------:R-:W-:Y:S01]  /*05c0*/  SHF.R.S32.HI R6, RZ, 0x1f, R9 ;  /* 0x0000001fff067819 */ /* 0x000fe20000011409 */
[----:B------:R-:W-:Y:S02]  /*05d0*/  USEL UR13, UR30, UR14, !UP1 ;  /* 0x0000000e1e0d7287 */ /* 0x000fe4000c800000 */
[----:B------:R-:W-:Y:S02]  /*05e0*/  UIADD3 UR14, UR17, UR32, URZ ;  /* 0x00000020110e7290 */ /* 0x000fe4000fffe03f */
[----:B------:R-:W-:Y:S02]  /*05f0*/  UIADD3 UR4, UR15, UR4, URZ ;  /* 0x000000040f047290 */ /* 0x000fe4000fffe03f */
[----:B------:R-:W-:Y:S02]  /*0600*/  USHF.R.S32.HI UR24, URZ, 0x1f, UR33 ;  /* 0x0000001f3f187899 */ /* 0x000fe40008011421 */
[----:B------:R-:W-:-:S02]  /*0610*/  UIMAD UR26, UR26, UR33, URZ ;  /* 0x000000211a1a72a4 */ /* 0x000fc4000f8e023f */
[----:B------:R-:W-:Y:S02]  /*0620*/  UIMAD UR15, UR14, UR33, URZ ;  /* 0x000000210e0f72a4 */ /* 0x000fe4000f8e023f */
[----:B-1----:R-:W-:Y:S02]  /*0630*/  UIMAD UR18, UR25, UR33, URZ ;  /* 0x00000021191272a4 */ /* 0x002fe4000f8e023f */
[----:B------:R-:W-:Y:S02]  /*0640*/  UIMAD.WIDE.U32 UR34, UR16, UR33, URZ ;  /* 0x00000021102272a5 */ /* 0x000fe4000f8e003f */
[----:B------:R-:W-:Y:S02]  /*0650*/  UIMAD UR15, UR24, UR16, UR15 ;  /* 0x00000010180f72a4 */ /* 0x000fe4000f8e020f */
[----:B------:R-:W-:Y:S02]  /*0660*/  UIMAD UR26, UR24, UR12, UR26 ;  /* 0x0000000c181a72a4 */ /* 0x000fe4000f8e021a */
[----:B------:R-:W-:-:S02]  /*0670*/  UIMAD UR17, UR20, UR8, URZ ;  /* 0x00000008141172a4 */ /* 0x000fc4000f8e023f */
[----:B------:R-:W-:Y:S02]  /*0680*/  UIADD3 UR20, UP0, UR18, UR13, URZ ;  /* 0x0000000d12147290 */ /* 0x000fe4000ff1e03f */
[----:B------:R-:W-:Y:S02]  /*0690*/  UIADD3 UR12, UR35, UR15, URZ ;  /* 0x0000000f230c7290 */ /* 0x000fe4000fffe03f */
[----:B------:R-:W-:Y:S02]  /*06a0*/  @!UP1 UIADD3 UR4, UR31, UR26, URZ ;  /* 0x0000001a1f049290 */ /* 0x000fe4000fffe03f */
[----:B------:R-:W-:Y:S02]  /*06b0*/  USHF.L.U32 UR11, UR29, 0x3, URZ ;  /* 0x000000031d0b7899 */ /* 0x000fe4000800063f */
[----:B------:R-:W-:Y:S02]  /*06c0*/  USHF.L.U32 UR14, UR34, 0x2, URZ ;  /* 0x00000002220e7899 */ /* 0x000fe4000800063f */
[----:B------:R-:W-:-:S02]  /*06d0*/  USHF.L.U64.HI UR15, UR34, 0x2, UR12 ;  /* 0x00000002220f7899 */ /* 0x000fc4000801020c */
[----:B------:R-:W-:Y:S02]  /*06e0*/  ULEA.HI.X.SX32 UR21, UR18, UR4, 0x1, UP0 ;  /* 0x0000000412157291 */ /* 0x000fe400080f0e3f */
[----:B------:R-:W-:Y:S02]  /*06f0*/  UIADD3 UR36, UR11, 0x20, UR11 ;  /* 0x000000200b247890 */ /* 0x000fe4000fffe00b */
[----:B------:R-:W-:Y:S02]  /*0700*/  UIMAD UR9, UR9, UR19, UR17 ;  /* 0x00000013090972a4 */ /* 0x000fe4000f8e0211 */
[----:B------:R-:W-:Y:S02]  /*0710*/  UIMAD.WIDE UR16, UR11, 0x4, UR14 ;  /* 0x000000040b1078a5 */ /* 0x000fe4000f8e020e */
[----:B------:R-:W-:Y:S01]  /*0720*/  UIMAD.WIDE.U32 UR20, UR8, UR19, UR20 ;  /* 0x00000013081472a5 */ /* 0x000fe2000f8e0014 */
[----:B------:R-:W-:Y:S01]  /*0730*/  IMAD.U32 R37, RZ, RZ, UR36 ;  /* 0x00000024ff257e24 */ /* 0x000fe2000f8e00ff */
[----:B------:R-:W-:Y:S01]  /*0740*/  UIADD3 UR12, UR11, UR36, URZ ;  /* 0x000000240b0c7290 */ /* 0x000fe2000fffe03f */
[----:B------:R-:W-:Y:S01]  /*0750*/  IMAD.U32 R29, RZ, RZ, UR9 ;  /* 0x00000009ff1d7e24 */ /* 0x000fe2000f8e00ff */
[----:B------:R-:W-:-:S02]  /*0760*/  UIMAD.WIDE UR14, UR18, 0x4, UR14 ;  /* 0x00000004120e78a5 */ /* 0x000fc4000f8e020e */
[----:B------:R-:W-:Y:S01]  /*0770*/  UIMAD.WIDE UR16, UR18, 0x4, UR16 ;  /* 0x00000004121078a5 */ /* 0x000fe2000f8e0210 */
[C---:B------:R-:W-:Y:S01]  /*0780*/  IADD3 R18, P0, R9.reuse, UR20, RZ ;  /* 0x0000001409127c10 */ /* 0x040fe2000ff1e0ff */
[----:B------:R-:W-:Y:S02]  /*0790*/  UIADD3 UR18, UR11, UR12, URZ ;  /* 0x0000000c0b127290 */ /* 0x000fe4000fffe03f */
[----:B------:R-:W-:Y:S01]  /*07a0*/  IMAD.U32 R27, RZ, RZ, UR12 ;  /* 0x0000000cff1b7e24 */ /* 0x000fe2000f8e00ff */
[----:B------:R-:W-:Y:S01]  /*07b0*/  MOV R35, UR15 ;  /* 0x0000000f00237c02 */ /* 0x000fe20008000f00 */
[----:B------:R-:W-:Y:S01]  /*07c0*/  IMAD.U32 R34, RZ, RZ, UR14 ;  /* 0x0000000eff227e24 */ /* 0x000fe2000f8e00ff */
[----:B------:R-:W-:Y:S01]  /*07d0*/  UIADD3 UR9, UR11, UR18, URZ ;  /* 0x000000120b097290 */ /* 0x000fe2000fffe03f */
[----:B------:R-:W-:Y:S01]  /*07e0*/  IADD3.X R29, R6, UR21, R29, P0, !PT ;  /* 0x00000015061d7c10 */ /* 0x000fe200087fe41d */
[----:B------:R-:W-:Y:S01]  /*07f0*/  IMAD.U32 R32, RZ, RZ, UR16 ;  /* 0x00000010ff207e24 */ /* 0x000fe2000f8e00ff */
[C---:B------:R-:W-:Y:S01]  /*0800*/  SHF.L.U32 R28, R18.reuse, 0x2, RZ ;  /* 0x00000002121c7819 */ /* 0x040fe200000006ff */
[----:B------:R-:W-:Y:S01]  /*0810*/  IMAD.U32 R33, RZ, RZ, UR17 ;  /* 0x00000011ff217e24 */ /* 0x000fe2000f8e00ff */
[----:B------:R-:W-:Y:S01]  /*0820*/  UIADD3 UR14, UR11, UR9, URZ ;  /* 0x000000090b0e7290 */ /* 0x000fe2000fffe03f */
[----:B------:R-:W-:Y:S01]  /*0830*/  SHF.L.U64.HI R29, R18, 0x2, R29 ;  /* 0x00000002121d7819 */ /* 0x000fe2000001021d */
[----:B------:R-:W-:Y:S01]  /*0840*/  IMAD.WIDE R34, R9, 0x4, R34 ;  /* 0x0000000409227825 */ /* 0x000fe200078e0222 */
[----:B------:R-:W-:-:S02]  /*0850*/  USHF.L.U32 UR15, UR13, 0x2, URZ ;  /* 0x000000020d0f7899 */ /* 0x000fc4000800063f */
[----:B------:R-:W-:Y:S01]  /*0860*/  USHF.L.U64.HI UR4, UR13, 0x2, UR4 ;  /* 0x000000020d047899 */ /* 0x000fe20008010204 */
[----:B------:R-:W-:Y:S01]  /*0870*/  IMAD.WIDE R32, R9, 0x4, R32 ;  /* 0x0000000409207825 */ /* 0x000fe200078e0220 */
[----:B------:R-:W-:Y:S01]  /*0880*/  MOV R9, UR11 ;  /* 0x0000000b00097c02 */ /* 0x000fe20008000f00 */
[----:B------:R-:W-:Y:S01]  /*0890*/  UIADD3 UR11, UR11, UR14, URZ ;  /* 0x0000000e0b0b7290 */ /* 0x000fe2000fffe03f */
[----:B------:R-:W-:Y:S01]  /*08a0*/  IADD3 R45, P0, R34, UR15, RZ ;  /* 0x0000000f222d7c10 */ /* 0x000fe2000ff1e0ff */
[----:B------:R-:W-:Y:S01]  /*08b0*/  IMAD.WIDE R30, R31, 0x20, R28 ;  /* 0x000000201f1e7825 */ /* 0x000fe200078e021c */
[----:B------:R-:W-:Y:S01]  /*08c0*/  IADD3 R46, P1, R32, UR15, RZ ;  /* 0x0000000f202e7c10 */ /* 0x000fe2000ff3e0ff */
[----:B------:R-:W-:Y:S01]  /*08d0*/  ULDC.64 UR16, c[0x0][0x488] ;  /* 0x0001220000107ab9 */ /* 0x000fe20000000a00 */
[----:B------:R-:W-:Y:S01]  /*08e0*/  IADD3.X R47, R35, UR4, RZ, P0, !PT ;  /* 0x00000004232f7c10 */ /* 0x000fe200087fe4ff */
[----:B------:R-:W-:Y:S01]  /*08f0*/  IMAD.U32 R25, RZ, RZ, UR18 ;  /* 0x00000012ff197e24 */ /* 0x000fe2000f8e00ff */
[----:B------:R-:W-:Y:S01]  /*0900*/  IADD3.X R6, R33, UR4, RZ, P1, !PT ;  /* 0x0000000421067c10 */ /* 0x000fe20008ffe4ff */
[----:B------:R-:W-:Y:S01]  /*0910*/  IMAD.U32 R23, RZ, RZ, UR9 ;  /* 0x00000009ff177e24 */ /* 0x000fe2000f8e00ff */
[----:B------:R-:W-:Y:S01]  /*0920*/  USHF.L.U64.HI UR8, UR16, 0x2, UR17 ;  /* 0x0000000210087899 */ /* 0x000fe20008010211 */
[----:B------:R-:W-:Y:S01]  /*0930*/  IMAD.U32 R19, RZ, RZ, UR11 ;  /* 0x0000000bff137e24 */ /* 0x000fe2000f8e00ff */
[----:B------:R-:W-:Y:S01]  /*0940*/  UMOV UR4, URZ ;  /* 0x0000003f00047c82 */ /* 0x000fe20008000000 */
[----:B------:R-:W-:Y:S01]  /*0950*/  IMAD.U32 R21, RZ, RZ, UR14 ;  /* 0x0000000eff157e24 */ /* 0x000fe2000f8e00ff */
[----:B------:R-:W-:Y:S01]  /*0960*/  ULDC.64 UR12, c[0x0][0x400] ;  /* 0x00010000000c7ab9 */ /* 0x000fe20000000a00 */
[----:B------:R-:W-:Y:S01]  /*0970*/  IMAD.WIDE R30, R9, 0x4, R30 ;  /* 0x00000004091e7825 */ /* 0x000fe200078e021e */
[----:B------:R-:W-:-:S03]  /*0980*/  HFMA2.MMA R9, -RZ, RZ, 0, 0 ;  /* 0x00000000ff097435 */ /* 0x000fc600000001ff */
[----:B------:R-:W-:-:S04]  /*0990*/  IMAD.WIDE R18, R19, 0x4, R28 ;  /* 0x0000000413127825 */ /* 0x000fc800078e021c */
[----:B------:R-:W-:-:S04]  /*09a0*/  IMAD.WIDE R20, R21, 0x4, R28 ;  /* 0x0000000415147825 */ /* 0x000fc800078e021c */
[----:B------:R-:W-:-:S04]  /*09b0*/  IMAD.WIDE R22, R23, 0x4, R28 ;  /* 0x0000000417167825 */ /* 0x000fc800078e021c */
[----:B------:R-:W-:-:S04]  /*09c0*/  IMAD.WIDE R24, R25, 0x4, R28 ;  /* 0x0000000419187825 */ /* 0x000fc800078e021c */
[----:B------:R-:W-:-:S04]  /*09d0*/  IMAD.WIDE R26, R27, 0x4, R28 ;  /* 0x000000041b1a7825 */ /* 0x000fc800078e021c */
[----:B------:R-:W-:-:S07]  /*09e0*/  IMAD.WIDE R28, R37, 0x4, R28 ;  /* 0x00000004251c7825 */ /* 0x000fce00078e021c */
.L_x_250:
[----:B------:R-:W-:Y:S01]  /*09f0*/  IADD3 R40, P0, R30, UR12, RZ ;  /* 0x0000000c1e287c10 */ /* 0x000fe2000ff1e0ff */
[----:B------:R-:W-:-:S03]  /*0a00*/  IMAD.U32 R39, RZ, RZ, UR29 ;  /* 0x0000001dff277e24 */ /* 0x000fc6000f8e00ff */
[----:B------:R-:W-:Y:S01]  /*0a10*/  IADD3.X R41, R31, UR13, RZ, P0, !PT ;  /* 0x0000000d1f297c10 */ /* 0x000fe200087fe4ff */
[----:B------:R-:W-:Y:S02]  /*0a20*/  IMAD.U32 R33, RZ, RZ, UR29 ;  /* 0x0000001dff217e24 */ /* 0x000fe4000f8e00ff */
[----:B------:R-:W-:Y:S02]  /*0a30*/  IMAD.WIDE R38, R39, 0x20, R40 ;  /* 0x0000002027267825 */ /* 0x000fe400078e0228 */
[----:B------:R-:W2:Y:S04]  /*0a40*/  LDG.E R52, desc[UR22][R40.64] ;  /* 0x0000001628347981 */ /* 0x000ea8000c1e1900 */
[----:B------:R0:W3:Y:S02]  /*0a50*/  LDG.E R53, desc[UR22][R38.64] ;  /* 0x0000001626357981 */ /* 0x0000e4000c1e1900 */
[----:B0-----:R-:W-:-:S05]  /*0a60*/  IMAD.WIDE R38, R33, 0x20, R38 ;  /* 0x0000002021267825 */ /* 0x001fca00078e0226 */
[----:B------:R0:W4:Y:S01]  /*0a70*/  LDG.E R37, desc[UR22][R38.64] ;  /* 0x0000001626257981 */ /* 0x000122000c1e1900 */
[----:B------:R-:W-:-:S04]  /*0a80*/  IMAD.WIDE R32, R33, 0x20, R38 ;  /* 0x0000002021207825 */ /* 0x000fc800078e0226 */
[----:B------:R-:W-:Y:S01]  /*0a90*/  IMAD.U32 R35, RZ, RZ, UR29 ;  /* 0x0000001dff237e24 */ /* 0x000fe2000f8e00ff */
[----:B------:R-:W-:-:S03]  /*0aa0*/  MOV R41, UR29 ;  /* 0x0000001d00297c02 */ /* 0x000fc60008000f00 */
[----:B------:R-:W-:Y:S02]  /*0ab0*/  IMAD.WIDE R34, R35, 0x20, R32 ;  /* 0x0000002023227825 */ /* 0x000fe400078e0220 */
[----:B------:R-:W5:Y:S01]  /*0ac0*/  LDG.E R33, desc[UR22][R32.64] ;  /* 0x0000001620217981 */ /* 0x000f62000c1e1900 */
[----:B0-----:R-:W-:Y:S01]  /*0ad0*/  IADD3 R38, P0, R45, UR12, RZ ;  /* 0x0000000c2d267c10 */ /* 0x001fe2000ff1e0ff */
[----:B------:R-:W-:Y:S02]  /*0ae0*/  IMAD.WIDE R40, R41, 0x20, R34 ;  /* 0x0000002029287825 */ /* 0x000fe400078e0222 */
[----:B------:R0:W5:Y:S01]  /*0af0*/  LDG.E R32, desc[UR22][R34.64] ;  /* 0x0000001622207981 */ /* 0x000162000c1e1900 */
[----:B------:R-:W-:-:S03]  /*0b00*/  IADD3.X R39, R47, UR13, RZ, P0, !PT ;  /* 0x0000000d2f277c10 */ /* 0x000fc600087fe4ff */
[----:B------:R-:W5:Y:S01]  /*0b10*/  LDG.E R40, desc[UR22][R40.64] ;  /* 0x0000001628287981 */ /* 0x000f62000c1e1900 */
[----:B0-----:R-:W-:-:S03]  /*0b20*/  IADD3 R34, P0, R46, UR12, RZ ;  /* 0x0000000c2e227c10 */ /* 0x001fc6000ff1e0ff */
[----:B------:R-:W5:Y:S01]  /*0b30*/  LDG.E R41, desc[UR22][R38.64+0x100] ;  /* 0x0001001626297981 */ /* 0x000f62000c1e1900 */
[----:B------:R-:W-:Y:S01]  /*0b40*/  IADD3.X R35, R6, UR13, RZ, P0, !PT ;  /* 0x0000000d06237c10 */ /* 0x000fe200087fe4ff */
[----:B--2---:R-:W-:Y:S02]  /*0b50*/  FADD.FTZ R42, R52, R42 ;  /* 0x0000002a342a7221 */ /* 0x004fe40000010000 */
[----:B------:R-:W2:Y:S01]  /*0b60*/  LDG.E R52, desc[UR22][R38.64] ;  /* 0x0000001626347981 */ /* 0x000ea2000c1e1900 */
[----:B---3--:R-:W-:-:S03]  /*0b70*/  FADD.FTZ R0, R53, R0 ;  /* 0x0000000035007221 */ /* 0x008fc60000010000 */
[----:B------:R-:W3:Y:S04]  /*0b80*/  LDG.E R53, desc[UR22][R38.64+0x80] ;  /* 0x0000801626357981 */ /* 0x000ee8000c1e1900 */
[----:B------:R-:W3:Y:S01]  /*0b90*/  LDG.E R38, desc[UR22][R34.64] ;  /* 0x0000001622267981 */ /* 0x000ee2000c1e1900 */
[----:B----4-:R-:W-:-:S03]  /*0ba0*/  FADD.FTZ R44, R37, R44 ;  /* 0x0000002c252c7221 */ /* 0x010fc60000010000 */
[----:B------:R-:W4:Y:S01]  /*0bb0*/  LDG.E R37, desc[UR22][R34.64+0x80] ;  /* 0x0000801622257981 */ /* 0x000f22000c1e1900 */
[----:B-----5:R-:W-:-:S03]  /*0bc0*/  FADD.FTZ R36, R33, R36 ;  /* 0x0000002421247221 */ /* 0x020fc60000010000 */
[----:B------:R-:W5:Y:S01]  /*0bd0*/  LDG.E R34, desc[UR22][R34.64+0x100] ;  /* 0x0001001622227981 */ /* 0x000f62000c1e1900 */
[----:B------:R-:W-:Y:S01]  /*0be0*/  FADD.FTZ R17, R32, R17 ;  /* 0x0000001120117221 */ /* 0x000fe20000010000 */
[----:B------:R-:W-:-:S04]  /*0bf0*/  IADD3 R32, P0, R24, UR12, RZ ;  /* 0x0000000c18207c10 */ /* 0x000fc8000ff1e0ff */
[----:B------:R-:W-:Y:S01]  /*0c00*/  IADD3.X R33, R25, UR13, RZ, P0, !PT ;  /* 0x0000000d19217c10 */ /* 0x000fe200087fe4ff */
[----:B------:R-:W-:Y:S01]  /*0c10*/  FADD.FTZ R11, R40, R11 ;  /* 0x0000000b280b7221 */ /* 0x000fe20000010000 */
[----:B------:R-:W-:-:S03]  /*0c20*/  IADD3 R40, P0, R22, UR12, RZ ;  /* 0x0000000c16287c10 */ /* 0x000fc6000ff1e0ff */
[----:B------:R-:W5:Y:S01]  /*0c30*/  LDG.E R39, desc[UR22][R32.64] ;  /* 0x0000001620277981 */ /* 0x000f62000c1e1900 */
[----:B------:R-:W-:Y:S01]  /*0c40*/  FADD.FTZ R14, R41, R14 ;  /* 0x0000000e290e7221 */ /* 0x000fe20000010000 */
[----:B------:R-:W-:Y:S02]  /*0c50*/  IADD3.X R41, R23, UR13, RZ, P0, !PT ;  /* 0x0000000d17297c10 */ /* 0x000fe400087fe4ff */
[----:B------:R0:W5:Y:S04]  /*0c60*/  LDG.E R33, desc[UR22][R32.64+0x80] ;  /* 0x0000801620217981 */ /* 0x000168000c1e1900 */
[----:B------:R-:W5:Y:S04]  /*0c70*/  LDG.E R35, desc[UR22][R40.64] ;  /* 0x0000001628237981 */ /* 0x000f68000c1e1900 */
[----:B------:R1:W5:Y:S01]  /*0c80*/  LDG.E R41, desc[UR22][R40.64+0x80] ;  /* 0x0000801628297981 */ /* 0x000362000c1e1900 */
[----:B--2---:R-:W-:Y:S01]  /*0c90*/  FADD.FTZ R15, R52, R15 ;  /* 0x0000000f340f7221 */ /* 0x004fe20000010000 */
[----:B------:R-:W-:Y:S01]  /*0ca0*/  IADD3 R52, P0, R20, UR12, RZ ;  /* 0x0000000c14347c10 */ /* 0x000fe2000ff1e0ff */
[----:B---3--:R-:W-:-:S03]  /*0cb0*/  FADD.FTZ R10, R53, R10 ;  /* 0x0000000a350a7221 */ /* 0x008fc60000010000 */
[----:B------:R-:W-:Y:S01]  /*0cc0*/  IADD3.X R53, R21, UR13, RZ, P0, !PT ;  /* 0x0000000d15357c10 */ /* 0x000fe200087fe4ff */
[----:B----4-:R-:W-:-:S04]  /*0cd0*/  FADD.FTZ R43, R37, R43 ;  /* 0x0000002b252b7221 */ /* 0x010fc80000010000 */
[----:B------:R-:W2:Y:S01]  /*0ce0*/  LDG.E R37, desc[UR22][R52.64] ;  /* 0x0000001634257981 */ /* 0x000ea2000c1e1900 */
[----:B------:R-:W-:Y:S01]  /*0cf0*/  FADD.FTZ R51, R38, R51 ;  /* 0x0000003326337221 */ /* 0x000fe20000010000 */
[----:B------:R-:W-:Y:S01]  /*0d00*/  IADD3 R38, P0, R18, UR12, RZ ;  /* 0x0000000c12267c10 */ /* 0x000fe2000ff1e0ff */
[----:B-----5:R-:W-:Y:S01]  /*0d10*/  FADD.FTZ R49, R34, R49 ;  /* 0x0000003122317221 */ /* 0x020fe20000010000 */
[----:B------:R-:W3:Y:S01]  /*0d20*/  LDG.E R53, desc[UR22][R52.64+0x80] ;  /* 0x0000801634357981 */ /* 0x000ee2000c1e1900 */
[----:B------:R-:W-:Y:S01]  /*0d30*/  FADD.FTZ R8, R39, R8 ;  /* 0x0000000827087221 */ /* 0x000fe20000010000 */
[----:B------:R-:W-:Y:S02]  /*0d40*/  IADD3.X R39, R19, UR13, RZ, P0, !PT ;  /* 0x0000000d13277c10 */ /* 0x000fe400087fe4ff */
[----:B0-----:R-:W-:-:S03]  /*0d50*/  IADD3 R32, P0, R28, UR12, RZ ;  /* 0x0000000c1c207c10 */ /* 0x001fc6000ff1e0ff */
[----:B------:R-:W4:Y:S01]  /*0d60*/  LDG.E R34, desc[UR22][R38.64] ;  /* 0x0000001626227981 */ /* 0x000f22000c1e1900 */
[----:B------:R-:W-:Y:S01]  /*0d70*/  FADD.FTZ R16, R33, R16 ;  /* 0x0000001021107221 */ /* 0x000fe20000010000 */
[----:B------:R-:W-:Y:S02]  /*0d80*/  IADD3.X R33, R29, UR13, RZ, P0, !PT ;  /* 0x0000000d1d217c10 */ /* 0x000fe400087fe4ff */
[----:B-1----:R-:W-:Y:S01]  /*0d90*/  IADD3 R40, P0, R26, UR12, RZ ;  /* 0x0000000c1a287c10 */ /* 0x002fe2000ff1e0ff */
[----:B------:R-:W-:Y:S02]  /*0da0*/  FADD.FTZ R5, R35, R5 ;  /* 0x0000000523057221 */ /* 0x000fe40000010000 */
[----:B------:R-:W5:Y:S04]  /*0db0*/  LDG.E R35, desc[UR22][R32.64] ;  /* 0x0000001620237981 */ /* 0x000f68000c1e1900 */
[----:B------:R-:W5:Y:S01]  /*0dc0*/  LDG.E R38, desc[UR22][R38.64+0x80] ;  /* 0x0000801626267981 */ /* 0x000f62000c1e1900 */
[----:B------:R-:W-:Y:S01]  /*0dd0*/  FADD.FTZ R50, R41, R50 ;  /* 0x0000003229327221 */ /* 0x000fe20000010000 */
[----:B------:R-:W-:-:S02]  /*0de0*/  IADD3.X R41, R27, UR13, RZ, P0, !PT ;  /* 0x0000000d1b297c10 */ /* 0x000fc400087fe4ff */
[----:B------:R-:W5:Y:S04]  /*0df0*/  LDG.E R32, desc[UR22][R32.64+0x80] ;  /* 0x0000801620207981 */ /* 0x000f68000c1e1900 */
[----:B------:R-:W5:Y:S01]  /*0e00*/  LDG.E R52, desc[UR22][R40.64] ;  /* 0x0000001628347981 */ /* 0x000f62000c1e1900 */
[----:B--2---:R-:W-:-:S03]  /*0e10*/  FADD.FTZ R4, R37, R4 ;  /* 0x0000000425047221 */ /* 0x004fc60000010000 */
[----:B------:R-:W2:Y:S01]  /*0e20*/  LDG.E R37, desc[UR22][R40.64+0x80] ;  /* 0x0000801628257981 */ /* 0x000ea2000c1e1900 */
[----:B------:R-:W-:-:S04]  /*0e30*/  UIADD3 UR4, UR4, 0x1, URZ ;  /* 0x0000000104047890 */ /* 0x000fc8000fffe03f */
[----:B------:R-:W-:-:S06]  /*0e40*/  UISETP.GE.AND UP0, UPT, UR4, UR28, UPT ;  /* 0x0000001c0400728c */ /* 0x000fcc000bf06270 */
[----:B------:R-:W-:Y:S01]  /*0e50*/  PLOP3.LUT P0, PT, PT, PT, UP0, 0x80, 0x0 ;  /* 0x000000000000781c */ /* 0x000fe20003f0f008 */
[----:B------:R-:W-:Y:S01]  /*0e60*/  ULEA UR12, UP1, UR16, UR12, 0x2 ;  /* 0x0000000c100c7291 */ /* 0x000fe2000f82103f */
[----:B---3--:R-:W-:-:S03]  /*0e70*/  FADD.FTZ R48, R53, R48 ;  /* 0x0000003035307221 */ /* 0x008fc60000010000 */
[----:B------:R-:W-:Y:S01]  /*0e80*/  UIADD3.X UR13, UR13, UR8, URZ, UP1, !UPT ;  /* 0x000000080d0d7290 */ /* 0x000fe20008ffe43f */
[----:B----4-:R-:W-:Y:S01]  /*0e90*/  FADD.FTZ R3, R34, R3 ;  /* 0x0000000322037221 */ /* 0x010fe20000010000 */
[----:B-----5:R-:W-:Y:S01]  /*0ea0*/  FADD.FTZ R2, R35, R2 ;  /* 0x0000000223027221 */ /* 0x020fe20000010000 */
[----:B------:R-:W-:Y:S01]  /*0eb0*/  FADD.FTZ R9, R38, R9 ;  /* 0x0000000926097221 */ /* 0x000fe20000010000 */
[----:B------:R-:W-:Y:S01]  /*0ec0*/  FADD.FTZ R13, R32, R13 ;  /* 0x0000000d200d7221 */ /* 0x000fe20000010000 */
[----:B------:R-:W-:Y:S01]  /*0ed0*/  FADD.FTZ R7, R52, R7 ;  /* 0x0000000734077221 */ /* 0x000fe20000010000 */
[----:B--2---:R-:W-:Y:S02]  /*0ee0*/  FADD.FTZ R12, R37, R12 ;  /* 0x0000000c250c7221 */ /* 0x004fe40000010000 */
[----:B------:R-:W-:Y:S05]  /*0ef0*/  @!P0 BRA `(.L_x_250) ;  /* 0xfffffff800bc8947 */ /* 0x000fea000383ffff */
.L_x_249:
[----:B------:R-:W0:Y:S01]  /*0f00*/  S2R R26, SR_TID.X ;  /* 0x00000000001a7919 */ /* 0x000e220000002100 */
[----:B------:R-:W2:Y:S01]  /*0f10*/  S2UR UR8, SR_CgaCtaId ;  /* 0x00000000000879c3 */ /* 0x000ea20000008800 */
[----:B------:R-:W-:Y:S01]  /*0f20*/  UMOV UR4, 0x400 ;  /* 0x0000040000047882 */ /* 0x000fe20000000000 */
[----:B------:R-:W-:Y:S01]  /*0f30*/  ULDC UR9, c[0x0][0x390] ;  /* 0x0000e40000097ab9 */ /* 0x000fe20000000800 */
[----:B------:R-:W-:Y:S01]  /*0f40*/  UIADD3 UR6, -UR5, UR6, URZ ;  /* 0x0000000605067290 */ /* 0x000fe2000fffe13f */
        /* <DEDUP_REMOVED lines=20> */
[----:B--2---:R-:W-:Y:S01]  /*1090*/  ULEA UR4, UR8, UR4, 0x18 ;  /* 0x0000000408047291 */ /* 0x004fe2000f8ec03f */
[----:B------:R-:W-:-:S02]  /*10a0*/  F2FP.BF16.F32.PACK_AB R12, R12, R13 ;  /* 0x0000000d0c0c723e */ /* 0x000fc400000010ff */
[----:B------:R-:W-:Y:S02]  /*10b0*/  F2FP.BF16.F32.PACK_AB R3, R3, R16 ;  /* 0x000000100303723e */ /* 0x000fe400000010ff */
[----:B------:R-:W-:Y:S02]  /*10c0*/  F2FP.BF16.F32.PACK_AB R9, R9, R48 ;  /* 0x000000300909723e */ /* 0x000fe400000010ff */
[----:B0-----:R-:W-:-:S04]  /*10d0*/  SHF.R.S32.HI R23, RZ, 0x1f, R26 ;  /* 0x0000001fff177819 */ /* 0x001fc8000001141a */
[CC--:B------:R-:W-:Y:S02]  /*10e0*/  LEA.HI R29, R23.reuse, R26.reuse, RZ, 0x2 ;  /* 0x0000001a171d7211 */ /* 0x0c0fe400078f10ff */
[CC--:B------:R-:W-:Y:S02]  /*10f0*/  LEA.HI R20, R23.reuse, R26.reuse, RZ, 0x5 ;  /* 0x0000001a17147211 */ /* 0x0c0fe400078f28ff */
[--C-:B------:R-:W-:Y:S02]  /*1100*/  SHF.R.S32.HI R18, RZ, 0x2, R29.reuse ;  /* 0x00000002ff127819 */ /* 0x100fe4000001141d */
[----:B------:R-:W-:Y:S02]  /*1110*/  SHF.R.S32.HI R19, RZ, 0x1f, R29 ;  /* 0x0000001fff137819 */ /* 0x000fe4000001141d */
[----:B------:R-:W-:Y:S02]  /*1120*/  LEA.HI R21, R23, R26, RZ, 0x3 ;  /* 0x0000001a17157211 */ /* 0x000fe400078f18ff */
[----:B------:R-:W-:-:S02]  /*1130*/  LEA.HI R19, R19, R18, RZ, 0x3 ;  /* 0x0000001213137211 */ /* 0x000fc400078f18ff */
[----:B------:R-:W-:Y:S02]  /*1140*/  LEA.HI R24, R23, R26, RZ, 0x7 ;  /* 0x0000001a17187211 */ /* 0x000fe400078f38ff */
[----:B------:R-:W-:Y:S02]  /*1150*/  LOP3.LUT R19, R19, 0xfffffff8, RZ, 0xc0, !PT ;  /* 0xfffffff813137812 */ /* 0x000fe400078ec0ff */
[----:B------:R-:W-:-:S03]  /*1160*/  LOP3.LUT R27, R29, 0xfffffffc, RZ, 0xc0, !PT ;  /* 0xfffffffc1d1b7812 */ /* 0x000fc600078ec0ff */
[----:B------:R-:W-:Y:S01]  /*1170*/  IMAD.IADD R6, R18, 0x1, -R19 ;  /* 0x0000000112067824 */ /* 0x000fe200078e0a13 */
[----:B------:R-:W-:Y:S01]  /*1180*/  SHF.R.S32.HI R19, RZ, 0x5, R20 ;  /* 0x00000005ff137819 */ /* 0x000fe20000011414 */
[----:B------:R-:W-:Y:S01]  /*1190*/  IMAD.IADD R31, R26, 0x1, -R27 ;  /* 0x000000011a1f7824 */ /* 0x000fe200078e0a1b */
[----:B------:R-:W-:Y:S02]  /*11a0*/  SHF.R.U32.HI R27, RZ, 0x4, R24 ;  /* 0x00000004ff1b7819 */ /* 0x000fe40000011618 */
[----:B------:R-:W-:Y:S02]  /*11b0*/  LEA.HI R20, R6, R6, RZ, 0x1 ;  /* 0x0000000606147211 */ /* 0x000fe400078f08ff */
[----:B------:R-:W-:Y:S02]  /*11c0*/  SHF.R.S32.HI R22, RZ, 0x1f, R19 ;  /* 0x0000001fff167819 */ /* 0x000fe40000011413 */
[----:B------:R-:W-:Y:S02]  /*11d0*/  LOP3.LUT R25, R20, 0x3fffffe, RZ, 0xc0, !PT ;  /* 0x03fffffe14197812 */ /* 0x000fe400078ec0ff */
[----:B------:R-:W-:-:S02]  /*11e0*/  LEA.HI R23, R22, R19, RZ, 0x2 ;  /* 0x0000001316177211 */ /* 0x000fc400078f10ff */
[----:B------:R-:W-:Y:S01]  /*11f0*/  SHF.R.S32.HI R22, RZ, 0x3, R21 ;  /* 0x00000003ff167819 */ /* 0x000fe20000011415 */
[----:B------:R-:W-:Y:S01]  /*1200*/  IMAD.IADD R25, R6, 0x1, -R25 ;  /* 0x0000000106197824 */ /* 0x000fe200078e0a19 */
[----:B------:R-:W-:Y:S02]  /*1210*/  LOP3.LUT R6, R23, 0x7ffffc, RZ, 0xc0, !PT ;  /* 0x007ffffc17067812 */ /* 0x000fe400078ec0ff */
[----:B------:R-:W-:Y:S01]  /*1220*/  SHF.R.S32.HI R21, RZ, 0x1, R20 ;  /* 0x00000001ff157819 */ /* 0x000fe20000011414 */
[----:B------:R-:W-:Y:S01]  /*1230*/  IMAD.SHL.U32 R22, R22, 0x40, RZ ;  /* 0x0000004016167824 */ /* 0x000fe200078e00ff */
[----:B------:R-:W-:Y:S02]  /*1240*/  IADD3 R20, R19, -R6, RZ ;  /* 0x8000000613147210 */ /* 0x000fe40007ffe0ff */
[----:B------:R-:W-:Y:S01]  /*1250*/  LEA.HI R23, R29, R18, RZ, 0x1 ;  /* 0x000000121d177211 */ /* 0x000fe200078f08ff */
[C---:B------:R-:W-:Y:S01]  /*1260*/  IMAD.SHL.U32 R6, R21.reuse, 0x40, RZ ;  /* 0x0000004015067824 */ /* 0x040fe200078e00ff */
[----:B------:R-:W-:Y:S01]  /*1270*/  LOP3.LUT P0, RZ, R21, 0x2, RZ, 0xc0, !PT ;  /* 0x0000000215ff7812 */ /* 0x000fe2000780c0ff */
[----:B------:R-:W-:Y:S01]  /*1280*/  IMAD R26, R20, 0x100, R31 ;  /* 0x00000100141a7824 */ /* 0x000fe200078e021f */
[----:B------:R-:W-:-:S02]  /*1290*/  LOP3.LUT R29, R23, 0x7fffffe, RZ, 0xc0, !PT ;  /* 0x07fffffe171d7812 */ /* 0x000fc400078ec0ff */
[----:B------:R-:W-:Y:S01]  /*12a0*/  LOP3.LUT R20, R6, 0xc0, RZ, 0xc0, !PT ;  /* 0x000000c006147812 */ /* 0x000fe200078ec0ff */
[----:B------:R-:W-:Y:S01]  /*12b0*/  IMAD R26, R25, 0x10, R26 ;  /* 0x00000010191a7824 */ /* 0x000fe200078e021a */
[----:B------:R-:W-:Y:S01]  /*12c0*/  LOP3.LUT R23, R22, 0xc0, RZ, 0xc0, !PT ;  /* 0x000000c016177812 */ /* 0x000fe200078ec0ff */
[----:B------:R-:W-:Y:S01]  /*12d0*/  IMAD.IADD R24, R18, 0x1, -R29 ;  /* 0x0000000112187824 */ /* 0x000fe200078e0a1d */
[----:B------:R-:W-:Y:S01]  /*12e0*/  LOP3.LUT R27, R20, 0x8, R27, 0xf8, !PT ;  /* 0x00000008141b7812 */ /* 0x000fe200078ef81b */
[----:B------:R-:W-:Y:S01]  /*12f0*/  FMUL.FTZ R25, R36, UR9 ;  /* 0x0000000924197c20 */ /* 0x000fe20008410000 */
[----:B------:R-:W-:Y:S01]  /*1300*/  SHF.R.U32.HI R20, RZ, 0x3, R20 ;  /* 0x00000003ff147819 */ /* 0x000fe20000011614 */
[----:B------:R-:W-:Y:S01]  /*1310*/  IMAD R19, R19, 0x8, R24 ;  /* 0x0000000813137824 */ /* 0x000fe200078e0218 */
[----:B------:R-:W-:Y:S01]  /*1320*/  SHF.L.U32 R6, R31, 0x3, RZ ;  /* 0x000000031f067819 */ /* 0x000fe200000006ff */
[----:B------:R-:W-:Y:S01]  /*1330*/  FMUL.FTZ R24, R11, UR9 ;  /* 0x000000090b187c20 */ /* 0x000fe20008410000 */
[----:B------:R-:W-:Y:S01]  /*1340*/  LOP3.LUT R27, R27, R20, RZ, 0x3c, !PT ;  /* 0x000000141b1b7212 */ /* 0x000fe200078e3cff */
[----:B------:R-:W-:Y:S01]  /*1350*/  FMUL.FTZ R11, R10, UR9 ;  /* 0x000000090a0b7c20 */ /* 0x000fe20008410000 */
[----:B------:R-:W-:-:S02]  /*1360*/  SHF.R.U32.HI R22, RZ, 0x3, R23 ;  /* 0x00000003ff167819 */ /* 0x000fc40000011617 */
[----:B------:R-:W-:Y:S02]  /*1370*/  LOP3.LUT R23, R23, 0x18, R6, 0xf8, !PT ;  /* 0x0000001817177812 */ /* 0x000fe400078ef806 */
[----:B------:R-:W-:Y:S01]  /*1380*/  LEA R21, R26, R27, 0x1 ;  /* 0x0000001b1a157211 */ /* 0x000fe200078e08ff */
[----:B------:R-:W-:Y:S01]  /*1390*/  FMUL.FTZ R26, R43, UR9 ;  /* 0x000000092b1a7c20 */ /* 0x000fe20008410000 */
[----:B------:R-:W-:Y:S01]  /*13a0*/  LOP3.LUT R20, R23, R22, RZ, 0x3c, !PT ;  /* 0x0000001617147212 */ /* 0x000fe200078e3cff */
[----:B------:R-:W-:Y:S01]  /*13b0*/  FMUL.FTZ R22, R51, UR9 ;  /* 0x0000000933167c20 */ /* 0x000fe20008410000 */
[----:B------:R-:W-:Y:S01]  /*13c0*/  FMUL.FTZ R23, R0, UR9 ;  /* 0x0000000900177c20 */ /* 0x000fe20008410000 */
[----:B------:R-:W-:Y:S02]  /*13d0*/  LEA R21, R21, UR4, 0x1 ;  /* 0x0000000415157c11 */ /* 0x000fe4000f8e08ff */
[----:B------:R-:W-:Y:S01]  /*13e0*/  F2FP.BF16.F32.PACK_AB R26, R26, R11 ;  /* 0x0000000b1a1a723e */ /* 0x000fe200000010ff */
[----:B------:R-:W-:Y:S01]  /*13f0*/  FMUL.FTZ R11, R7, UR9 ;  /* 0x00000009070b7c20 */ /* 0x000fe20008410000 */
[----:B------:R-:W-:Y:S01]  /*1400*/  F2FP.BF16.F32.PACK_AB R0, R22, R15 ;  /* 0x0000000f1600723e */ /* 0x000fe200000010ff */
[----:B------:R-:W-:Y:S01]  /*1410*/  VIADD R8, R21, 0x20 ;  /* 0x0000002015087836 */ /* 0x000fe20000000000 */
[----:B------:R-:W-:Y:S01]  /*1420*/  F2FP.BF16.F32.PACK_AB R10, R23, R42 ;  /* 0x0000002a170a723e */ /* 0x000fe200000010ff */
[----:B------:R-:W-:Y:S01]  /*1430*/  @P0 VIADD R8, R21, 0xffffffe0 ;  /* 0xffffffe015080836 */ /* 0x000fe20000000000 */
[----:B------:R-:W-:Y:S01]  /*1440*/  F2FP.BF16.F32.PACK_AB R25, R25, R44 ;  /* 0x0000002c1919723e */ /* 0x000fe200000010ff */
[----:B------:R0:W-:Y:S01]  /*1450*/  STS [R21], R0 ;  /* 0x0000000015007388 */ /* 0x0001e20000000800 */
[----:B------:R-:W-:-:S02]  /*1460*/  F2FP.BF16.F32.PACK_AB R17, R24, R17 ;  /* 0x000000111811723e */ /* 0x000fc400000010ff */
[----:B------:R-:W-:Y:S01]  /*1470*/  F2FP.BF16.F32.PACK_AB R2, R11, R2 ;  /* 0x000000020b02723e */ /* 0x000fe200000010ff */
[----:B------:R0:W-:Y:S01]  /*1480*/  STS [R21+0x200], R10 ;  /* 0x0002000a15007388 */ /* 0x0001e20000000800 */
[----:B------:R-:W-:-:S03]  /*1490*/  ISETP.GE.AND P0, PT, R18, UR6, PT ;  /* 0x0000000612007c0c */ /* 0x000fc6000bf06270 */
[----:B------:R0:W-:Y:S04]  /*14a0*/  STS [R8], R25 ;  /* 0x0000001908007388 */ /* 0x0001e80000000800 */
        /* <DEDUP_REMOVED lines=9> */
[----:B------:R-:W-:Y:S06]  /*1540*/  BAR.SYNC.DEFER_BLOCKING 0x0 ;  /* 0x0000000000007b1d */ /* 0x000fec0000010000 */
[----:B-1----:R-:W-:Y:S05]  /*1550*/  @P0 EXIT ;  /* 0x000000000000094d */ /* 0x002fea0003800000 */
[----:B------:R-:W-:Y:S01]  /*1560*/  USHF.R.S32.HI UR6, URZ, 0x1f, UR5 ;  /* 0x0000001f3f067899 */ /* 0x000fe20008011405 */
[----:B------:R-:W-:Y:S01]  /*1570*/  SHF.R.S32.HI R7, RZ, 0x1f, R6 ;  /* 0x0000001fff077819 */ /* 0x000fe20000011406 */
[----:B------:R-:W-:Y:S01]  /*1580*/  ULDC UR9, c[0x0][0x2d0] ;  /* 0x0000b40000097ab9 */ /* 0x000fe20000000800 */
[----:B------:R-:W-:Y:S01]  /*1590*/  ULDC.64 UR14, c[0x0][0x448] ;  /* 0x00011200000e7ab9 */ /* 0x000fe20000000a00 */
[----:B------:R-:W-:Y:S01]  /*15a0*/  ISETP.GE.AND P0, PT, R6, UR9, PT ;  /* 0x0000000906007c0c */ /* 0x000fe2000bf06270 */
[----:B------:R-:W-:Y:S02]  /*15b0*/  UIMAD UR6, UR6, UR14, URZ ;  /* 0x0000000e060672a4 */ /* 0x000fe4000f8e023f */
[----:B0-----:R-:W-:Y:S01]  /*15c0*/  MOV R3, UR14 ;  /* 0x0000000e00037c02 */ /* 0x001fe20008000f00 */
[----:B------:R-:W-:Y:S01]  /*15d0*/  IMAD.U32 R19, R19, 0x20, R20 ;  /* 0x0000002013137824 */ /* 0x000fe200078e0014 */
[----:B------:R-:W-:Y:S01]  /*15e0*/  ULDC.64 UR12, c[0x0][0x460] ;  /* 0x00011800000c7ab9 */ /* 0x000fe20000000a00 */
[----:B------:R-:W-:Y:S01]  /*15f0*/  UIMAD UR8, UR5, UR15, UR6 ;  /* 0x0000000f050872a4 */ /* 0x000fe2000f8e0206 */
[----:B------:R-:W-:Y:S01]  /*1600*/  SHF.R.S32.HI R0, RZ, 0x1f, R18 ;  /* 0x0000001fff007819 */ /* 0x000fe20000011412 */
[----:B------:R-:W-:Y:S01]  /*1610*/  IMAD.WIDE.U32 R2, R3, UR5, R6 ;  /* 0x0000000503027c25 */ /* 0x000fe2000f8e0006 */
[----:B------:R-:W-:Y:S01]  /*1620*/  LEA R4, R19, UR4, 0x1 ;  /* 0x0000000413047c11 */ /* 0x000fe2000f8e08ff */
[----:B------:R-:W-:-:S02]  /*1630*/  USHF.R.S32.HI UR6, URZ, 0x1f, UR25 ;  /* 0x0000001f3f067899 */ /* 0x000fc40008011419 */
[----:B------:R-:W-:Y:S01]  /*1640*/  IMAD.U32 R5, RZ, RZ, UR8 ;  /* 0x00000008ff057e24 */ /* 0x000fe2000f8e00ff */
[----:B------:R-:W-:Y:S01]  /*1650*/  IADD3 R2, P1, R2, UR10, RZ ;  /* 0x0000000a02027c10 */ /* 0x000fe2000ff3e0ff */
[----:B------:R-:W0:Y:S01]  /*1660*/  LDS.128 R12, [R4+0x1000] ;  /* 0x00100000040c7984 */ /* 0x000e220000000c00 */
[----:B------:R-:W-:Y:S02]  /*1670*/  UIMAD UR6, UR6, UR12, URZ ;  /* 0x0000000c060672a4 */ /* 0x000fe4000f8e023f */
[----:B------:R-:W-:Y:S01]  /*1680*/  IADD3.X R3, R3, UR7, R5, P1, !PT ;  /* 0x0000000703037c10 */ /* 0x000fe20008ffe405 */
[----:B------:R-:W1:Y:S01]  /*1690*/  @!P0 LDS.128 R8, [R4] ;  /* 0x0000000004088984 */ /* 0x000e620000000c00 */
[----:B------:R-:W-:Y:S01]  /*16a0*/  MOV R5, UR12 ;  /* 0x0000000c00057c02 */ /* 0x000fe20008000f00 */
[----:B------:R-:W-:-:S03]  /*16b0*/  UIMAD UR6, UR25, UR13, UR6 ;  /* 0x0000000d190672a4 */ /* 0x000fc6000f8e0206 */
[----:B------:R-:W-:Y:S01]  /*16c0*/  ULDC.64 UR12, c[0x0][0x3e8] ;  /* 0x0000fa00000c7ab9 */ /* 0x000fe20000000a00 */
[----:B------:R-:W-:-:S04]  /*16d0*/  IMAD.WIDE.U32 R2, R5, UR25, R2 ;  /* 0x0000001905027c25 */ /* 0x000fc8000f8e0002 */
[----:B------:R-:W-:Y:S02]  /*16e0*/  IMAD R5, R0, UR14, RZ ;  /* 0x0000000e00057c24 */ /* 0x000fe4000f8e02ff */
[----:B------:R-:W-:Y:S02]  /*16f0*/  VIADD R3, R3, UR6 ;  /* 0x0000000603037c36 */ /* 0x000fe40008000000 */
[C---:B------:R-:W-:Y:S02]  /*1700*/  IMAD R5, R18.reuse, UR15, R5 ;  /* 0x0000000f12057c24 */ /* 0x040fe4000f8e0205 */
[----:B------:R-:W-:-:S04]  /*1710*/  IMAD.WIDE.U32 R18, R18, UR14, R2 ;  /* 0x0000000e12127c25 */ /* 0x000fc8000f8e0002 */
[C---:B------:R-:W-:Y:S01]  /*1720*/  VIADD R0, R6.reuse, 0x20 ;  /* 0x0000002006007836 */ /* 0x040fe20000000000 */
[----:B------:R-:W-:Y:S01]  /*1730*/  IADD3 R3, R19, R5, RZ ;  /* 0x0000000513037210 */ /* 0x000fe20007ffe0ff */
[----:B------:R-:W-:Y:S01]  /*1740*/  VIADD R6, R6, 0x40 ;  /* 0x0000004006067836 */ /* 0x000fe20000000000 */
[----:B------:R-:W-:Y:S02]  /*1750*/  LEA R2, P2, R18, UR12, 0x1 ;  /* 0x0000000c12027c11 */ /* 0x000fe4000f8408ff */
[----:B------:R-:W-:Y:S02]  /*1760*/  ISETP.GE.AND P1, PT, R0, UR9, PT ;  /* 0x0000000900007c0c */ /* 0x000fe4000bf26270 */
[----:B------:R-:W-:Y:S02]  /*1770*/  LEA.HI.X R3, R18, UR13, R3, 0x1, P2 ;  /* 0x0000000d12037c11 */ /* 0x000fe400090f0c03 */
[----:B------:R-:W-:-:S09]  /*1780*/  ISETP.GE.AND P2, PT, R6, UR9, PT ;  /* 0x0000000906007c0c */ /* 0x000fd2000bf46270 */
[----:B0-----:R0:W-:Y:S04]  /*1790*/  @!P1 STG.E.128 desc[UR22][R2.64+0x40], R12 ;  /* 0x0000400c02009986 */ /* 0x0011e8000c101d16 */
[----:B-1----:R0:W-:Y:S01]  /*17a0*/  @!P0 STG.E.128 desc[UR22][R2.64], R8 ;  /* 0x0000000802008986 */ /* 0x0021e2000c101d16 */
[----:B------:R-:W-:Y:S05]  /*17b0*/  @P2 EXIT ;  /* 0x000000000000294d */ /* 0x000fea0003800000 */
[----:B------:R-:W1:Y:S04]  /*17c0*/  LDS.128 R4, [R4+0x2000] ;  /* 0x0020000004047984 */ /* 0x000e680000000c00 */
[----:B-1----:R-:W-:Y:S01]  /*17d0*/  STG.E.128 desc[UR22][R2.64+0x80], R4 ;  /* 0x0000800402007986 */ /* 0x002fe2000c101d16 */
[----:B------:R-:W-:Y:S05]  /*17e0*/  EXIT ;  /* 0x000000000000794d */ /* 0x000fea0003800000 */
.L_x_251:
        /* <DEDUP_REMOVED lines=9> */
.L_x_1285:


//--------------------- .text._ZN5flash44flash_bwd_dq_dk_dv_loop_seqk_parallel_kernelI23Flash_bwd_kernel_traitsILi96ELi64ELi128ELi8ELi2ELi4ELi4ELb1ELb0EN7cutlass10bfloat16_tE19Flash_kernel_traitsILi96ELi64ELi128ELi8ES3_EELb1ELb0ELb0ELb0ELb0ELb1ELb0EEEvNS_16Flash_bwd_paramsE --------------------------
	.section	.text._ZN5flash44flash_bwd_dq_dk_dv_loop_seqk_parallel_kernelI23Flash_bwd_kernel_traitsILi96ELi64ELi128ELi8ELi2ELi4ELi4ELb1ELb0EN7cutlass10bfloat16_tE19Flash_kernel_traitsILi96ELi64ELi128ELi8ES3_EELb1ELb0ELb0ELb0ELb0ELb1ELb0EEEvNS_16Flash_bwd_paramsE,"ax",@progbits
	.align	128
        .global         _ZN5flash44flash_bwd_dq_dk_dv_loop_seqk_parallel_kernelI23Flash_bwd_kernel_traitsILi96ELi64ELi128ELi8ELi2ELi4ELi4ELb1ELb0EN7cutlass10bfloat16_tE19Flash_kernel_traitsILi96ELi64ELi128ELi8ES3_EELb1ELb0ELb0ELb0ELb0ELb1ELb0EEEvNS_16Flash_bwd_paramsE
        .type           _ZN5flash44flash_bwd_dq_dk_dv_loop_seqk_parallel_kernelI23Flash_bwd_kernel_traitsILi96ELi64ELi128ELi8ELi2ELi4ELi4ELb1ELb0EN7cutlass10bfloat16_tE19Flash_kernel_traitsILi96ELi64ELi128ELi8ES3_EELb1ELb0ELb0ELb0ELb0ELb1ELb0EEEvNS_16Flash_bwd_paramsE,@function
        .size           _ZN5flash44flash_bwd_dq_dk_dv_loop_seqk_parallel_kernelI23Flash_bwd_kernel_traitsILi96ELi64ELi128ELi8ELi2ELi4ELi4ELb1ELb0EN7cutlass10bfloat16_tE19Flash_kernel_traitsILi96ELi64ELi128ELi8ES3_EELb1ELb0ELb0ELb0ELb0ELb1ELb0EEEvNS_16Flash_bwd_paramsE,(.L_x_1286 - _ZN5flash44flash_bwd_dq_dk_dv_loop_seqk_parallel_kernelI23Flash_bwd_kernel_traitsILi96ELi64ELi128ELi8ELi2ELi4ELi4ELb1ELb0EN7cutlass10bfloat16_tE19Flash_kernel_traitsILi96ELi64ELi128ELi8ES3_EELb1ELb0ELb0ELb0ELb0ELb1ELb0EEEvNS_16Flash_bwd_paramsE)
        .other          _ZN5flash44flash_bwd_dq_dk_dv_loop_seqk_parallel_kernelI23Flash_bwd_kernel_traitsILi96ELi64ELi128ELi8ELi2ELi4ELi4ELb1ELb0EN7cutlass10bfloat16_tE19Flash_kernel_traitsILi96ELi64ELi128ELi8ES3_EELb1ELb0ELb0ELb0ELb0ELb1ELb0EEEvNS_16Flash_bwd_paramsE,@"STO_CUDA_ENTRY STV_DEFAULT"
_ZN5flash44flash_bwd_dq_dk_dv_loop_seqk_parallel_kernelI23Flash_bwd_kernel_traitsILi96ELi64ELi128ELi8ELi2ELi4ELi4ELb1ELb0EN7cutlass10bfloat16_tE19Flash_kernel_traitsILi96ELi64ELi128ELi8ES3_EELb1ELb0ELb0ELb0ELb0ELb1ELb0EEEvNS_16Flash_bwd_paramsE:
.text._ZN5flash44flash_bwd_dq_dk_dv_loop_seqk_parallel_kernelI23Flash_bwd_kernel_traitsILi96ELi64ELi128ELi8ELi2ELi4ELi4ELb1ELb0EN7cutlass10bfloat16_tE19Flash_kernel_traitsILi96ELi64ELi128ELi8ES3_EELb1ELb0ELb0ELb0ELb0ELb1ELb0EEEvNS_16Flash_bwd_paramsE:
        /* <DEDUP_REMOVED lines=18> */
[----:B------:R-:W-:-:S04]  /*0120*/  IMAD.MOV.U32 R235, RZ, RZ, -0x10 ;  /* 0xfffffff0ffeb7424 */ /* 0x000fc800078e00ff */
[----:B------:R-:W4:Y:S08]  /*0130*/  S2UR UR56, SR_CTAID.Z ;  /* 0x00000000003879c3 */ /* 0x000f300000002700 */
[----:B------:R-:W5:Y:S01]  /*0140*/  S2UR UR44, SR_CTAID.Y ;  /* 0x00000000002c79c3 */ /* 0x000f620000002600 */
[----:B---3--:R-:W-:-:S04]  /*0150*/  ULEA UR4, UR4, UR5, 0x18 ;  /* 0x0000000504047291 */ /* 0x008fc8000f8ec03f */
[----:B------:R-:W-:Y:S01]  /*0160*/  UIADD3 UR5, UR4, 0xf000, URZ ;  /* 0x0000f00004057890 */ /* 0x000fe2000fffe03f */
[----:B--2---:R-:W-:Y:S01]  /*0170*/  SHF.R.S32.HI R3, RZ, 0x1f, R10 ;  /* 0x0000001fff037819 */ /* 0x004fe2000001140a */
[----:B----4-:R-:W-:-:S03]  /*0180*/  USHF.R.S32.HI UR6, URZ, 0x1f, UR56 ;  /* 0x0000001f3f067899 */ /* 0x010fc60008011438 */
[CC--:B------:R-:W-:Y:S02]  /*0190*/  LEA.HI R4, R3.reuse, R10.reuse, RZ, 0x4 ;  /* 0x0000000a03047211 */ /* 0x0c0fe400078f20ff */
[CC--:B------:R-:W-:Y:S02]  /*01a0*/  LEA.HI R2, R3.reuse, R10.reuse, RZ, 0x5 ;  /* 0x0000000a03027211 */ /* 0x0c0fe400078f28ff */
[----:B-1----:R-:W-:Y:S01]  /*01b0*/  SHF.R.S32.HI R0, RZ, 0x4, R4 ;  /* 0x00000004ff007819 */ /* 0x002fe20000011404 */
[----:B-----5:R-:W-:Y:S01]  /*01c0*/  USHF.L.U32 UR7, UR44, 0x7, URZ ;  /* 0x000000072c077899 */ /* 0x020fe2000800063f */
[CC--:B------:R-:W-:Y:S02]  /*01d0*/  LEA.HI R5, R3.reuse, R10.reuse, RZ, 0x2 ;  /* 0x0000000a03057211 */ /* 0x0c0fe400078f10ff */
[CC--:B------:R-:W-:Y:S02]  /*01e0*/  LEA.HI R17, R3.reuse, R10.reuse, RZ, 0x3 ;  /* 0x0000000a03117211 */ /* 0x0c0fe400078f18ff */
[----:B------:R-:W-:-:S02]  /*01f0*/  LEA.HI R12, R3, R10, RZ, 0x6 ;  /* 0x0000000a030c7211 */ /* 0x000fc400078f30ff */
[----:B------:R-:W-:Y:S02]  /*0200*/  LEA.HI R14, R3, R10, RZ, 0x7 ;  /* 0x0000000a030e7211 */ /* 0x000fe400078f38ff */
[----:B------:R-:W-:Y:S02]  /*0210*/  LOP3.LUT R3, R2, 0xffffffe0, RZ, 0xc0, !PT ;  /* 0xffffffe002037812 */ /* 0x000fe400078ec0ff */
[C---:B------:R-:W-:Y:S02]  /*0220*/  LOP3.LUT R6, R4.reuse, 0xfffffff0, RZ, 0xc0, !PT ;  /* 0xfffffff004067812 */ /* 0x040fe400078ec0ff */
[----:B------:R-:W-:Y:S01]  /*0230*/  LEA.HI R4, R4, R0, RZ, 0x1 ;  /* 0x0000000004047211 */ /* 0x000fe200078f08ff */
[C---:B------:R-:W-:Y:S01]  /*0240*/  IMAD.IADD R3, R10.reuse, 0x1, -R3 ;  /* 0x000000010a037824 */ /* 0x040fe200078e0a03 */
[----:B------:R-:W-:Y:S01]  /*0250*/  LOP3.LUT R7, R17, 0xfffffff8, RZ, 0xc0, !PT ;  /* 0xfffffff811077812 */ /* 0x000fe200078ec0ff */
[----:B------:R-:W-:Y:S01]  /*0260*/  IMAD.IADD R8, R10, 0x1, -R6 ;  /* 0x000000010a087824 */ /* 0x000fe200078e0a06 */
[----:B------:R-:W-:-:S02]  /*0270*/  LOP3.LUT R4, R4, 0xfffffffe, RZ, 0xc0, !PT ;  /* 0xfffffffe04047812 */ /* 0x000fc400078ec0ff */
[----:B------:R-:W-:Y:S01]  /*0280*/  SHF.R.S32.HI R252, RZ, 0x2, R5 ;  /* 0x00000002fffc7819 */ /* 0x000fe20000011405 */
[----:B------:R-:W-:Y:S01]  /*0290*/  IMAD.IADD R13, R10, 0x1, -R7 ;  /* 0x000000010a0d7824 */ /* 0x000fe200078e0a07 */
[----:B------:R-:W-:Y:S01]  /*02a0*/  SHF.R.S32.HI R6, RZ, 0x1f, R3 ;  /* 0x0000001fff067819 */ /* 0x000fe20000011403 */
[----:B------:R-:W-:Y:S01]  /*02b0*/  IMAD.IADD R15, R0, 0x1, -R4 ;  /* 0x00000001000f7824 */ /* 0x000fe200078e0a04 */
[--C-:B------:R-:W-:Y:S02]  /*02c0*/  SHF.R.S32.HI R0, RZ, 0x5, R2.reuse ;  /* 0x00000005ff007819 */ /* 0x100fe40000011402 */
[----:B------:R-:W-:Y:S02]  /*02d0*/  SHF.R.S32.HI R4, RZ, 0x1f, R2 ;  /* 0x0000001fff047819 */ /* 0x000fe40000011402 */
[----:B------:R-:W-:Y:S02]  /*02e0*/  LEA.HI R7, R5, R252, RZ, 0x1 ;  /* 0x000000fc05077211 */ /* 0x000fe400078f08ff */
[----:B------:R-:W-:-:S02]  /*02f0*/  LEA.HI R250, R6, R3, RZ, 0x2 ;  /* 0x0000000306fa7211 */ /* 0x000fc400078f10ff */
[-C--:B------:R-:W-:Y:S02]  /*0300*/  LEA.HI R3, R2, R0.reuse, RZ, 0x1 ;  /* 0x0000000002037211 */ /* 0x080fe400078f08ff */
[----:B------:R-:W-:Y:S02]  /*0310*/  LEA.HI R2, R4, R0, RZ, 0x2 ;  /* 0x0000000004027211 */ /* 0x000fe400078f10ff */
[----:B------:R-:W-:Y:S02]  /*0320*/  LOP3.LUT R4, R7, 0x7fffffe, RZ, 0xc0, !PT ;  /* 0x07fffffe07047812 */ /* 0x000fe400078ec0ff */
[----:B------:R-:W-:Y:S02]  /*0330*/  LOP3.LUT R9, R5, 0xfffffffc, RZ, 0xc0, !PT ;  /* 0xfffffffc05097812 */ /* 0x000fe400078ec0ff */
[----:B------:R-:W-:Y:S02]  /*0340*/  SHF.R.S32.HI R7, RZ, 0x3, R17 ;  /* 0x00000003ff077819 */ /* 0x000fe40000011411 */
[----:B------:R-:W-:Y:S01]  /*0350*/  LOP3.LUT R6, R3, 0xfffffffe, RZ, 0xc0, !PT ;  /* 0xfffffffe03067812 */ /* 0x000fe200078ec0ff */
[----:B------:R-:W-:Y:S01]  /*0360*/  IMAD.IADD R3, R252, 0x1, -R4 ;  /* 0x00000001fc037824 */ /* 0x000fe200078e0a04 */
[----:B------:R-:W-:Y:S01]  /*0370*/  LOP3.LUT R2, R2, 0xfffffffc, RZ, 0xc0, !PT ;  /* 0xfffffffc02027812 */ /* 0x000fe200078ec0ff */
[----:B------:R-:W-:Y:S01]  /*0380*/  IMAD.IADD R20, R10, 0x1, -R9 ;  /* 0x000000010a147824 */ /* 0x000fe200078e0a09 */
[----:B------:R-:W-:Y:S01]  /*0390*/  LEA.HI R9, R13, R13, RZ, 0x1 ;  /* 0x0000000d0d097211 */ /* 0x000fe200078f08ff */
[----:B------:R-:W-:Y:S01]  /*03a0*/  IMAD.SHL.U32 R4, R7, 0x40, RZ ;  /* 0x0000004007047824 */ /* 0x000fe200078e00ff */
[----:B------:R-:W-:Y:S01]  /*03b0*/  SHF.R.S32.HI R21, RZ, 0x6, R12 ;  /* 0x00000006ff157819 */ /* 0x000fe2000001140c */
[C---:B------:R-:W-:Y:S01]  /*03c0*/  IMAD.IADD R22, R0.reuse, 0x1, -R6 ;  /* 0x0000000100167824 */ /* 0x040fe200078e0a06 */
[----:B------:R-:W-:Y:S01]  /*03d0*/  SHF.R.S32.HI R10, RZ, 0x1f, R8 ;  /* 0x0000001fff0a7819 */ /* 0x000fe20000011408 */
[C---:B------:R-:W-:Y:S01]  /*03e0*/  IMAD.IADD R11, R0.reuse, 0x1, -R2 ;  /* 0x00000001000b7824 */ /* 0x040fe200078e0a02 */
[----:B------:R-:W-:Y:S01]  /*03f0*/  LOP3.LUT R2, R9, 0x7fffffe, RZ, 0xc0, !PT ;  /* 0x07fffffe09027812 */ /* 0x000fe200078ec0ff */
[----:B------:R-:W-:Y:S01]  /*0400*/  IMAD R7, R0, 0x8, R3 ;  /* 0x0000000800077824 */ /* 0x000fe200078e0203 */
[----:B------:R-:W-:Y:S01]  /*0410*/  LOP3.LUT R0, R4, 0xc0, RZ, 0xc0, !PT ;  /* 0x000000c004007812 */ /* 0x000fe200078ec0ff */
[----:B------:R-:W-:Y:S01]  /*0420*/  IMAD.SHL.U32 R18, R20, 0x8, RZ ;  /* 0x0000000814127824 */ /* 0x000fe200078e00ff */
[----:B------:R-:W-:Y:S01]  /*0430*/  SHF.R.S32.HI R3, RZ, 0x1f, R5 ;  /* 0x0000001fff037819 */ /* 0x000fe20000011405 */
[----:B------:R-:W-:Y:S01]  /*0440*/  IMAD.IADD R4, R13, 0x1, -R2 ;  /* 0x000000010d047824 */ /* 0x000fe200078e0a02 */
[----:B------:R-:W-:Y:S01]  /*0450*/  SHF.R.U32.HI R6, RZ, 0x3, R0 ;  /* 0x00000003ff067819 */ /* 0x000fe20000011600 */
[----:B------:R-:W-:Y:S01]  /*0460*/  STL [R1+0x1c], R22 ;  /* 0x00001c1601007387 */ /* 0x000fe20000100800 */
[----:B------:R-:W-:Y:S01]  /*0470*/  LOP3.LUT R5, R0, 0x18, R18, 0xf8, !PT ;  /* 0x0000001800057812 */ /* 0x000fe200078ef812 */
[----:B------:R-:W-:Y:S01]  /*0480*/  IMAD R0, R21, 0x4, R15 ;  /* 0x0000000415007824 */ /* 0x000fe200078e020f */
[----:B------:R-:W-:Y:S01]  /*0490*/  LEA.HI R2, R3, R252, RZ, 0x3 ;  /* 0x000000fc03027211 */ /* 0x000fe200078f18ff */
[----:B------:R-:W-:Y:S01]  /*04a0*/  STL [R1+0x18], R21 ;  /* 0x0000181501007387 */ /* 0x000fe20000100800 */
[----:B------:R-:W-:Y:S01]  /*04b0*/  LOP3.LUT R5, R5, R6, RZ, 0x3c, !PT ;  /* 0x0000000605057212 */ /* 0x000fe200078e3cff */
[----:B------:R-:W-:Y:S01]  /*04c0*/  IMAD R0, R0, 0x8, R4 ;  /* 0x0000000800007824 */ /* 0x000fe200078e0204 */
[----:B------:R-:W-:Y:S01]  /*04d0*/  LOP3.LUT R2, R2, 0xfffffff8, RZ, 0xc0, !PT ;  /* 0xfffffff802027812 */ /* 0x000fe200078ec0ff */
[----:B------:R1:W-:Y:S01]  /*04e0*/  STL [R1+0x20], R18 ;  /* 0x0000201201007387 */ /* 0x0003e20000100800 */
[-C--:B------:R-:W-:Y:S01]  /*04f0*/  LEA.HI R3, R8, R8.reuse, RZ, 0x1 ;  /* 0x0000000808037211 */ /* 0x080fe200078f08ff */
[----:B------:R-:W-:Y:S01]  /*0500*/  IMAD.U32 R5, R7, 0x20, R5 ;  /* 0x0000002007057824 */ /* 0x000fe200078e0005 */
[----:B------:R-:W-:Y:S01]  /*0510*/  LEA.HI R10, R10, R8, RZ, 0x3 ;  /* 0x000000080a0a7211 */ /* 0x000fe200078f18ff */
[----:B------:R-:W-:Y:S01]  /*0520*/  IMAD.IADD R2, R252, 0x1, -R2 ;  /* 0x00000001fc027824 */ /* 0x000fe200078e0a02 */
[----:B------:R-:W-:-:S02]  /*0530*/  SHF.R.S32.HI R6, RZ, 0x1, R3 ;  /* 0x00000001ff067819 */ /* 0x000fc40000011403 */
[----:B------:R-:W-:Y:S01]  /*0540*/  SHF.R.S32.HI R4, RZ, 0x1f, R3 ;  /* 0x0000001fff047819 */ /* 0x000fe20000011403 */
[----:B------:R2:W-:Y:S01]  /*0550*/  STL [R1+0x10], R5 ;  /* 0x0000100501007387 */ /* 0x0005e20000100800 */
[----:B------:R-:W-:Y:S02]  /*0560*/  LOP3.LUT P4, RZ, R2, 0x2, RZ, 0xc0, !PT ;  /* 0x0000000202ff7812 */ /* 0x000fe4000788c0ff */
[----:B------:R-:W-:Y:S02]  /*0570*/  LEA.HI R7, R4, R6, RZ, 0x2 ;  /* 0x0000000604077211 */ /* 0x000fe400078f10ff */
[----:B------:R-:W-:Y:S02]  /*0580*/  LOP3.LUT R4, R2, 0x1, RZ, 0xc0, !PT ;  /* 0x0000000102047812 */ /* 0x000fe400078ec0ff */
[----:B------:R-:W-:Y:S02]  /*0590*/  LOP3.LUT R7, R7, 0xfffffffc, RZ, 0xc0, !PT ;  /* 0xfffffffc07077812 */ /* 0x000fe400078ec0ff */
[----:B------:R-:W-:Y:S01]  /*05a0*/  ISETP.NE.U32.AND P5, PT, R4, 0x1, PT ;  /* 0x000000010400780c */ /* 0x000fe20003fa5070 */
[----:B------:R-:W-:Y:S01]  /*05b0*/  IMAD.SHL.U32 R4, R13, 0x40, RZ ;  /* 0x000000400d047824 */ /* 0x000fe200078e00ff */
[----:B------:R-:W-:-:S02]  /*05c0*/  LEA.HI R13, R2, R2, RZ, 0x1 ;  /* 0x00000002020d7211 */ /* 0x000fc400078f08ff */
[----:B------:R-:W-:Y:S01]  /*05d0*/  SHF.R.S32.HI R12, RZ, 0x7, R14 ;  /* 0x00000007ff0c7819 */ /* 0x000fe2000001140e */
[----:B------:R-:W-:Y:S01]  /*05e0*/  IMAD.SHL.U32 R14, R21, 0x20, RZ ;  /* 0x00000020150e7824 */ /* 0x000fe200078e00ff */
[----:B------:R-:W-:Y:S01]  /*05f0*/  SEL R235, R235, 0x10, !P5 ;  /* 0x00000010ebeb7807 */ /* 0x000fe20006800000 */
[----:B-1----:R-:W-:Y:S01]  /*0600*/  IMAD.IADD R18, R6, 0x1, -R7 ;  /* 0x0000000106127824 */ /* 0x002fe200078e0a07 */
[----:B------:R-:W-:Y:S01]  /*0610*/  SHF.R.S32.HI R250, RZ, 0x2, R250 ;  /* 0x00000002fffa7819 */ /* 0x000fe200000114fa */
[----:B------:R-:W-:-:S04]  /*0620*/  IMAD.SHL.U32 R6, R11, 0x10, RZ ;  /* 0x000000100b067824 */ /* 0x000fc800078e00ff */
[----:B------:R-:W-:Y:S01]  /*0630*/  IMAD R250, R22, 0x10, R250 ;  /* 0x0000001016fa7824 */ /* 0x000fe200078e02fa */
[----:B--2---:R-:W-:Y:S02]  /*0640*/  LOP3.LUT R5, R3, 0x7fffffe, RZ, 0xc0, !PT ;  /* 0x07fffffe03057812 */ /* 0x004fe400078ec0ff */
[----:B------:R-:W-:-:S03]  /*0650*/  LOP3.LUT R3, R10, 0xfffffff8, RZ, 0xc0, !PT ;  /* 0xfffffff80a037812 */ /* 0x000fc600078ec0ff */
[C---:B------:R-:W-:Y:S02]  /*0660*/  IMAD.IADD R16, R8.reuse, 0x1, -R5 ;  /* 0x0000000108107824 */ /* 0x040fe400078e0a05 */
[----:B------:R-:W-:Y:S01]  /*0670*/  IMAD.IADD R19, R8, 0x1, -R3 ;  /* 0x0000000108137824 */ /* 0x000fe200078e0a03 */
[----:B------:R-:W-:Y:S01]  /*0680*/  SHF.R.S32.HI R3, RZ, 0x1, R9 ;  /* 0x00000001ff037819 */ /* 0x000fe20000011409 */
[----:B------:R-:W-:Y:S01]  /*0690*/  IMAD.SHL.U32 R9, R20, 0x2, RZ ;  /* 0x0000000214097824 */ /* 0x000fe200078e00ff */
[----:B------:R-:W-:Y:S02]  /*06a0*/  LOP3.LUT R8, R4, 0x1c0, RZ, 0xc0, !PT ;  /* 0x000001c004087812 */ /* 0x000fe400078ec0ff */
[C---:B------:R-:W-:Y:S01]  /*06b0*/  LOP3.LUT P6, RZ, R3.reuse, 0x2, RZ, 0xc0, !PT ;  /* 0x0000000203ff7812 */ /* 0x040fe200078cc0ff */
[----:B------:R-:W-:Y:S01]  /*06c0*/  IMAD.SHL.U32 R5, R3, 0x40, RZ ;  /* 0x0000004003057824 */ /* 0x000fe200078e00ff */
[----:B------:R-:W-:Y:S02]  /*06d0*/  LOP3.LUT R3, R13, 0x3fffffe, RZ, 0xc0, !PT ;  /* 0x03fffffe0d037812 */ /* 0x000fe400078ec0ff */
[----:B------:R-:W-:-:S03]  /*06e0*/  SHF.R.S32.HI R4, RZ, 0x3, R10 ;  /* 0x00000003ff047819 */ /* 0x000fc6000001140a */
[C---:B------:R-:W-:Y:S01]  /*06f0*/  IMAD.IADD R20, R2.reuse, 0x1, -R3 ;  /* 0x0000000102147824 */ /* 0x040fe200078e0a03 */
[----:B------:R-:W-:Y:S01]  /*0700*/  LOP3.LUT R3, R5, 0xc0, RZ, 0xc0, !PT ;  /* 0x000000c005037812 */ /* 0x000fe200078ec0ff */
[----:B------:R-:W-:Y:S01]  /*0710*/  IMAD.SHL.U32 R2, R2, 0x40, RZ ;  /* 0x0000004002027824 */ /* 0x000fe200078e00ff */
[----:B------:R-:W-:Y:S01]  /*0720*/  LOP3.LUT R5, R8, 0x30, R6, 0xf8, !PT ;  /* 0x0000003008057812 */ /* 0x000fe200078ef806 */
[----:B------:R-:W-:Y:S01]  /*0730*/  IMAD R21, R4, 0x8, R16 ;  /* 0x0000000804157824 */ /* 0x000fe200078e0210 */
[----:B------:R-:W-:Y:S01]  /*0740*/  LOP3.LUT R7, R3, 0x8, R17, 0xf8, !PT ;  /* 0x0000000803077812 */ /* 0x000fe200078ef811 */
[C---:B------:R-:W-:Y:S01]  /*0750*/  IMAD R16, R11.reuse, 0x2, R4 ;  /* 0x000000020b107824 */ /* 0x040fe200078e0204 */
[----:B------:R-:W-:Y:S01]  /*0760*/  LOP3.LUT R2, R2, 0x1c0, RZ, 0xc0, !PT ;  /* 0x000001c002027812 */ /* 0x000fe200078ec0ff */
[----:B------:R-:W-:Y:S01]  /*0770*/  IMAD R11, R11, 0x200, R9 ;  /* 0x000002000b0b7824 */ /* 0x000fe200078e0209 */
[----:B------:R-:W-:Y:S02]  /*0780*/  LOP3.LUT R10, R5, 0x8, R17, 0xf8, !PT ;  /* 0x00000008050a7812 */ /* 0x000fe400078ef811 */
[----:B------:R-:W-:Y:S01]  /*0790*/  SHF.R.U32.HI R5, RZ, 0x3, R3 ;  /* 0x00000003ff057819 */ /* 0x000fe20000011603 */
[----:B------:R-:W-:Y:S01]  /*07a0*/  IMAD R3, R12, 0x1000, R9 ;  /* 0x000010000c037824 */ /* 0x000fe200078e0209 */
[----:B------:R-:W-:Y:S01]  /*07b0*/  LOP3.LUT R6, R2, 0x20, R14, 0xf8, !PT ;  /* 0x0000002002067812 */ /* 0x000fe200078ef80e */
[----:B------:R-:W-:Y:S01]  /*07c0*/  IMAD R11, R20, 0x20, R11 ;  /* 0x00000020140b7824 */ /* 0x000fe200078e020b */
[----:B------:R-:W-:Y:S01]  /*07d0*/  SHF.R.U32.HI R4, RZ, 0x3, R2 ;  /* 0x00000003ff047819 */ /* 0x000fe20000011602 */
[----:B------:R-:W-:Y:S01]  /*07e0*/  IMAD R3, R22, 0x400, R3 ;  /* 0x0000040016037824 */ /* 0x000fe200078e0203 */
[----:B------:R-:W-:-:S02]  /*07f0*/  LOP3.LUT R2, R7, R5, RZ, 0x3c, !PT ;  /* 0x0000000507027212 */ /* 0x000fc400078e3cff */
[----:B------:R-:W-:Y:S02]  /*0800*/  LOP3.LUT R4, R6, R4, RZ, 0x3c, !PT ;  /* 0x0000000406047212 */ /* 0x000fe400078e3cff */
[----:B------:R-:W-:Y:S01]  /*0810*/  SHF.R.U32.HI R8, RZ, 0x3, R8 ;  /* 0x00000003ff087819 */ /* 0x000fe20000011608 */
[----:B------:R-:W-:Y:S02]  /*0820*/  IMAD.U32 R230, R0, 0x20, R2 ;  /* 0x0000002000e67824 */ /* 0x000fe400078e0002 */
[----:B------:R-:W-:Y:S01]  /*0830*/  IMAD.SHL.U32 R0, R12, 0x8, RZ ;  /* 0x000000080c007824 */ /* 0x000fe200078e00ff */
[----:B------:R-:W-:Y:S01]  /*0840*/  LOP3.LUT R6, R10, R8, RZ, 0x3c, !PT ;  /* 0x000000080a067212 */ /* 0x000fe200078e3cff */
[----:B------:R-:W-:Y:S01]  /*0850*/  IMAD.IADD R236, R4, 0x1, R3 ;  /* 0x0000000104ec7824 */ /* 0x000fe200078e0203 */
[----:B------:R-:W-:Y:S01]  /*0860*/  LEA R222, R230, UR5, 0x1 ;  /* 0x00000005e6de7c11 */ /* 0x000fe2000f8e08ff */
[----:B------:R-:W-:Y:S01]  /*0870*/  IMAD.SHL.U32 R3, R18, 0x40, RZ ;  /* 0x0000004012037824 */ /* 0x000fe200078e00ff */
[----:B------:R-:W-:Y:S01]  /*0880*/  LOP3.LUT R4, R0, 0x8, RZ, 0xc0, !PT ;  /* 0x0000000800047812 */ /* 0x000fe200078ec0ff */
[C---:B------:R-:W-:Y:S01]  /*0890*/  IMAD.SHL.U32 R2, R15.reuse, 0x8, RZ ;  /* 0x000000080f027824 */ /* 0x040fe200078e00ff */
[----:B------:R-:W-:Y:S01]  /*08a0*/  SHF.R.S32.HI R0, RZ, 0x1, R13 ;  /* 0x00000001ff007819 */ /* 0x000fe2000001140d */
[----:B------:R-:W-:Y:S01]  /*08b0*/  IMAD.SHL.U32 R8, R15, 0x10, RZ ;  /* 0x000000100f087824 */ /* 0x000fe200078e00ff */
[----:B------:R-:W-:Y:S01]  /*08c0*/  LOP3.LUT R3, R3, 0xc0, RZ, 0xc0, !PT ;  /* 0x000000c003037812 */ /* 0x000fe200078ec0ff */
[----:B------:R-:W-:Y:S01]  /*08d0*/  IMAD R6, R15, 0x200, R6 ;  /* 0x000002000f067824 */ /* 0x000fe200078e0206 */
[C---:B------:R-:W-:Y:S01]  /*08e0*/  LOP3.LUT P3, RZ, R0.reuse, 0x2, RZ, 0xc0, !PT ;  /* 0x0000000200ff7812 */ /* 0x040fe2000786c0ff */
[----:B------:R-:W-:Y:S01]  /*08f0*/  IMAD.SHL.U32 R0, R0, 0x40, RZ ;  /* 0x0000004000007824 */ /* 0x000fe200078e00ff */
[----:B------:R-:W-:Y:S01]  /*0900*/  LOP3.LUT R5, R2, 0x8, RZ, 0xc0, !PT ;  /* 0x0000000802057812 */ /* 0x000fe200078ec0ff */
[----:B------:R-:W-:Y:S01]  /*0910*/  IMAD.SHL.U32 R2, R19, 0x40, RZ ;  /* 0x0000004013027824 */ /* 0x000fe200078e00ff */
[----:B------:R-:W-:-:S02]  /*0920*/  LOP3.LUT R8, R4, 0x10, R8, 0xf8, !PT ;  /* 0x0000001004087812 */ /* 0x000fc400078ef808 */
[----:B------:R-:W-:Y:S02]  /*0930*/  LOP3.LUT R0, R0, 0xc0, RZ, 0xc0, !PT ;  /* 0x000000c000007812 */ /* 0x000fe400078ec0ff */
[----:B------:R-:W-:Y:S02]  /*0940*/  LOP3.LUT R2, R2, 0x1c0, RZ, 0xc0, !PT ;  /* 0x000001c002027812 */ /* 0x000fe400078ec0ff */
[----:B------:R-:W-:Y:S02]  /*0950*/  SHF.R.U32.HI R7, RZ, 0x3, R0 ;  /* 0x00000003ff077819 */ /* 0x000fe40000011600 */
[----:B------:R-:W-:Y:S02]  /*0960*/  SHF.R.U32.HI R223, RZ, 0x3, R2 ;  /* 0x00000003ffdf7819 */ /* 0x000fe40000011602 */
[----:B------:R-:W-:Y:S02]  /*0970*/  LOP3.LUT R7, R7, R0, R4, 0x1e, !PT ;  /* 0x0000000007077212 */ /* 0x000fe400078e1e04 */
[----:B------:R-:W-:-:S02]  /*0980*/  SHF.R.U32.HI R0, RZ, 0x3, R3 ;  /* 0x00000003ff007819 */ /* 0x000fc40000011603 */
[--C-:B------:R-:W-:Y:S01]  /*0990*/  LOP3.LUT R223, R223, R2, R5.reuse, 0x1e, !PT ;  /* 0x00000002dfdf7212 */ /* 0x100fe200078e1e05 */
[----:B------:R-:W-:Y:S01]  /*09a0*/  IMAD.SHL.U32 R2, R21, 0x20, RZ ;  /* 0x0000002015027824 */ /* 0x000fe200078e00ff */
[C---:B------:R-:W-:Y:S01]  /*09b0*/  LOP3.LUT R4, R0.reuse, R3, R5, 0x1e, !PT ;  /* 0x0000000300047212 */ /* 0x040fe200078e1e05 */
[----:B------:R-:W-:Y:S01]  /*09c0*/  IMAD.IADD R7, R7, 0x1, R11 ;  /* 0x0000000107077824 */ /* 0x000fe200078e020b */
[----:B------:R-:W-:Y:S01]  /*09d0*/  LOP3.LUT R3, R0, R8, R3, 0x1e, !PT ;  /* 0x0000000800037212 */ /* 0x000fe200078e1e03 */
[----:B------:R-:W-:Y:S01]  /*09e0*/  IMAD R5, R22, 0x200, R2 ;  /* 0x0000020016057824 */ /* 0x000fe200078e0202 */
[----:B------:R-:W-:Y:S01]  /*09f0*/  SEL R0, R227, 0xffffffe0, !P6 ;  /* 0xffffffe0e3007807 */ /* 0x000fe20007000000 */
[----:B------:R-:W-:Y:S01]  /*0a00*/  IMAD.U32 R223, R16, 0x200, R223 ;  /* 0x0000020010df7824 */ /* 0x000fe200078e00df */
[----:B------:R-:W-:Y:S01]  /*0a10*/  R2P PR, R19, 0x6 ;  /* 0x0000000613007804 */ /* 0x000fe20000000000 */
[----:B------:R-:W-:Y:S01]  /*0a20*/  IMAD.IADD R228, R2, 0x1, R3 ;  /* 0x0000000102e47824 */ /* 0x000fe200078e0203 */
[----:B------:R-:W-:Y:S01]  /*0a30*/  LEA R236, R236, UR4, 0x1 ;  /* 0x00000004ecec7c11 */ /* 0x000fe2000f8e08ff */
[----:B------:R-:W-:Y:S01]  /*0a40*/  IMAD.IADD R222, R222, 0x1, R0 ;  /* 0x00000001dede7824 */ /* 0x000fe200078e0200 */
[----:B------:R-:W-:Y:S01]  /*0a50*/  LEA R223, R223, UR5, 0x1 ;  /* 0x00000005dfdf7c11 */ /* 0x000fe2000f8e08ff */
[----:B------:R-:W-:Y:S01]  /*0a60*/  IMAD.U32 R0, RZ, RZ, UR6 ;  /* 0x00000006ff007e24 */ /* 0x000fe2000f8e00ff */
[----:B------:R-:W-:Y:S01]  /*0a70*/  USHF.R.S32.HI UR6, URZ, 0x1f, UR44 ;  /* 0x0000001f3f067899 */ /* 0x000fe2000801142c */
[----:B------:R-:W-:Y:S01]  /*0a80*/  IMAD.U32 R0, RZ, RZ, UR7 ;  /* 0x00000007ff007e24 */ /* 0x000fe2000f8e00ff */
[----:B------:R-:W-:Y:S01]  /*0a90*/  USHF.R.S32.HI UR7, URZ, 0x1f, UR56 ;  /* 0x0000001f3f077899 */ /* 0x000fe20008011438 */
[----:B------:R-:W-:Y:S01]  /*0aa0*/  IMAD.IADD R229, R5, 0x1, R4 ;  /* 0x0000000105e57824 */ /* 0x000fe200078e0204 */
[C---:B------:R-:W-:Y:S01]  /*0ab0*/  SEL R224, R227.reuse, 0xffffffe0, !P1 ;  /* 0xffffffe0e3e07807 */ /* 0x040fe20004800000 */
[----:B------:R-:W-:Y:S01]  /*0ac0*/  VIADD R237, R236, 0x20 ;  /* 0x00000020eced7836 */ /* 0x000fe20000000000 */
[----:B------:R-:W-:Y:S01]  /*0ad0*/  LOP3.LUT P0, RZ, R18, 0x2, RZ, 0xc0, !PT ;  /* 0x0000000212ff7812 */ /* 0x000fe2000780c0ff */
[----:B------:R-:W-:Y:S01]  /*0ae0*/  IMAD.U32 R2, RZ, RZ, UR6 ;  /* 0x00000006ff027e24 */ /* 0x000fe2000f8e00ff */
[----:B------:R-:W-:Y:S01]  /*0af0*/  UIADD3 UR6, UR4, 0x9000, URZ ;  /* 0x0000900004067890 */ /* 0x000fe2000fffe03f */
[----:B------:R-:W-:Y:S01]  /*0b00*/  IMAD.U32 R2, RZ, RZ, UR7 ;  /* 0x00000007ff027e24 */ /* 0x000fe2000f8e00ff */
[----:B------:R-:W-:Y:S01]  /*0b10*/  SEL R227, R227, 0xffffffe0, !P0 ;  /* 0xffffffe0e3e37807 */ /* 0x000fe20004000000 */
[----:B------:R-:W-:Y:S01]  /*0b20*/  IMAD.U32 R0, RZ, RZ, UR7 ;  /* 0x00000007ff007e24 */ /* 0x000fe2000f8e00ff */
[----:B------:R-:W-:Y:S01]  /*0b30*/  LEA R3, R6, UR4, 0x1 ;  /* 0x0000000406037c11 */ /* 0x000fe2000f8e08ff */
[----:B------:R-:W-:Y:S01]  /*0b40*/  IMAD.MOV.U32 R0, RZ, RZ, 0x40 ;  /* 0x00000040ff007424 */ /* 0x000fe200078e00ff */
[----:B------:R-:W-:Y:S01]  /*0b50*/  LEA R4, R7, UR6, 0x1 ;  /* 0x0000000607047c11 */ /* 0x000fe2000f8e08ff */
[----:B------:R-:W-:Y:S01]  /*0b60*/  @P4 VIADD R237, R236, 0xffffffe0 ;  /* 0xffffffe0eced4836 */ /* 0x000fe20000000000 */
[----:B------:R-:W-:Y:S01]  /*0b70*/  ULDC.64 UR6, c[0x0][0x208] ;  /* 0x0000820000067ab9 */ /* 0x000fe20000000a00 */
[----:B------:R-:W-:Y:S01]  /*0b80*/  IMAD.IADD R224, R223, 0x1, R224 ;  /* 0x00000001dfe07824 */ /* 0x000fe200078e02e0 */
[----:B------:R-:W-:Y:S01]  /*0b90*/  SEL R0, R0, 0xffffffc0, !P2 ;  /* 0xffffffc000007807 */ /* 0x000fe20005000000 */
[C---:B------:R-:W-:Y:S01]  /*0ba0*/  VIADD R2, R4.reuse, 0x20 ;  /* 0x0000002004027836 */ /* 0x040fe20000000000 */
[----:B------:R1:W-:Y:S01]  /*0bb0*/  STL [R1+0x8], R4 ;  /* 0x0000080401007387 */ /* 0x0003e20000100800 */
[----:B------:R-:W-:-:S02]  /*0bc0*/  @P3 VIADD R2, R4, 0xffffffe0 ;  /* 0xffffffe004023836 */ /* 0x000fc40000000000 */
[----:B------:R-:W-:Y:S02]  /*0bd0*/  IMAD.IADD R238, R236, 0x1, R235 ;  /* 0x00000001ecee7824 */ /* 0x000fe400078e02eb */
[----:B------:R-:W-:Y:S01]  /*0be0*/  IMAD.IADD R235, R235, 0x1, R237 ;  /* 0x00000001ebeb7824 */ /* 0x000fe200078e02ed */
[----:B------:R1:W-:Y:S01]  /*0bf0*/  STL [R1+0xc], R2 ;  /* 0x00000c0201007387 */ /* 0x0003e20000100800 */
[--C-:B------:R-:W-:Y:S02]  /*0c00*/  IMAD.IADD R226, R223, 0x1, R0.reuse ;  /* 0x00000001dfe27824 */ /* 0x100fe400078e0200 */
[----:B------:R-:W-:-:S07]  /*0c10*/  IMAD.IADD R225, R224, 0x1, R0 ;  /* 0x00000001e0e17824 */ /* 0x000fce00078e0200 */
.L_x_280:
        /* <DEDUP_REMOVED lines=67> */
.L_x_252:
[----:B------:R-:W-:Y:S02]  /*1050*/  @!UP3 UIADD3 UR5, UR9, UR8, -UR40 ;  /* 0x000000080905b290 */ /* 0x000fe4000fffe828 */
[----:B------:R-:W-:Y:S02]  /*1060*/  @UP2 UIADD3 UR29, UR11, -UR16, URZ ;  /* 0x800000100b1d2290 */ /* 0x000fe4000fffe03f */
[----:B------:R-:W-:-:S05]  /*1070*/  UISETP.GT.AND UP0, UPT, UR5, UR28, UPT ;  /* 0x0000001c0500728c */ /* 0x000fca000bf04270 */
[----:B------:R-:W-:Y:S01]  /*1080*/  @!UP2 ULDC UR29, c[0x0][0x2c4] ;  /* 0x0000b100001daab9 */ /* 0x000fe20000000800 */
[----:B------:R-:W-:-:S13]  /*1090*/  PLOP3.LUT P0, PT, PT, PT, UP0, 0x80, 0x0 ;  /* 0x000000000000781c */ /* 0x000fda0003f0f008 */
[----:B------:R-:W-:Y:S05]  /*10a0*/  @!P0 BRA `(.L_x_253) ;  /* 0x0000008000d08947 */ /* 0x000fea0003800000 */
[----:B------:R-:W1:Y:S01]  /*10b0*/  LDC R7, c[0x0][0x278] ;  /* 0x00009e00ff077b82 */ /* 0x000e620000000800 */
[----:B------:R-:W-:Y:S01]  /*10c0*/  ULDC.64 UR10, c[0x0][0x488] ;  /* 0x00012200000a7ab9 */ /* 0x000fe20000000a00 */
[----:B------:R-:W-:Y:S01]  /*10d0*/  UISETP.NE.AND UP0, UPT, UR41, -0x1, UPT ;  /* 0xffffffff2900788c */ /* 0x000fe2000bf05270 */
[----:B------:R-:W-:Y:S01]  /*10e0*/  IABS R2, UR56 ;  /* 0x0000003800027c13 */ /* 0x000fe20008000000 */
[----:B------:R-:W-:Y:S01]  /*10f0*/  UISETP.NE.AND UP1, UPT, UR16, -0x1, UPT ;  /* 0xffffffff1000788c */ /* 0x000fe2000bf25270 */
[----:B------:R-:W-:Y:S01]  /*1100*/  ULDC.64 UR8, c[0x0][0x228] ;  /* 0x00008a0000087ab9 */ /* 0x000fe20000000a00 */
[----:B------:R-:W-:Y:S02]  /*1110*/  UIADD3 UR14, UR29, 0x3f, URZ ;  /* 0x0000003f1d0e7890 */ /* 0x000fe4000fffe03f */
[----:B------:R-:W2:Y:S01]  /*1120*/  S2UR UR12, SR_CTAID.X ;  /* 0x00000000000c79c3 */ /* 0x000ea20000002500 */
[----:B------:R-:W-:Y:S02]  /*1130*/  UIMAD.WIDE.U32 UR18, UR44, UR8, URZ ;  /* 0x000000082c1272a5 */ /* 0x000fe4000f8e003f */
[----:B------:R-:W-:Y:S01]  /*1140*/  UIMAD UR8, UR57, UR8, URZ ;  /* 0x00000008390872a4 */ /* 0x000fe2000f8e023f */
[----:B------:R-:W-:Y:S01]  /*1150*/  ULDC.64 UR34, c[0x0][0x240] ;  /* 0x0000900000227ab9 */ /* 0x000fe20000000a00 */
[----:B------:R-:W-:Y:S01]  /*1160*/  ULDC UR58, c[0x0][0x2d4] ;  /* 0x0000b500003a7ab9 */ /* 0x000fe20000000800 */
[----:B------:R-:W-:Y:S01]  /*1170*/  USHF.L.U64.HI UR15, UR44, 0x7, UR57 ;  /* 0x000000072c0f7899 */ /* 0x000fe20008010239 */
[----:B------:R-:W-:Y:S01]  /*1180*/  ULDC.U8 UR23, c[0x0][0x480] ;  /* 0x0001200000177ab9 */ /* 0x000fe20000000000 */
[----:B------:R-:W-:Y:S01]  /*1190*/  ULDC.U8 UR22, c[0x0][0x3d8] ;  /* 0x0000f60000167ab9 */ /* 0x000fe20000000000 */
[----:B------:R-:W-:-:S02]  /*11a0*/  USHF.R.S32.HI UR20, URZ, 0x1f, UR14 ;  /* 0x0000001f3f147899 */ /* 0x000fc4000801140e */
[----:B------:R-:W-:Y:S02]  /*11b0*/  @UP0 UIADD3 UR17, UR40, UR41, URZ ;  /* 0x0000002928110290 */ /* 0x000fe4000fffe03f */
[----:B------:R-:W-:Y:S01]  /*11c0*/  UIMAD UR24, UR44, UR9, UR8 ;  /* 0x000000092c1872a4 */ /* 0x000fe2000f8e0208 */
[----:B-1----:R-:W-:Y:S01]  /*11d0*/  IABS R6, R7 ;  /* 0x0000000700067213 */ /* 0x002fe20000000000 */
[----:B------:R-:W-:Y:S01]  /*11e0*/  USHF.R.S32.HI UR38, URZ, 0x1f, UR58 ;  /* 0x0000001f3f267899 */ /* 0x000fe2000801143a */
[----:B------:R-:W-:Y:S01]  /*11f0*/  ISETP.NE.AND P3, PT, R7, RZ, PT ;  /* 0x000000ff0700720c */ /* 0x000fe20003f65270 */
[----:B------:R-:W-:Y:S01]  /*1200*/  UISETP.NE.AND UP4, UPT, UR23, URZ, UPT ;  /* 0x0000003f1700728c */ /* 0x000fe2000bf85270 */
[----:B------:R-:W1:Y:S01]  /*1210*/  I2F.RP R4, R6 ;  /* 0x0000000600047306 */ /* 0x000e620000209400 */
[----:B------:R-:W-:Y:S01]  /*1220*/  UISETP.NE.AND UP3, UPT, UR22, URZ, UPT ;  /* 0x0000003f1600728c */ /* 0x000fe2000bf65270 */
[----:B------:R-:W-:Y:S01]  /*1230*/  @!UP1 ULDC.64 UR8, c[0x0][0x418] ;  /* 0x0001060000089ab9 */ /* 0x000fe20000000a00 */
[----:B--2---:R-:W-:Y:S01]  /*1240*/  UIMAD.WIDE.U32 UR26, UR12, UR10, URZ ;  /* 0x0000000a0c1a72a5 */ /* 0x004fe2000f8e003f */
[----:B------:R-:W-:Y:S01]  /*1250*/  @UP0 ULDC.64 UR22, c[0x0][0x248] ;  /* 0x0000920000160ab9 */ /* 0x000fe20000000a00 */
[----:B------:R-:W-:-:S02]  /*1260*/  USEL UR31, UR15, URZ, UP2 ;  /* 0x0000003f0f1f7287 */ /* 0x000fc40009000000 */
[----:B------:R-:W-:Y:S02]  /*1270*/  UIMAD UR47, UR12, UR11, UR27 ;  /* 0x0000000b0c2f72a4 */ /* 0x000fe4000f8e021b */
[----:B------:R-:W-:Y:S01]  /*1280*/  USHF.L.U32 UR12, UR44, 0x7, URZ ;  /* 0x000000072c0c7899 */ /* 0x000fe2000800063f */
[----:B------:R-:W-:Y:S01]  /*1290*/  @UP1 ULDC.64 UR10, c[0x0][0x420] ;  /* 0x00010800000a1ab9 */ /* 0x000fe20000000a00 */
[----:B------:R-:W-:Y:S01]  /*12a0*/  ULEA.HI UR43, UR20, UR14, URZ, 0x6 ;  /* 0x0000000e142b7291 */ /* 0x000fe2000f8f303f */
[----:B-1----:R-:W1:Y:S01]  /*12b0*/  MUFU.RCP R4, R4 ;  /* 0x0000000400047308 */ /* 0x002e620000001000 */
[----:B------:R-:W-:Y:S02]  /*12c0*/  USEL UR30, UR12, URZ, UP2 ;  /* 0x0000003f0c1e7287 */ /* 0x000fe40009000000 */
[----:B------:R-:W-:Y:S02]  /*12d0*/  UIMAD.WIDE.U32 UR12, UR16, UR34, URZ ;  /* 0x00000022100c72a5 */ /* 0x000fe4000f8e003f */
[----:B------:R-:W-:-:S02]  /*12e0*/  @UP1 UIMAD.WIDE.U32 UR36, UR16, UR10, URZ ;  /* 0x0000000a102412a5 */ /* 0x000fc4000f8e003f */
[----:B------:R-:W-:Y:S02]  /*12f0*/  USEL UR54, UR18, UR12, !UP1 ;  /* 0x0000000c12367287 */ /* 0x000fe4000c800000 */
[----:B------:R-:W-:Y:S02]  /*1300*/  @!UP1 UIMAD UR10, UR57, UR8, URZ ;  /* 0x00000008390a92a4 */ /* 0x000fe4000f8e023f */
[----:B------:R-:W-:Y:S02]  /*1310*/  @UP0 UIMAD.WIDE.U32 UR14, UR17, UR22, URZ ;  /* 0x00000016110e02a5 */ /* 0x000fe4000f8e003f */
[----:B------:R-:W-:Y:S02]  /*1320*/  @UP0 UIMAD UR18, UR17, UR23, URZ ;  /* 0x00000017111202a4 */ /* 0x000fe4000f8e023f */
[----:B------:R-:W-:Y:S01]  /*1330*/  UIMAD UR17, UR38, UR44, URZ ;  /* 0x0000002c261172a4 */ /* 0x000fe2000f8e023f */
[----:B-1----:R-:W-:Y:S01]  /*1340*/  VIADD R4, R4, 0xffffffe ;  /* 0x0ffffffe04047836 */ /* 0x002fe20000000000 */
[----:B------:R-:W-:Y:S01]  /*1350*/  ULDC UR61, c[0x0][0x2dc] ;  /* 0x0000b700003d7ab9 */ /* 0x000fe20000000800 */
[----:B------:R-:W-:Y:S01]  /*1360*/  ULDC UR60, c[0x0][0x270] ;  /* 0x00009c00003c7ab9 */ /* 0x000fe20000000800 */
[----:B------:R-:W-:Y:S01]  /*1370*/  @UP1 UIMAD UR45, UR16, UR11, UR37 ;  /* 0x0000000b102d12a4 */ /* 0x000fe2000f8e0225 */
[----:B------:R-:W1:Y:S01]  /*1380*/  F2I.FTZ.U32.TRUNC.NTZ R5, R4 ;  /* 0x0000000400057305 */ /* 0x000e62000021f000 */
[----:B------:R-:W-:-:S02]  /*1390*/  @!UP1 UIMAD.WIDE.U32 UR32, UR44, UR8, URZ ;  /* 0x000000082c2092a5 */ /* 0x000fc4000f8e003f */
[----:B------:R-:W-:Y:S02]  /*13a0*/  @!UP1 UIMAD UR27, UR44, UR9, UR10 ;  /* 0x000000092c1b92a4 */ /* 0x000fe4000f8e020a */
[----:B------:R-:W-:Y:S02]  /*13b0*/  UIMAD UR21, UR16, UR35, URZ ;  /* 0x00000023101572a4 */ /* 0x000fe4000f8e023f */
[----:B------:R-:W-:Y:S02]  /*13c0*/  UIMAD.WIDE UR8, UR61, UR60, URZ ;  /* 0x0000003c3d0872a5 */ /* 0x000fe4000f8e023f */
[----:B------:R-:W-:Y:S02]  /*13d0*/  UIMAD.WIDE.U32 UR10, UR44, UR58, URZ ;  /* 0x0000003a2c0a72a5 */ /* 0x000fe4000f8e003f */
[----:B------:R-:W-:Y:S02]  /*13e0*/  UIMAD UR17, UR57, UR58, UR17 ;  /* 0x0000003a391172a4 */ /* 0x000fe4000f8e0211 */
[----:B------:R-:W-:Y:S01]  /*13f0*/  UIADD3 UR24, UR19, UR24, URZ ;  /* 0x0000001813187290 */ /* 0x000fe2000fffe03f */
[----:B-1----:R-:W-:Y:S01]  /*1400*/  IMAD.MOV R0, RZ, RZ, -R5 ;  /* 0x000000ffff007224 */ /* 0x002fe200078e0a05 */
[----:B------:R-:W-:Y:S01]  /*1410*/  @UP1 UIADD3 UR24, UR13, UR21, URZ ;  /* 0x000000150d181290 */ /* 0x000fe2000fffe03f */
[----:B------:R-:W-:Y:S01]  /*1420*/  IMAD.MOV.U32 R4, RZ, RZ, RZ ;  /* 0x000000ffff047224 */ /* 0x000fe200078e00ff */
[----:B------:R-:W-:Y:S01]  /*1430*/  @UP0 UIADD3 UR48, UR15, UR18, URZ ;  /* 0x000000120f300290 */ /* 0x000fe2000fffe03f */
[----:B------:R-:W-:Y:S01]  /*1440*/  IMAD R0, R0, R6, RZ ;  /* 0x0000000600007224 */ /* 0x000fe200078e02ff */
[----:B------:R-:W-:Y:S01]  /*1450*/  @UP0 UMOV UR46, UR14 ;  /* 0x0000000e002e0c82 */ /* 0x000fe20008000000 */
[----:B------:R-:W-:-:S02]  /*1460*/  UIMAD.WIDE.U32 UR12, UR8, UR10, URZ ;  /* 0x0000000a080c72a5 */ /* 0x000fc4000f8e003f */
[----:B------:R-:W-:Y:S01]  /*1470*/  IMAD.HI.U32 R0, R5, R0, R4 ;  /* 0x0000000005007227 */ /* 0x000fe200078e0004 */
[----:B------:R-:W-:Y:S02]  /*1480*/  UIMAD UR15, UR9, UR10, URZ ;  /* 0x0000000a090f72a4 */ /* 0x000fe4000f8e023f */
[----:B------:R-:W-:Y:S02]  /*1490*/  UIADD3 UR14, UR11, UR17, URZ ;  /* 0x000000110b0e7290 */ /* 0x000fe4000fffe03f */
[----:B------:R-:W-:Y:S01]  /*14a0*/  UIMAD.WIDE.U32 UR10, UR8, UR16, URZ ;  /* 0x00000010080a72a5 */ /* 0x000fe2000f8e003f */
[----:B------:R-:W-:Y:S01]  /*14b0*/  IMAD.HI.U32 R0, R0, R2, RZ ;  /* 0x0000000200007227 */ /* 0x000fe200078e00ff */
[----:B------:R-:W-:Y:S01]  /*14c0*/  ULDC UR42, c[0x0][0x2c4] ;  /* 0x0000b100002a7ab9 */ /* 0x000fe20000000800 */
[----:B------:R-:W-:Y:S02]  /*14d0*/  UIMAD UR14, UR8, UR14, UR15 ;  /* 0x0000000e080e72a4 */ /* 0x000fe4000f8e020f */
[----:B------:R-:W-:Y:S01]  /*14e0*/  IMAD.MOV R4, RZ, RZ, -R0 ;  /* 0x000000ffff047224 */ /* 0x000fe200078e0a00 */
[----:B------:R-:W-:-:S02]  /*14f0*/  @UP3 UIMAD UR15, UR44, UR42, URZ ;  /* 0x0000002a2c0f32a4 */ /* 0x000fc4000f8e023f */
[----:B------:R-:W-:Y:S01]  /*1500*/  USEL UR55, UR12, UR10, !UP1 ;  /* 0x0000000a0c377287 */ /* 0x000fe2000c800000 */
[C---:B------:R-:W-:Y:S01]  /*1510*/  IMAD R2, R6.reuse, R4, R2 ;  /* 0x0000000406027224 */ /* 0x040fe200078e0202 */
[----:B------:R-:W-:Y:S02]  /*1520*/  ULOP3.LUT UR12, UR43, 0xffffffc0, URZ, 0xc0, !UPT ;  /* 0xffffffc02b0c7892 */ /* 0x000fe4000f8ec03f */
[----:B------:R-:W-:Y:S02]  /*1530*/  UIADD3 UR21, UR13, UR14, URZ ;  /* 0x0000000e0d157290 */ /* 0x000fe4000fffe03f */
[----:B------:R-:W-:Y:S01]  /*1540*/  ISETP.GT.U32.AND P1, PT, R6, R2, PT ;  /* 0x000000020600720c */ /* 0x000fe20003f24070 */
[----:B------:R-:W-:Y:S02]  /*1550*/  @UP3 USEL UR10, UR15, UR16, !UP1 ;  /* 0x000000100f0a3287 */ /* 0x000fe4000c800000 */
[----:B------:R-:W-:Y:S01]  /*1560*/  UIADD3 UR13, UR12, -0x40, URZ ;  /* 0xffffffc00c0d7890 */ /* 0x000fe2000fffe03f */
[----:B------:R-:W-:Y:S01]  /*1570*/  @UP3 ULDC UR17, c[0x0][0x2e4] ;  /* 0x0000b90000113ab9 */ /* 0x000fe20000000800 */
[----:B------:R-:W-:-:S02]  /*1580*/  @!UP3 UIMAD UR14, UR44, UR60, UR56 ;  /* 0x0000003c2c0eb2a4 */ /* 0x000fc4000f8e0238 */
[----:B------:R-:W-:Y:S02]  /*1590*/  @UP3 UIMAD UR19, UR56, UR17, UR10 ;  /* 0x00000011381332a4 */ /* 0x000fe4000f8e020a */
[----:B------:R-:W-:Y:S02]  /*15a0*/  USHF.R.S32.HI UR18, URZ, 0x1f, UR13 ;  /* 0x0000001f3f127899 */ /* 0x000fe4000801140d */
[----:B------:R-:W-:Y:S02]  /*15b0*/  UIADD3 UR10, UP2, UR13, UR30, URZ ;  /* 0x0000001e0d0a7290 */ /* 0x000fe4000ff5e03f */
[-C--:B------:R-:W-:Y:S01]  /*15c0*/  @!P1 IADD3 R2, R2, -R6.reuse, RZ ;  /* 0x8000000602029210 */ /* 0x080fe20007ffe0ff */
[----:B------:R-:W-:Y:S01]  /*15d0*/  UIMAD UR12, UR9, UR16, URZ ;  /* 0x00000010090c72a4 */ /* 0x000fe2000f8e023f */
[----:B------:R-:W-:Y:S01]  /*15e0*/  @!P1 VIADD R0, R0, 0x1 ;  /* 0x0000000100009836 */ /* 0x000fe20000000000 */
[----:B------:R-:W-:Y:S01]  /*15f0*/  UIADD3.X UR17, UR18, UR31, URZ, UP2, !UPT ;  /* 0x0000001f12117290 */ /* 0x000fe200097fe43f */
[----:B------:R-:W-:Y:S01]  /*1600*/  ISETP.GE.U32.AND P0, PT, R2, R6, PT ;  /* 0x000000060200720c */ /* 0x000fe20003f06070 */
[----:B------:R-:W-:Y:S01]  /*1610*/  UIMAD UR9, UR9, UR10, URZ ;  /* 0x0000000a090972a4 */ /* 0x000fe2000f8e023f */
[----:B------:R-:W-:Y:S01]  /*1620*/  LOP3.LUT R2, R7, UR56, RZ, 0x3c, !PT ;  /* 0x0000003807027c12 */ /* 0x000fe2000f8e3cff */
[----:B------:R-:W-:Y:S01]  /*1630*/  @UP0 UIADD3 UR25, UR40, UR41, URZ ;  /* 0x0000002928190290 */ /* 0x000fe2000fffe03f */
[----:B------:R-:W-:Y:S01]  /*1640*/  PLOP3.LUT P1, PT, PT, PT, UP0, 0x80, 0x0 ;  /* 0x000000000000781c */ /* 0x000fe20003f2f008 */
[----:B------:R-:W-:Y:S01]  /*1650*/  @!UP3 UIMAD UR19, UR14, UR42, URZ ;  /* 0x0000002a0e13b2a4 */ /* 0x000fe2000f8e023f */
[----:B------:R-:W-:Y:S01]  /*1660*/  ISETP.GE.AND P2, PT, R2, RZ, PT ;  /* 0x000000ff0200720c */ /* 0x000fe20003f46270 */
[----:B------:R-:W-:Y:S01]  /*1670*/  UIMAD.WIDE.U32 UR30, UR8, UR10, URZ ;  /* 0x0000000a081e72a5 */ /* 0x000fe2000f8e003f */
[----:B------:R-:W-:Y:S01]  /*1680*/  @UP0 ULDC.64 UR14, c[0x0][0x250] ;  /* 0x00009400000e0ab9 */ /* 0x000fe20000000a00 */
[----:B------:R-:W-:-:S02]  /*1690*/  UIMAD UR10, UR8, UR17, UR9 ;  /* 0x00000011080a72a4 */ /* 0x000fc4000f8e0209 */
[----:B------:R-:W-:Y:S02]  /*16a0*/  @UP0 UIMAD.WIDE.U32 UR8, UR25, UR14, URZ ;  /* 0x0000000e190802a5 */ /* 0x000fe4000f8e003f */
[----:B------:R-:W-:Y:S01]  /*16b0*/  @P0 VIADD R0, R0, 0x1 ;  /* 0x0000000100000836 */ /* 0x000fe20000000000 */
[----:B------:R-:W-:Y:S01]  /*16c0*/  @UP1 UIADD3 UR21, UR11, UR12, URZ ;  /* 0x0000000c0b151290 */ /* 0x000fe2000fffe03f */
[----:B------:R-:W-:Y:S01]  /*16d0*/  PLOP3.LUT P0, PT, PT, PT, UP3, 0x80, 0x0 ;  /* 0x000000000000781c */ /* 0x000fe20003f0f038 */
[----:B------:R-:W-:Y:S02]  /*16e0*/  UIMAD UR49, UR56, UR61, URZ ;  /* 0x0000003d383172a4 */ /* 0x000fe4000f8e023f */
[----:B------:R-:W-:Y:S01]  /*16f0*/  @UP0 UIMAD UR11, UR25, UR15, URZ ;  /* 0x0000000f190b02a4 */ /* 0x000fe2000f8e023f */
[----:B------:R-:W-:Y:S01]  /*1700*/  @!P2 IADD3 R0, -R0, RZ, RZ ;  /* 0x000000ff0000a210 */ /* 0x000fe20007ffe1ff */
[----:B------:R-:W-:Y:S01]  /*1710*/  USEL UR52, UR47, URZ, UP4 ;  /* 0x0000003f2f347287 */ /* 0x000fe2000a000000 */
[----:B------:R-:W-:Y:S01]  /*1720*/  @!P3 LOP3.LUT R0, RZ, R7, RZ, 0x33, !PT ;  /* 0x00000007ff00b212 */ /* 0x000fe200078e33ff */
[----:B------:R-:W-:-:S02]  /*1730*/  USHF.R.S32.HI UR51, URZ, 0x1f, UR28 ;  /* 0x0000001f3f337899 */ /* 0x000fc4000801141c */
        /* <DEDUP_REMOVED lines=19> */
.L_x_254:
        /* <DEDUP_REMOVED lines=13> */
.L_x_255:
        /* <DEDUP_REMOVED lines=11> */
.L_x_256:
[----:B------:R-:W-:-:S04]  /*19f0*/  UIMAD UR10, UR44, UR60, UR56 ;  /* 0x0000003c2c0a72a4 */ /* 0x000fc8000f8e0238 */
[----:B------:R-:W-:-:S12]  /*1a00*/  UIMAD UR10, UR10, UR58, URZ ;  /* 0x0000003a0a0a72a4 */ /* 0x000fd8000f8e023f */
.L_x_257:
[----:B------:R-:W2:Y:S04]  /*1a10*/  LDL.64 R4, [R1+0x20] ;  /* 0x0000200001047983 */ /* 0x000ea80000100a00 */
[----:B------:R1:W3:Y:S01]  /*1a20*/  LDL.64 R12, [R1+0x20] ;  /* 0x00002000010c7983 */ /* 0x0002e20000100a00 */
[----:B------:R-:W-:Y:S01]  /*1a30*/  SHF.R.S32.HI R27, RZ, 0x1f, R252 ;  /* 0x0000001fff1b7819 */ /* 0x000fe200000114fc */
[----:B------:R-:W-:Y:S01]  /*1a40*/  USHF.R.S32.HI UR17, URZ, 0x1f, UR56 ;  /* 0x0000001f3f117899 */ /* 0x000fe20008011438 */
[----:B------:R-:W-:Y:S01]  /*1a50*/  IADD3 R2, P0, R252, UR13, RZ ;  /* 0x0000000dfc027c10 */ /* 0x000fe2000ff1e0ff */
[----:B------:R-:W4:Y:S01]  /*1a60*/  S2R R26, SR_TID.X ;  /* 0x00000000001a7919 */ /* 0x000f220000002100 */
[----:B------:R-:W-:Y:S01]  /*1a70*/  UIADD3 UR20, UR13, UR10, URZ ;  /* 0x0000000a0d147290 */ /* 0x000fe2000fffe03f */
[----:B------:R-:W-:Y:S01]  /*1a80*/  BSSY B1, `(.L_x_253) ;  /* 0x0000796000017945 */ /* 0x000fe20003800000 */
[----:B------:R-:W-:-:S02]  /*1a90*/  UIADD3 UR19, UR13, UR19, URZ ;  /* 0x000000130d137290 */ /* 0x000fc4000fffe03f */
[----:B------:R-:W-:Y:S01]  /*1aa0*/  UISETP.GE.AND UP2, UPT, UR29, 0x1, UPT ;  /* 0x000000011d00788c */ /* 0x000fe2000bf46270 */
[----:B------:R-:W-:Y:S01]  /*1ab0*/  ULDC.64 UR32, c[0x0][0x2b0] ;  /* 0x0000ac0000207ab9 */ /* 0x000fe20000000a00 */
[----:B------:R-:W-:Y:S01]  /*1ac0*/  ULDC.64 UR36, c[0x0][0x478] ;  /* 0x00011e0000247ab9 */ /* 0x000fe20000000a00 */
[----:B------:R-:W-:Y:S01]  /*1ad0*/  ULEA.HI.SX32 UR27, UR43, 0xffffffff, 0x1a ;  /* 0xffffffff2b1b7891 */ /* 0x000fe2000f8fd23f */
[----:B--2---:R-:W-:Y:S01]  /*1ae0*/  IADD3.X R5, R27, UR18, RZ, P0, !PT ;  /* 0x000000121b057c10 */ /* 0x004fe200087fe4ff */
[----:B---3--:R-:W-:-:S04]  /*1af0*/  IMAD.MOV.U32 R12, RZ, RZ, R4 ;  /* 0x000000ffff0c7224 */ /* 0x008fc800078e0004 */
[----:B------:R-:W-:Y:S01]  /*1b00*/  IMAD R6, R5, UR34, RZ ;  /* 0x0000002205067c24 */ /* 0x000fe2000f8e02ff */
[----:B------:R-:W-:-:S03]  /*1b10*/  SHF.R.S32.HI R13, RZ, 0x1f, R12 ;  /* 0x0000001fff0d7819 */ /* 0x000fc6000001140c */
[----:B------:R-:W-:Y:S01]  /*1b20*/  IMAD R8, R2, UR35, R6 ;  /* 0x0000002302087c24 */ /* 0x000fe2000f8e0206 */
[----:B------:R-:W-:Y:S01]  /*1b30*/  IADD3 R4, P0, R12, UR8, RZ ;  /* 0x000000080c047c10 */ /* 0x000fe2000ff1e0ff */
[----:B------:R-:W-:Y:S02]  /*1b40*/  ULDC.64 UR8, c[0x0][0x420] ;  /* 0x0001080000087ab9 */ /* 0x000fe40000000a00 */
[----:B------:R-:W-:Y:S01]  /*1b50*/  UIMAD UR11, UR18, UR8, URZ ;  /* 0x00000008120b72a4 */ /* 0x000fe2000f8e023f */
[----:B------:R-:W-:Y:S01]  /*1b60*/  IADD3.X R5, R13, UR45, RZ, P0, !PT ;  /* 0x0000002d0d057c10 */ /* 0x000fe200087fe4ff */
[----:B------:R-:W-:Y:S01]  /*1b70*/  IMAD.U32 R9, RZ, RZ, UR8 ;  /* 0x00000008ff097e24 */ /* 0x000fe2000f8e00ff */
[----:B------:R1:W-:Y:S01]  /*1b80*/  STL [R1+0x24], R13 ;  /* 0x0000240d01007387 */ /* 0x0003e20000100800 */
[----:B------:R-:W-:Y:S01]  /*1b90*/  IMAD.WIDE.U32 R6, R2, UR34, R12 ;  /* 0x0000002202067c25 */ /* 0x000fe2000f8e000c */
[----:B------:R-:W-:Y:S02]  /*1ba0*/  UIMAD UR12, UR13, UR9, UR11 ;  /* 0x000000090d0c72a4 */ /* 0x000fe4000f8e020b */
[----:B------:R-:W-:Y:S01]  /*1bb0*/  UIMAD UR34, UR61, UR60, URZ ;  /* 0x0000003c3d2272a4 */ /* 0x000fe2000f8e023f */
[----:B------:R-:W-:Y:S01]  /*1bc0*/  IMAD.WIDE.U32 R4, R9, UR13, R4 ;  /* 0x0000000d09047c25 */ /* 0x000fe2000f8e0004 */
[----:B------:R-:W-:Y:S01]  /*1bd0*/  IADD3 R6, P0, R6, UR54, RZ ;  /* 0x0000003606067c10 */ /* 0x000fe2000ff1e0ff */
[----:B------:R-:W-:Y:S01]  /*1be0*/  ULDC.64 UR10, c[0x0][0x428] ;  /* 0x00010a00000a7ab9 */ /* 0x000fe20000000a00 */
[----:B------:R-:W-:Y:S01]  /*1bf0*/  USHF.L.U32 UR26, UR34, 0x6, URZ ;  /* 0x00000006221a7899 */ /* 0x000fe2000800063f */
[----:B------:R-:W-:Y:S01]  /*1c00*/  VIADD R5, R5, UR12 ;  /* 0x0000000c05057c36 */ /* 0x000fe20008000000 */
[----:B------:R-:W-:Y:S01]  /*1c10*/  UIMAD UR12, UR17, UR10, URZ ;  /* 0x0000000a110c72a4 */ /* 0x000fe2000f8e023f */
[----:B------:R-:W-:Y:S01]  /*1c20*/  IADD3.X R7, R7, UR24, R8, P0, !PT ;  /* 0x0000001807077c10 */ /* 0x000fe200087fe408 */
[----:B------:R-:W-:Y:S01]  /*1c30*/  IMAD.U32 R2, RZ, RZ, UR10 ;  /* 0x0000000aff027e24 */ /* 0x000fe2000f8e00ff */
[----:B----4-:R-:W-:Y:S01]  /*1c40*/  SHF.R.S32.HI R8, RZ, 0x1f, R26 ;  /* 0x0000001fff087819 */ /* 0x010fe2000001141a */
[----:B------:R-:W-:-:S02]  /*1c50*/  UIMAD UR16, UR56, UR11, UR12 ;  /* 0x0000000b381072a4 */ /* 0x000fc4000f8e020c */
[----:B------:R-:W-:Y:S01]  /*1c60*/  IMAD.WIDE.U32 R4, R2, UR56, R4 ;  /* 0x0000003802047c25 */ /* 0x000fe2000f8e0004 */
[----:B------:R-:W-:Y:S01]  /*1c70*/  ULDC.64 UR10, c[0x0][0x258] ;  /* 0x00009600000a7ab9 */ /* 0x000fe20000000a00 */
[----:B------:R-:W-:Y:S01]  /*1c80*/  LEA.HI R2, R8, R26, RZ, 0x5 ;  /* 0x0000001a08027211 */ /* 0x000fe200078f28ff */
[----:B------:R-:W-:Y:S01]  /*1c90*/  UIMAD UR12, UR17, UR10, URZ ;  /* 0x0000000a110c72a4 */ /* 0x000fe2000f8e023f */
[----:B------:R-:W-:Y:S01]  /*1ca0*/  IMAD.U32 R8, RZ, RZ, UR10 ;  /* 0x0000000aff087e24 */ /* 0x000fe2000f8e00ff */
[----:B------:R-:W-:Y:S01]  /*1cb0*/  USHF.R.S32.HI UR10, URZ, 0x1f, UR26 ;  /* 0x0000001f3f0a7899 */ /* 0x000fe2000801141a */
[----:B------:R-:W-:Y:S01]  /*1cc0*/  LOP3.LUT R9, R2, 0xffffffe0, RZ, 0xc0, !PT ;  /* 0xffffffe002097812 */ /* 0x000fe200078ec0ff */
[----:B------:R-:W-:Y:S01]  /*1cd0*/  UIMAD UR18, UR56, UR11, UR12 ;  /* 0x0000000b381272a4 */ /* 0x000fe2000f8e020c */
[----:B------:R-:W-:Y:S01]  /*1ce0*/  IMAD.WIDE.U32 R6, R8, UR56, R6 ;  /* 0x0000003808067c25 */ /* 0x000fe2000f8e0006 */
[----:B------:R-:W-:Y:S01]  /*1cf0*/  UIADD3 UR11, UP1, UP0, UR30, UR26, UR49 ;  /* 0x0000001a1e0b7290 */ /* 0x000fe2000f83e031 */
[----:B------:R-:W-:Y:S01]  /*1d00*/  SHF.R.S32.HI R2, RZ, 0x5, R2 ;  /* 0x00000005ff027819 */ /* 0x000fe20000011402 */
[----:B------:R-:W-:Y:S01]  /*1d10*/  ULDC.64 UR12, c[0x0][0x210] ;  /* 0x00008400000c7ab9 */ /* 0x000fe20000000a00 */
[----:B------:R-:W-:Y:S01]  /*1d20*/  IMAD.IADD R26, R26, 0x1, -R9 ;  /* 0x000000011a1a7824 */ /* 0x000fe200078e0a09 */
[----:B------:R-:W-:Y:S01]  /*1d30*/  LEA R242, P0, R6, UR12, 0x1 ;  /* 0x0000000c06f27c11 */ /* 0x000fe2000f8008ff */
[----:B------:R-:W-:Y:S01]  /*1d40*/  IMAD R8, R27, UR8, RZ ;  /* 0x000000081b087c24 */ /* 0x000fe2000f8e02ff */
[----:B------:R-:W-:Y:S01]  /*1d50*/  UIADD3.X UR10, UR47, UR10, UR53, UP1, UP0 ;  /* 0x0000000a2f0a7290 */ /* 0x000fe20008fe0435 */
[----:B------:R-:W-:Y:S01]  /*1d60*/  VIADD R9, R7, UR18 ;  /* 0x0000001207097c36 */ /* 0x000fe20008000000 */
[----:B------:R-:W-:Y:S01]  /*1d70*/  ULDC.64 UR24, c[0x0][0x3e0] ;  /* 0x0000f80000187ab9 */ /* 0x000fe20000000a00 */
[----:B------:R-:W-:Y:S01]  /*1d80*/  VIADD R5, R5, UR16 ;  /* 0x0000001005057c36 */ /* 0x000fe20008000000 */
[----:B------:R-:W-:Y:S01]  /*1d90*/  ULDC.64 UR16, c[0x0][0x400] ;  /* 0x0001000000107ab9 */ /* 0x000fe20000000a00 */
[----:B------:R-:W-:Y:S01]  /*1da0*/  IMAD R8, R252, UR9, R8 ;  /* 0x00000009fc087c24 */ /* 0x000fe2000f8e0208 */
[----:B------:R-:W-:Y:S01]  /*1db0*/  UIADD3 UR9, UP1, UP0, UR50, UR11, UR55 ;  /* 0x0000000b32097290 */ /* 0x000fe2000f83e037 */
[----:B------:R-:W-:Y:S01]  /*1dc0*/  IMAD R7, R2, UR34, R26 ;  /* 0x0000002202077c24 */ /* 0x000fe2000f8e021a */
[----:B------:R-:W-:Y:S01]  /*1dd0*/  LEA.HI.X R243, R6, UR13, R9, 0x1, P0 ;  /* 0x0000000d06f37c11 */ /* 0x000fe200080f0c09 */
[----:B------:R-:W-:Y:S01]  /*1de0*/  IMAD.WIDE.U32 R4, R252, UR8, R4 ;  /* 0x00000008fc047c25 */ /* 0x000fe2000f8e0004 */
[----:B------:R-:W-:Y:S01]  /*1df0*/  PLOP3.LUT P0, PT, PT, PT, UP2, 0x80, 0x0 ;  /* 0x000000000000781c */ /* 0x000fe20003f0f028 */
[----:B------:R-:W-:Y:S01]  /*1e00*/  UIADD3.X UR8, UR52, UR10, UR21, UP1, UP0 ;  /* 0x0000000a34087290 */ /* 0x000fe20008fe0415 */
[----:B------:R-:W-:Y:S01]  /*1e10*/  IADD3 R2, P2, R7, UR9, RZ ;  /* 0x0000000907027c10 */ /* 0x000fe2000ff5e0ff */
[----:B------:R-:W-:Y:S01]  /*1e20*/  IMAD.IADD R5, R5, 0x1, R8 ;  /* 0x0000000105057824 */ /* 0x000fe200078e0208 */
[----:B------:R-:W-:Y:S01]  /*1e30*/  LEA R240, P3, R4, UR24, 0x1 ;  /* 0x0000001804f07c11 */ /* 0x000fe2000f8608ff */
[----:B------:R-:W-:Y:S01]  /*1e40*/  UIMAD.WIDE UR18, UR19, 0x4, UR32 ;  /* 0x00000004131278a5 */ /* 0x000fe2000f8e0220 */
[----:B------:R-:W-:Y:S01]  /*1e50*/  LEA R245, P1, R2, UR16, 0x2 ;  /* 0x0000001002f57c11 */ /* 0x000fe2000f8210ff */
[----:B------:R-:W-:Y:S01]  /*1e60*/  UIMAD.WIDE UR20, UR20, 0x4, UR36 ;  /* 0x00000004141478a5 */ /* 0x000fe2000f8e0224 */
[----:B------:R-:W-:-:S02]  /*1e70*/  LEA.HI.X.SX32 R7, R7, UR8, 0x1, P2 ;  /* 0x0000000807077c11 */ /* 0x000fc400090f0eff */
[----:B------:R-:W-:Y:S02]  /*1e80*/  LEA.HI.X R241, R4, UR25, R5, 0x1, P3 ;  /* 0x0000001904f17c11 */ /* 0x000fe400098f0c05 */
[----:B------:R-:W-:Y:S01]  /*1e90*/  LEA.HI.X R244, R2, UR17, R7, 0x2, P1 ;  /* 0x0000001102f47c11 */ /* 0x000fe200088f1407 */
[----:B-1----:R-:W-:Y:S06]  /*1ea0*/  @!P0 BRA `(.L_x_258) ;  /* 0x0000006c002c8947 */ /* 0x002fec0003800000 */
[----:B------:R-:W2:Y:S01]  /*1eb0*/  LDL R28, [R1+0x10] ;  /* 0x00001000011c7983 */ /* 0x000ea20000100800 */
[----:B------:R-:W-:Y:S01]  /*1ec0*/  UIMAD UR10, UR51, UR14, URZ ;  /* 0x0000000e330a72a4 */ /* 0x000fe2000f8e023f */
[----:B------:R-:W-:Y:S01]  /*1ed0*/  IMAD.U32 R6, RZ, RZ, UR14 ;  /* 0x0000000eff067e24 */ /* 0x000fe2000f8e00ff */
[----:B------:R-:W-:Y:S01]  /*1ee0*/  UIMAD UR9, UR51, UR22, URZ ;  /* 0x00000016330972a4 */ /* 0x000fe2000f8e023f */
[----:B------:R-:W-:Y:S01]  /*1ef0*/  VIADD R2, R252, 0x40 ;  /* 0x00000040fc027836 */ /* 0x000fe20000000000 */
[----:B------:R-:W-:Y:S01]  /*1f00*/  UIMAD UR8, UR39, -0x80, UR5 ;  /* 0xffffff80270878a4 */ /* 0x000fe2000f8e0205 */
[----:B------:R-:W-:Y:S01]  /*1f10*/  IMAD.U32 R4, RZ, RZ, UR22 ;  /* 0x00000016ff047e24 */ /* 0x000fe2000f8e00ff */
[----:B------:R-:W-:Y:S01]  /*1f20*/  UIMAD UR12, UR28, UR15, UR10 ;  /* 0x0000000f1c0c72a4 */ /* 0x000fe2000f8e020a */
[--C-:B------:R-:W-:Y:S01]  /*1f30*/  IMAD.WIDE.U32 R6, R6, UR28, R12.reuse ;  /* 0x0000001c06067c25 */ /* 0x100fe2000f8e000c */
[----:B------:R-:W-:Y:S02]  /*1f40*/  UIMAD UR9, UR28, UR23, UR9 ;  /* 0x000000171c0972a4 */ /* 0x000fe4000f8e0209 */
[----:B------:R-:W-:Y:S01]  /*1f50*/  ISETP.GE.AND P2, PT, R2, UR8, PT ;  /* 0x0000000802007c0c */ /* 0x000fe2000bf46270 */
[----:B------:R-:W-:Y:S01]  /*1f60*/  IMAD.WIDE.U32 R4, R4, UR28, R12 ;  /* 0x0000001c04047c25 */ /* 0x000fe2000f8e000c */
[----:B------:R-:W-:Y:S01]  /*1f70*/  IADD3 R8, P1, R6, UR38, RZ ;  /* 0x0000002606087c10 */ /* 0x000fe2000ff3e0ff */
[----:B------:R-:W-:Y:S01]  /*1f80*/  ULDC.64 UR10, c[0x0][0x268] ;  /* 0x00009a00000a7ab9 */ /* 0x000fe20000000a00 */
[----:B------:R-:W-:Y:S01]  /*1f90*/  UMOV UR16, UR18 ;  /* 0x0000001200107c82 */ /* 0x000fe20008000000 */
[----:B------:R-:W-:Y:S01]  /*1fa0*/  IMAD.U32 R2, RZ, RZ, UR12 ;  /* 0x0000000cff027e24 */ /* 0x000fe2000f8e00ff */
[----:B------:R-:W-:Y:S01]  /*1fb0*/  IADD3 R6, P0, R4, UR46, RZ ;  /* 0x0000002e04067c10 */ /* 0x000fe2000ff1e0ff */
[----:B------:R-:W-:Y:S01]  /*1fc0*/  IMAD.U32 R11, RZ, RZ, UR9 ;  /* 0x00000009ff0b7e24 */ /* 0x000fe2000f8e00ff */
[----:B------:R-:W-:Y:S01]  /*1fd0*/  ISETP.GE.AND P3, PT, R252, UR8, PT ;  /* 0x00000008fc007c0c */ /* 0x000fe2000bf66270 */
[----:B------:R-:W-:Y:S01]  /*1fe0*/  ULDC.64 UR8, c[0x0][0x260] ;  /* 0x0000980000087ab9 */ /* 0x000fe20000000a00 */
[----:B------:R-:W-:Y:S01]  /*1ff0*/  IADD3.X R9, R7, UR42, R2, P1, !PT ;  /* 0x0000002a07097c10 */ /* 0x000fe20008ffe402 */
[----:B------:R-:W-:Y:S01]  /*2000*/  IMAD R2, R10, UR8, RZ ;  /* 0x000000080a027c24 */ /* 0x000fe2000f8e02ff */
[----:B------:R-:W-:Y:S01]  /*2010*/  IADD3.X R7, R5, UR48, R11, P0, !PT ;  /* 0x0000003005077c10 */ /* 0x000fe200087fe40b */
[----:B------:R-:W1:Y:S01]  /*2020*/  @!P2 LDC.64 R20, c[0x0][0x220] ;  /* 0x00008800ff14ab82 */ /* 0x000e620000000a00 */
[----:B------:R-:W-:Y:S01]  /*2030*/  @!P2 IADD3 R12, P0, R252, 0x40, RZ ;  /* 0x00000040fc0ca810 */ /* 0x000fe20007f1e0ff */
[C---:B------:R-:W-:Y:S01]  /*2040*/  IMAD R2, R0.reuse, UR9, R2 ;  /* 0x0000000900027c24 */ /* 0x040fe2000f8e0202 */
[----:B------:R-:W-:Y:S01]  /*2050*/  UMOV UR17, UR19 ;  /* 0x0000001300117c82 */ /* 0x000fe20008000000 */
[----:B------:R-:W-:-:S04]  /*2060*/  IMAD.WIDE.U32 R6, R0, UR8, R6 ;  /* 0x0000000800067c25 */ /* 0x000fc8000f8e0006 */
[----:B------:R-:W-:Y:S01]  /*2070*/  IMAD.MOV.U32 R248, RZ, RZ, 0x7f800000 ;  /* 0x7f800000fff87424 */ /* 0x000fe200078e00ff */
[----:B------:R-:W3:Y:S01]  /*2080*/  @!P3 LDC.64 R24, c[0x0][0x220] ;  /* 0x00008800ff18bb82 */ /* 0x000ee20000000a00 */
[----:B------:R-:W-:Y:S02]  /*2090*/  IMAD.IADD R7, R7, 0x1, R2 ;  /* 0x0000000107077824 */ /* 0x000fe400078e0202 */
[----:B------:R-:W-:Y:S02]  /*20a0*/  IMAD.MOV.U32 R249, RZ, RZ, 0x7f800000 ;  /* 0x7f800000fff97424 */ /* 0x000fe400078e00ff */
[----:B------:R-:W-:Y:S02]  /*20b0*/  IMAD.MOV.U32 R246, RZ, RZ, 0x7f800000 ;  /* 0x7f800000fff67424 */ /* 0x000fe400078e00ff */
[----:B------:R-:W-:Y:S01]  /*20c0*/  IMAD.MOV.U32 R247, RZ, RZ, 0x7f800000 ;  /* 0x7f800000fff77424 */ /* 0x000fe200078e00ff */
[----:B------:R-:W-:Y:S01]  /*20d0*/  LEA R208, R230, UR4, 0x1 ;  /* 0x00000004e6d07c11 */ /* 0x000fe2000f8e08ff */
[----:B------:R-:W-:Y:S01]  /*20e0*/  @!P2 IMAD.X R2, RZ, RZ, R27, P0 ;  /* 0x000000ffff02a224 */ /* 0x000fe200000e061b */
[----:B------:R-:W-:Y:S01]  /*20f0*/  PLOP3.LUT P0, PT, PT, PT, UP4, 0x80, 0x0 ;  /* 0x000000000000781c */ /* 0x000fe20003f0f048 */
[----:B------:R-:W-:Y:S01]  /*2100*/  IMAD R4, R10, UR10, RZ ;  /* 0x0000000a0a047c24 */ /* 0x000fe2000f8e02ff */
[----:B------:R-:W-:Y:S01]  /*2110*/  @!P2 IADD3 R14, P1, R252, 0x40, RZ ;  /* 0x00000040fc0ea810 */ /* 0x000fe20007f3e0ff */
[----:B------:R-:W-:-:S02]  /*2120*/  IMAD R251, RZ, RZ, -UR26 ;  /* 0x8000001afffb7e24 */ /* 0x000fc4000f8e02ff */
[----:B------:R-:W-:Y:S02]  /*2130*/  VIADD R221, R229, 0x1800 ;  /* 0x00001800e5dd7836 */ /* 0x000fe40000000000 */
[----:B------:R-:W-:Y:S01]  /*2140*/  VIADD R220, R228, 0x1800 ;  /* 0x00001800e4dc7836 */ /* 0x000fe20000000000 */
[----:B------:R-:W-:Y:S01]  /*2150*/  CS2R R126, SRZ ;  /* 0x00000000007e7805 */ /* 0x000fe2000001ff00 */
[C---:B------:R-:W-:Y:S01]  /*2160*/  IMAD R10, R0.reuse, UR11, R4 ;  /* 0x0000000b000a7c24 */ /* 0x040fe2000f8e0204 */
[----:B------:R-:W-:Y:S01]  /*2170*/  CS2R R124, SRZ ;  /* 0x00000000007c7805 */ /* 0x000fe2000001ff00 */
[----:B------:R-:W-:Y:S01]  /*2180*/  IMAD.WIDE.U32 R4, R0, UR10, R8 ;  /* 0x0000000a00047c25 */ /* 0x000fe2000f8e0008 */
[----:B------:R-:W-:Y:S02]  /*2190*/  CS2R R130, SRZ ;  /* 0x0000000000827805 */ /* 0x000fe4000001ff00 */
[----:B------:R-:W-:Y:S02]  /*21a0*/  CS2R R128, SRZ ;  /* 0x0000000000807805 */ /* 0x000fe4000001ff00 */
[----:B------:R-:W-:Y:S01]  /*21b0*/  CS2R R122, SRZ ;  /* 0x00000000007a7805 */ /* 0x000fe2000001ff00 */
[----:B------:R-:W-:Y:S01]  /*21c0*/  @!P3 IMAD R0, R27, UR14, RZ ;  /* 0x0000000e1b00bc24 */ /* 0x000fe2000f8e02ff */
[----:B------:R-:W-:Y:S01]  /*21d0*/  CS2R R120, SRZ ;  /* 0x0000000000787805 */ /* 0x000fe2000001ff00 */
[----:B------:R-:W-:Y:S01]  /*21e0*/  @!P2 IMAD.X R15, RZ, RZ, R27, P1 ;  /* 0x000000ffff0fa224 */ /* 0x000fe200008e061b */
[----:B------:R-:W-:Y:S01]  /*21f0*/  CS2R R118, SRZ ;  /* 0x0000000000767805 */ /* 0x000fe2000001ff00 */
[----:B------:R-:W-:Y:S01]  /*2200*/  @!P3 IMAD R18, R252, UR15, R0 ;  /* 0x0000000ffc12bc24 */ /* 0x000fe2000f8e0200 */
[----:B------:R-:W-:Y:S01]  /*2210*/  CS2R R116, SRZ ;  /* 0x0000000000747805 */ /* 0x000fe2000001ff00 */
[----:B------:R-:W-:Y:S01]  /*2220*/  @!P2 IMAD.MOV.U32 R16, RZ, RZ, R6 ;  /* 0x000000ffff10a224 */ /* 0x000fe200078e0006 */
[----:B------:R-:W-:Y:S01]  /*2230*/  CS2R R110, SRZ ;  /* 0x00000000006e7805 */ /* 0x000fe2000001ff00 */
[----:B------:R-:W-:Y:S01]  /*2240*/  @!P2 IMAD.MOV.U32 R17, RZ, RZ, R7 ;  /* 0x000000ffff11a224 */ /* 0x000fe200078e0007 */
[----:B------:R-:W-:Y:S01]  /*2250*/  CS2R R108, SRZ ;  /* 0x00000000006c7805 */ /* 0x000fe2000001ff00 */
[----:B------:R-:W-:Y:S01]  /*2260*/  @!P2 IMAD R0, R15, UR22, RZ ;  /* 0x000000160f00ac24 */ /* 0x000fe2000f8e02ff */
[----:B------:R-:W-:Y:S01]  /*2270*/  CS2R R114, SRZ ;  /* 0x0000000000727805 */ /* 0x000fe2000001ff00 */
[----:B------:R-:W-:Y:S01]  /*2280*/  IMAD.IADD R5, R5, 0x1, R10 ;  /* 0x0000000105057824 */ /* 0x000fe200078e020a */
[----:B------:R-:W-:Y:S01]  /*2290*/  CS2R R112, SRZ ;  /* 0x0000000000707805 */ /* 0x000fe2000001ff00 */
[C---:B------:R-:W-:Y:S01]  /*22a0*/  @!P2 IMAD R23, R14.reuse, UR23, R0 ;  /* 0x000000170e17ac24 */ /* 0x040fe2000f8e0200 */
[----:B------:R-:W-:Y:S01]  /*22b0*/  CS2R R106, SRZ ;  /* 0x00000000006a7805 */ /* 0x000fe2000001ff00 */
[----:B------:R-:W-:Y:S01]  /*22c0*/  @!P2 IMAD.WIDE.U32 R14, R14, UR22, R16 ;  /* 0x000000160e0eac25 */ /* 0x000fe2000f8e0010 */
[----:B------:R-:W-:Y:S01]  /*22d0*/  CS2R R104, SRZ ;  /* 0x0000000000687805 */ /* 0x000fe2000001ff00 */
[----:B------:R-:W4:Y:S01]  /*22e0*/  @!P3 LDC.64 R16, c[0x0][0x218] ;  /* 0x00008600ff10bb82 */ /* 0x000f220000000a00 */
[----:B------:R-:W-:Y:S01]  /*22f0*/  CS2R R102, SRZ ;  /* 0x0000000000667805 */ /* 0x000fe2000001ff00 */
[----:B------:R-:W-:Y:S01]  /*2300*/  @!P2 IMAD R2, R2, UR14, RZ ;  /* 0x0000000e0202ac24 */ /* 0x000fe2000f8e02ff */
[----:B------:R-:W-:Y:S01]  /*2310*/  CS2R R100, SRZ ;  /* 0x0000000000647805 */ /* 0x000fe2000001ff00 */
[----:B------:R-:W-:Y:S01]  /*2320*/  @!P3 IMAD.WIDE.U32 R8, R252, UR14, R4 ;  /* 0x0000000efc08bc25 */ /* 0x000fe2000f8e0004 */
[----:B------:R-:W-:Y:S01]  /*2330*/  UMOV UR8, UR27 ;  /* 0x0000001b00087c82 */ /* 0x000fe20008000000 */
[----:B------:R-:W-:-:S02]  /*2340*/  CS2R R94, SRZ ;  /* 0x00000000005e7805 */ /* 0x000fc4000001ff00 */
[----:B------:R-:W-:Y:S01]  /*2350*/  CS2R R92, SRZ ;  /* 0x00000000005c7805 */ /* 0x000fe2000001ff00 */
[----:B------:R-:W-:Y:S01]  /*2360*/  @!P2 IMAD R22, R12, UR15, R2 ;  /* 0x0000000f0c16ac24 */ /* 0x000fe2000f8e0202 */
[----:B------:R-:W-:Y:S01]  /*2370*/  CS2R R98, SRZ ;  /* 0x0000000000627805 */ /* 0x000fe2000001ff00 */
[----:B------:R-:W-:Y:S01]  /*2380*/  @!P2 IMAD.MOV.U32 R10, RZ, RZ, R4 ;  /* 0x000000ffff0aa224 */ /* 0x000fe200078e0004 */
[C---:B---3--:R-:W-:Y:S01]  /*2390*/  @!P3 LEA R4, P1, R8.reuse, R24, 0x1 ;  /* 0x000000180804b211 */ /* 0x048fe200078208ff */
[----:B------:R-:W-:Y:S01]  /*23a0*/  @!P3 IMAD.IADD R2, R9, 0x1, R18 ;  /* 0x000000010902b824 */ /* 0x000fe200078e0212 */
[----:B------:R-:W-:Y:S01]  /*23b0*/  ULEA.HI UR10, UR8, UR8, URZ, 0x1 ;  /* 0x00000008080a7291 */ /* 0x000fe2000f8f083f */
[----:B------:R-:W-:Y:S01]  /*23c0*/  @!P2 IMAD.MOV.U32 R11, RZ, RZ, R5 ;  /* 0x000000ffff0ba224 */ /* 0x000fe200078e0005 */
[----:B------:R-:W3:Y:S01]  /*23d0*/  @!P2 LDC.64 R18, c[0x0][0x218] ;  /* 0x00008600ff12ab82 */ /* 0x000ee20000000a00 */
[----:B------:R-:W-:Y:S02]  /*23e0*/  CS2R R96, SRZ ;  /* 0x0000000000607805 */ /* 0x000fe4000001ff00 */
[----:B------:R-:W-:Y:S01]  /*23f0*/  @!P3 LEA.HI.X R5, R8, R25, R2, 0x1, P1 ;  /* 0x000000190805b211 */ /* 0x000fe200008f0c02 */
[----:B------:R-:W-:Y:S01]  /*2400*/  ULOP3.LUT UR10, UR10, 0xfffffffe, URZ, 0xc0, !UPT ;  /* 0xfffffffe0a0a7892 */ /* 0x000fe2000f8ec03f */
[----:B------:R-:W-:-:S03]  /*2410*/  @!P2 IMAD.WIDE.U32 R12, R12, UR14, R10 ;  /* 0x0000000e0c0cac25 */ /* 0x000fc6000f8e000a */
[----:B------:R-:W-:Y:S01]  /*2420*/  @P0 BAR.SYNC.DEFER_BLOCKING 0x0 ;  /* 0x0000000000000b1d */ /* 0x000fe20000010000 */
[----:B------:R-:W-:Y:S02]  /*2430*/  UIMAD UR9, UR8, -0x40, UR29 ;  /* 0xffffffc0080978a4 */ /* 0x000fe4000f8e021d */
[----:B------:R-:W-:Y:S01]  /*2440*/  UIADD3 UR10, UR8, -UR10, URZ ;  /* 0x8000000a080a7290 */ /* 0x000fe2000fffe03f */
[----:B------:R-:W-:Y:S01]  /*2450*/  @!P3 IMAD R2, R27, UR22, RZ ;  /* 0x000000161b02bc24 */ /* 0x000fe2000f8e02ff */
[----:B-1----:R-:W-:Y:S01]  /*2460*/  @!P2 LEA R8, P0, R12, R20, 0x1 ;  /* 0x000000140c08a211 */ /* 0x002fe200078008ff */
[C---:B------:R-:W-:Y:S01]  /*2470*/  @!P3 IMAD.WIDE.U32 R10, R252.reuse, UR22, R6 ;  /* 0x00000016fc0abc25 */ /* 0x040fe2000f8e0006 */
[----:B------:R-:W-:Y:S01]  /*2480*/  UISETP.NE.AND UP0, UPT, UR10, 0x1, UPT ;  /* 0x000000010a00788c */ /* 0x000fe2000bf05270 */
[C---:B------:R-:W-:Y:S01]  /*2490*/  ISETP.GE.AND P1, PT, R252.reuse, UR9, PT ;  /* 0x00000009fc007c0c */ /* 0x040fe2000bf26270 */
[----:B------:R-:W-:Y:S01]  /*24a0*/  UMOV UR18, UR21 ;  /* 0x0000001500127c82 */ /* 0x000fe20008000000 */
[----:B------:R-:W-:Y:S01]  /*24b0*/  @!P3 IMAD R2, R252, UR23, R2 ;  /* 0x00000017fc02bc24 */ /* 0x000fe2000f8e0202 */
[----:B----4-:R-:W-:Y:S01]  /*24c0*/  @!P3 LEA R6, P5, R10, R16, 0x1 ;  /* 0x000000100a06b211 */ /* 0x010fe200078a08ff */
[----:B------:R-:W-:Y:S01]  /*24d0*/  UMOV UR19, UR20 ;  /* 0x0000001400137c82 */ /* 0x000fe20008000000 */
[----:B------:R-:W-:Y:S01]  /*24e0*/  UIADD3 UR11, UR28, 0x80, URZ ;  /* 0x000000801c0b7890 */ /* 0x000fe2000fffe03f */
[----:B------:R-:W-:Y:S01]  /*24f0*/  @!P3 IMAD.IADD R2, R11, 0x1, R2 ;  /* 0x000000010b02b824 */ /* 0x000fe200078e0202 */
[----:B------:R-:W-:-:S02]  /*2500*/  CS2R R90, SRZ ;  /* 0x00000000005a7805 */ /* 0x000fc4000001ff00 */
[----:B------:R-:W-:Y:S02]  /*2510*/  CS2R R88, SRZ ;  /* 0x0000000000587805 */ /* 0x000fe4000001ff00 */
[----:B------:R-:W-:Y:S02]  /*2520*/  CS2R R86, SRZ ;  /* 0x0000000000567805 */ /* 0x000fe4000001ff00 */
[----:B------:R-:W-:Y:S02]  /*2530*/  CS2R R84, SRZ ;  /* 0x0000000000547805 */ /* 0x000fe4000001ff00 */
[----:B------:R-:W-:Y:S02]  /*2540*/  @!P3 LEA.HI.X R7, R10, R17, R2, 0x1, P5 ;  /* 0x000000110a07b211 */ /* 0x000fe400028f0c02 */
[----:B------:R-:W-:Y:S01]  /*2550*/  CS2R R78, SRZ ;  /* 0x00000000004e7805 */ /* 0x000fe2000001ff00 */
[----:B------:R-:W1:Y:S01]  /*2560*/  LDC.64 R10, c[0x0][0x3b8] ;  /* 0x0000ee00ff0a7b82 */ /* 0x000e620000000a00 */
        /* <DEDUP_REMOVED lines=23> */
[----:B------:R-:W-:Y:S02]  /*26e0*/  USHF.L.U32 UR37, UR34, 0x5, URZ ;  /* 0x0000000522257899 */ /* 0x000fe4000800063f */
[----:B------:R-:W-:Y:S02]  /*26f0*/  UIMAD UR36, UR34, 0x28, URZ ;  /* 0x00000028222478a4 */ /* 0x000fe4000f8e023f */
[----:B------:R-:W-:Y:S01]  /*2700*/  UIMAD UR35, UR34, 0x30, URZ ;  /* 0x00000030222378a4 */ /* 0x000fe2000f8e023f */
[----:B------:R-:W-:Y:S01]  /*2710*/  ULDC UR13, c[0x0][0x2ec] ;  /* 0x0000bb00000d7ab9 */ /* 0x000fe20000000800 */
[----:B--2---:R-:W-:Y:S01]  /*2720*/  LEA R0, R28, UR4, 0x1 ;  /* 0x000000041c007c11 */ /* 0x004fe2000f8e08ff */
[----:B------:R-:W-:Y:S01]  /*2730*/  UIMAD UR38, UR34, 0x18, URZ ;  /* 0x00000018222678a4 */ /* 0x000fe2000f8e023f */
[----:B------:R-:W-:-:S03]  /*2740*/  ULDC.U8 UR14, c[0x0][0x388] ;  /* 0x0000e200000e7ab9 */ /* 0x000fc60000000000 */
        /* <DEDUP_REMOVED lines=13> */
[----:B------:R-:W-:Y:S01]  /*2820*/  @P2 STS.128 [R0+0x14000], RZ ;  /* 0x014000ff00002388 */ /* 0x000fe20000000c00 */
[----:B--2---:R-:W-:-:S05]  /*2830*/  @!P2 IMAD.IADD R4, R13, 0x1, R22 ;  /* 0x000000010d04a824 */ /* 0x004fca00078e0216 */
[----:B------:R-:W-:Y:S01]  /*2840*/  @!P2 LEA.HI.X R9, R12, R21, R4, 0x1, P0 ;  /* 0x000000150c09a211 */ /* 0x000fe200000f0c04 */
[----:B------:R-:W-:Y:S01]  /*2850*/  VIADD R12, R28, 0x1800 ;  /* 0x000018001c0c7836 */ /* 0x000fe20000000000 */
[----:B------:R-:W-:-:S03]  /*2860*/  PLOP3.LUT P0, PT, PT, PT, UP0, 0x80, 0x0 ;  /* 0x000000000000781c */ /* 0x000fc60003f0f008 */
[----:B------:R-:W-:Y:S01]  /*2870*/  @!PT LDS RZ, [RZ] ;  /* 0x00000000fffff984 */ /* 0x000fe20000000800 */
[----:B------:R-:W-:Y:S01]  /*2880*/  @!PT LDS RZ, [RZ] ;  /* 0x00000000fffff984 */ /* 0x000fe20000000800 */
[----:B------:R-:W-:Y:S01]  /*2890*/  @!PT LDS RZ, [RZ] ;  /* 0x00000000fffff984 */ /* 0x000fe20000000800 */
[----:B------:R-:W-:Y:S01]  /*28a0*/  @!P2 LDGSTS.E.BYPASS.LTC128B.128 [R0+0x10000], desc[UR6][R8.64] ;  /* 0x100000000800afae */ /* 0x000fe2000b901d46 */
[----:B------:R-:W-:-:S03]  /*28b0*/  SEL R2, R12, R28, !P0 ;  /* 0x0000001c0c027207 */ /* 0x000fc60004000000 */
[----:B------:R-:W-:Y:S01]  /*28c0*/  @!P2 LDGSTS.E.BYPASS.LTC128B.128 [R0+0x12000], desc[UR6][R8.64+0x40] ;  /* 0x120000400800afae */ /* 0x000fe2000b901d46 */
[----:B------:R-:W-:-:S03]  /*28d0*/  LEA R239, R2, UR4, 0x1 ;  /* 0x0000000402ef7c11 */ /* 0x000fc6000f8e08ff */
[----:B------:R2:W-:Y:S04]  /*28e0*/  @!P2 LDGSTS.E.BYPASS.LTC128B.128 [R0+0x14000], desc[UR6][R8.64+0x80] ;  /* 0x140000800800afae */ /* 0x0005e8000b901d46 */
[----:B------:R-:W0:Y:S01]  /*28f0*/  LDGDEPBAR ;  /* 0x00000000000079af */ /* 0x000e220000000000 */
[----:B------:R-:W-:-:S03]  /*2900*/  @!P2 IMAD.IADD R5, R15, 0x1, R23 ;  /* 0x000000010f05a824 */ /* 0x000fc600078e0217 */
[----:B------:R-:W-:Y:S04]  /*2910*/  @P1 STS [R0+0x6000], RZ ;  /* 0x006000ff00001388 */ /* 0x000fe80000000800 */
[----:B------:R-:W-:Y:S04]  /*2920*/  @P1 STS [R0+0x6004], RZ ;  /* 0x006004ff00001388 */ /* 0x000fe80000000800 */
[----:B------:R-:W-:Y:S04]  /*2930*/  @P1 STS.64 [R0+0x6008], RZ ;  /* 0x006008ff00001388 */ /* 0x000fe80000000a00 */
[----:B------:R-:W-:Y:S04]  /*2940*/  @P1 STS.128 [R0+0x7000], RZ ;  /* 0x007000ff00001388 */ /* 0x000fe80000000c00 */
[----:B------:R-:W-:Y:S01]  /*2950*/  @P1 STS.128 [R0+0x8000], RZ ;  /* 0x008000ff00001388 */ /* 0x000fe20000000c00 */
[----:B---3--:R-:W-:-:S03]  /*2960*/  @!P2 LEA R4, P4, R14, R18, 0x1 ;  /* 0x000000120e04a211 */ /* 0x008fc600078808ff */
        /* <DEDUP_REMOVED lines=42> */
[----:B------:R-:W-:Y:S01]  /*2c10*/  @!P2 LDGSTS.E.BYPASS.LTC128B.128 [R0+0xa000], desc[UR6][R4.64] ;  /* 0x0a0000000400afae */ /* 0x000fe2000b901d46 */
[----:B------:R-:W-:-:S03]  /*2c20*/  VIADD R2, R250, 0x28 ;  /* 0x00000028fa027836 */ /* 0x000fc60000000000 */
[----:B------:R-:W-:Y:S04]  /*2c30*/  @!P2 LDGSTS.E.BYPASS.LTC128B.128 [R0+0xc000], desc[UR6][R4.64+0x40] ;  /* 0x0c0000400400afae */ /* 0x000fe8000b901d46 */
[----:B------:R1:W-:Y:S04]  /*2c40*/  @!P2 LDGSTS.E.BYPASS.LTC128B.128 [R0+0xe000], desc[UR6][R4.64+0x80] ;  /* 0x0e0000800400afae */ /* 0x0003e8000b901d46 */
[----:B------:R-:W0:Y:S01]  /*2c50*/  LDGDEPBAR ;  /* 0x00000000000079af */ /* 0x000e220000000000 */
[----:B--2---:R-:W-:Y:S01]  /*2c60*/  VIADD R9, R250, 0x8 ;  /* 0x00000008fa097836 */ /* 0x004fe20000000000 */
[----:B------:R-:W-:Y:S01]  /*2c70*/  ISETP.GE.AND P1, PT, R2, UR9, PT ;  /* 0x0000000902007c0c */ /* 0x000fe2000bf26270 */
[C---:B------:R-:W-:Y:S01]  /*2c80*/  VIADD R8, R250.reuse, 0x20 ;  /* 0x00000020fa087836 */ /* 0x040fe20000000000 */
[----:B------:R-:W-:-:S02]  /*2c90*/  ISETP.GE.AND P4, PT, R250, UR9, PT ;  /* 0x00000009fa007c0c */ /* 0x000fc4000bf86270 */
[----:B------:R-:W-:Y:S02]  /*2ca0*/  ISETP.GE.AND P3, PT, R9, UR9, PT ;  /* 0x0000000909007c0c */ /* 0x000fe4000bf66270 */
[----:B------:R-:W-:Y:S01]  /*2cb0*/  ISETP.GE.AND P2, PT, R8, UR9, PT ;  /* 0x0000000908007c0c */ /* 0x000fe2000bf46270 */
[----:B---3--:R-:W-:-:S06]  /*2cc0*/  IMAD.MOV.U32 R6, RZ, RZ, 0x4 ;  /* 0x00000004ff067424 */ /* 0x008fcc00078e00ff */
[----:B------:R-:W-:-:S05]  /*2cd0*/  @!P1 IMAD.WIDE R6, R2, R6, UR16 ;  /* 0x0000001002069e25 */ /* 0x000fca000f8e0206 */
[----:B------:R-:W5:Y:S01]  /*2ce0*/  @!P1 LDG.E R247, desc[UR6][R6.64] ;  /* 0x0000000606f79981 */ /* 0x000f62000c1e1900 */
[----:B-1----:R-:W-:Y:S01]  /*2cf0*/  IMAD.MOV.U32 R4, RZ, RZ, 0x4 ;  /* 0x00000004ff047424 */ /* 0x002fe200078e00ff */
[----:B------:R-:W-:-:S04]  /*2d00*/  DEPBAR.LE SB0, 0x1 ;  /* 0x000080400000791a */ /* 0x000fc80000000000 */
[----:B------:R-:W-:-:S05]  /*2d10*/  IMAD.WIDE R4, R250, R4, UR16 ;  /* 0x00000010fa047e25 */ /* 0x000fca000f8e0204 */
[----:B------:R-:W5:Y:S04]  /*2d20*/  @!P4 LDG.E R248, desc[UR6][R4.64] ;  /* 0x0000000604f8c981 */ /* 0x000f68000c1e1900 */
[----:B------:R-:W5:Y:S04]  /*2d30*/  @!P3 LDG.E R249, desc[UR6][R4.64+0x20] ;  /* 0x0000200604f9b981 */ /* 0x000f68000c1e1900 */
[----:B------:R1:W5:Y:S01]  /*2d40*/  @!P2 LDG.E R246, desc[UR6][R4.64+0x80] ;  /* 0x0000800604f6a981 */ /* 0x000362000c1e1900 */
[----:B------:R-:W-:Y:S06]  /*2d50*/  BAR.SYNC.DEFER_BLOCKING 0x0 ;  /* 0x0000000000007b1d */ /* 0x000fec0000010000 */
[----:B------:R-:W2:Y:S04]  /*2d60*/  LDG.E.64 R4, desc[UR6][R10.64+0x8] ;  /* 0x000008060a047981 */ /* 0x000ea8000c1e1b00 */
[----:B------:R-:W3:Y:S01]  /*2d70*/  LDG.E.64 R6, desc[UR6][R10.64] ;  /* 0x000000060a067981 */ /* 0x000ee2000c1e1b00 */
[----:B------:R-:W1:Y:S01]  /*2d80*/  S2R R13, SR_TID.X ;  /* 0x00000000000d7919 */ /* 0x000e620000002100 */
[----:B------:R-:W1:Y:S01]  /*2d90*/  S2R R14, SR_TID.X ;  /* 0x00000000000e7919 */ /* 0x000e620000002100 */
[----:B------:R-:W-:Y:S01]  /*2da0*/  UIMAD UR9, UR44, UR60, UR56 ;  /* 0x0000003c2c0972a4 */ /* 0x000fe2000f8e0238 */
[----:B----4-:R-:W-:Y:S01]  /*2db0*/  SHF.R.S32.HI R0, RZ, 0x1f, R26 ;  /* 0x0000001fff007819 */ /* 0x010fe2000001141a */
[----:B------:R-:W4:Y:S02]  /*2dc0*/  LDSM.16.M88.4 R172, [R208+0xf000] ;  /* 0x00f00000d0ac783b */ /* 0x000f240000000200 */
[----:B------:R-:W-:-:S02]  /*2dd0*/  USHF.L.U32 UR9, UR9, 0x5, URZ ;  /* 0x0000000509097899 */ /* 0x000fc4000800063f */
[----:B------:R-:W2:Y:S02]  /*2de0*/  LDSM.16.M88.4 R176, [R208+0xf400] ;  /* 0x00f40000d0b0783b */ /* 0x000ea40000000200 */
[----:B------:R-:W-:Y:S02]  /*2df0*/  USHF.R.S32.HI UR10, URZ, 0x1f, UR9 ;  /* 0x0000001f3f0a7899 */ /* 0x000fe40008011409 */
[----:B------:R-:W2:Y:S04]  /*2e00*/  LDSM.16.M88.4 R188, [R208+0x11000] ;  /* 0x01100000d0bc783b */ /* 0x000ea80000000200 */
[----:B------:R-:W2:Y:S04]  /*2e10*/  LDSM.16.M88.4 R192, [R208+0x11400] ;  /* 0x01140000d0c0783b */ /* 0x000ea80000000200 */
[----:B------:R-:W2:Y:S04]  /*2e20*/  LDSM.16.M88.4 R204, [R208+0x13000] ;  /* 0x01300000d0cc783b */ /* 0x000ea80000000200 */
[----:B------:R-:W2:Y:S01]  /*2e30*/  LDSM.16.M88.4 R208, [R208+0x13400] ;  /* 0x01340000d0d0783b */ /* 0x000ea20000000200 */
[----:B-1----:R-:W-:-:S03]  /*2e40*/  SHF.R.S32.HI R13, RZ, 0x1f, R13 ;  /* 0x0000001fff0d7819 */ /* 0x002fc6000001140d */
[----:B------:R-:W1:Y:S01]  /*2e50*/  LDSM.16.M88.4 R180, [R222] ;  /* 0x00000000deb4783b */ /* 0x000e620000000200 */
[----:B------:R-:W-:-:S03]  /*2e60*/  LEA.HI R13, R13, R14, RZ, 0x6 ;  /* 0x0000000e0d0d7211 */ /* 0x000fc600078f30ff */
[----:B------:R-:W1:Y:S04]  /*2e70*/  LDSM.16.M88.4 R184, [R222+0x400] ;  /* 0x00040000deb8783b */ /* 0x000e680000000200 */
[----:B------:R-:W1:Y:S04]  /*2e80*/  LDSM.16.M88.4 R196, [R222+0x2000] ;  /* 0x00200000dec4783b */ /* 0x000e680000000200 */
[----:B------:R-:W1:Y:S04]  /*2e90*/  LDSM.16.M88.4 R200, [R222+0x2400] ;  /* 0x00240000dec8783b */ /* 0x000e680000000200 */
[----:B------:R-:W1:Y:S04]  /*2ea0*/  LDSM.16.M88.4 R212, [R222+0x4000] ;  /* 0x00400000ded4783b */ /* 0x000e680000000200 */
[----:B------:R-:W1:Y:S01]  /*2eb0*/  LDSM.16.M88.4 R216, [R222+0x4400] ;  /* 0x00440000ded8783b */ /* 0x000e620000000200 */
[----:B------:R-:W-:Y:S01]  /*2ec0*/  SHF.R.S32.HI R13, RZ, 0x6, R13 ;  /* 0x00000006ff0d7819 */ /* 0x000fe2000001140d */
[----:B------:R-:W-:-:S02]  /*2ed0*/  USHF.L.U32 UR21, UR34, 0x4, URZ ;  /* 0x0000000422157899 */ /* 0x000fc4000800063f */
[----:B------:R-:W-:Y:S02]  /*2ee0*/  USHF.L.U32 UR20, UR34, 0x3, URZ ;  /* 0x0000000322147899 */ /* 0x000fe4000800063f */
[----:B------:R-:W-:Y:S02]  /*2ef0*/  UIADD3 UR30, UR21, 0x20, URZ ;  /* 0x00000020151e7890 */ /* 0x000fe4000fffe03f */
[----:B------:R-:W-:Y:S02]  /*2f00*/  UIADD3 UR26, UR21, 0x40, URZ ;  /* 0x00000040151a7890 */ /* 0x000fe4000fffe03f */
[----:B------:R-:W-:Y:S02]  /*2f10*/  UIADD3 UR30, UR20, UR30, URZ ;  /* 0x0000001e141e7290 */ /* 0x000fe4000fffe03f */
[----:B------:R-:W-:Y:S02]  /*2f20*/  UIADD3 UR25, UR20, UR26, URZ ;  /* 0x0000001a14197290 */ /* 0x000fe4000fffe03f */
[----:B------:R-:W-:-:S02]  /*2f30*/  UIADD3 UR29, UR20, UR30, URZ ;  /* 0x0000001e141d7290 */ /* 0x000fc4000fffe03f */
[----:B------:R-:W-:Y:S01]  /*2f40*/  UIADD3 UR24, UR20, UR25, URZ ;  /* 0x0000001914187290 */ /* 0x000fe2000fffe03f */
[----:B------:R-:W-:Y:S01]  /*2f50*/  SEL R221, R221, R229, !P0 ;  /* 0x000000e5dddd7207 */ /* 0x000fe20004000000 */
[----:B------:R-:W-:Y:S01]  /*2f60*/  UIADD3 UR28, UR20, UR29, URZ ;  /* 0x0000001d141c7290 */ /* 0x000fe2000fffe03f */
[----:B------:R-:W-:Y:S01]  /*2f70*/  SEL R220, R220, R228, !P0 ;  /* 0x000000e4dcdc7207 */ /* 0x000fe20004000000 */
[----:B------:R-:W-:Y:S01]  /*2f80*/  UIADD3 UR23, UR20, UR24, URZ ;  /* 0x0000001814177290 */ /* 0x000fe2000fffe03f */
[----:B------:R-:W-:Y:S01]  /*2f90*/  LEA R221, R221, UR4, 0x1 ;  /* 0x00000004dddd7c11 */ /* 0x000fe2000f8e08ff */
[----:B------:R-:W-:Y:S01]  /*2fa0*/  UIADD3 UR27, UR20, UR28, URZ ;  /* 0x0000001c141b7290 */ /* 0x000fe2000fffe03f */
[----:B------:R-:W-:Y:S01]  /*2fb0*/  LEA R220, R220, UR4, 0x1 ;  /* 0x00000004dcdc7c11 */ /* 0x000fe2000f8e08ff */
[----:B------:R-:W-:Y:S02]  /*2fc0*/  UIADD3 UR22, UR20, UR23, URZ ;  /* 0x0000001714167290 */ /* 0x000fe4000fffe03f */
[----:B------:R-:W-:-:S02]  /*2fd0*/  UIMAD UR34, UR34, 0x38, URZ ;  /* 0x00000038222278a4 */ /* 0x000fc4000f8e023f */
[----:B------:R-:W-:Y:S02]  /*2fe0*/  UIADD3 UR33, UR21, 0x20, URZ ;  /* 0x0000002015217890 */ /* 0x000fe4000fffe03f */
[----:B------:R-:W-:Y:S02]  /*2ff0*/  UIADD3 UR32, UR20, UR27, URZ ;  /* 0x0000001b14207290 */ /* 0x000fe4000fffe03f */
[----:B------:R-:W-:Y:S02]  /*3000*/  UIADD3 UR31, UR20, UR22, URZ ;  /* 0x00000016141f7290 */ /* 0x000fe4000fffe03f */
[----:B------:R-:W-:Y:S01]  /*3010*/  UISETP.GE.AND UP0, UPT, UR11, UR5, UPT ;  /* 0x000000050b00728c */ /* 0x000fe2000bf06270 */
[----:B--2---:R-:W-:-:S04]  /*3020*/  IADD3 R26, P2, P1, R4, UR9, R26 ;  /* 0x00000009041a7c10 */ /* 0x004fc8000f95e01a */
[----:B------:R-:W-:Y:S01]  /*3030*/  IADD3.X R0, R5, UR10, R0, P2, P1 ;  /* 0x0000000a05007c10 */ /* 0x000fe200097e2400 */
[----:B------:R-:W-:-:S04]  /*3040*/  IMAD.WIDE.U32 R4, R26, -0x2daee0ad, RZ ;  /* 0xd2511f531a047825 */ /* 0x000fc800078e00ff */
[----:B------:R2:W-:Y:S01]  /*3050*/  STL [R1+0x14], R0 ;  /* 0x0000140001007387 */ /* 0x0005e20000100800 */
[----:B---3--:R-:W-:Y:S02]  /*3060*/  R2UR UR9, R7 ;  /* 0x00000000070972ca */ /* 0x008fe400000e0000 */
[----:B------:R-:W-:Y:S01]  /*3070*/  R2UR UR10, R6 ;  /* 0x00000000060a72ca */ /* 0x000fe200000e0000 */
[----:B--2---:R-:W-:-:S05]  /*3080*/  IMAD.SHL.U32 R0, R13, 0x20, RZ ;  /* 0x000000200d007824 */ /* 0x004fca00078e00ff */
[----:B------:R2:W-:Y:S04]  /*3090*/  STL [R1+0x28], R0 ;  /* 0x0000280001007387 */ /* 0x0005e80000100800 */
[----:B-1--4-:R2:W-:Y:S05]  /*30a0*/  STL.64 [R1], R4 ;  /* 0x0000000401007387 */ /* 0x0125ea0000100a00 */
.L_x_261:
[----:B------:R-:W0:Y:S01]  /*30b0*/  LDGDEPBAR ;  /* 0x00000000000079af */ /* 0x000e220000000000 */
[----:B--2---:R-:W-:Y:S01]  /*30c0*/  LEA R0, R230, UR4, 0x1 ;  /* 0x00000004e6007c11 */ /* 0x004fe2000f8e08ff */
[----:B------:R-:W-:Y:S01]  /*30d0*/  IMAD.IADD R2, R227, 0x1, R221 ;  /* 0x00000001e3027824 */ /* 0x000fe200078e02dd */
[----:B------:R-:W-:Y:S05]  /*30e0*/  PLOP3.LUT P0, PT, PT, PT, UP0, 0x80, 0x0 ;  /* 0x000000000000781c */ /* 0x000fea0003f0f008 */
[----:B------:R-:W2:Y:S01]  /*30f0*/  LDL.64 R232, [R1] ;  /* 0x0000000001e87983 */ /* 0x000ea20000100a00 */
[----:B------:R-:W-:Y:S01]  /*3100*/  PLOP3.LUT P3, PT, PT, PT, UP0, 0x80, 0x0 ;  /* 0x000000000000781c */ /* 0x000fe20003f6f008 */
[----:B------:R-:W-:Y:S01]  /*3110*/  UIADD3 UR11, UR10, -0x61c88647, URZ ;  /* 0x9e3779b90a0b7890 */ /* 0x000fe2000fffe03f */
[----:B------:R-:W-:Y:S01]  /*3120*/  PLOP3.LUT P1, PT, PT, PT, UP0, 0x80, 0x0 ;  /* 0x000000000000781c */ /* 0x000fe20003f2f008 */
[----:B------:R-:W-:Y:S01]  /*3130*/  UIADD3 UR12, UR10, 0x3c6ef372, URZ ;  /* 0x3c6ef3720a0c7890 */ /* 0x000fe2000fffe03f */
[----:B------:R-:W-:Y:S01]  /*3140*/  PLOP3.LUT P4, PT, PT, PT, UP0, 0x80, 0x0 ;  /* 0x000000000000781c */ /* 0x000fe20003f8f008 */
[----:B------:R-:W3:Y:S01]  /*3150*/  LDL R231, [R1+0x28] ;  /* 0x0000280001e77983 */ /* 0x000ee20000100800 */
[----:B------:R-:W-:Y:S01]  /*3160*/  PLOP3.LUT P2, PT, PT, PT, UP0, 0x80, 0x0 ;  /* 0x000000000000781c */ /* 0x000fe20003f4f008 */
[----:B------:R-:W-:Y:S01]  /*3170*/  UIADD3 UR15, UR10, 0x1715609d, URZ ;  /* 0x1715609d0a0f7890 */ /* 0x000fe2000fffe03f */
[----:B------:R-:W-:Y:S01]  /*3180*/  PLOP3.LUT P6, PT, PT, PT, UP0, 0x80, 0x0 ;  /* 0x000000000000781c */ /* 0x000fe20003fcf008 */
[----:B------:R-:W4:Y:S01]  /*3190*/  LDL R234, [R1+0x14] ;  /* 0x0000140001ea7983 */ /* 0x000f220000100800 */
[----:B------:R-:W-:Y:S01]  /*31a0*/  PLOP3.LUT P5, PT, PT, PT, UP0, 0x80, 0x0 ;  /* 0x000000000000781c */ /* 0x000fe20003faf008 */
[----:B------:R-:W-:Y:S01]  /*31b0*/  UISETP.GE.AND UP3, UPT, UR8, 0x1, UPT ;  /* 0x000000010800788c */ /* 0x000fe2000bf66270 */
[----:B------:R-:W-:Y:S04]  /*31c0*/  DEPBAR.LE SB0, 0x0 ;  /* 0x000080000000791a */ /* 0x000fe80000000000 */
[----:B------:R-:W-:Y:S06]  /*31d0*/  BAR.SYNC.DEFER_BLOCKING 0x0 ;  /* 0x0000000000007b1d */ /* 0x000fec0000010000 */
[----:B------:R-:W-:Y:S08]  /*31e0*/  LDSM.16.M88.4 R32, [R221] ;  /* 0x00000000dd20783b */ /* 0x000ff00000000200 */
[----:B------:R-:W1:Y:S08]  /*31f0*/  LDSM.16.M88.4 R16, [R0+0x9000] ;  /* 0x009000000010783b */ /* 0x000e700000000200 */
[----:B------:R-:W1:Y:S08]  /*3200*/  LDSM.16.M88.4 R28, [R221+0x800] ;  /* 0x00080000dd1c783b */ /* 0x000e700000000200 */
[----:B------:R-:W1:Y:S08]  /*3210*/  LDSM.16.M88.4 R132, [R0+0x9400] ;  /* 0x009400000084783b */ /* 0x000e700000000200 */
[----:B------:R-:W-:Y:S08]  /*3220*/  LDSM.16.M88.4 R136, [R2] ;  /* 0x000000000288783b */ /* 0x000ff00000000200 */
[----:B------:R-:W1:Y:S02]  /*3230*/  LDSM.16.M88.4 R140, [R222+-0x6000] ;  /* 0xffa00000de8c783b */ /* 0x000e640000000200 */
[-C--:B-1----:R-:W-:Y:S06]  /*3240*/  HMMA.16816.F32.BF16 R4, R32, R16.reuse, RZ ;  /* 0x000000102004723c */ /* 0x082fec00000418ff */
[----:B------:R-:W1:Y:S01]  /*3250*/  LDSM.16.M88.4 R144, [R2+0x800] ;  /* 0x000800000290783b */ /* 0x000e620000000200 */
[C---:B------:R-:W-:Y:S07]  /*3260*/  HMMA.16816.F32.BF16 R8, R28.reuse, R16, RZ ;  /* 0x000000101c08723c */ /* 0x040fee00000418ff */
[----:B------:R-:W1:Y:S01]  /*3270*/  LDSM.16.M88.4 R148, [R222+-0x5c00] ;  /* 0xffa40000de94783b */ /* 0x000e620000000200 */
[-C--:B------:R-:W-:Y:S07]  /*3280*/  HMMA.16816.F32.BF16 R12, R28, R18.reuse, RZ ;  /* 0x000000121c0c723c */ /* 0x080fee00000418ff */
[----:B------:R-:W-:Y:S01]  /*3290*/  LDSM.16.M88.4 R152, [R221+0x1000] ;  /* 0x00100000dd98783b */ /* 0x000fe20000000200 */
[C---:B------:R-:W-:Y:S07]  /*32a0*/  HMMA.16816.F32.BF16 R16, R32.reuse, R18, RZ ;  /* 0x000000122010723c */ /* 0x040fee00000418ff */
[----:B------:R-:W1:Y:S01]  /*32b0*/  LDSM.16.M88.4 R156, [R0+0xb000] ;  /* 0x00b00000009c783b */ /* 0x000e620000000200 */
[-C--:B------:R-:W-:Y:S06]  /*32c0*/  HMMA.16816.F32.BF16 R20, R32, R132.reuse, RZ ;  /* 0x000000842014723c */ /* 0x080fec00000418ff */
[C---:B------:R-:W-:Y:S01]  /*32d0*/  HMMA.16816.F32.BF16 R24, R28.reuse, R132, RZ ;  /* 0x000000841c18723c */ /* 0x040fe200000418ff */
[----:B-----5:R-:W1:Y:S05]  /*32e0*/  LDSM.16.M88.4 R160, [R221+0x1800] ;  /* 0x00180000dda0783b */ /* 0x020e6a0000000200 */
[-C--:B------:R-:W-:Y:S03]  /*32f0*/  HMMA.16816.F32.BF16 R28, R28, R134.reuse, RZ ;  /* 0x000000861c1c723c */ /* 0x080fe600000418ff */
[----:B------:R-:W1:Y:S03]  /*3300*/  LDSM.16.M88.4 R164, [R0+0xb400] ;  /* 0x00b4000000a4783b */ /* 0x000e660000000200 */
[----:B------:R-:W-:Y:S05]  /*3310*/  HMMA.16816.F32.BF16 R32, R32, R134, RZ ;  /* 0x000000862020723c */ /* 0x000fea00000418ff */
[----:B------:R-:W-:Y:S01]  /*3320*/  LDSM.16.M88.4 R132, [R2+0x1000] ;  /* 0x001000000284783b */ /* 0x000fe20000000200 */
[-C--:B------:R-:W-:Y:S06]  /*3330*/  HMMA.16816.F32.BF16 R4, R136, R140.reuse, R4 ;  /* 0x0000008c8804723c */ /* 0x080fec0000041804 */
[C---:B-1----:R-:W-:Y:S01]  /*3340*/  HMMA.16816.F32.BF16 R8, R144.reuse, R140, R8 ;  /* 0x0000008c9008723c */ /* 0x042fe20000041808 */
[----:B------:R-:W-:Y:S05]  /*3350*/  LDSM.16.M88.4 R168, [R2+0x1800] ;  /* 0x0018000002a8783b */ /* 0x000fea0000000200 */
[-C--:B------:R-:W-:Y:S06]  /*3360*/  HMMA.16816.F32.BF16 R12, R144, R142.reuse, R12 ;  /* 0x0000008e900c723c */ /* 0x080fec000004180c */
[C---:B------:R-:W-:Y:S01]  /*3370*/  HMMA.16816.F32.BF16 R16, R136.reuse, R142, R16 ;  /* 0x0000008e8810723c */ /* 0x040fe20000041810 */
[----:B------:R-:W1:Y:S05]  /*3380*/  LDSM.16.M88.4 R140, [R222+-0x4000] ;  /* 0xffc00000de8c783b */ /* 0x000e6a0000000200 */
[-C--:B------:R-:W-:Y:S06]  /*3390*/  HMMA.16816.F32.BF16 R20, R136, R148.reuse, R20 ;  /* 0x000000948814723c */ /* 0x080fec0000041814 */
[C---:B------:R-:W-:Y:S06]  /*33a0*/  HMMA.16816.F32.BF16 R24, R144.reuse, R148, R24 ;  /* 0x000000949018723c */ /* 0x040fec0000041818 */
[-C--:B------:R-:W-:Y:S01]  /*33b0*/  HMMA.16816.F32.BF16 R28, R144, R150.reuse, R28 ;  /* 0x00000096901c723c */ /* 0x080fe2000004181c */
[----:B------:R-:W1:Y:S05]  /*33c0*/  LDSM.16.M88.4 R144, [R222+-0x3c00] ;  /* 0xffc40000de90783b */ /* 0x000e6a0000000200 */
[----:B------:R-:W-:Y:S03]  /*33d0*/  HMMA.16816.F32.BF16 R32, R136, R150, R32 ;  /* 0x000000968820723c */ /* 0x000fe60000041820 */
[----:B------:R-:W-:Y:S03]  /*33e0*/  LDSM.16.M88.4 R136, [R221+0x2000] ;  /* 0x00200000dd88783b */ /* 0x000fe60000000200 */
        /* <DEDUP_REMOVED lines=8> */
[-C--:B------:R-:W-:Y:S01]  /*3470*/  HMMA.16816.F32.BF16 R28, R160, R166.reuse, R28 ;  /* 0x000000a6a01c723c */ /* 0x080fe2000004181c */
[----:B------:R-:W-:Y:S05]  /*3480*/  LDSM.16.M88.4 R160, [R222+-0x2000] ;  /* 0xffe00000dea0783b */ /* 0x000fea0000000200 */
[----:B------:R-:W-:Y:S03]  /*3490*/  HMMA.16816.F32.BF16 R32, R152, R166, R32 ;  /* 0x000000a69820723c */ /* 0x000fe60000041820 */
[----:B------:R-:W-:Y:S03]  /*34a0*/  LDSM.16.M88.4 R152, [R2+0x2000] ;  /* 0x002000000298783b */ /* 0x000fe60000000200 */
[-C--:B-1----:R-:W-:Y:S05]  /*34b0*/  HMMA.16816.F32.BF16 R4, R132, R140.reuse, R4 ;  /* 0x0000008c8404723c */ /* 0x082fea0000041804 */
[----:B------:R1:W-:Y:S01]  /*34c0*/  LDSM.16.M88.4 R164, [R2+0x2800] ;  /* 0x0028000002a4783b */ /* 0x0003e20000000200 */
[C---:B------:R-:W-:Y:S06]  /*34d0*/  HMMA.16816.F32.BF16 R8, R168.reuse, R140, R8 ;  /* 0x0000008ca808723c */ /* 0x040fec0000041808 */
[-C--:B------:R-:W-:Y:S06]  /*34e0*/  HMMA.16816.F32.BF16 R12, R168, R142.reuse, R12 ;  /* 0x0000008ea80c723c */ /* 0x080fec000004180c */
[C---:B------:R-:W-:Y:S01]  /*34f0*/  HMMA.16816.F32.BF16 R16, R132.reuse, R142, R16 ;  /* 0x0000008e8410723c */ /* 0x040fe20000041810 */
[----:B------:R1:W2:Y:S05]  /*3500*/  LDSM.16.M88.4 R140, [R0+0xd400] ;  /* 0x00d40000008c783b */ /* 0x0002aa0000000200 */
[-C--:B------:R-:W-:Y:S01]  /*3510*/  HMMA.16816.F32.BF16 R20, R132, R144.reuse, R20 ;  /* 0x000000908414723c */ /* 0x080fe20000041814 */
[----:B-1----:R-:W-:Y:S05]  /*3520*/  IMAD.U32 R2, RZ, RZ, UR8 ;  /* 0x00000008ff027e24 */ /* 0x002fea000f8e00ff */
[C---:B------:R-:W-:Y:S01]  /*3530*/  HMMA.16816.F32.BF16 R24, R168.reuse, R144, R24 ;  /* 0x00000090a818723c */ /* 0x040fe20000041818 */
[----:B------:R-:W4:Y:S04]  /*3540*/  LDL R144, [R1+0x18] ;  /* 0x0000180001907983 */ /* 0x000f280000100800 */
[----:B------:R-:W4:Y:S01]  /*3550*/  LDL R145, [R1+0x1c] ;  /* 0x00001c0001917983 */ /* 0x000f220000100800 */
[-C--:B------:R-:W-:Y:S06]  /*3560*/  HMMA.16816.F32.BF16 R28, R168, R146.reuse, R28 ;  /* 0x00000092a81c723c */ /* 0x080fec000004181c */
[----:B------:R-:W-:Y:S01]  /*3570*/  HMMA.16816.F32.BF16 R32, R132, R146, R32 ;  /* 0x000000928420723c */ /* 0x000fe20000041820 */
[----:B------:R-:W1:Y:S01]  /*3580*/  @P0 S2R R132, SR_TID.X ;  /* 0x0000000000840919 */ /* 0x000e620000002100 */
[----:B------:R-:W-:Y:S03]  /*3590*/  PLOP3.LUT P0, PT, PT, PT, UP0, 0x80, 0x0 ;  /* 0x000000000000781c */ /* 0x000fe60003f0f008 */
[----:B------:R-:W-:Y:S01]  /*35a0*/  IMAD.U32 R0, RZ, RZ, UR39 ;  /* 0x00000027ff007e24 */ /* 0x000fe2000f8e00ff */
[-C--:B------:R-:W-:Y:S06]  /*35b0*/  HMMA.16816.F32.BF16 R4, R136, R148.reuse, R4 ;  /* 0x000000948804723c */ /* 0x080fec0000041804 */
[C---:B------:R-:W-:Y:S06]  /*35c0*/  HMMA.16816.F32.BF16 R8, R156.reuse, R148, R8 ;  /* 0x000000949c08723c */ /* 0x040fec0000041808 */
[-C--:B------:R-:W-:Y:S06]  /*35d0*/  HMMA.16816.F32.BF16 R12, R156, R150.reuse, R12 ;  /* 0x000000969c0c723c */ /* 0x080fec000004180c */
[C---:B------:R-:W-:Y:S06]  /*35e0*/  HMMA.16816.F32.BF16 R16, R136.reuse, R150, R16 ;  /* 0x000000968810723c */ /* 0x040fec0000041810 */
[-C--:B--2---:R-:W-:Y:S05]  /*35f0*/  HMMA.16816.F32.BF16 R20, R136, R140.reuse, R20 ;  /* 0x0000008c8814723c */ /* 0x084fea0000041814 */
[----:B-1----:R-:W-:Y:S01]  /*3600*/  @P3 IMAD.SHL.U32 R132, R132, 0x2, RZ ;  /* 0x0000000284843824 */ /* 0x002fe200078e00ff */
[----:B------:R-:W-:Y:S01]  /*3610*/  PLOP3.LUT P3, PT, PT, PT, UP0, 0x80, 0x0 ;  /* 0x000000000000781c */ /* 0x000fe20003f6f008 */
[C---:B------:R-:W-:Y:S06]  /*3620*/  HMMA.16816.F32.BF16 R24, R156.reuse, R140, R24 ;  /* 0x0000008c9c18723c */ /* 0x040fec0000041818 */
[-C--:B------:R-:W-:Y:S06]  /*3630*/  HMMA.16816.F32.BF16 R28, R156, R142.reuse, R28 ;  /* 0x0000008e9c1c723c */ /* 0x080fec000004181c */
[----:B------:R-:W-:Y:S06]  /*3640*/  HMMA.16816.F32.BF16 R32, R136, R142, R32 ;  /* 0x0000008e8820723c */ /* 0x000fec0000041820 */
[-C--:B------:R-:W-:Y:S01]  /*3650*/  HMMA.16816.F32.BF16 R4, R152, R160.reuse, R4 ;  /* 0x000000a09804723c */ /* 0x080fe20000041804 */
[----:B------:R-:W-:Y:S04]  /*3660*/  IMAD.U32 R138, RZ, RZ, UR39 ;  /* 0x00000027ff8a7e24 */ /* 0x000fe8000f8e00ff */
[----:B---3--:R-:W-:Y:S01]  /*3670*/  @P1 LOP3.LUT R137, R231, 0x6, R132, 0xf8, !PT ;  /* 0x00000006e7891812 */ /* 0x008fe200078ef884 */
[C---:B------:R-:W-:Y:S01]  /*3680*/  HMMA.16816.F32.BF16 R8, R164.reuse, R160, R8 ;  /* 0x000000a0a408723c */ /* 0x040fe20000041808 */
[----:B------:R-:W-:Y:S04]  /*3690*/  PLOP3.LUT P1, PT, PT, PT, UP0, 0x80, 0x0 ;  /* 0x000000000000781c */ /* 0x000fe80003f2f008 */
[----:B----4-:R-:W-:Y:S01]  /*36a0*/  LOP3.LUT R136, R234, UR10, RZ, 0x3c, !PT ;  /* 0x0000000aea887c12 */ /* 0x010fe2000f8e3cff */
[-C--:B------:R-:W-:Y:S06]  /*36b0*/  HMMA.16816.F32.BF16 R12, R164, R162.reuse, R12 ;  /* 0x000000a2a40c723c */ /* 0x080fec000004180c */
[C---:B------:R-:W-:Y:S05]  /*36c0*/  HMMA.16816.F32.BF16 R16, R152.reuse, R162, R16 ;  /* 0x000000a29810723c */ /* 0x040fea0000041810 */
[----:B------:R-:W-:Y:S02]  /*36d0*/  IMAD R0, R0, 0x4, R144 ;  /* 0x0000000400007824 */ /* 0x000fe400078e0290 */
[----:B------:R-:W-:Y:S04]  /*36e0*/  IMAD R2, R2, 0x4, R145 ;  /* 0x0000000402027824 */ /* 0x000fe800078e0291 */
[----:B------:R-:W-:Y:S01]  /*36f0*/  LOP3.LUT R0, R233, UR9, R0, 0x96, !PT ;  /* 0x00000009e9007c12 */ /* 0x000fe2000f8e9600 */
[----:B------:R-:W-:Y:S04]  /*3700*/  IMAD.WIDE.U32 R134, R2, -0x326172a9, RZ ;  /* 0xcd9e8d5702867825 */ /* 0x000fe800078e00ff */
[----:B------:R-:W-:Y:S01]  /*3710*/  IMAD.WIDE.U32 R132, R0, -0x326172a9, RZ ;  /* 0xcd9e8d5700847825 */ /* 0x000fe200078e00ff */
[-C--:B------:R-:W-:Y:S03]  /*3720*/  LOP3.LUT R141, R135, R136.reuse, RZ, 0x3c, !PT ;  /* 0x00000088878d7212 */ /* 0x080fe600078e3cff */
[----:B------:R-:W-:Y:S01]  /*3730*/  @P0 IMAD R0, R138, 0x80, R137 ;  /* 0x000000808a000824 */ /* 0x000fe200078e0289 */
[----:B------:R-:W-:Y:S02]  /*3740*/  PLOP3.LUT P0, PT, PT, PT, UP0, 0x80, 0x0 ;  /* 0x000000000000781c */ /* 0x000fe40003f0f008 */
[----:B------:R-:W-:Y:S01]  /*3750*/  LOP3.LUT R146, R133, UR11, R134, 0x96, !PT ;  /* 0x0000000b85927c12 */ /* 0x000fe2000f8e9686 */
[----:B------:R-:W-:Y:S01]  /*3760*/  VIADD R134, R2, 0x2 ;  /* 0x0000000202867836 */ /* 0x000fe20000000000 */
[C---:B------:R-:W-:Y:S01]  /*3770*/  @P4 ISETP.GE.AND P4, PT, R0.reuse, UR5, PT ;  /* 0x0000000500004c0c */ /* 0x040fe2000bf86270 */
[----:B------:R-:W-:Y:S01]  /*3780*/  @P2 VIADD R2, R0, 0x1 ;  /* 0x0000000100022836 */ /* 0x000fe20000000000 */
[----:B------:R-:W-:Y:S01]  /*3790*/  PLOP3.LUT P2, PT, PT, PT, UP0, 0x80, 0x0 ;  /* 0x000000000000781c */ /* 0x000fe20003f4f008 */
[----:B------:R-:W-:Y:S01]  /*37a0*/  IMAD.WIDE.U32 R134, R134, -0x326172a9, RZ ;  /* 0xcd9e8d5786867825 */ /* 0x000fe200078e00ff */
[----:B------:R-:W-:Y:S02]  /*37b0*/  @P3 FSEL R6, R6, -INF , !P4 ;  /* 0xff80000006063808 */ /* 0x000fe40006000000 */
[----:B------:R-:W-:Y:S01]  /*37c0*/  PLOP3.LUT P3, PT, PT, PT, UP0, 0x80, 0x0 ;  /* 0x000000000000781c */ /* 0x000fe20003f6f008 */
[----:B------:R-:W-:Y:S01]  /*37d0*/  IMAD.WIDE.U32 R146, R146, -0x2daee0ad, RZ ;  /* 0xd2511f5392927825 */ /* 0x000fe200078e00ff */
[----:B------:R-:W-:Y:S02]  /*37e0*/  @P6 ISETP.GE.AND P6, PT, R2, UR5, PT ;  /* 0x0000000502006c0c */ /* 0x000fe4000bfc6270 */
[----:B------:R-:W-:Y:S01]  /*37f0*/  @P0 FSEL R8, R8, -INF , !P4 ;  /* 0xff80000008080808 */ /* 0x000fe20006000000 */
[----:B------:R-:W-:Y:S01]  /*3800*/  @P1 VIADD R137, R0, 0x8 ;  /* 0x0000000800891836 */ /* 0x000fe20000000000 */
[----:B------:R-:W-:Y:S02]  /*3810*/  PLOP3.LUT P0, PT, PT, PT, UP0, 0x80, 0x0 ;  /* 0x000000000000781c */ /* 0x000fe40003f0f008 */
[----:B------:R-:W-:Y:S02]  /*3820*/  @P5 FSEL R4, R4, -INF , !P4 ;  /* 0xff80000004045808 */ /* 0x000fe40006000000 */
[----:B------:R-:W-:Y:S02]  /*3830*/  PLOP3.LUT P5, PT, PT, PT, UP0, 0x80, 0x0 ;  /* 0x000000000000781c */ /* 0x000fe40003faf008 */
[----:B------:R-:W-:Y:S02]  /*3840*/  PLOP3.LUT P1, PT, PT, PT, UP0, 0x80, 0x0 ;  /* 0x000000000000781c */ /* 0x000fe40003f2f008 */
[----:B------:R-:W-:Y:S02]  /*3850*/  @P3 FSEL R7, R7, -INF , !P6 ;  /* 0xff80000007073808 */ /* 0x000fe40007000000 */
[----:B------:R-:W-:Y:S02]  /*3860*/  PLOP3.LUT P3, PT, PT, PT, UP0, 0x80, 0x0 ;  /* 0x000000000000781c */ /* 0x000fe40003f6f008 */
[----:B------:R-:W-:Y:S02]  /*3870*/  @P2 FSEL R10, R10, -INF , !P4 ;  /* 0xff8000000a0a2808 */ /* 0x000fe40006000000 */
[----:B------:R-:W-:Y:S02]  /*3880*/  @P0 FSEL R9, R9, -INF , !P6 ;  /* 0xff80000009090808 */ /* 0x000fe40007000000 */
[----:B------:R-:W-:Y:S02]  /*3890*/  PLOP3.LUT P0, PT, PT, PT, UP0, 0x80, 0x0 ;  /* 0x000000000000781c */ /* 0x000fe40003f0f008 */
[----:B------:R-:W-:Y:S02]  /*38a0*/  PLOP3.LUT P2, PT, PT, PT, UP0, 0x80, 0x0 ;  /* 0x000000000000781c */ /* 0x000fe40003f4f008 */
[----:B------:R-:W-:Y:S02]  /*38b0*/  LOP3.LUT R140, R135, R136, RZ, 0x3c, !PT ;  /* 0x00000088878c7212 */ /* 0x000fe400078e3cff */
[----:B------:R-:W-:Y:S01]  /*38c0*/  LOP3.LUT R142, R133, UR11, R134, 0x96, !PT ;  /* 0x0000000b858e7c12 */ /* 0x000fe2000f8e9686 */
[----:B------:R-:W-:Y:S01]  /*38d0*/  IMAD.WIDE.U32 R134, R141, -0x2daee0ad, RZ ;  /* 0xd2511f538d867825 */ /* 0x000fe200078e00ff */
[----:B------:R-:W-:Y:S01]  /*38e0*/  LOP3.LUT R136, R132, UR12, RZ, 0x3c, !PT ;  /* 0x0000000c84887c12 */ /* 0x000fe2000f8e3cff */
[----:B------:R-:W-:Y:S01]  /*38f0*/  UIADD3 UR11, UR9, 0x76cf5d0a, URZ ;  /* 0x76cf5d0a090b7890 */ /* 0x000fe2000fffe03f */
[----:B------:R-:W-:Y:S01]  /*3900*/  @P5 FSEL R5, R5, -INF , !P6 ;  /* 0xff80000005055808 */ /* 0x000fe20007000000 */
[----:B------:R-:W-:Y:S01]  /*3910*/  UIADD3 UR12, UR9, -0x4498517b, URZ ;  /* 0xbb67ae85090c7890 */ /* 0x000fe2000fffe03f */
[----:B------:R-:W-:Y:S01]  /*3920*/  PLOP3.LUT P5, PT, PT, PT, UP0, 0x80, 0x0 ;  /* 0x000000000000781c */ /* 0x000fe20003faf008 */
[C---:B------:R-:W-:Y:S01]  /*3930*/  @P0 VIADD R141, R0.reuse, 0x18 ;  /* 0x00000018008d0836 */ /* 0x040fe20000000000 */
[----:B------:R-:W-:Y:S01]  /*3940*/  PLOP3.LUT P0, PT, PT, PT, UP0, 0x80, 0x0 ;  /* 0x000000000000781c */ /* 0x000fe20003f0f008 */
[----:B------:R-:W-:Y:S01]  /*3950*/  @P3 VIADD R139, R0, 0x11 ;  /* 0x00000011008b3836 */ /* 0x000fe20000000000 */
[----:B------:R-:W-:Y:S01]  /*3960*/  PLOP3.LUT P3, PT, PT, PT, UP0, 0x80, 0x0 ;  /* 0x000000000000781c */ /* 0x000fe20003f6f008 */
[----:B------:R-:W-:Y:S01]  /*3970*/  IMAD.WIDE.U32 R132, R140, -0x2daee0ad, RZ ;  /* 0xd2511f538c847825 */ /* 0x000fe200078e00ff */
[----:B------:R-:W-:Y:S02]  /*3980*/  PLOP3.LUT P4, PT, PT, PT, UP0, 0x80, 0x0 ;  /* 0x000000000000781c */ /* 0x000fe40003f8f008 */
[----:B------:R-:W-:Y:S01]  /*3990*/  @P1 ISETP.GE.AND P1, PT, R137, UR5, PT ;  /* 0x0000000589001c0c */ /* 0x000fe2000bf26270 */
[----:B------:R-:W-:Y:S01]  /*39a0*/  @P2 VIADD R137, R0, 0x9 ;  /* 0x0000000900892836 */ /* 0x000fe20000000000 */
[----:B------:R-:W-:Y:S01]  /*39b0*/  PLOP3.LUT P2, PT, PT, PT, UP0, 0x80, 0x0 ;  /* 0x000000000000781c */ /* 0x000fe20003f4f008 */
[----:B------:R-:W-:Y:S01]  /*39c0*/  IMAD.WIDE.U32 R142, R142, -0x2daee0ad, RZ ;  /* 0xd2511f538e8e7825 */ /* 0x000fe200078e00ff */
[----:B------:R-:W-:Y:S01]  /*39d0*/  LOP3.LUT R2, R232, UR12, RZ, 0x3c, !PT ;  /* 0x0000000ce8027c12 */ /* 0x000fe2000f8e3cff */
[----:B------:R-:W-:Y:S01]  /*39e0*/  UIADD3 UR12, UR9, 0x32370b8f, URZ ;  /* 0x32370b8f090c7890 */ /* 0x000fe2000fffe03f */
[----:B------:R-:W-:Y:S01]  /*39f0*/  LOP3.LUT R144, R147, UR11, R134, 0x96, !PT ;  /* 0x0000000b93907c12 */ /* 0x000fe2000f8e9686 */
[----:B------:R-:W-:Y:S01]  /*3a00*/  @P5 VIADD R138, R0, 0x10 ;  /* 0x00000010008a5836 */ /* 0x000fe20000000000 */
[C---:B------:R-:W-:Y:S02]  /*3a10*/  LOP3.LUT R135, R2.reuse, R135, RZ, 0x3c, !PT ;  /* 0x0000008702877212 */ /* 0x040fe400078e3cff */
[----:B------:R-:W-:Y:S01]  /*3a20*/  LOP3.LUT R133, R2, R133, RZ, 0x3c, !PT ;  /* 0x0000008502857212 */ /* 0x000fe200078e3cff */
[----:B------:R-:W-:Y:S01]  /*3a30*/  IMAD.WIDE.U32 R144, R144, -0x326172a9, RZ ;  /* 0xcd9e8d5790907825 */ /* 0x000fe200078e00ff */
[----:B------:R-:W-:Y:S01]  /*3a40*/  LOP3.LUT R140, R143, UR11, R132, 0x96, !PT ;  /* 0x0000000b8f8c7c12 */ /* 0x000fe2000f8e9684 */
[----:B------:R-:W-:Y:S01]  /*3a50*/  UIADD3 UR11, UR10, -0x255992d5, URZ ;  /* 0xdaa66d2b0a0b7890 */ /* 0x000fe2000fffe03f */
[----:B------:R-:W-:Y:S01]  /*3a60*/  @P0 FSEL R12, R12, -INF , !P1 ;  /* 0xff8000000c0c0808 */ /* 0x000fe20004800000 */
[----:B------:R-:W-:Y:S01]  /*3a70*/  IMAD.WIDE.U32 R134, R135, -0x326172a9, RZ ;  /* 0xcd9e8d5787867825 */ /* 0x000fe200078e00ff */
[----:B------:R-:W-:Y:S02]  /*3a80*/  PLOP3.LUT P0, PT, PT, PT, UP0, 0x80, 0x0 ;  /* 0x000000000000781c */ /* 0x000fe40003f0f008 */
[----:B------:R-:W-:Y:S01]  /*3a90*/  @P3 ISETP.GE.AND P3, PT, R141, UR5, PT ;  /* 0x000000058d003c0c */ /* 0x000fe2000bf66270 */
[----:B------:R-:W-:Y:S01]  /*3aa0*/  IMAD.WIDE.U32 R132, R133, -0x326172a9, RZ ;  /* 0xcd9e8d5785847825 */ /* 0x000fe200078e00ff */
[----:B------:R-:W-:Y:S02]  /*3ab0*/  @P4 FSEL R11, R11, -INF , !P6 ;  /* 0xff8000000b0b4808 */ /* 0x000fe40007000000 */
[----:B------:R-:W-:Y:S01]  /*3ac0*/  PLOP3.LUT P6, PT, PT, PT, UP0, 0x80, 0x0 ;  /* 0x000000000000781c */ /* 0x000fe20003fcf008 */
[----:B------:R-:W-:Y:S01]  /*3ad0*/  IMAD.WIDE.U32 R140, R140, -0x326172a9, RZ ;  /* 0xcd9e8d578c8c7825 */ /* 0x000fe200078e00ff */
[----:B------:R-:W-:Y:S02]  /*3ae0*/  @P2 ISETP.GE.AND P2, PT, R138, UR5, PT ;  /* 0x000000058a002c0c */ /* 0x000fe4000bf46270 */
[----:B------:R-:W-:Y:S01]  /*3af0*/  PLOP3.LUT P4, PT, PT, PT, UP0, 0x80, 0x0 ;  /* 0x000000000000781c */ /* 0x000fe20003f8f008 */
[----:B-----5:R-:W-:Y:S01]  /*3b00*/  FMUL.FTZ R2, R246, 1.4426950216293334961 ;  /* 0x3fb8aa3bf6027820 */ /* 0x020fe20000410000 */
[C---:B------:R-:W-:Y:S02]  /*3b10*/  LOP3.LUT R138, R136.reuse, R135, RZ, 0x3c, !PT ;  /* 0x00000087888a7212 */ /* 0x040fe400078e3cff */
[----:B------:R-:W-:Y:S02]  /*3b20*/  LOP3.LUT R150, R145, UR11, R134, 0x96, !PT ;  /* 0x0000000b91967c12 */ /* 0x000fe4000f8e9686 */
[----:B------:R-:W-:Y:S02]  /*3b30*/  LOP3.LUT R136, R136, R133, RZ, 0x3c, !PT ;  /* 0x0000008588887212 */ /* 0x000fe400078e3cff */
[----:B------:R-:W-:Y:S01]  /*3b40*/  LOP3.LUT R148, R141, UR11, R132, 0x96, !PT ;  /* 0x0000000b8d947c12 */ /* 0x000fe2000f8e9684 */
[----:B------:R-:W-:Y:S01]  /*3b50*/  IMAD.WIDE.U32 R150, R150, -0x2daee0ad, RZ ;  /* 0xd2511f5396967825 */ /* 0x000fe200078e00ff */
[----:B------:R-:W-:Y:S01]  /*3b60*/  @P0 FSEL R16, R16, -INF , !P1 ;  /* 0xff80000010100808 */ /* 0x000fe20004800000 */
[----:B------:R-:W1:Y:S01]  /*3b70*/  LDSM.16.M88.4 R132, [R222+-0x1c00] ;  /* 0xffe40000de84783b */ /* 0x000e620000000200 */
[----:B------:R-:W-:Y:S01]  /*3b80*/  PLOP3.LUT P0, PT, PT, PT, UP0, 0x80, 0x0 ;  /* 0x000000000000781c */ /* 0x000fe20003f0f008 */
[----:B------:R-:W-:Y:S01]  /*3b90*/  @P6 VIADD R0, R0, 0x19 ;  /* 0x0000001900006836 */ /* 0x000fe20000000000 */
[----:B------:R-:W-:Y:S01]  /*3ba0*/  PLOP3.LUT P6, PT, PT, PT, UP0, 0x80, 0x0 ;  /* 0x000000000000781c */ /* 0x000fe20003fcf008 */
[----:B------:R-:W-:Y:S01]  /*3bb0*/  IMAD.WIDE.U32 R148, R148, -0x2daee0ad, RZ ;  /* 0xd2511f5394947825 */ /* 0x000fe200078e00ff */
[----:B------:R-:W-:Y:S01]  /*3bc0*/  @P4 ISETP.GE.AND P4, PT, R137, UR5, PT ;  /* 0x0000000589004c0c */ /* 0x000fe2000bf86270 */
[----:B------:R-:W-:Y:S01]  /*3bd0*/  UIADD3 UR11, UR9, -0x126145ec, URZ ;  /* 0xed9eba14090b7890 */ /* 0x000fe2000fffe03f */
[----:B------:R-:W-:Y:S01]  /*3be0*/  PLOP3.LUT P5, PT, PT, PT, UP0, 0x80, 0x0 ;  /* 0x000000000000781c */ /* 0x000fe20003faf008 */
[----:B------:R-:W-:Y:S05]  /*3bf0*/  IMAD.WIDE.U32 R136, R136, -0x2daee0ad, RZ ;  /* 0xd2511f5388887825 */ /* 0x000fea00078e00ff */
[----:B------:R-:W-:Y:S01]  /*3c00*/  LOP3.LUT R142, R137, UR12, R142, 0x96, !PT ;  /* 0x0000000c898e7c12 */ /* 0x000fe2000f8e968e */
[----:B------:R-:W-:Y:S01]  /*3c10*/  FMUL.FTZ R137, R248, 1.4426950216293334961 ;  /* 0x3fb8aa3bf8897820 */ /* 0x000fe20000410000 */
[----:B------:R-:W-:Y:S01]  /*3c20*/  LOP3.LUT R145, R149, UR11, R136, 0x96, !PT ;  /* 0x0000000b95917c12 */ /* 0x000fe2000f8e9688 */
[C---:B------:R-:W-:Y:S01]  /*3c30*/  FMUL.FTZ R136, R249.reuse, 1.4426950216293334961 ;  /* 0x3fb8aa3bf9887820 */ /* 0x040fe20000410000 */
[----:B------:R-:W-:Y:S01]  /*3c40*/  @P0 FSEL R18, R18, -INF , !P1 ;  /* 0xff80000012120808 */ /* 0x000fe20004800000 */
[----:B------:R-:W-:Y:S01]  /*3c50*/  IMAD.WIDE.U32 R142, R142, -0x326172a9, RZ ;  /* 0xcd9e8d578e8e7825 */ /* 0x000fe200078e00ff */
[----:B------:R-:W-:Y:S02]  /*3c60*/  FSETP.NEU.FTZ.AND P0, PT, R249, -INF , PT ;  /* 0xff800000f900780b */ /* 0x000fe40003f1d000 */
[----:B------:R-:W-:Y:S02]  /*3c70*/  @P6 FSEL R14, R14, -INF , !P1 ;  /* 0xff8000000e0e6808 */ /* 0x000fe40004800000 */
[----:B------:R-:W-:Y:S02]  /*3c80*/  FSETP.NEU.FTZ.AND P1, PT, R248, -INF , PT ;  /* 0xff800000f800780b */ /* 0x000fe40003f3d000 */
[----:B------:R-:W-:Y:S02]  /*3c90*/  FSEL R136, R136, RZ, P0 ;  /* 0x000000ff88887208 */ /* 0x000fe40000000000 */
[----:B------:R-:W-:Y:S02]  /*3ca0*/  PLOP3.LUT P0, PT, PT, PT, UP0, 0x80, 0x0 ;  /* 0x000000000000781c */ /* 0x000fe40003f0f008 */
[----:B------:R-:W-:Y:S01]  /*3cb0*/  FSEL R137, R137, RZ, P1 ;  /* 0x000000ff89897208 */ /* 0x000fe20000800000 */
[--C-:B------:R-:W-:Y:S01]  /*3cc0*/  FFMA.FTZ R6, R6, UR13, -R136.reuse ;  /* 0x0000000d06067c23 */ /* 0x100fe20008010888 */
[----:B------:R-:W-:Y:S01]  /*3cd0*/  FSETP.NEU.FTZ.AND P1, PT, R246, -INF , PT ;  /* 0xff800000f600780b */ /* 0x000fe20003f3d000 */
[----:B------:R-:W-:Y:S01]  /*3ce0*/  FFMA.FTZ R7, R7, UR13, -R136 ;  /* 0x0000000d07077c23 */ /* 0x000fe20008010888 */
[----:B------:R-:W-:Y:S01]  /*3cf0*/  PLOP3.LUT P6, PT, PT, PT, UP0, 0x80, 0x0 ;  /* 0x000000000000781c */ /* 0x000fe20003fcf008 */
[--C-:B------:R-:W-:Y:S01]  /*3d00*/  FFMA.FTZ R4, R4, UR13, -R137.reuse ;  /* 0x0000000d04047c23 */ /* 0x100fe20008010889 */
[----:B------:R-:W-:Y:S01]  /*3d10*/  FSEL R2, R2, RZ, P1 ;  /* 0x000000ff02027208 */ /* 0x000fe20000800000 */
[--C-:B------:R-:W-:Y:S01]  /*3d20*/  FFMA.FTZ R5, R5, UR13, -R137.reuse ;  /* 0x0000000d05057c23 */ /* 0x100fe20008010889 */
[----:B------:R-:W-:Y:S01]  /*3d30*/  PLOP3.LUT P1, PT, PT, PT, UP0, 0x80, 0x0 ;  /* 0x000000000000781c */ /* 0x000fe20003f2f008 */
[--C-:B------:R-:W-:Y:S01]  /*3d40*/  FFMA.FTZ R16, R16, UR13, -R137.reuse ;  /* 0x0000000d10107c23 */ /* 0x100fe20008010889 */
[----:B------:R-:W-:Y:S01]  /*3d50*/  @P5 ISETP.GE.AND P5, PT, R139, UR5, PT ;  /* 0x000000058b005c0c */ /* 0x000fe2000bfa6270 */
[-C--:B-1----:R-:W-:Y:S01]  /*3d60*/  HMMA.16816.F32.BF16 R20, R152, R132.reuse, R20 ;  /* 0x000000849814723c */ /* 0x082fe20000041814 */
[----:B------:R1:W2:Y:S02]  /*3d70*/  MUFU.EX2 R168, R4 ;  /* 0x0000000400a87308 */ /* 0x0002a40000000800 */
[----:B------:R-:W-:Y:S01]  /*3d80*/  @P0 FSEL R13, R13, -INF , !P4 ;  /* 0xff8000000d0d0808 */ /* 0x000fe20006000000 */
[--C-:B------:R-:W-:Y:S01]  /*3d90*/  FFMA.FTZ R9, R9, UR13, -R2.reuse ;  /* 0x0000000d09097c23 */ /* 0x100fe20008010802 */
[----:B------:R-:W-:Y:S01]  /*3da0*/  PLOP3.LUT P0, PT, PT, PT, UP0, 0x80, 0x0 ;  /* 0x000000000000781c */ /* 0x000fe20003f0f008 */
[C---:B------:R-:W-:Y:S05]  /*3db0*/  HMMA.16816.F32.BF16 R24, R164.reuse, R132, R24 ;  /* 0x00000084a418723c */ /* 0x040fea0000041818 */
[----:B------:R3:W-:Y:S01]  /*3dc0*/  MUFU.EX2 R231, R6 ;  /* 0x0000000600e77308 */ /* 0x0007e20000000800 */
[----:B------:R-:W-:Y:S01]  /*3dd0*/  @P6 ISETP.GE.AND P6, PT, R0, UR5, PT ;  /* 0x0000000500006c0c */ /* 0x000fe2000bfc6270 */
[--C-:B------:R-:W-:Y:S01]  /*3de0*/  FFMA.FTZ R12, R12, UR13, -R2.reuse ;  /* 0x0000000d0c0c7c23 */ /* 0x100fe20008010802 */
[----:B------:R-:W-:Y:S01]  /*3df0*/  @P1 FSEL R15, R15, -INF , !P4 ;  /* 0xff8000000f0f1808 */ /* 0x000fe20006000000 */
[-C--:B------:R-:W-:Y:S01]  /*3e00*/  HMMA.16816.F32.BF16 R28, R164, R134.reuse, R28 ;  /* 0x00000086a41c723c */ /* 0x080fe2000004181c */
[----:B------:R-:W-:Y:S02]  /*3e10*/  PLOP3.LUT P1, PT, PT, PT, UP0, 0x80, 0x0 ;  /* 0x000000000000781c */ /* 0x000fe40003f2f008 */
[--C-:B------:R-:W-:Y:S01]  /*3e20*/  FFMA.FTZ R13, R13, UR13, -R2.reuse ;  /* 0x0000000d0d0d7c23 */ /* 0x100fe20008010802 */
[----:B------:R-:W-:Y:S02]  /*3e30*/  @P0 FSEL R17, R17, -INF , !P4 ;  /* 0xff80000011110808 */ /* 0x000fe40006000000 */
[----:B------:R-:W-:Y:S01]  /*3e40*/  HMMA.16816.F32.BF16 R32, R152, R134, R32 ;  /* 0x000000869820723c */ /* 0x000fe20000041820 */
[----:B------:R-:W-:Y:S01]  /*3e50*/  PLOP3.LUT P0, PT, PT, PT, UP0, 0x80, 0x0 ;  /* 0x000000000000781c */ /* 0x000fe20003f0f008 */
[----:B------:R4:W2:Y:S03]  /*3e60*/  MUFU.EX2 R232, R5 ;  /* 0x0000000500e87308 */ /* 0x0008a60000000800 */
[----:B------:R-:W-:Y:S01]  /*3e70*/  FFMA.FTZ R170, R8, UR13, -R2 ;  /* 0x0000000d08aa7c23 */ /* 0x000fe20008010802 */
[--C-:B------:R-:W-:Y:S01]  /*3e80*/  FFMA.FTZ R18, R18, UR13, -R136.reuse ;  /* 0x0000000d12127c23 */ /* 0x100fe20008010888 */
[--C-:B------:R-:W-:Y:S01]  /*3e90*/  FFMA.FTZ R17, R17, UR13, -R137.reuse ;  /* 0x0000000d11117c23 */ /* 0x100fe20008010889 */
[----:B------:R-:W-:Y:S02]  /*3ea0*/  @P1 FSEL R19, R19, -INF , !P4 ;  /* 0xff80000013131808 */ /* 0x000fe40006000000 */
[C---:B------:R-:W-:Y:S01]  /*3eb0*/  FSETP.NEU.FTZ.AND P4, PT, R247.reuse, -INF , PT ;  /* 0xff800000f700780b */ /* 0x040fe20003f9d000 */
[----:B------:R-:W-:Y:S01]  /*3ec0*/  FMUL.FTZ R0, R247, 1.4426950216293334961 ;  /* 0x3fb8aa3bf7007820 */ /* 0x000fe20000410000 */
[----:B------:R-:W-:Y:S01]  /*3ed0*/  PLOP3.LUT P1, PT, PT, PT, UP0, 0x80, 0x0 ;  /* 0x000000000000781c */ /* 0x000fe20003f2f008 */
[----:B------:R-:W-:Y:S01]  /*3ee0*/  FFMA.FTZ R19, R19, UR13, -R136 ;  /* 0x0000000d13137c23 */ /* 0x000fe20008010888 */
[----:B------:R-:W-:Y:S01]  /*3ef0*/  @P0 FSEL R20, R20, -INF , !P2 ;  /* 0xff80000014140808 */ /* 0x000fe20005000000 */
[----:B------:R-:W-:Y:S01]  /*3f00*/  IMAD.WIDE.U32 R138, R138, -0x2daee0ad, RZ ;  /* 0xd2511f538a8a7825 */ /* 0x000fe200078e00ff */
[----:B------:R-:W-:Y:S01]  /*3f10*/  FSEL R0, R0, RZ, P4 ;  /* 0x000000ff00007208 */ /* 0x000fe20002000000 */
[----:B------:R2:W2:Y:S01]  /*3f20*/  MUFU.EX2 R171, R7 ;  /* 0x0000000700ab7308 */ /* 0x0004a20000000800 */
[----:B------:R-:W-:Y:S01]  /*3f30*/  PLOP3.LUT P4, PT, PT, PT, UP0, 0x80, 0x0 ;  /* 0x000000000000781c */ /* 0x000fe20003f8f008 */
[--C-:B------:R-:W-:Y:S01]  /*3f40*/  FFMA.FTZ R20, R20, UR13, -R137.reuse ;  /* 0x0000000d14147c23 */ /* 0x100fe20008010889 */
[----:B------:R-:W-:Y:S01]  /*3f50*/  PLOP3.LUT P0, PT, PT, PT, UP0, 0x80, 0x0 ;  /* 0x000000000000781c */ /* 0x000fe20003f0f008 */
[----:B------:R-:W-:Y:S01]  /*3f60*/  FFMA.FTZ R10, R10, UR13, -R0 ;  /* 0x0000000d0a0a7c23 */ /* 0x000fe20008010800 */
[----:B------:R-:W-:Y:S01]  /*3f70*/  LOP3.LUT R139, R139, UR12, R146, 0x96, !PT ;  /* 0x0000000c8b8b7c12 */ /* 0x000fe2000f8e9692 */
[----:B------:R-:W-:Y:S01]  /*3f80*/  FFMA.FTZ R11, R11, UR13, -R0 ;  /* 0x0000000d0b0b7c23 */ /* 0x000fe20008010800 */
[----:B------:R-:W-:Y:S01]  /*3f90*/  LOP3.LUT R146, R151, UR11, R138, 0x96, !PT ;  /* 0x0000000b97927c12 */ /* 0x000fe2000f8e968a */
[--C-:B------:R-:W-:Y:S01]  /*3fa0*/  FFMA.FTZ R15, R15, UR13, -R0.reuse ;  /* 0x0000000d0f0f7c23 */ /* 0x100fe20008010800 */
[----:B------:R-:W-:Y:S01]  /*3fb0*/  @P1 FSEL R22, R22, -INF , !P2 ;  /* 0xff80000016161808 */ /* 0x000fe20005000000 */
[----:B------:R-:W-:Y:S01]  /*3fc0*/  FFMA.FTZ R14, R14, UR13, -R0 ;  /* 0x0000000d0e0e7c23 */ /* 0x000fe20008010800 */
[----:B------:R-:W-:Y:S01]  /*3fd0*/  PLOP3.LUT P1, PT, PT, PT, UP0, 0x80, 0x0 ;  /* 0x000000000000781c */ /* 0x000fe20003f2f008 */
[----:B------:R-:W-:Y:S01]  /*3fe0*/  IMAD.WIDE.U32 R146, R146, -0x326172a9, RZ ;  /* 0xcd9e8d5792927825 */ /* 0x000fe200078e00ff */
[----:B------:R2:W-:Y:S01]  /*3ff0*/  MUFU.EX2 R169, R9 ;  /* 0x0000000900a97308 */ /* 0x0005e20000000800 */
[----:B------:R-:W-:Y:S01]  /*4000*/  UIADD3 UR12, UR9, -0x56f99767, URZ ;  /* 0xa9066899090c7890 */ /* 0x000fe2000fffe03f */
[----:B------:R-:W-:Y:S01]  /*4010*/  @P4 FSEL R24, R24, -INF , !P2 ;  /* 0xff80000018184808 */ /* 0x000fe20005000000 */
[----:B------:R-:W-:Y:S01]  /*4020*/  FFMA.FTZ R22, R22, UR13, -R136 ;  /* 0x0000000d16167c23 */ /* 0x000fe20008010888 */
[----:B------:R-:W-:Y:S01]  /*4030*/  @P0 FSEL R26, R26, -INF , !P2 ;  /* 0xff8000001a1a0808 */ /* 0x000fe20005000000 */
[----:B------:R-:W-:Y:S01]  /*4040*/  IMAD.WIDE.U32 R138, R139, -0x326172a9, RZ ;  /* 0xcd9e8d578b8a7825 */ /* 0x000fe200078e00ff */
[----:B------:R-:W-:Y:S01]  /*4050*/  PLOP3.LUT P2, PT, PT, PT, UP0, 0x80, 0x0 ;  /* 0x000000000000781c */ /* 0x000fe20003f4f008 */
[----:B------:R-:W-:Y:S01]  /*4060*/  UIADD3 UR11, UR10, 0x78dde6e4, URZ ;  /* 0x78dde6e40a0b7890 */ /* 0x000fe2000fffe03f */
[----:B------:R-:W-:Y:S01]  /*4070*/  PLOP3.LUT P0, PT, PT, PT, UP0, 0x80, 0x0 ;  /* 0x000000000000781c */ /* 0x000fe20003f0f008 */
[----:B------:R-:W-:Y:S01]  /*4080*/  FFMA.FTZ R24, R24, UR13, -R2 ;  /* 0x0000000d18187c23 */ /* 0x000fe20008010802 */
[----:B------:R-:W-:Y:S01]  /*4090*/  PLOP3.LUT P4, PT, PT, PT, UP0, 0x80, 0x0 ;  /* 0x000000000000781c */ /* 0x000fe20003f8f008 */
[----:B------:R-:W-:Y:S01]  /*40a0*/  FFMA.FTZ R26, R26, UR13, -R0 ;  /* 0x0000000d1a1a7c23 */ /* 0x000fe20008010800 */
[----:B------:R-:W-:Y:S01]  /*40b0*/  @P1 FSEL R21, R21, -INF , !P5 ;  /* 0xff80000015151808 */ /* 0x000fe20006800000 */
[----:B------:R2:W-:Y:S01]  /*40c0*/  MUFU.EX2 R233, R10 ;  /* 0x0000000a00e97308 */ /* 0x0005e20000000800 */
[----:B------:R-:W-:Y:S02]  /*40d0*/  LOP3.LUT R140, R143, UR11, R140, 0x96, !PT ;  /* 0x0000000b8f8c7c12 */ /* 0x000fe4000f8e968c */
[----:B------:R-:W-:Y:S01]  /*40e0*/  LOP3.LUT R139, R139, UR11, R144, 0x96, !PT ;  /* 0x0000000b8b8b7c12 */ /* 0x000fe2000f8e9690 */
[----:B------:R-:W-:Y:S01]  /*40f0*/  IMAD.WIDE.U32 R144, R145, -0x326172a9, RZ ;  /* 0xcd9e8d5791907825 */ /* 0x000fe200078e00ff */
[----:B------:R-:W-:Y:S01]  /*4100*/  PLOP3.LUT P1, PT, PT, PT, UP0, 0x80, 0x0 ;  /* 0x000000000000781c */ /* 0x000fe20003f2f008 */
[----:B------:R-:W-:Y:S01]  /*4110*/  UIADD3 UR11, UR9, 0x646e171e, URZ ;  /* 0x646e171e090b7890 */ /* 0x000fe2000fffe03f */
[----:B-1----:R-:W-:Y:S01]  /*4120*/  LOP3.LUT R4, R147, UR15, R138, 0x96, !PT ;  /* 0x0000000f93047c12 */ /* 0x002fe2000f8e968a */
[----:B------:R-:W-:Y:S01]  /*4130*/  IMAD.WIDE.U32 R138, R139, -0x2daee0ad, RZ ;  /* 0xd2511f538b8a7825 */ /* 0x000fe200078e00ff */
[----:B---3--:R-:W-:Y:S01]  /*4140*/  LOP3.LUT R6, R145, UR15, R142, 0x96, !PT ;  /* 0x0000000f91067c12 */ /* 0x008fe2000f8e968e */
[----:B------:R-:W-:Y:S01]  /*4150*/  MUFU.EX2 R234, R11 ;  /* 0x0000000b00ea7308 */ /* 0x000fe20000000800 */
[----:B------:R-:W-:Y:S01]  /*4160*/  @P2 FSEL R25, R25, -INF , !P5 ;  /* 0xff80000019192808 */ /* 0x000fe20006800000 */
[----:B----4-:R-:W-:Y:S01]  /*4170*/  IMAD.WIDE.U32 R4, R4, -0x2daee0ad, RZ ;  /* 0xd2511f5304047825 */ /* 0x010fe200078e00ff */
[----:B------:R-:W-:Y:S02]  /*4180*/  PLOP3.LUT P2, PT, PT, PT, UP0, 0x80, 0x0 ;  /* 0x000000000000781c */ /* 0x000fe40003f4f008 */
[----:B------:R-:W-:Y:S01]  /*4190*/  @P0 FSEL R27, R27, -INF , !P5 ;  /* 0xff8000001b1b0808 */ /* 0x000fe20006800000 */
[----:B--2---:R-:W-:Y:S01]  /*41a0*/  IMAD.WIDE.U32 R6, R6, -0x2daee0ad, RZ ;  /* 0xd2511f5306067825 */ /* 0x004fe200078e00ff */
[----:B------:R-:W-:Y:S03]  /*41b0*/  SHF.R.U32.HI R143, RZ, 0x10, R4 ;  /* 0x00000010ff8f7819 */ /* 0x000fe60000011604 */
[----:B------:R1:W-:Y:S01]  /*41c0*/  MUFU.EX2 R167, R12 ;  /* 0x0000000c00a77308 */ /* 0x0003e20000000800 */
[----:B------:R-:W-:Y:S01]  /*41d0*/  @P4 FSEL R23, R23, -INF , !P5 ;  /* 0xff80000017174808 */ /* 0x000fe20006800000 */
[--C-:B------:R-:W-:Y:S01]  /*41e0*/  FFMA.FTZ R21, R21, UR13, -R137.reuse ;  /* 0x0000000d15157c23 */ /* 0x100fe20008010889 */
[----:B------:R-:W-:Y:S01]  /*41f0*/  LOP3.LUT R142, R4, 0xffff, RZ, 0xc0, !PT ;  /* 0x0000ffff048e7812 */ /* 0x000fe200078ec0ff */
[----:B------:R-:W-:Y:S01]  /*4200*/  FFMA.FTZ R25, R25, UR13, -R2 ;  /* 0x0000000d19197c23 */ /* 0x000fe20008010802 */
[----:B------:R-:W-:Y:S01]  /*4210*/  PLOP3.LUT P0, PT, PT, PT, UP0, 0x80, 0x0 ;  /* 0x000000000000781c */ /* 0x000fe20003f0f008 */
[----:B------:R-:W-:Y:S01]  /*4220*/  IMAD.WIDE.U32 R140, R140, -0x2daee0ad, RZ ;  /* 0xd2511f538c8c7825 */ /* 0x000fe200078e00ff */
[----:B------:R-:W-:Y:S03]  /*4230*/  PLOP3.LUT P4, PT, PT, PT, UP0, 0x80, 0x0 ;  /* 0x000000000000781c */ /* 0x000fe60003f8f008 */
[----:B------:R2:W-:Y:S01]  /*4240*/  MUFU.EX2 R165, R13 ;  /* 0x0000000d00a57308 */ /* 0x0005e20000000800 */
[----:B------:R-:W-:Y:S01]  /*4250*/  LOP3.LUT R150, R139, UR12, R150, 0x96, !PT ;  /* 0x0000000c8b967c12 */ /* 0x000fe2000f8e9696 */
[----:B------:R-:W-:Y:S01]  /*4260*/  FFMA.FTZ R23, R23, UR13, -R136 ;  /* 0x0000000d17177c23 */ /* 0x000fe20008010888 */
[----:B------:R-:W-:Y:S01]  /*4270*/  LOP3.LUT R8, R7, UR11, R140, 0x96, !PT ;  /* 0x0000000b07087c12 */ /* 0x000fe2000f8e968c */
[----:B------:R-:W-:Y:S01]  /*4280*/  FFMA.FTZ R27, R27, UR13, -R0 ;  /* 0x0000000d1b1b7c23 */ /* 0x000fe20008010800 */
[----:B------:R-:W-:Y:S02]  /*4290*/  @P1 FSEL R28, R28, -INF , !P3 ;  /* 0xff8000001c1c1808 */ /* 0x000fe40005800000 */
[----:B------:R-:W-:Y:S01]  /*42a0*/  LOP3.LUT R138, R5, UR11, R138, 0x96, !PT ;  /* 0x0000000b058a7c12 */ /* 0x000fe2000f8e968a */
[----:B------:R-:W-:Y:S01]  /*42b0*/  UIADD3 UR11, UR10, -0x4ab325aa, URZ ;  /* 0xb54cda560a0b7890 */ /* 0x000fe2000fffe03f */
[----:B------:R-:W-:Y:S01]  /*42c0*/  PLOP3.LUT P1, PT, PT, PT, UP0, 0x80, 0x0 ;  /* 0x000000000000781c */ /* 0x000fe20003f2f008 */
[----:B------:R-:W3:Y:S01]  /*42d0*/  MUFU.EX2 R170, R170 ;  /* 0x000000aa00aa7308 */ /* 0x000ee20000000800 */
[----:B------:R-:W-:Y:S01]  /*42e0*/  LOP3.LUT R133, R4, 0xff, RZ, 0xc0, !PT ;  /* 0x000000ff04857812 */ /* 0x000fe200078ec0ff */
[----:B------:R-:W-:Y:S01]  /*42f0*/  FFMA.FTZ R28, R28, UR13, -R2 ;  /* 0x0000000d1c1c7c23 */ /* 0x000fe20008010802 */
[----:B------:R-:W-:Y:S01]  /*4300*/  SHF.R.U32.HI R132, RZ, 0x18, R4 ;  /* 0x00000018ff847819 */ /* 0x000fe20000011604 */
[----:B------:R-:W-:Y:S01]  /*4310*/  IMAD.WIDE.U32 R4, R150, -0x326172a9, RZ ;  /* 0xcd9e8d5796047825 */ /* 0x000fe200078e00ff */
[----:B------:R-:W-:Y:S02]  /*4320*/  @P2 FSEL R32, R32, -INF , !P3 ;  /* 0xff80000020202808 */ /* 0x000fe40005800000 */
[----:B------:R-:W-:Y:S03]  /*4330*/  LOP3.LUT R148, R141, UR12, R148, 0x96, !PT ;  /* 0x0000000c8d947c12 */ /* 0x000fe6000f8e9694 */
[----:B------:R-:W4:Y:S01]  /*4340*/  MUFU.EX2 R164, R15 ;  /* 0x0000000f00a47308 */ /* 0x000f220000000800 */
[----:B------:R-:W-:Y:S01]  /*4350*/  PLOP3.LUT P2, PT, PT, PT, UP0, 0x80, 0x0 ;  /* 0x000000000000781c */ /* 0x000fe20003f4f008 */
[----:B------:R-:W-:Y:S01]  /*4360*/  FFMA.FTZ R32, R32, UR13, -R137 ;  /* 0x0000000d20207c23 */ /* 0x000fe20008010889 */
[C---:B------:R-:W-:Y:S02]  /*4370*/  LOP3.LUT R141, R6.reuse, 0xffff, RZ, 0xc0, !PT ;  /* 0x0000ffff068d7812 */ /* 0x040fe400078ec0ff */
[----:B------:R-:W-:Y:S02]  /*4380*/  LOP3.LUT R9, R6, 0xff, RZ, 0xc0, !PT ;  /* 0x000000ff06097812 */ /* 0x000fe400078ec0ff */
[----:B------:R-:W-:Y:S03]  /*4390*/  LOP3.LUT R7, R5, UR11, R146, 0x96, !PT ;  /* 0x0000000b05077c12 */ /* 0x000fe6000f8e9692 */
[----:B------:R-:W4:Y:S01]  /*43a0*/  MUFU.EX2 R166, R14 ;  /* 0x0000000e00a67308 */ /* 0x000f220000000800 */
[----:B------:R-:W-:Y:S02]  /*43b0*/  @P0 FSEL R34, R34, -INF , !P3 ;  /* 0xff80000022220808 */ /* 0x000fe40005800000 */
[----:B------:R-:W-:Y:S02]  /*43c0*/  @P4 FSEL R30, R30, -INF , !P3 ;  /* 0xff8000001e1e4808 */ /* 0x000fe40005800000 */
[----:B------:R-:W-:Y:S01]  /*43d0*/  PLOP3.LUT P0, PT, PT, PT, UP0, 0x80, 0x0 ;  /* 0x000000000000781c */ /* 0x000fe20003f0f008 */
[----:B------:R-:W-:Y:S01]  /*43e0*/  FFMA.FTZ R34, R34, UR13, -R136 ;  /* 0x0000000d22227c23 */ /* 0x000fe20008010888 */
[----:B------:R-:W-:Y:S03]  /*43f0*/  ISETP.LE.U32.AND P3, PT, R9, UR14, PT ;  /* 0x0000000e09007c0c */ /* 0x000fe6000bf63070 */
[----:B------:R-:W4:Y:S01]  /*4400*/  MUFU.EX2 R162, R16 ;  /* 0x0000001000a27308 */ /* 0x000f220000000800 */
[----:B------:R-:W-:Y:S01]  /*4410*/  LOP3.LUT R9, R7, 0xffff, RZ, 0xc0, !PT ;  /* 0x0000ffff07097812 */ /* 0x000fe200078ec0ff */
[----:B------:R-:W-:Y:S01]  /*4420*/  FFMA.FTZ R30, R30, UR13, -R0 ;  /* 0x0000000d1e1e7c23 */ /* 0x000fe20008010800 */
[----:B------:R-:W-:Y:S02]  /*4430*/  @P1 FSEL R29, R29, -INF , !P6 ;  /* 0xff8000001d1d1808 */ /* 0x000fe40007000000 */
[----:B------:R-:W-:Y:S02]  /*4440*/  PLOP3.LUT P1, PT, PT, PT, UP0, 0x80, 0x0 ;  /* 0x000000000000781c */ /* 0x000fe40003f2f008 */
[----:B------:R-:W-:Y:S03]  /*4450*/  LOP3.LUT R10, R7, 0xff, RZ, 0xc0, !PT ;  /* 0x000000ff070a7812 */ /* 0x000fe600078ec0ff */
[----:B------:R-:W4:Y:S01]  /*4460*/  MUFU.EX2 R163, R18 ;  /* 0x0000001200a37308 */ /* 0x000f220000000800 */
[----:B------:R-:W-:Y:S01]  /*4470*/  SHF.R.U32.HI R9, RZ, 0x8, R9 ;  /* 0x00000008ff097819 */ /* 0x000fe20000011609 */
[----:B------:R-:W-:Y:S01]  /*4480*/  FFMA.FTZ R2, R29, UR13, -R2 ;  /* 0x0000000d1d027c23 */ /* 0x000fe20008010802 */
[----:B------:R-:W-:Y:S02]  /*4490*/  @P2 FSEL R31, R31, -INF , !P6 ;  /* 0xff8000001f1f2808 */ /* 0x000fe40007000000 */
[----:B------:R-:W-:Y:S02]  /*44a0*/  SHF.R.U32.HI R134, RZ, 0x10, R4 ;  /* 0x00000010ff867819 */ /* 0x000fe40000011604 */
[----:B------:R-:W-:Y:S03]  /*44b0*/  ISETP.LE.U32.AND P2, PT, R10, UR14, PT ;  /* 0x0000000e0a007c0c */ /* 0x000fe6000bf43070 */
[----:B------:R-:W4:Y:S01]  /*44c0*/  MUFU.EX2 R160, R17 ;  /* 0x0000001100a07308 */ /* 0x000f220000000800 */
[C---:B-1----:R-:W-:Y:S01]  /*44d0*/  LOP3.LUT R12, R4.reuse, 0xff, RZ, 0xc0, !PT ;  /* 0x000000ff040c7812 */ /* 0x042fe200078ec0ff */
[----:B------:R-:W-:Y:S01]  /*44e0*/  FFMA.FTZ R0, R31, UR13, -R0 ;  /* 0x0000000d1f007c23 */ /* 0x000fe20008010800 */
[----:B------:R-:W-:Y:S02]  /*44f0*/  LOP3.LUT R11, R4, 0xffff, RZ, 0xc0, !PT ;  /* 0x0000ffff040b7812 */ /* 0x000fe400078ec0ff */
[----:B--2---:R-:W-:Y:S01]  /*4500*/  SHF.R.U32.HI R13, RZ, 0x18, R4 ;  /* 0x00000018ff0d7819 */ /* 0x004fe20000011604 */
[----:B------:R-:W-:Y:S01]  /*4510*/  IMAD.WIDE.U32 R4, R148, -0x326172a9, RZ ;  /* 0xcd9e8d5794047825 */ /* 0x000fe200078e00ff */
[----:B------:R-:W-:Y:S03]  /*4520*/  LOP3.LUT R9, R9, 0xffff, RZ, 0xc0, !PT ;  /* 0x0000ffff09097812 */ /* 0x000fe600078ec0ff */
[----:B------:R-:W1:Y:S01]  /*4530*/  MUFU.EX2 R161, R19 ;  /* 0x0000001300a17308 */ /* 0x000e620000000800 */
[----:B------:R-:W-:Y:S02]  /*4540*/  SHF.R.U32.HI R10, RZ, 0x10, R7 ;  /* 0x00000010ff0a7819 */ /* 0x000fe40000011607 */
[----:B------:R-:W-:Y:S01]  /*4550*/  @P0 FSEL R33, R33, -INF , !P6 ;  /* 0xff80000021210808 */ /* 0x000fe20007000000 */
[----:B------:R-:W-:Y:S01]  /*4560*/  @!P2 FADD.FTZ R168, -R168, -RZ ;  /* 0x800000ffa8a8a221 */ /* 0x000fe20000010100 */
[----:B------:R-:W-:Y:S02]  /*4570*/  ISETP.LE.U32.AND P0, PT, R9, UR14, PT ;  /* 0x0000000e09007c0c */ /* 0x000fe4000bf03070 */
[--C-:B------:R-:W-:Y:S03]  /*4580*/  SHF.R.U32.HI R139, RZ, 0x18, R6.reuse ;  /* 0x00000018ff8b7819 */ /* 0x100fe60000011606 */
[----:B------:R-:W2:Y:S01]  /*4590*/  MUFU.EX2 R154, R20 ;  /* 0x00000014009a7308 */ /* 0x000ea20000000800 */
[----:B------:R-:W-:Y:S01]  /*45a0*/  SHF.R.U32.HI R140, RZ, 0x10, R6 ;  /* 0x00000010ff8c7819 */ /* 0x000fe20000011606 */
[----:B------:R-:W-:Y:S01]  /*45b0*/  FFMA.FTZ R137, R33, UR13, -R137 ;  /* 0x0000000d21897c23 */ /* 0x000fe20008010889 */
[----:B------:R-:W-:Y:S02]  /*45c0*/  LOP3.LUT R9, R10, 0xff, RZ, 0xc0, !PT ;  /* 0x000000ff0a097812 */ /* 0x000fe400078ec0ff */
[----:B------:R-:W-:Y:S02]  /*45d0*/  LOP3.LUT R6, R5, UR11, R144, 0x96, !PT ;  /* 0x0000000b05067c12 */ /* 0x000fe4000f8e9690 */
[----:B------:R-:W-:Y:S03]  /*45e0*/  SHF.R.U32.HI R7, RZ, 0x18, R7 ;  /* 0x00000018ff077819 */ /* 0x000fe60000011607 */
[----:B------:R-:W2:Y:S01]  /*45f0*/  MUFU.EX2 R156, R22 ;  /* 0x00000016009c7308 */ /* 0x000ea20000000800 */
[----:B------:R-:W-:Y:S01]  /*4600*/  @P1 FSEL R35, R35, -INF , !P6 ;  /* 0xff80000023231808 */ /* 0x000fe20007000000 */
[----:B------:R-:W-:Y:S01]  /*4610*/  @!P0 FADD.FTZ R232, -R232, -RZ ;  /* 0x800000ffe8e88221 */ /* 0x000fe20000010100 */
[----:B------:R-:W-:Y:S02]  /*4620*/  ISETP.LE.U32.AND P6, PT, R9, UR14, PT ;  /* 0x0000000e09007c0c */ /* 0x000fe4000bfc3070 */
[----:B------:R-:W-:Y:S01]  /*4630*/  ISETP.LE.U32.AND P1, PT, R7, UR14, PT ;  /* 0x0000000e07007c0c */ /* 0x000fe2000bf23070 */
[----:B------:R-:W-:Y:S01]  /*4640*/  FFMA.FTZ R136, R35, UR13, -R136 ;  /* 0x0000000d23887c23 */ /* 0x000fe20008010888 */
[C---:B------:R-:W-:Y:S03]  /*4650*/  LOP3.LUT R9, R6.reuse, 0xff, RZ, 0xc0, !PT ;  /* 0x000000ff06097812 */ /* 0x040fe600078ec0ff */
[----:B------:R-:W2:Y:S01]  /*4660*/  MUFU.EX2 R152, R23 ;  /* 0x0000001700987308 */ /* 0x000ea20000000800 */
[----:B------:R-:W-:Y:S02]  /*4670*/  LOP3.LUT R7, R6, 0xffff, RZ, 0xc0, !PT ;  /* 0x0000ffff06077812 */ /* 0x000fe400078ec0ff */
[----:B------:R-:W-:Y:S02]  /*4680*/  ISETP.LE.U32.AND P2, PT, R9, UR14, PT ;  /* 0x0000000e09007c0c */ /* 0x000fe4000bf43070 */
[--C-:B------:R-:W-:Y:S02]  /*4690*/  SHF.R.U32.HI R9, RZ, 0x18, R6.reuse ;  /* 0x00000018ff097819 */ /* 0x100fe40000011606 */
[----:B------:R-:W-:Y:S01]  /*46a0*/  SHF.R.U32.HI R6, RZ, 0x10, R6 ;  /* 0x00000010ff067819 */ /* 0x000fe20000011606 */
[----:B------:R-:W-:Y:S01]  /*46b0*/  @!P6 FADD.FTZ R231, -R231, -RZ ;  /* 0x800000ffe7e7e221 */ /* 0x000fe20000010100 */
[----:B------:R-:W-:Y:S01]  /*46c0*/  SHF.R.U32.HI R7, RZ, 0x8, R7 ;  /* 0x00000008ff077819 */ /* 0x000fe20000011607 */
[----:B------:R-:W-:Y:S01]  /*46d0*/  @!P1 FADD.FTZ R171, -R171, -RZ ;  /* 0x800000ffabab9221 */ /* 0x000fe20000010100 */
[----:B------:R-:W-:Y:S01]  /*46e0*/  LOP3.LUT R6, R6, 0xff, RZ, 0xc0, !PT ;  /* 0x000000ff06067812 */ /* 0x000fe200078ec0ff */
[----:B------:R-:W-:Y:S01]  /*46f0*/  MUFU.EX2 R158, R24 ;  /* 0x00000018009e7308 */ /* 0x000fe20000000800 */
[----:B------:R-:W-:Y:S02]  /*4700*/  ISETP.LE.U32.AND P0, PT, R9, UR14, PT ;  /* 0x0000000e09007c0c */ /* 0x000fe4000bf03070 */
[----:B------:R-:W-:Y:S01]  /*4710*/  LOP3.LUT R5, R4, 0xffff, RZ, 0xc0, !PT ;  /* 0x0000ffff04057812 */ /* 0x000fe200078ec0ff */
[----:B---3--:R-:W-:Y:S01]  /*4720*/  @!P2 FADD.FTZ R170, -R170, -RZ ;  /* 0x800000ffaaaaa221 */ /* 0x008fe20000010100 */
[----:B------:R-:W-:Y:S02]  /*4730*/  LOP3.LUT R7, R7, 0xffff, RZ, 0xc0, !PT ;  /* 0x0000ffff07077812 */ /* 0x000fe400078ec0ff */
[----:B------:R-:W-:Y:S03]  /*4740*/  ISETP.LE.U32.AND P1, PT, R6, UR14, PT ;  /* 0x0000000e06007c0c */ /* 0x000fe6000bf23070 */
[----:B------:R-:W-:Y:S01]  /*4750*/  MUFU.EX2 R150, R32 ;  /* 0x0000002000967308 */ /* 0x000fe20000000800 */
[----:B------:R-:W-:Y:S02]  /*4760*/  LOP3.LUT R6, R4, 0xff, RZ, 0xc0, !PT ;  /* 0x000000ff04067812 */ /* 0x000fe400078ec0ff */
[----:B------:R-:W-:Y:S02]  /*4770*/  SHF.R.U32.HI R5, RZ, 0x8, R5 ;  /* 0x00000008ff057819 */ /* 0x000fe40000011605 */
[----:B------:R-:W-:Y:S01]  /*4780*/  ISETP.LE.U32.AND P6, PT, R7, UR14, PT ;  /* 0x0000000e07007c0c */ /* 0x000fe2000bfc3070 */
[----:B------:R-:W-:Y:S01]  /*4790*/  @!P0 FADD.FTZ R234, -R234, -RZ ;  /* 0x800000ffeaea8221 */ /* 0x000fe20000010100 */
[----:B------:R-:W-:Y:S03]  /*47a0*/  ISETP.LE.U32.AND P2, PT, R6, UR14, PT ;  /* 0x0000000e06007c0c */ /* 0x000fe6000bf43070 */
[----:B------:R-:W-:Y:S01]  /*47b0*/  MUFU.EX2 R147, R137 ;  /* 0x0000008900937308 */ /* 0x000fe20000000800 */
[----:B------:R-:W-:Y:S02]  /*47c0*/  LOP3.LUT R6, R5, 0xffff, RZ, 0xc0, !PT ;  /* 0x0000ffff05067812 */ /* 0x000fe400078ec0ff */
[--C-:B------:R-:W-:Y:S01]  /*47d0*/  SHF.R.U32.HI R5, RZ, 0x10, R4.reuse ;  /* 0x00000010ff057819 */ /* 0x100fe20000011604 */
[----:B------:R-:W-:Y:S01]  /*47e0*/  @!P1 FADD.FTZ R233, -R233, -RZ ;  /* 0x800000ffe9e99221 */ /* 0x000fe20000010100 */
[----:B------:R-:W-:Y:S02]  /*47f0*/  SHF.R.U32.HI R4, RZ, 0x18, R4 ;  /* 0x00000018ff047819 */ /* 0x000fe40000011604 */
[----:B------:R-:W-:Y:S03]  /*4800*/  LOP3.LUT R5, R5, 0xff, RZ, 0xc0, !PT ;  /* 0x000000ff05057812 */ /* 0x000fe600078ec0ff */
[----:B------:R-:W-:Y:S01]  /*4810*/  MUFU.EX2 R151, R34 ;  /* 0x0000002200977308 */ /* 0x000fe20000000800 */
[----:B------:R-:W-:Y:S01]  /*4820*/  ISETP.LE.U32.AND P0, PT, R4, UR14, PT ;  /* 0x0000000e04007c0c */ /* 0x000fe2000bf03070 */
[----:B------:R-:W-:Y:S01]  /*4830*/  @!P6 FADD.FTZ R169, -R169, -RZ ;  /* 0x800000ffa9a9e221 */ /* 0x000fe20000010100 */
[----:B------:R-:W-:Y:S01]  /*4840*/  ISETP.LE.U32.AND P1, PT, R5, UR14, PT ;  /* 0x0000000e05007c0c */ /* 0x000fe2000bf23070 */
[----:B------:R-:W-:Y:S01]  /*4850*/  @!P2 FADD.FTZ R167, -R167, -RZ ;  /* 0x800000ffa7a7a221 */ /* 0x000fe20000010100 */
[----:B------:R-:W-:Y:S02]  /*4860*/  ISETP.LE.U32.AND P6, PT, R6, UR14, PT ;  /* 0x0000000e06007c0c */ /* 0x000fe4000bfc3070 */
[----:B------:R-:W-:Y:S03]  /*4870*/  ISETP.LE.U32.AND P2, PT, R12, UR14, PT ;  /* 0x0000000e0c007c0c */ /* 0x000fe6000bf43070 */
[----:B------:R-:W-:Y:S01]  /*4880*/  MUFU.EX2 R146, R2 ;  /* 0x0000000200927308 */ /* 0x000fe20000000800 */
[----:B------:R-:W-:Y:S02]  /*4890*/  LOP3.LUT R5, R134, 0xff, RZ, 0xc0, !PT ;  /* 0x000000ff86057812 */ /* 0x000fe400078ec0ff */
[----:B------:R-:W-:Y:S02]  /*48a0*/  SHF.R.U32.HI R4, RZ, 0x8, R11 ;  /* 0x00000008ff047819 */ /* 0x000fe4000001160b */
[----:B------:R-:W-:Y:S01]  /*48b0*/  SHF.R.U32.HI R6, RZ, 0x10, R138 ;  /* 0x00000010ff067819 */ /* 0x000fe2000001168a */
[----:B----4-:R-:W-:Y:S01]  /*48c0*/  @!P0 FADD.FTZ R164, -R164, -RZ ;  /* 0x800000ffa4a48221 */ /* 0x010fe20000010100 */
[----:B------:R-:W-:Y:S01]  /*48d0*/  LOP3.LUT R4, R4, 0xffff, RZ, 0xc0, !PT ;  /* 0x0000ffff04047812 */ /* 0x000fe200078ec0ff */
[----:B------:R-:W-:Y:S01]  /*48e0*/  @!P1 FADD.FTZ R166, -R166, -RZ ;  /* 0x800000ffa6a69221 */ /* 0x000fe20000010100 */
[----:B------:R-:W-:Y:S01]  /*48f0*/  ISETP.LE.U32.AND P0, PT, R5, UR14, PT ;  /* 0x0000000e05007c0c */ /* 0x000fe2000bf03070 */
[----:B------:R-:W-:Y:S01]  /*4900*/  @!P6 FADD.FTZ R165, -R165, -RZ ;  /* 0x800000ffa5a5e221 */ /* 0x000fe20000010100 */
[----:B------:R-:W-:Y:S01]  /*4910*/  ISETP.LE.U32.AND P1, PT, R4, UR14, PT ;  /* 0x0000000e04007c0c */ /* 0x000fe2000bf23070 */
[----:B------:R-:W-:Y:S01]  /*4920*/  @!P2 FADD.FTZ R162, -R162, -RZ ;  /* 0x800000ffa2a2a221 */ /* 0x000fe20000010100 */
[----:B------:R-:W-:Y:S01]  /*4930*/  ISETP.LE.U32.AND P6, PT, R13, UR14, PT ;  /* 0x0000000e0d007c0c */ /* 0x000fe2000bfc3070 */
[----:B------:R-:W-:Y:S01]  /*4940*/  MUFU.EX2 R149, R136 ;  /* 0x0000008800957308 */ /* 0x000fe20000000800 */
[C---:B------:R-:W-:Y:S02]  /*4950*/  LOP3.LUT R5, R138.reuse, 0xff, RZ, 0xc0, !PT ;  /* 0x000000ff8a057812 */ /* 0x040fe400078ec0ff */
[----:B------:R-:W-:Y:S02]  /*4960*/  LOP3.LUT R4, R138, 0xffff, RZ, 0xc0, !PT ;  /* 0x0000ffff8a047812 */ /* 0x000fe400078ec0ff */
[----:B------:R-:W-:Y:S02]  /*4970*/  ISETP.LE.U32.AND P2, PT, R5, UR14, PT ;  /* 0x0000000e05007c0c */ /* 0x000fe4000bf43070 */
[----:B------:R-:W-:Y:S01]  /*4980*/  LOP3.LUT R5, R6, 0xff, RZ, 0xc0, !PT ;  /* 0x000000ff06057812 */ /* 0x000fe200078ec0ff */
[----:B------:R-:W-:Y:S01]  /*4990*/  @!P0 FADD.FTZ R163, -R163, -RZ ;  /* 0x800000ffa3a38221 */ /* 0x000fe20000010100 */
[----:B------:R-:W-:Y:S01]  /*49a0*/  SHF.R.U32.HI R4, RZ, 0x8, R4 ;  /* 0x00000008ff047819 */ /* 0x000fe20000011604 */
[----:B------:R-:W-:Y:S01]  /*49b0*/  @!P1 FADD.FTZ R160, -R160, -RZ ;  /* 0x800000ffa0a09221 */ /* 0x000fe20000010100 */
[----:B------:R-:W-:Y:S01]  /*49c0*/  ISETP.LE.U32.AND P0, PT, R5, UR14, PT ;  /* 0x0000000e05007c0c */ /* 0x000fe2000bf03070 */
[----:B-1----:R-:W-:Y:S01]  /*49d0*/  @!P6 FADD.FTZ R161, -R161, -RZ ;  /* 0x800000ffa1a1e221 */ /* 0x002fe20000010100 */
[----:B------:R-:W-:Y:S01]  /*49e0*/  LOP3.LUT R4, R4, 0xffff, RZ, 0xc0, !PT ;  /* 0x0000ffff04047812 */ /* 0x000fe200078ec0ff */
[----:B------:R-:W1:Y:S01]  /*49f0*/  MUFU.EX2 R153, R21 ;  /* 0x0000001500997308 */ /* 0x000e620000000800 */
[----:B------:R-:W-:Y:S02]  /*4a00*/  SHF.R.U32.HI R138, RZ, 0x18, R138 ;  /* 0x00000018ff8a7819 */ /* 0x000fe4000001168a */
[----:B------:R-:W-:Y:S01]  /*4a10*/  ISETP.LE.U32.AND P1, PT, R4, UR14, PT ;  /* 0x0000000e04007c0c */ /* 0x000fe2000bf23070 */
[----:B--2---:R-:W-:Y:S01]  /*4a20*/  @!P2 FADD.FTZ R154, -R154, -RZ ;  /* 0x800000ff9a9aa221 */ /* 0x004fe20000010100 */
[----:B------:R-:W-:Y:S02]  /*4a30*/  ISETP.LE.U32.AND P6, PT, R138, UR14, PT ;  /* 0x0000000e8a007c0c */ /* 0x000fe4000bfc3070 */
[----:B------:R-:W-:Y:S03]  /*4a40*/  LOP3.LUT R4, R8, 0xff, RZ, 0xc0, !PT ;  /* 0x000000ff08047812 */ /* 0x000fe600078ec0ff */
[----:B------:R-:W-:Y:S01]  /*4a50*/  MUFU.EX2 R144, R0 ;  /* 0x0000000000907308 */ /* 0x000fe20000000800 */
[----:B------:R-:W-:Y:S01]  /*4a60*/  SHF.R.U32.HI R5, RZ, 0x8, R142 ;  /* 0x00000008ff057819 */ /* 0x000fe2000001168e */
[----:B------:R-:W-:Y:S01]  /*4a70*/  @!P0 FADD.FTZ R156, -R156, -RZ ;  /* 0x800000ff9c9c8221 */ /* 0x000fe20000010100 */
[----:B------:R-:W-:Y:S02]  /*4a80*/  ISETP.LE.U32.AND P2, PT, R4, UR14, PT ;  /* 0x0000000e04007c0c */ /* 0x000fe4000bf43070 */
[----:B------:R-:W-:Y:S02]  /*4a90*/  LOP3.LUT R4, R143, 0xff, RZ, 0xc0, !PT ;  /* 0x000000ff8f047812 */ /* 0x000fe400078ec0ff */
[----:B------:R-:W-:Y:S03]  /*4aa0*/  ISETP.LE.U32.AND P5, PT, R133, UR14, PT ;  /* 0x0000000e85007c0c */ /* 0x000fe6000bfa3070 */
[----:B------:R-:W-:Y:S01]  /*4ab0*/  MUFU.EX2 R155, R25 ;  /* 0x00000019009b7308 */ /* 0x000fe20000000800 */
[----:B------:R-:W-:Y:S01]  /*4ac0*/  ISETP.LE.U32.AND P0, PT, R4, UR14, PT ;  /* 0x0000000e04007c0c */ /* 0x000fe2000bf03070 */
[----:B------:R-:W-:Y:S01]  /*4ad0*/  @!P6 FADD.FTZ R152, -R152, -RZ ;  /* 0x800000ff9898e221 */ /* 0x000fe20000010100 */
[----:B------:R-:W-:Y:S01]  /*4ae0*/  LOP3.LUT R4, R5, 0xffff, RZ, 0xc0, !PT ;  /* 0x0000ffff05047812 */ /* 0x000fe200078ec0ff */
[----:B-1----:R-:W-:Y:S01]  /*4af0*/  @!P1 FADD.FTZ R153, -R153, -RZ ;  /* 0x800000ff99999221 */ /* 0x002fe20000010100 */
[--C-:B------:R-:W-:Y:S02]  /*4b00*/  SHF.R.U32.HI R5, RZ, 0x18, R8.reuse ;  /* 0x00000018ff057819 */ /* 0x100fe40000011608 */
[----:B------:R-:W-:Y:S01]  /*4b10*/  ISETP.LE.U32.AND P6, PT, R4, UR14, PT ;  /* 0x0000000e04007c0c */ /* 0x000fe2000bfc3070 */
[----:B------:R-:W-:Y:S01]  /*4b20*/  @!P2 FADD.FTZ R158, -R158, -RZ ;  /* 0x800000ff9e9ea221 */ /* 0x000fe20000010100 */
[----:B------:R-:W-:Y:S01]  /*4b30*/  SHF.R.U32.HI R4, RZ, 0x10, R8 ;  /* 0x00000010ff047819 */ /* 0x000fe20000011608 */
[----:B------:R-:W1:Y:S01]  /*4b40*/  MUFU.EX2 R159, R26 ;  /* 0x0000001a009f7308 */ /* 0x000e620000000800 */
[----:B------:R-:W-:Y:S01]  /*4b50*/  ISETP.LE.U32.AND P2, PT, R5, UR14, PT ;  /* 0x0000000e05007c0c */ /* 0x000fe2000bf43070 */
[----:B------:R-:W-:Y:S01]  /*4b60*/  @!P5 FADD.FTZ R150, -R150, -RZ ;  /* 0x800000ff9696d221 */ /* 0x000fe20000010100 */
[----:B------:R-:W-:Y:S01]  /*4b70*/  LOP3.LUT R5, R140, 0xff, RZ, 0xc0, !PT ;  /* 0x000000ff8c057812 */ /* 0x000fe200078ec0ff */
[----:B------:R-:W-:Y:S01]  /*4b80*/  @!P0 FADD.FTZ R151, -R151, -RZ ;  /* 0x800000ff97978221 */ /* 0x000fe20000010100 */
[----:B------:R-:W-:Y:S01]  /*4b90*/  LOP3.LUT R4, R4, 0xff, RZ, 0xc0, !PT ;  /* 0x000000ff04047812 */ /* 0x000fe200078ec0ff */
[----:B------:R-:W-:Y:S01]  /*4ba0*/  IMAD.U32 R140, RZ, RZ, UR19 ;  /* 0x00000013ff8c7e24 */ /* 0x000fe2000f8e00ff */
[----:B------:R-:W-:Y:S03]  /*4bb0*/  LOP3.LUT R8, R8, 0xffff, RZ, 0xc0, !PT ;  /* 0x0000ffff08087812 */ /* 0x000fe600078ec0ff */
[----:B------:R-:W2:Y:S01]  /*4bc0*/  MUFU.EX2 R157, R27 ;  /* 0x0000001b009d7308 */ /* 0x000ea20000000800 */
[----:B------:R-:W-:Y:S01]  /*4bd0*/  ISETP.LE.U32.AND P5, PT, R5, UR14, PT ;  /* 0x0000000e05007c0c */ /* 0x000fe2000bfa3070 */
[----:B------:R-:W-:Y:S01]  /*4be0*/  @!P6 FADD.FTZ R147, -R147, -RZ ;  /* 0x800000ff9393e221 */ /* 0x000fe20000010100 */
[----:B------:R-:W-:Y:S02]  /*4bf0*/  ISETP.LE.U32.AND P6, PT, R4, UR14, PT ;  /* 0x0000000e04007c0c */ /* 0x000fe4000bfc3070 */
[----:B------:R-:W-:Y:S02]  /*4c00*/  SHF.R.U32.HI R4, RZ, 0x8, R8 ;  /* 0x00000008ff047819 */ /* 0x000fe40000011608 */
[----:B------:R-:W-:Y:S03]  /*4c10*/  SHF.R.U32.HI R5, RZ, 0x8, R141 ;  /* 0x00000008ff057819 */ /* 0x000fe6000001168d */
[----:B------:R-:W3:Y:S01]  /*4c20*/  MUFU.EX2 R148, R28 ;  /* 0x0000001c00947308 */ /* 0x000ee20000000800 */
[----:B------:R-:W-:Y:S01]  /*4c30*/  LOP3.LUT R6, R4, 0xffff, RZ, 0xc0, !PT ;  /* 0x0000ffff04067812 */ /* 0x000fe200078ec0ff */
[----:B------:R-:W-:Y:S01]  /*4c40*/  IMAD.U32 R141, RZ, RZ, UR18 ;  /* 0x00000012ff8d7e24 */ /* 0x000fe2000f8e00ff */
[----:B------:R-:W-:Y:S02]  /*4c50*/  LOP3.LUT R5, R5, 0xffff, RZ, 0xc0, !PT ;  /* 0x0000ffff05057812 */ /* 0x000fe400078ec0ff */
[----:B------:R-:W-:Y:S02]  /*4c60*/  F2FP.RELU.BF16.F32.PACK_AB R4, R171, R231 ;  /* 0x000000e7ab04723e */ /* 0x000fe400000018ff */
[----:B------:R-:W-:Y:S03]  /*4c70*/  ISETP.LE.U32.AND P0, PT, R5, UR14, PT ;  /* 0x0000000e05007c0c */ /* 0x000fe6000bf03070 */
[----:B------:R-:W4:Y:S01]  /*4c80*/  MUFU.EX2 R145, R30 ;  /* 0x0000001e00917308 */ /* 0x000f220000000800 */
[----:B------:R-:W-:Y:S01]  /*4c90*/  F2FP.RELU.BF16.F32.PACK_AB R5, R232, R168 ;  /* 0x000000a8e805723e */ /* 0x000fe200000018ff */
[----:B------:R4:W-:Y:S01]  /*4ca0*/  STS [R236+0x13400], R4 ;  /* 0x01340004ec007388 */ /* 0x0009e20000000800 */
[----:B------:R-:W-:Y:S01]  /*4cb0*/  ISETP.LE.U32.AND P4, PT, R132, UR14, PT ;  /* 0x0000000e84007c0c */ /* 0x000fe2000bf83070 */
[----:B-1----:R-:W-:Y:S01]  /*4cc0*/  @!P6 FADD.FTZ R159, -R159, -RZ ;  /* 0x800000ff9f9fe221 */ /* 0x002fe20000010100 */
[----:B------:R-:W-:Y:S01]  /*4cd0*/  F2FP.RELU.BF16.F32.PACK_AB R2, R161, R163 ;  /* 0x000000a3a102723e */ /* 0x000fe200000018ff */
[----:B------:R1:W-:Y:S01]  /*4ce0*/  STS [R236+0x13000], R5 ;  /* 0x01300005ec007388 */ /* 0x0003e20000000800 */
[----:B------:R-:W-:Y:S01]  /*4cf0*/  F2FP.RELU.BF16.F32.PACK_AB R0, R147, R150 ;  /* 0x000000969300723e */ /* 0x000fe200000018ff */
[----:B--2---:R-:W-:Y:S01]  /*4d00*/  @!P2 FADD.FTZ R157, -R157, -RZ ;  /* 0x800000ff9d9da221 */ /* 0x004fe20000010100 */
[----:B------:R-:W-:Y:S01]  /*4d10*/  ISETP.LE.U32.AND P1, PT, R139, UR14, PT ;  /* 0x0000000e8b007c0c */ /* 0x000fe2000bf23070 */
[----:B------:R2:W-:Y:S01]  /*4d20*/  STS [R238+0x13400], R2 ;  /* 0x01340002ee007388 */ /* 0x0005e20000000800 */
[----:B---3--:R-:W-:Y:S01]  /*4d30*/  @!P3 FADD.FTZ R148, -R148, -RZ ;  /* 0x800000ff9494b221 */ /* 0x008fe20000010100 */
[----:B------:R-:W-:Y:S01]  /*4d40*/  @!P0 FADD.FTZ R146, -R146, -RZ ;  /* 0x800000ff92928221 */ /* 0x000fe20000010100 */
[----:B------:R-:W-:Y:S02]  /*4d50*/  LEA R142, P0, R250, R140, 0x2 ;  /* 0x0000008cfa8e7211 */ /* 0x000fe400078010ff */
[----:B------:R-:W-:Y:S01]  /*4d60*/  FSETP.GE.FTZ.AND P3, PT, R160, RZ, PT ;  /* 0x000000ffa000720b */ /* 0x000fe20003f76000 */
[----:B------:R-:W-:Y:S01]  /*4d70*/  @!P4 FADD.FTZ R149, -R149, -RZ ;  /* 0x800000ff9595c221 */ /* 0x000fe20000010100 */
[----:B------:R-:W-:Y:S01]  /*4d80*/  ISETP.LE.U32.AND P4, PT, R6, UR14, PT ;  /* 0x0000000e06007c0c */ /* 0x000fe2000bf83070 */
[----:B----4-:R-:W-:Y:S01]  /*4d90*/  @!P5 FADD.FTZ R145, -R145, -RZ ;  /* 0x800000ff9191d221 */ /* 0x010fe20000010100 */
[----:B------:R-:W-:Y:S02]  /*4da0*/  F2FP.RELU.BF16.F32.PACK_AB R6, R169, R170 ;  /* 0x000000aaa906723e */ /* 0x000fe400000018ff */
[----:B------:R-:W-:Y:S01]  /*4db0*/  LEA.HI.X.SX32 R143, R250, R141, 0x2, P0 ;  /* 0x0000008dfa8f7211 */ /* 0x000fe200000f16ff */
[----:B------:R-:W-:Y:S01]  /*4dc0*/  @!P1 FADD.FTZ R144, -R144, -RZ ;  /* 0x800000ff90909221 */ /* 0x000fe20000010100 */
[----:B------:R-:W-:Y:S02]  /*4dd0*/  FSETP.GE.FTZ.AND P0, PT, R168, RZ, PT ;  /* 0x000000ffa800720b */ /* 0x000fe40003f16000 */
[----:B------:R-:W-:Y:S01]  /*4de0*/  FSETP.GE.FTZ.AND P1, PT, R153, RZ, PT ;  /* 0x000000ff9900720b */ /* 0x000fe20003f36000 */
[----:B------:R-:W3:Y:S01]  /*4df0*/  LDG.E R140, desc[UR6][R142.64] ;  /* 0x000000068e8c7981 */ /* 0x000ee2000c1e1900 */
[----:B------:R-:W-:Y:S02]  /*4e00*/  F2FP.RELU.BF16.F32.PACK_AB R4, R160, R162 ;  /* 0x000000a2a004723e */ /* 0x000fe400000018ff */
[----:B------:R-:W-:Y:S01]  /*4e10*/  FSETP.GE.FTZ.AND P5, PT, R232, RZ, PT ;  /* 0x000000ffe800720b */ /* 0x000fe20003fb6000 */
[----:B------:R-:W-:Y:S01]  /*4e20*/  @!P4 FADD.FTZ R155, -R155, -RZ ;  /* 0x800000ff9b9bc221 */ /* 0x000fe20000010100 */
[----:B-1----:R-:W-:Y:S01]  /*4e30*/  F2FP.RELU.BF16.F32.PACK_AB R5, R234, R233 ;  /* 0x000000e9ea05723e */ /* 0x002fe200000018ff */
[----:B------:R1:W-:Y:S01]  /*4e40*/  STS [R238+0x13000], R4 ;  /* 0x01300004ee007388 */ /* 0x0003e20000000800 */
[----:B------:R-:W-:Y:S02]  /*4e50*/  FSETP.GE.FTZ.AND P4, PT, R162, RZ, PT ;  /* 0x000000ffa200720b */ /* 0x000fe40003f96000 */
[----:B--2---:R-:W-:Y:S01]  /*4e60*/  F2FP.RELU.BF16.F32.PACK_AB R2, R152, R156 ;  /* 0x0000009c9802723e */ /* 0x004fe200000018ff */
[----:B------:R2:W-:Y:S01]  /*4e70*/  STS [R236+0x14000], R6 ;  /* 0x01400006ec007388 */ /* 0x0005e20000000800 */
[----:B------:R-:W-:Y:S03]  /*4e80*/  FSETP.GE.FTZ.AND P2, PT, R154, RZ, PT ;  /* 0x000000ff9a00720b */ /* 0x000fe60003f56000 */
[----:B------:R4:W-:Y:S01]  /*4e90*/  STS [R236+0x14400], R5 ;  /* 0x01440005ec007388 */ /* 0x0009e20000000800 */
[----:B-1----:R-:W-:Y:S02]  /*4ea0*/  F2FP.RELU.BF16.F32.PACK_AB R4, R153, R154 ;  /* 0x0000009a9904723e */ /* 0x002fe400000018ff */
[----:B--2---:R-:W-:Y:S02]  /*4eb0*/  F2FP.RELU.BF16.F32.PACK_AB R6, R165, R167 ;  /* 0x000000a7a506723e */ /* 0x004fe400000018ff */
[----:B----4-:R-:W-:Y:S03]  /*4ec0*/  F2FP.RELU.BF16.F32.PACK_AB R5, R164, R166 ;  /* 0x000000a6a405723e */ /* 0x010fe600000018ff */
[----:B------:R1:W-:Y:S04]  /*4ed0*/  STS [R238+0x14000], R6 ;  /* 0x01400006ee007388 */ /* 0x0003e80000000800 */
[----:B------:R2:W-:Y:S04]  /*4ee0*/  STS [R238+0x14400], R5 ;  /* 0x01440005ee007388 */ /* 0x0005e80000000800 */
[----:B------:R4:W-:Y:S04]  /*4ef0*/  STS [R237+0x13000], R4 ;  /* 0x01300004ed007388 */ /* 0x0009e80000000800 */
[----:B------:R4:W-:Y:S04]  /*4f00*/  STS [R237+0x13400], R2 ;  /* 0x01340002ed007388 */ /* 0x0009e80000000800 */
[----:B------:R4:W-:Y:S01]  /*4f10*/  STS [R235+0x13000], R0 ;  /* 0x01300000eb007388 */ /* 0x0009e20000000800 */
[----:B-1----:R-:W-:Y:S02]  /*4f20*/  F2FP.RELU.BF16.F32.PACK_AB R6, R155, R158 ;  /* 0x0000009e9b06723e */ /* 0x002fe400000018ff */
[----:B--2---:R-:W-:Y:S02]  /*4f30*/  F2FP.RELU.BF16.F32.PACK_AB R5, R157, R159 ;  /* 0x0000009f9d05723e */ /* 0x004fe400000018ff */
[----:B----4-:R-:W-:Y:S02]  /*4f40*/  F2FP.RELU.BF16.F32.PACK_AB R4, R146, R148 ;  /* 0x000000949204723e */ /* 0x010fe400000018ff */
[----:B------:R-:W-:Y:S02]  /*4f50*/  F2FP.RELU.BF16.F32.PACK_AB R2, R144, R145 ;  /* 0x000000919002723e */ /* 0x000fe400000018ff */
[----:B------:R-:W-:Y:S05]  /*4f60*/  F2FP.RELU.BF16.F32.PACK_AB R0, R149, R151 ;  /* 0x000000979500723e */ /* 0x000fea00000018ff */
[----:B------:R1:W-:Y:S04]  /*4f70*/  STS [R235+0x13400], R0 ;  /* 0x01340000eb007388 */ /* 0x0003e80000000800 */
[----:B------:R-:W-:Y:S04]  /*4f80*/  STS [R237+0x14000], R6 ;  /* 0x01400006ed007388 */ /* 0x000fe80000000800 */
[----:B------:R-:W-:Y:S04]  /*4f90*/  STS [R237+0x14400], R5 ;  /* 0x01440005ed007388 */ /* 0x000fe80000000800 */
[----:B------:R-:W-:Y:S04]  /*4fa0*/  STS [R235+0x14000], R4 ;  /* 0x01400004eb007388 */ /* 0x000fe80000000800 */
[----:B------:R2:W-:Y:S01]  /*4fb0*/  STS [R235+0x14400], R2 ;  /* 0x01440002eb007388 */ /* 0x0005e20000000800 */
[----:B-1----:R-:W-:Y:S05]  /*4fc0*/  LEA R0, R229, UR4, 0x1 ;  /* 0x00000004e5007c11 */ /* 0x002fea000f8e08ff */
[----:B------:R-:W1:Y:S08]  /*4fd0*/  LDSM.16.M88.4 R32, [R0+0x6000] ;  /* 0x006000000020783b */ /* 0x000e700000000200 */
[----:B------:R-:W4:Y:S01]  /*4fe0*/  LDSM.16.M88.4 R28, [R0+0x6800] ;  /* 0x00680000001c783b */ /* 0x000f220000000200 */
[----:B--2---:R-:W-:Y:S07]  /*4ff0*/  IMAD.IADD R2, R0, 0x1, R227 ;  /* 0x0000000100027824 */ /* 0x004fee00078e02e3 */
[----:B------:R-:W2:Y:S08]  /*5000*/  LDSM.16.M88.4 R132, [R2+0x6000] ;  /* 0x006000000284783b */ /* 0x000eb00000000200 */
[----:B------:R-:W2:Y:S01]  /*5010*/  LDSM.16.M88.4 R136, [R2+0x6800] ;  /* 0x006800000288783b */ /* 0x000ea20000000200 */
[-C--:B-1----:R-:W-:Y:S06]  /*5020*/  HMMA.16816.F32.BF16 R4, R32, R172.reuse, RZ ;  /* 0x000000ac2004723c */ /* 0x082fec00000418ff */
[C---:B----4-:R-:W-:Y:S06]  /*5030*/  HMMA.16816.F32.BF16 R8, R28.reuse, R172, RZ ;  /* 0x000000ac1c08723c */ /* 0x050fec00000418ff */
[-C--:B------:R-:W-:Y:S06]  /*5040*/  HMMA.16816.F32.BF16 R12, R28, R174.reuse, RZ ;  /* 0x000000ae1c0c723c */ /* 0x080fec00000418ff */
[C---:B------:R-:W-:Y:S06]  /*5050*/  HMMA.16816.F32.BF16 R16, R32.reuse, R174, RZ ;  /* 0x000000ae2010723c */ /* 0x040fec00000418ff */
[-C--:B------:R-:W-:Y:S06]  /*5060*/  HMMA.16816.F32.BF16 R20, R32, R176.reuse, RZ ;  /* 0x000000b02014723c */ /* 0x080fec00000418ff */
[C---:B------:R-:W-:Y:S06]  /*5070*/  HMMA.16816.F32.BF16 R24, R28.reuse, R176, RZ ;  /* 0x000000b01c18723c */ /* 0x040fec00000418ff */
[-C--:B------:R-:W-:Y:S06]  /*5080*/  HMMA.16816.F32.BF16 R28, R28, R178.reuse, RZ ;  /* 0x000000b21c1c723c */ /* 0x080fec00000418ff */
[----:B------:R-:W-:Y:S06]  /*5090*/  HMMA.16816.F32.BF16 R32, R32, R178, RZ ;  /* 0x000000b22020723c */ /* 0x000fec00000418ff */
[-C--:B--2---:R-:W-:Y:S06]  /*50a0*/  HMMA.16816.F32.BF16 R4, R132, R180.reuse, R4 ;  /* 0x000000b48404723c */ /* 0x084fec0000041804 */
        /* <DEDUP_REMOVED lines=39> */
[----:B--2---:R2:W5:Y:S01]  /*5320*/  LDG.E R2, desc[UR6][R142.64+0x80] ;  /* 0x000080068e027981 */ /* 0x004562000c1e1900 */
[-C--:B-1----:R-:W-:Y:S06]  /*5330*/  HMMA.16816.F32.BF16 R4, R132, R212.reuse, R4 ;  /* 0x000000d48404723c */ /* 0x082fec0000041804 */
[C---:B----4-:R-:W-:Y:S06]  /*5340*/  HMMA.16816.F32.BF16 R8, R136.reuse, R212, R8 ;  /* 0x000000d48808723c */ /* 0x050fec0000041808 */
[-C--:B------:R-:W-:Y:S06]  /*5350*/  HMMA.16816.F32.BF16 R12, R136, R214.reuse, R12 ;  /* 0x000000d6880c723c */ /* 0x080fec000004180c */
[C---:B------:R-:W-:Y:S06]  /*5360*/  HMMA.16816.F32.BF16 R16, R132.reuse, R214, R16 ;  /* 0x000000d68410723c */ /* 0x040fec0000041810 */
[----:B---3--:R-:W-:Y:S01]  /*5370*/  FADD.FTZ R0, -R140, R4 ;  /* 0x000000048c007221 */ /* 0x008fe20000010100 */
[-C--:B------:R-:W-:Y:S01]  /*5380*/  HMMA.16816.F32.BF16 R20, R132, R216.reuse, R20 ;  /* 0x000000d88414723c */ /* 0x080fe20000041814 */
[----:B------:R-:W3:Y:S03]  /*5390*/  LDG.E R4, desc[UR6][R142.64+0x20] ;  /* 0x000020068e047981 */ /* 0x000ee6000c1e1900 */
[----:B------:R-:W-:Y:S02]  /*53a0*/  FSEL R0, R0, R140, P0 ;  /* 0x0000008c00007208 */ /* 0x000fe40000000000 */
[C---:B------:R-:W-:Y:S04]  /*53b0*/  HMMA.16816.F32.BF16 R24, R136.reuse, R216, R24 ;  /* 0x000000d88818723c */ /* 0x040fe80000041818 */
[----:B------:R-:W-:Y:S01]  /*53c0*/  FSETP.GE.FTZ.AND P0, PT, R147, RZ, PT ;  /* 0x000000ff9300720b */ /* 0x000fe20003f16000 */
[----:B------:R-:W-:Y:S01]  /*53d0*/  FMUL.FTZ R168, R168, R0 ;  /* 0x00000000a8a87220 */ /* 0x000fe20000410000 */
[-C--:B------:R-:W-:Y:S01]  /*53e0*/  HMMA.16816.F32.BF16 R28, R136, R218.reuse, R28 ;  /* 0x000000da881c723c */ /* 0x080fe2000004181c */
[----:B------:R2:W5:Y:S05]  /*53f0*/  LDG.E R0, desc[UR6][R142.64+0xa0] ;  /* 0x0000a0068e007981 */ /* 0x00056a000c1e1900 */
[----:B------:R-:W-:Y:S05]  /*5400*/  HMMA.16816.F32.BF16 R32, R132, R218, R32 ;  /* 0x000000da8420723c */ /* 0x000fea0000041820 */
[C---:B------:R-:W-:Y:S01]  /*5410*/  FADD.FTZ R17, -R140.reuse, R17 ;  /* 0x000000118c117221 */ /* 0x040fe20000010100 */
[C---:B------:R-:W-:Y:S01]  /*5420*/  FADD.FTZ R21, -R140.reuse, R21 ;  /* 0x000000158c157221 */ /* 0x040fe20000010100 */
[C---:B------:R-:W-:Y:S01]  /*5430*/  FADD.FTZ R132, -R140.reuse, R5 ;  /* 0x000000058c847221 */ /* 0x040fe20000010100 */
[C---:B------:R-:W-:Y:S03]  /*5440*/  FADD.FTZ R5, -R140.reuse, R16 ;  /* 0x000000108c057221 */ /* 0x040fe60000010100 */
[-C--:B------:R-:W-:Y:S01]  /*5450*/  FSEL R21, R21, R140.reuse, P1 ;  /* 0x0000008c15157208 */ /* 0x080fe20000800000 */
[----:B------:R-:W-:Y:S01]  /*5460*/  FADD.FTZ R20, -R140, R20 ;  /* 0x000000148c147221 */ /* 0x000fe20000010100 */
[----:B------:R-:W-:Y:S02]  /*5470*/  FSETP.GE.FTZ.AND P1, PT, R150, RZ, PT ;  /* 0x000000ff9600720b */ /* 0x000fe40003f36000 */
[-C--:B------:R-:W-:Y:S01]  /*5480*/  FSEL R16, R132, R140.reuse, P5 ;  /* 0x0000008c84107208 */ /* 0x080fe20002800000 */
[----:B------:R-:W-:Y:S01]  /*5490*/  FMUL.FTZ R21, R153, R21 ;  /* 0x0000001599157220 */ /* 0x000fe20000410000 */
[-C--:B------:R-:W-:Y:S02]  /*54a0*/  FSEL R5, R5, R140.reuse, P4 ;  /* 0x0000008c05057208 */ /* 0x080fe40002000000 */
[----:B------:R-:W-:Y:S01]  /*54b0*/  FSEL R17, R17, R140, P3 ;  /* 0x0000008c11117208 */ /* 0x000fe20001800000 */
[----:B------:R-:W-:Y:S01]  /*54c0*/  FMUL.FTZ R232, R232, R16 ;  /* 0x00000010e8e87220 */ /* 0x000fe20000410000 */
[----:B------:R-:W-:Y:S01]  /*54d0*/  FSEL R20, R20, R140, P2 ;  /* 0x0000008c14147208 */ /* 0x000fe20001000000 */
[----:B------:R-:W-:Y:S01]  /*54e0*/  FMUL.FTZ R162, R162, R5 ;  /* 0x00000005a2a27220 */ /* 0x000fe20000410000 */
[----:B------:R-:W-:Y:S01]  /*54f0*/  FSETP.GE.FTZ.AND P2, PT, R231, RZ, PT ;  /* 0x000000ffe700720b */ /* 0x000fe20003f56000 */
[----:B------:R-:W-:Y:S01]  /*5500*/  FADD.FTZ R32, -R140, R32 ;  /* 0x000000208c207221 */ /* 0x000fe20000010100 */
[----:B------:R-:W-:Y:S01]  /*5510*/  F2FP.BF16.F32.PACK_AB R5, R232, R168 ;  /* 0x000000a8e805723e */ /* 0x000fe200000010ff */
[----:B------:R-:W-:Y:S01]  /*5520*/  FMUL.FTZ R17, R160, R17 ;  /* 0x00000011a0117220 */ /* 0x000fe20000410000 */
[----:B------:R-:W-:Y:S02]  /*5530*/  FMUL.FTZ R154, R154, R20 ;  /* 0x000000149a9a7220 */ /* 0x000fe40000410000 */
[----:B------:R-:W-:Y:S01]  /*5540*/  FSEL R32, R32, R140, P1 ;  /* 0x0000008c20207208 */ /* 0x000fe20000800000 */
[----:B------:R-:W-:Y:S01]  /*5550*/  @P0 FADD.FTZ R140, -R140, R33 ;  /* 0x000000218c8c0221 */ /* 0x000fe20000010100 */
[----:B------:R-:W-:Y:S02]  /*5560*/  PLOP3.LUT P0, PT, PT, PT, UP3, 0x80, 0x0 ;  /* 0x000000000000781c */ /* 0x000fe40003f0f038 */
[----:B------:R-:W-:Y:S01]  /*5570*/  FSETP.GE.FTZ.AND P1, PT, R171, RZ, PT ;  /* 0x000000ffab00720b */ /* 0x000fe20003f36000 */
[----:B------:R-:W-:Y:S01]  /*5580*/  FMUL.FTZ R150, R150, R32 ;  /* 0x0000002096967220 */ /* 0x000fe20000410000 */
[----:B------:R-:W-:Y:S01]  /*5590*/  F2FP.BF16.F32.PACK_AB R17, R17, R162 ;  /* 0x000000a21111723e */ /* 0x000fe200000010ff */
[----:B------:R-:W-:Y:S01]  /*55a0*/  FMUL.FTZ R20, R147, R140 ;  /* 0x0000008c93147220 */ /* 0x000fe20000410000 */
[----:B------:R-:W-:Y:S01]  /*55b0*/  F2FP.BF16.F32.PACK_AB R21, R21, R154 ;  /* 0x0000009a1515723e */ /* 0x000fe200000010ff */
[C---:B---3--:R-:W-:Y:S01]  /*55c0*/  FADD.FTZ R6, -R4.reuse, R6 ;  /* 0x0000000604067221 */ /* 0x048fe20000010100 */
[----:B------:R-:W-:Y:S04]  /*55d0*/  FADD.FTZ R7, -R4, R7 ;  /* 0x0000000704077221 */ /* 0x000fe80000010100 */
[-C--:B------:R-:W-:Y:S02]  /*55e0*/  FSEL R32, R6, R4.reuse, P2 ;  /* 0x0000000406207208 */ /* 0x080fe40001000000 */
[----:B------:R-:W-:Y:S01]  /*55f0*/  FSEL R16, R7, R4, P1 ;  /* 0x0000000407107208 */ /* 0x000fe20000800000 */
[----:B--2---:R-:W-:Y:S06]  /*5600*/  @!P0 BRA `(.L_x_259) ;  /* 0x0000000000488947 */ /* 0x004fec0003800000 */
        /* <DEDUP_REMOVED lines=18> */
.L_x_259:
[----:B------:R2:W-:Y:S01]  /*5730*/  STS [R236+0xf000], R5 ;  /* 0x00f00005ec007388 */ /* 0x0005e20000000800 */
[C---:B------:R-:W-:Y:S01]  /*5740*/  FADD.FTZ R6, -R4.reuse, R19 ;  /* 0x0000001304067221 */ /* 0x040fe20000010100 */
[----:B------:R-:W-:Y:S01]  /*5750*/  FSETP.GE.FTZ.AND P4, PT, R161, RZ, PT ;  /* 0x000000ffa100720b */ /* 0x000fe20003f96000 */
[----:B------:R-:W-:Y:S01]  /*5760*/  FMUL.FTZ R32, R231, R32 ;  /* 0x00000020e7207220 */ /* 0x000fe20000410000 */
[----:B------:R-:W-:Y:S01]  /*5770*/  FMUL.FTZ R171, R171, R16 ;  /* 0x00000010abab7220 */ /* 0x000fe20000410000 */
[----:B------:R-:W-:Y:S01]  /*5780*/  FSETP.GE.FTZ.AND P1, PT, R163, RZ, PT ;  /* 0x000000ffa300720b */ /* 0x000fe20003f36000 */
[----:B------:R-:W-:Y:S01]  /*5790*/  FADD.FTZ R22, -R4, R22 ;  /* 0x0000001604167221 */ /* 0x000fe20000010100 */
[----:B------:R-:W-:Y:S01]  /*57a0*/  FSEL R6, R6, R4, P4 ;  /* 0x0000000406067208 */ /* 0x000fe20002000000 */
[----:B------:R-:W-:Y:S01]  /*57b0*/  FADD.FTZ R16, -R4, R23 ;  /* 0x0000001704107221 */ /* 0x000fe20000010100 */
[----:B------:R-:W-:Y:S01]  /*57c0*/  FSETP.GE.FTZ.AND P3, PT, R156, RZ, PT ;  /* 0x000000ff9c00720b */ /* 0x000fe20003f76000 */
[----:B------:R-:W-:Y:S01]  /*57d0*/  FADD.FTZ R7, -R4, R34 ;  /* 0x0000002204077221 */ /* 0x000fe20000010100 */
[----:B------:R-:W-:Y:S01]  /*57e0*/  FSETP.GE.FTZ.AND P2, PT, R152, RZ, PT ;  /* 0x000000ff9800720b */ /* 0x000fe20003f56000 */
[----:B------:R-:W-:Y:S01]  /*57f0*/  FMUL.FTZ R161, R161, R6 ;  /* 0x00000006a1a17220 */ /* 0x000fe20000410000 */
[----:B------:R-:W-:Y:S01]  /*5800*/  F2FP.BF16.F32.PACK_AB R6, R171, R32 ;  /* 0x00000020ab06723e */ /* 0x000fe200000010ff */
[----:B-----5:R-:W-:Y:S01]  /*5810*/  FADD.FTZ R13, -R2, R13 ;  /* 0x0000000d020d7221 */ /* 0x020fe20000010100 */
[-C--:B------:R-:W-:Y:S01]  /*5820*/  FSEL R16, R16, R4.reuse, P2 ;  /* 0x0000000410107208 */ /* 0x080fe20001000000 */
[----:B------:R-:W-:Y:S01]  /*5830*/  FADD.FTZ R10, -R0, R10 ;  /* 0x0000000a000a7221 */ /* 0x000fe20000010100 */
[----:B------:R-:W-:Y:S01]  /*5840*/  FSETP.GE.FTZ.AND P2, PT, R151, RZ, PT ;  /* 0x000000ff9700720b */ /* 0x000fe20003f56000 */
[----:B------:R3:W-:Y:S01]  /*5850*/  STS [R236+0xf400], R6 ;  /* 0x00f40006ec007388 */ /* 0x0007e20000000800 */
[----:B------:R-:W-:Y:S01]  /*5860*/  FSETP.GE.FTZ.AND P4, PT, R158, RZ, PT ;  /* 0x000000ff9e00720b */ /* 0x000fe20003f96000 */
[C---:B------:R-:W-:Y:S01]  /*5870*/  FADD.FTZ R11, -R0.reuse, R11 ;  /* 0x0000000b000b7221 */ /* 0x040fe20000010100 */
[----:B------:R-:W-:Y:S02]  /*5880*/  FSEL R7, R7, R4, P2 ;  /* 0x0000000407077208 */ /* 0x000fe40001000000 */
[----:B------:R-:W-:Y:S01]  /*5890*/  STS [R238+0xf000], R17 ;  /* 0x00f00011ee007388 */ /* 0x000fe20000000800 */
[----:B------:R-:W-:Y:S01]  /*58a0*/  FSETP.GE.FTZ.AND P2, PT, R169, RZ, PT ;  /* 0x000000ffa900720b */ /* 0x000fe20003f56000 */
[----:B------:R-:W-:Y:S01]  /*58b0*/  FADD.FTZ R26, -R0, R26 ;  /* 0x0000001a001a7221 */ /* 0x000fe20000010100 */
[----:B--2---:R-:W-:Y:S01]  /*58c0*/  FADD.FTZ R5, -R4, R18 ;  /* 0x0000001204057221 */ /* 0x004fe20000010100 */
[----:B------:R-:W-:Y:S01]  /*58d0*/  FMUL.FTZ R151, R151, R7 ;  /* 0x0000000797977220 */ /* 0x000fe20000410000 */
[----:B------:R-:W-:Y:S01]  /*58e0*/  FADD.FTZ R7, -R2, R8 ;  /* 0x0000000802077221 */ /* 0x000fe20000010100 */
[----:B------:R-:W-:Y:S01]  /*58f0*/  FSETP.GE.FTZ.AND P5, PT, R164, RZ, PT ;  /* 0x000000ffa400720b */ /* 0x000fe20003fb6000 */
[----:B------:R-:W-:Y:S01]  /*5900*/  FMUL.FTZ R16, R152, R16 ;  /* 0x0000001098107220 */ /* 0x000fe20000410000 */
[----:B------:R-:W-:Y:S01]  /*5910*/  FSEL R5, R5, R4, P1 ;  /* 0x0000000405057208 */ /* 0x000fe20000800000 */
[----:B------:R-:W-:Y:S01]  /*5920*/  FADD.FTZ R30, -R0, R30 ;  /* 0x0000001e001e7221 */ /* 0x000fe20000010100 */
[----:B------:R-:W-:Y:S01]  /*5930*/  FSETP.GE.FTZ.AND P1, PT, R149, RZ, PT ;  /* 0x000000ff9500720b */ /* 0x000fe20003f36000 */
[----:B------:R2:W5:Y:S01]  /*5940*/  LDL R162, [R1+0x10] ;  /* 0x0000100001a27983 */ /* 0x0005620000100800 */
[----:B------:R-:W-:Y:S01]  /*5950*/  F2FP.BF16.F32.PACK_AB R20, R20, R150 ;  /* 0x000000961414723e */ /* 0x000fe200000010ff */
[----:B------:R-:W-:Y:S01]  /*5960*/  FMUL.FTZ R163, R163, R5 ;  /* 0x00000005a3a37220 */ /* 0x000fe20000410000 */
[----:B------:R-:W-:Y:S01]  /*5970*/  FSEL R5, R22, R4, P3 ;  /* 0x0000000416057208 */ /* 0x000fe20001800000 */
[----:B------:R-:W-:Y:S01]  /*5980*/  IMAD.MOV.U32 R160, RZ, RZ, R245 ;  /* 0x000000ffffa07224 */ /* 0x000fe200078e00f5 */
[----:B------:R-:W-:Y:S03]  /*5990*/  FSETP.GE.FTZ.AND P3, PT, R170, RZ, PT ;  /* 0x000000ffaa00720b */ /* 0x000fe60003f76000 */
[----:B------:R-:W-:Y:S01]  /*59a0*/  FMUL.FTZ R156, R156, R5 ;  /* 0x000000059c9c7220 */ /* 0x000fe20000410000 */
[----:B------:R-:W-:Y:S01]  /*59b0*/  F2FP.BF16.F32.PACK_AB R5, R161, R163 ;  /* 0x000000a3a105723e */ /* 0x000fe200000010ff */
[----:B---3--:R-:W-:Y:S01]  /*59c0*/  FADD.FTZ R6, -R2, R9 ;  /* 0x0000000902067221 */ /* 0x008fe20000010100 */
[-C--:B------:R-:W-:Y:S01]  /*59d0*/  FSEL R7, R7, R2.reuse, P3 ;  /* 0x0000000207077208 */ /* 0x080fe20001800000 */
[----:B------:R-:W-:Y:S01]  /*59e0*/  @P1 FADD.FTZ R4, -R4, R35 ;  /* 0x0000002304041221 */ /* 0x000fe20000010100 */
[----:B------:R-:W-:Y:S01]  /*59f0*/  FSETP.GE.FTZ.AND P1, PT, R167, RZ, PT ;  /* 0x000000ffa700720b */ /* 0x000fe20003f36000 */
[----:B------:R3:W-:Y:S01]  /*5a00*/  STS [R238+0xf400], R5 ;  /* 0x00f40005ee007388 */ /* 0x0007e20000000800 */
[----:B------:R-:W-:Y:S01]  /*5a10*/  FSEL R6, R6, R2, P2 ;  /* 0x0000000206067208 */ /* 0x000fe20001000000 */
[----:B------:R-:W-:Y:S01]  /*5a20*/  FMUL.FTZ R149, R149, R4 ;  /* 0x0000000495957220 */ /* 0x000fe20000410000 */
[----:B------:R-:W-:Y:S01]  /*5a30*/  FADD.FTZ R4, -R2, R12 ;  /* 0x0000000c02047221 */ /* 0x000fe20000010100 */
[----:B------:R-:W-:Y:S01]  /*5a40*/  FSETP.GE.FTZ.AND P2, PT, R165, RZ, PT ;  /* 0x000000ffa500720b */ /* 0x000fe20003f56000 */
[----:B------:R-:W-:Y:S01]  /*5a50*/  FMUL.FTZ R170, R170, R7 ;  /* 0x00000007aaaa7220 */ /* 0x000fe20000410000 */
[----:B------:R-:W-:Y:S01]  /*5a60*/  FADD.FTZ R7, -R2, R24 ;  /* 0x0000001802077221 */ /* 0x000fe20000010100 */
[----:B------:R-:W-:Y:S01]  /*5a70*/  FSETP.GE.FTZ.AND P3, PT, R155, RZ, PT ;  /* 0x000000ff9b00720b */ /* 0x000fe20003f76000 */
[----:B------:R-:W-:Y:S01]  /*5a80*/  IMAD.MOV.U32 R161, RZ, RZ, R244 ;  /* 0x000000ffffa17224 */ /* 0x000fe200078e00f4 */
[-C--:B------:R-:W-:Y:S02]  /*5a90*/  FSEL R4, R4, R2.reuse, P1 ;  /* 0x0000000204047208 */ /* 0x080fe40000800000 */
[----:B------:R-:W-:Y:S02]  /*5aa0*/  FSETP.GE.FTZ.AND P1, PT, R146, RZ, PT ;  /* 0x000000ff9200720b */ /* 0x000fe40003f36000 */
[----:B------:R-:W-:Y:S01]  /*5ab0*/  FSEL R13, R13, R2, P2 ;  /* 0x000000020d0d7208 */ /* 0x000fe20001000000 */
[----:B------:R-:W-:Y:S01]  /*5ac0*/  FMUL.FTZ R167, R167, R4 ;  /* 0x00000004a7a77220 */ /* 0x000fe20000410000 */
[----:B------:R-:W-:Y:S01]  /*5ad0*/  FADD.FTZ R4, -R2, R28 ;  /* 0x0000001c02047221 */ /* 0x000fe20000010100 */
[----:B------:R-:W-:Y:S02]  /*5ae0*/  FSETP.GE.FTZ.AND P2, PT, R148, RZ, PT ;  /* 0x000000ff9400720b */ /* 0x000fe40003f56000 */
[-C--:B------:R-:W-:Y:S01]  /*5af0*/  FSEL R7, R7, R2.reuse, P4 ;  /* 0x0000000207077208 */ /* 0x080fe20002000000 */
[----:B------:R-:W-:Y:S01]  /*5b00*/  FMUL.FTZ R13, R165, R13 ;  /* 0x0000000da50d7220 */ /* 0x000fe20000410000 */
[----:B------:R-:W-:Y:S02]  /*5b10*/  FSEL R4, R4, R2, P2 ;  /* 0x0000000204047208 */ /* 0x000fe40001000000 */
[----:B------:R-:W-:Y:S01]  /*5b20*/  FSETP.GE.FTZ.AND P2, PT, R233, RZ, PT ;  /* 0x000000ffe900720b */ /* 0x000fe20003f56000 */
[----:B------:R-:W-:Y:S01]  /*5b30*/  FMUL.FTZ R158, R158, R7 ;  /* 0x000000079e9e7220 */ /* 0x000fe20000410000 */
[----:B------:R-:W-:Y:S01]  /*5b40*/  FSETP.GE.FTZ.AND P4, PT, R159, RZ, PT ;  /* 0x000000ff9f00720b */ /* 0x000fe20003f96000 */
[----:B---3--:R-:W-:Y:S01]  /*5b50*/  FMUL.FTZ R5, R169, R6 ;  /* 0x00000006a9057220 */ /* 0x008fe20000410000 */
[----:B------:R-:W-:Y:S01]  /*5b60*/  FADD.FTZ R6, -R2, R25 ;  /* 0x0000001902067221 */ /* 0x000fe20000010100 */
[----:B------:R-:W-:Y:S01]  /*5b70*/  FMUL.FTZ R148, R148, R4 ;  /* 0x0000000494947220 */ /* 0x000fe20000410000 */
[----:B------:R-:W-:Y:S01]  /*5b80*/  FSEL R4, R10, R0, P2 ;  /* 0x000000000a047208 */ /* 0x000fe20001000000 */
[----:B------:R-:W-:Y:S01]  /*5b90*/  FADD.FTZ R10, -R0, R15 ;  /* 0x0000000f000a7221 */ /* 0x000fe20000010100 */
[----:B------:R-:W-:Y:S02]  /*5ba0*/  FSETP.GE.FTZ.AND P2, PT, R166, RZ, PT ;  /* 0x000000ffa600720b */ /* 0x000fe40003f56000 */
[----:B------:R-:W-:Y:S01]  /*5bb0*/  FSEL R6, R6, R2, P3 ;  /* 0x0000000206067208 */ /* 0x000fe20001800000 */
[----:B------:R-:W-:Y:S01]  /*5bc0*/  @P1 FADD.FTZ R2, -R2, R29 ;  /* 0x0000001d02021221 */ /* 0x000fe20000010100 */
[----:B------:R-:W-:Y:S01]  /*5bd0*/  FSETP.GE.FTZ.AND P1, PT, R234, RZ, PT ;  /* 0x000000ffea00720b */ /* 0x000fe20003f36000 */
[----:B------:R-:W-:Y:S01]  /*5be0*/  FMUL.FTZ R12, R233, R4 ;  /* 0x00000004e90c7220 */ /* 0x000fe20000410000 */
[----:B------:R-:W-:Y:S01]  /*5bf0*/  FADD.FTZ R4, -R0, R27 ;  /* 0x0000001b00047221 */ /* 0x000fe20000010100 */
[----:B------:R-:W-:Y:S01]  /*5c00*/  FMUL.FTZ R8, R146, R2 ;  /* 0x0000000292087220 */ /* 0x000fe20000410000 */
[----:B------:R-:W-:Y:S01]  /*5c10*/  FADD.FTZ R2, -R0, R14 ;  /* 0x0000000e00027221 */ /* 0x000fe20000010100 */
[----:B------:R-:W-:Y:S01]  /*5c20*/  F2FP.BF16.F32.PACK_AB R5, R5, R170 ;  /* 0x000000aa0505723e */ /* 0x000fe200000010ff */
[----:B------:R-:W-:Y:S01]  /*5c30*/  FMUL.FTZ R6, R155, R6 ;  /* 0x000000069b067220 */ /* 0x000fe20000410000 */
[-C--:B------:R-:W-:Y:S02]  /*5c40*/  FSEL R11, R11, R0.reuse, P1 ;  /* 0x000000000b0b7208 */ /* 0x080fe40000800000 */
[C---:B------:R-:W-:Y:S01]  /*5c50*/  FSETP.GE.FTZ.AND P3, PT, R157.reuse, RZ, PT ;  /* 0x000000ff9d00720b */ /* 0x040fe20003f76000 */
[----:B------:R3:W-:Y:S01]  /*5c60*/  STS [R236+0x10000], R5 ;  /* 0x01000005ec007388 */ /* 0x0007e20000000800 */
        /* <DEDUP_REMOVED lines=8> */
[----:B------:R-:W-:Y:S01]  /*5cf0*/  FMUL.FTZ R157, R157, R4 ;  /* 0x000000049d9d7220 */ /* 0x000fe20000410000 */
[----:B------:R-:W-:Y:S01]  /*5d00*/  F2FP.BF16.F32.PACK_AB R4, R11, R12 ;  /* 0x0000000c0b04723e */ /* 0x000fe200000010ff */
[----:B------:R-:W-:Y:S01]  /*5d10*/  FMUL.FTZ R159, R159, R2 ;  /* 0x000000029f9f7220 */ /* 0x000fe20000410000 */
[----:B------:R-:W-:Y:S02]  /*5d20*/  F2FP.BF16.F32.PACK_AB R7, R13, R167 ;  /* 0x000000a70d07723e */ /* 0x000fe400000010ff */
[----:B------:R-:W-:Y:S01]  /*5d30*/  F2FP.BF16.F32.PACK_AB R2, R164, R166 ;  /* 0x000000a6a402723e */ /* 0x000fe200000010ff */
[----:B------:R-:W-:Y:S01]  /*5d40*/  STS [R236+0x10400], R4 ;  /* 0x01040004ec007388 */ /* 0x000fe20000000800 */
[----:B------:R-:W-:Y:S02]  /*5d50*/  FSETP.GE.FTZ.AND P2, PT, R145, RZ, PT ;  /* 0x000000ff9100720b */ /* 0x000fe40003f56000 */
[----:B------:R-:W-:Y:S02]  /*5d60*/  F2FP.BF16.F32.PACK_AB R16, R16, R156 ;  /* 0x0000009c1010723e */ /* 0x000fe400000010ff */
[----:B------:R-:W-:Y:S01]  /*5d70*/  STS [R238+0x10000], R7 ;  /* 0x01000007ee007388 */ /* 0x000fe20000000800 */
[----:B------:R-:W-:Y:S01]  /*5d80*/  FSEL R30, R30, R0, P2 ;  /* 0x000000001e1e7208 */ /* 0x000fe20001000000 */
[----:B------:R-:W-:Y:S01]  /*5d90*/  @P1 FADD.FTZ R0, -R0, R31 ;  /* 0x0000001f00001221 */ /* 0x000fe20000010100 */
[----:B------:R-:W-:Y:S02]  /*5da0*/  F2FP.BF16.F32.PACK_AB R9, R149, R151 ;  /* 0x000000979509723e */ /* 0x000fe400000010ff */
[----:B------:R-:W-:Y:S01]  /*5db0*/  STS [R238+0x10400], R2 ;  /* 0x01040002ee007388 */ /* 0x000fe20000000800 */
[----:B------:R-:W-:Y:S01]  /*5dc0*/  F2FP.BF16.F32.PACK_AB R6, R6, R158 ;  /* 0x0000009e0606723e */ /* 0x000fe200000010ff */
[----:B------:R-:W-:Y:S01]  /*5dd0*/  FMUL.FTZ R145, R145, R30 ;  /* 0x0000001e91917220 */ /* 0x000fe20000410000 */
[----:B------:R-:W-:Y:S02]  /*5de0*/  FMUL.FTZ R144, R144, R0 ;  /* 0x0000000090907220 */ /* 0x000fe40000410000 */
[----:B------:R-:W-:Y:S01]  /*5df0*/  STS [R237+0xf000], R21 ;  /* 0x00f00015ed007388 */ /* 0x000fe20000000800 */
[----:B------:R-:W-:Y:S02]  /*5e00*/  F2FP.BF16.F32.PACK_AB R0, R157, R159 ;  /* 0x0000009f9d00723e */ /* 0x000fe400000010ff */
[----:B------:R-:W-:Y:S02]  /*5e10*/  F2FP.BF16.F32.PACK_AB R8, R8, R148 ;  /* 0x000000940808723e */ /* 0x000fe400000010ff */
[----:B------:R-:W-:Y:S01]  /*5e20*/  STS [R237+0xf400], R16 ;  /* 0x00f40010ed007388 */ /* 0x000fe20000000800 */
[----:B---3--:R-:W-:Y:S04]  /*5e30*/  F2FP.BF16.F32.PACK_AB R5, R144, R145 ;  /* 0x000000919005723e */ /* 0x008fe800000010ff */
[----:B------:R-:W-:Y:S05]  /*5e40*/  STS [R235+0xf000], R20 ;  /* 0x00f00014eb007388 */ /* 0x000fea0000000800 */
[----:B------:R-:W-:Y:S05]  /*5e50*/  STS [R235+0xf400], R9 ;  /* 0x00f40009eb007388 */ /* 0x000fea0000000800 */
[----:B------:R-:W-:Y:S05]  /*5e60*/  STS [R237+0x10000], R6 ;  /* 0x01000006ed007388 */ /* 0x000fea0000000800 */
[----:B------:R3:W-:Y:S05]  /*5e70*/  STS [R237+0x10400], R0 ;  /* 0x01040000ed007388 */ /* 0x0007ea0000000800 */
[----:B------:R-:W-:Y:S05]  /*5e80*/  STS [R235+0x10000], R8 ;  /* 0x01000008eb007388 */ /* 0x000fea0000000800 */
[----:B------:R-:W-:Y:S01]  /*5e90*/  STS [R235+0x10400], R5 ;  /* 0x01040005eb007388 */ /* 0x000fe20000000800 */
[----:B------:R-:W-:Y:S01]  /*5ea0*/  BAR.SYNC.DEFER_BLOCKING 0x0 ;  /* 0x0000000000007b1d */ /* 0x000fe20000010000 */
[----:B---3--:R-:W-:Y:S05]  /*5eb0*/  LEA R0, R228, UR4, 0x1 ;  /* 0x00000004e4007c11 */ /* 0x008fea000f8e08ff */
[----:B------:R-:W-:Y:S05]  /*5ec0*/  LDSM.16.MT88.4 R4, [R3+0x13000] ;  /* 0x013000000304783b */ /* 0x000fea0000004200 */
[----:B------:R-:W3:Y:S05]  /*5ed0*/  LDSM.16.MT88.4 R8, [R0+0x6000] ;  /* 0x006000000008783b */ /* 0x000eea0000004200 */
[----:B------:R-:W4:Y:S05]  /*5ee0*/  LDSM.16.MT88.4 R12, [R3+0x15000] ;  /* 0x01500000030c783b */ /* 0x000f2a0000004200 */
[----:B------:R-:W1:Y:S05]  /*5ef0*/  LDSM.16.MT88.4 R16, [R0+0x7000] ;  /* 0x007000000010783b */ /* 0x000e6a0000004200 */
[----:B------:R-:W2:Y:S05]  /*5f00*/  LDSM.16.MT88.4 R20, [R0+0x8000] ;  /* 0x008000000014783b */ /* 0x000eaa0000004200 */
[----:B------:R-:W-:Y:S05]  /*5f10*/  LDSM.16.MT88.4 R24, [R3+0x13800] ;  /* 0x013800000318783b */ /* 0x000fea0000004200 */
[----:B------:R-:W2:Y:S05]  /*5f20*/  LDSM.16.MT88.4 R28, [R0+0x6400] ;  /* 0x00640000001c783b */ /* 0x000eaa0000004200 */
[----:B------:R-:W2:Y:S05]  /*5f30*/  LDSM.16.MT88.4 R32, [R3+0x15800] ;  /* 0x015800000320783b */ /* 0x000eaa0000004200 */
[----:B------:R-:W2:Y:S01]  /*5f40*/  LDSM.16.MT88.4 R132, [R0+0x7400] ;  /* 0x007400000084783b */ /* 0x000ea20000004200 */
[-C--:B---3--:R-:W-:Y:S04]  /*5f50*/  HMMA.16816.F32.BF16 R36, R4, R8.reuse, R36 ;  /* 0x000000080424723c */ /* 0x088fe80000041824 */
[----:B------:R-:W3:Y:S02]  /*5f60*/  LDSM.16.MT88.4 R136, [R0+0x8400] ;  /* 0x008400000088783b */ /* 0x000ee40000004200 */
        /* <DEDUP_REMOVED lines=14> */
[----:B------:R-:W1:Y:S05]  /*6050*/  LDSM.16.MT88.4 R4, [R3+0x14000] ;  /* 0x014000000304783b */ /* 0x000e6a0000004200 */
[-C--:B------:R-:W-:Y:S01]  /*6060*/  HMMA.16816.F32.BF16 R36, R24, R28.reuse, R36 ;  /* 0x0000001c1824723c */ /* 0x080fe20000041824 */
[----:B------:R-:W2:Y:S05]  /*6070*/  LDSM.16.MT88.4 R20, [R0+0x8800] ;  /* 0x008800000014783b */ /* 0x000eaa0000004200 */
        /* <DEDUP_REMOVED lines=12> */
[----:B------:R-:W3:Y:S05]  /*6140*/  LDSM.16.MT88.4 R32, [R0+0x6c00] ;  /* 0x006c00000020783b */ /* 0x000eea0000004200 */
[----:B------:R-:W-:Y:S01]  /*6150*/  HMMA.16816.F32.BF16 R80, R24, R138, R80 ;  /* 0x0000008a1850723c */ /* 0x000fe20000041850 */
[----:B------:R-:W4:Y:S05]  /*6160*/  LDSM.16.MT88.4 R24, [R0+0x7c00] ;  /* 0x007c00000018783b */ /* 0x000f2a0000004200 */
[-C--:B-1----:R-:W-:Y:S01]  /*6170*/  HMMA.16816.F32.BF16 R36, R4, R8.reuse, R36 ;  /* 0x000000080424723c */ /* 0x082fe20000041824 */
[----:B------:R-:W1:Y:S05]  /*6180*/  LDSM.16.MT88.4 R136, [R0+0x8c00] ;  /* 0x008c00000088783b */ /* 0x000e6a0000004200 */
[C---:B------:R-:W-:Y:S01]  /*6190*/  HMMA.16816.F32.BF16 R40, R12.reuse, R8, R40 ;  /* 0x000000080c28723c */ /* 0x040fe20000041828 */
[----:B------:R-:W-:Y:S05]  /*61a0*/  BAR.SYNC.DEFER_BLOCKING 0x0 ;  /* 0x0000000000007b1d */ /* 0x000fea0000010000 */
        /* <DEDUP_REMOVED lines=18> */
[-C--:B-1----:R-:W-:Y:S06]  /*62d0*/  HMMA.16816.F32.BF16 R68, R28, R136.reuse, R68 ;  /* 0x000000881c44723c */ /* 0x082fec0000041844 */
        /* <DEDUP_REMOVED lines=20> */
.L_x_260:
[----:B------:R-:W-:Y:S01]  /*6420*/  LDSM.16.M88.4 R24, [R223] ;  /* 0x00000000df18783b */ /* 0x000fe20000000200 */
[C---:B------:R-:W-:Y:S01]  /*6430*/  LEA R245, P1, R251.reuse, R160, 0x2 ;  /* 0x000000a0fbf57211 */ /* 0x040fe200078210ff */
[----:B-1----:R-:W-:Y:S01]  /*6440*/  IMAD.MOV.U32 R2, RZ, RZ, 0x4 ;  /* 0x00000004ff027424 */ /* 0x002fe200078e00ff */
[----:B------:R-:W-:Y:S01]  /*6450*/  ULOP3.LUT UR11, UR8, 0x1, URZ, 0xc0, !UPT ;  /* 0x00000001080b7892 */ /* 0x000fe2000f8ec03f */
[----:B------:R-:W1:Y:S01]  /*6460*/  LDSM.16.MT88.4 R8, [R0+0x9000] ;  /* 0x009000000008783b */ /* 0x000e620000004200 */
[----:B------:R-:W-:Y:S01]  /*6470*/  LEA.HI.X.SX32 R244, R251, R161, 0x2, P1 ;  /* 0x000000a1fbf47211 */ /* 0x000fe200008f16ff */
[----:B------:R-:W-:Y:S02]  /*6480*/  @UP3 UIADD3 UR12, UP2, UR16, -0x100, URZ ;  /* 0xffffff00100c3890 */ /* 0x000fe4000ff5e03f */
[----:B------:R-:W2:Y:S01]  /*6490*/  LDSM.16.MT88.4 R16, [R0+0xb000] ;  /* 0x00b000000010783b */ /* 0x000ea20000004200 */
[----:B------:R-:W-:Y:S02]  /*64a0*/  UISETP.NE.U32.AND UP1, UPT, UR11, 0x1, UPT ;  /* 0x000000010b00788c */ /* 0x000fe4000bf25070 */
[----:B------:R-:W-:Y:S01]  /*64b0*/  UIADD3 UR15, UR8, -0x1, URZ ;  /* 0xffffffff080f7890 */ /* 0x000fe2000fffe03f */
[----:B------:R-:W3:Y:S01]  /*64c0*/  LDSM.16.MT88.4 R28, [R0+0xd000] ;  /* 0x00d00000001c783b */ /* 0x000ee20000004200 */
[----:B------:R-:W-:Y:S03]  /*64d0*/  @UP3 UIADD3.X UR11, UR17, -0x1, URZ, UP2, !UPT ;  /* 0xffffffff110b3890 */ /* 0x000fe600097fe43f */
[----:B------:R-:W-:Y:S04]  /*64e0*/  LDSM.16.M88.4 R32, [R224] ;  /* 0x00000000e020783b */ /* 0x000fe80000000200 */
[----:B------:R-:W4:Y:S04]  /*64f0*/  LDSM.16.MT88.4 R132, [R0+0x9400] ;  /* 0x009400000084783b */ /* 0x000f280000004200 */
[----:B------:R-:W4:Y:S04]  /*6500*/  LDSM.16.MT88.4 R136, [R0+0xb400] ;  /* 0x00b400000088783b */ /* 0x000f280000004200 */
[----:B------:R-:W4:Y:S04]  /*6510*/  LDSM.16.MT88.4 R140, [R0+0xd400] ;  /* 0x00d40000008c783b */ /* 0x000f280000004200 */
[----:B------:R-:W-:Y:S04]  /*6520*/  LDSM.16.M88.4 R144, [R226] ;  /* 0x00000000e290783b */ /* 0x000fe80000000200 */
[----:B------:R-:W4:Y:S04]  /*6530*/  LDSM.16.MT88.4 R148, [R0+0x9800] ;  /* 0x009800000094783b */ /* 0x000f280000004200 */
[----:B------:R-:W4:Y:S01]  /*6540*/  LDSM.16.MT88.4 R152, [R0+0xb800] ;  /* 0x00b800000098783b */ /* 0x000f220000004200 */
[C---:B-1----:R-:W-:Y:S03]  /*6550*/  HMMA.16816.F32.BF16 R4, R24.reuse, R8, RZ ;  /* 0x000000081804723c */ /* 0x042fe600000418ff */
[----:B------:R-:W-:Y:S03]  /*6560*/  LDSM.16.MT88.4 R156, [R0+0x9c00] ;  /* 0x009c0000009c783b */ /* 0x000fe60000004200 */
[C---:B------:R-:W-:Y:S06]  /*6570*/  HMMA.16816.F32.BF16 R8, R24.reuse, R10, RZ ;  /* 0x0000000a1808723c */ /* 0x040fec00000418ff */
[C---:B--2---:R-:W-:Y:S06]  /*6580*/  HMMA.16816.F32.BF16 R12, R24.reuse, R16, RZ ;  /* 0x00000010180c723c */ /* 0x044fec00000418ff */
[C---:B------:R-:W-:Y:S06]  /*6590*/  HMMA.16816.F32.BF16 R16, R24.reuse, R18, RZ ;  /* 0x000000121810723c */ /* 0x040fec00000418ff */
[C---:B---3--:R-:W-:Y:S06]  /*65a0*/  HMMA.16816.F32.BF16 R20, R24.reuse, R28, RZ ;  /* 0x0000001c1814723c */ /* 0x048fec00000418ff */
[----:B------:R-:W-:Y:S01]  /*65b0*/  HMMA.16816.F32.BF16 R24, R24, R30, RZ ;  /* 0x0000001e1818723c */ /* 0x000fe200000418ff */
[----:B------:R-:W1:Y:S05]  /*65c0*/  LDSM.16.MT88.4 R28, [R0+0xd800] ;  /* 0x00d80000001c783b */ /* 0x000e6a0000004200 */
[C---:B----4-:R-:W-:Y:S06]  /*65d0*/  HMMA.16816.F32.BF16 R4, R32.reuse, R132, R4 ;  /* 0x000000842004723c */ /* 0x050fec0000041804 */
[C---:B------:R-:W-:Y:S01]  /*65e0*/  HMMA.16816.F32.BF16 R8, R32.reuse, R134, R8 ;  /* 0x000000862008723c */ /* 0x040fe20000041808 */
[----:B------:R-:W2:Y:S05]  /*65f0*/  LDSM.16.M88.4 R132, [R225] ;  /* 0x00000000e184783b */ /* 0x000eaa0000000200 */
[C---:B------:R-:W-:Y:S06]  /*6600*/  HMMA.16816.F32.BF16 R12, R32.reuse, R136, R12 ;  /* 0x00000088200c723c */ /* 0x040fec000004180c */
[C---:B------:R-:W-:Y:S01]  /*6610*/  HMMA.16816.F32.BF16 R16, R32.reuse, R138, R16 ;  /* 0x0000008a2010723c */ /* 0x040fe20000041810 */
[----:B------:R-:W3:Y:S05]  /*6620*/  LDSM.16.MT88.4 R136, [R0+0xbc00] ;  /* 0x00bc00000088783b */ /* 0x000eea0000004200 */
[C---:B------:R-:W-:Y:S06]  /*6630*/  HMMA.16816.F32.BF16 R20, R32.reuse, R140, R20 ;  /* 0x0000008c2014723c */ /* 0x040fec0000041814 */
        /* <DEDUP_REMOVED lines=9> */
[C---:B-1----:R-:W-:Y:S06]  /*66d0*/  HMMA.16816.F32.BF16 R20, R144.reuse, R28, R20 ;  /* 0x0000001c9014723c */ /* 0x042fec0000041814 */
[----:B------:R-:W-:Y:S01]  /*66e0*/  HMMA.16816.F32.BF16 R24, R144, R30, R24 ;  /* 0x0000001e9018723c */ /* 0x000fe20000041818 */
[----:B------:R-:W1:Y:S04]  /*66f0*/  LDSM.16.MT88.4 R28, [R0+0xe000] ;  /* 0x00e00000001c783b */ /* 0x000e680000004200 */
[----:B------:R-:W-:Y:S01]  /*6700*/  LDSM.16.M88.4 R144, [R224+0x2000] ;  /* 0x00200000e090783b */ /* 0x000fe20000000200 */
[C---:B--2---:R-:W-:Y:S06]  /*6710*/  HMMA.16816.F32.BF16 R4, R132.reuse, R156, R4 ;  /* 0x0000009c8404723c */ /* 0x044fec0000041804 */
[C---:B------:R-:W-:Y:S01]  /*6720*/  HMMA.16816.F32.BF16 R8, R132.reuse, R158, R8 ;  /* 0x0000009e8408723c */ /* 0x040fe20000041808 */
[----:B------:R-:W2:Y:S05]  /*6730*/  LDSM.16.MT88.4 R156, [R0+0xa400] ;  /* 0x00a40000009c783b */ /* 0x000eaa0000004200 */
[C---:B---3--:R-:W-:Y:S06]  /*6740*/  HMMA.16816.F32.BF16 R12, R132.reuse, R136, R12 ;  /* 0x00000088840c723c */ /* 0x048fec000004180c */
[C---:B------:R-:W-:Y:S01]  /*6750*/  HMMA.16816.F32.BF16 R16, R132.reuse, R138, R16 ;  /* 0x0000008a8410723c */ /* 0x040fe20000041810 */
[----:B------:R-:W3:Y:S05]  /*6760*/  LDSM.16.MT88.4 R136, [R0+0xc400] ;  /* 0x00c400000088783b */ /* 0x000eea0000004200 */
        /* <DEDUP_REMOVED lines=22> */
[----:B------:R4:W3:Y:S04]  /*68d0*/  LDSM.16.MT88.4 R32, [R0+0xec00] ;  /* 0x00ec00000020783b */ /* 0x0008e80000004200 */
[----:B------:R-:W-:Y:S01]  /*68e0*/  LDSM.16.MT88.4 R144, [R220+0x1c00] ;  /* 0x001c0000dc90783b */ /* 0x000fe20000004200 */
[C---:B------:R-:W-:Y:S06]  /*68f0*/  HMMA.16816.F32.BF16 R4, R132.reuse, R148, R4 ;  /* 0x000000948404723c */ /* 0x040fec0000041804 */
[C---:B------:R-:W-:Y:S06]  /*6900*/  HMMA.16816.F32.BF16 R8, R132.reuse, R150, R8 ;  /* 0x000000968408723c */ /* 0x040fec0000041808 */
[C---:B------:R-:W-:Y:S06]  /*6910*/  HMMA.16816.F32.BF16 R12, R132.reuse, R152, R12 ;  /* 0x00000098840c723c */ /* 0x040fec000004180c */
[C---:B------:R-:W-:Y:S01]  /*6920*/  HMMA.16816.F32.BF16 R16, R132.reuse, R154, R16 ;  /* 0x0000009a8410723c */ /* 0x040fe20000041810 */
[----:B----4-:R-:W-:Y:S05]  /*6930*/  IMAD.U32 R0, RZ, RZ, UR20 ;  /* 0x00000014ff007e24 */ /* 0x010fea000f8e00ff */
[C---:B-1----:R-:W-:Y:S06]  /*6940*/  HMMA.16816.F32.BF16 R20, R132.reuse, R28, R20 ;  /* 0x0000001c8414723c */ /* 0x042fec0000041814 */
[----:B------:R-:W-:Y:S05]  /*6950*/  HMMA.16816.F32.BF16 R24, R132, R30, R24 ;  /* 0x0000001e8418723c */ /* 0x000fea0000041818 */
[----:B------:R-:W-:Y:S01]  /*6960*/  IMAD.MOV.U32 R28, RZ, RZ, R245 ;  /* 0x000000ffff1c7224 */ /* 0x000fe200078e00f5 */
[C---:B--2---:R-:W-:Y:S01]  /*6970*/  HMMA.16816.F32.BF16 R4, R140.reuse, R156, R4 ;  /* 0x0000009c8c04723c */ /* 0x044fe20000041804 */
[----:B------:R-:W-:Y:S04]  /*6980*/  IMAD.U32 R132, RZ, RZ, UR20 ;  /* 0x00000014ff847e24 */ /* 0x000fe8000f8e00ff */
[----:B------:R-:W-:Y:S01]  /*6990*/  @P0 VIADD R30, R250, 0xffffffc0 ;  /* 0xffffffc0fa1e0836 */ /* 0x000fe20000000000 */
[C---:B------:R-:W-:Y:S05]  /*69a0*/  HMMA.16816.F32.BF16 R8, R140.reuse, R158, R8 ;  /* 0x0000009e8c08723c */ /* 0x040fea0000041808 */
[----:B------:R-:W-:Y:S01]  /*69b0*/  @P0 IMAD.WIDE R30, R30, R2, UR16 ;  /* 0x000000101e1e0e25 */ /* 0x000fe2000f8e0202 */
[C---:B---3--:R-:W-:Y:S01]  /*69c0*/  HMMA.16816.F32.BF16 R12, R140.reuse, R136, R12 ;  /* 0x000000888c0c723c */ /* 0x048fe2000004180c */
[----:B------:R-:W-:Y:S01]  /*69d0*/  @UP3 UMOV UR16, UR12 ;  /* 0x0000000c00103c82 */ /* 0x000fe20008000000 */
[----:B------:R-:W-:Y:S02]  /*69e0*/  @UP3 UMOV UR17, UR11 ;  /* 0x0000000b00113c82 */ /* 0x000fe40008000000 */
[----:B------:R-:W5:Y:S01]  /*69f0*/  @P0 LDG.E R248, desc[UR6][R30.64] ;  /* 0x000000061ef80981 */ /* 0x000f62000c1e1900 */
[----:B------:R-:W-:Y:S01]  /*6a00*/  IMAD.MOV.U32 R29, RZ, RZ, R244 ;  /* 0x000000ffff1d7224 */ /* 0x000fe200078e00f4 */
[C---:B------:R-:W-:Y:S01]  /*6a10*/  HMMA.16816.F32.BF16 R16, R140.reuse, R138, R16 ;  /* 0x0000008a8c10723c */ /* 0x040fe20000041810 */
[----:B------:R-:W-:Y:S01]  /*6a20*/  IMAD.U32 R2, RZ, RZ, UR21 ;  /* 0x00000015ff027e24 */ /* 0x000fe2000f8e00ff */
[----:B------:R-:W5:Y:S03]  /*6a30*/  @P0 LDG.E R249, desc[UR6][R30.64+0x20] ;  /* 0x000020061ef90981 */ /* 0x000f66000c1e1900 */
[-C--:B------:R-:W-:Y:S01]  /*6a40*/  LEA R132, P1, R132, R28.reuse, 0x2 ;  /* 0x0000001c84847211 */ /* 0x080fe200078210ff */
[C---:B------:R-:W-:Y:S01]  /*6a50*/  HMMA.16816.F32.BF16 R20, R140.reuse, R32, R20 ;  /* 0x000000208c14723c */ /* 0x040fe20000041814 */
[----:B------:R-:W5:Y:S04]  /*6a60*/  @P0 LDG.E R246, desc[UR6][R30.64+0x80] ;  /* 0x000080061ef60981 */ /* 0x000f68000c1e1900 */
[----:B------:R1:W5:Y:S01]  /*6a70*/  @P0 LDG.E R247, desc[UR6][R30.64+0xa0] ;  /* 0x0000a0061ef70981 */ /* 0x000362000c1e1900 */
[----:B------:R-:W-:Y:S01]  /*6a80*/  HMMA.16816.F32.BF16 R24, R140, R34, R24 ;  /* 0x000000228c18723c */ /* 0x000fe20000041818 */
[----:B------:R-:W-:Y:S02]  /*6a90*/  IMAD.U32 R32, RZ, RZ, UR38 ;  /* 0x00000026ff207e24 */ /* 0x000fe4000f8e00ff */
[----:B------:R2:W-:Y:S02]  /*6aa0*/  REDG.E.ADD.F32.FTZ.RN.STRONG.GPU desc[UR6][R28.64], R4 ;  /* 0x000000041c0079a6 */ /* 0x0005e4000c10f386 */
[-C--:B------:R-:W-:Y:S01]  /*6ab0*/  LEA.HI.X.SX32 R133, R0, R29.reuse, 0x2, P1 ;  /* 0x0000001d00857211 */ /* 0x080fe200008f16ff */
[----:B------:R-:W-:Y:S01]  /*6ac0*/  IMAD.U32 R0, RZ, RZ, UR21 ;  /* 0x00000015ff007e24 */ /* 0x000fe2000f8e00ff */
[-C--:B------:R-:W-:Y:S01]  /*6ad0*/  LEA R34, P0, R2, R28.reuse, 0x2 ;  /* 0x0000001c02227211 */ /* 0x080fe200078010ff */
[----:B------:R-:W-:Y:S01]  /*6ae0*/  IMAD.U32 R2, RZ, RZ, UR37 ;  /* 0x00000025ff027e24 */ /* 0x000fe2000f8e00ff */
[----:B------:R-:W-:Y:S02]  /*6af0*/  LDSM.16.MT88.4 R136, [R220+0x2400] ;  /* 0x00240000dc88783b */ /* 0x000fe40000004200 */
[-C--:B------:R-:W-:Y:S02]  /*6b00*/  LEA R32, P2, R32, R28.reuse, 0x2 ;  /* 0x0000001c20207211 */ /* 0x080fe400078410ff */
[----:B------:R3:W-:Y:S01]  /*6b10*/  REDG.E.ADD.F32.FTZ.RN.STRONG.GPU desc[UR6][R132.64], R5 ;  /* 0x00000005840079a6 */ /* 0x0007e2000c10f386 */
[-C--:B------:R-:W-:Y:S01]  /*6b20*/  LEA.HI.X.SX32 R35, R0, R29.reuse, 0x2, P0 ;  /* 0x0000001d00237211 */ /* 0x080fe200000f16ff */
[----:B------:R-:W-:Y:S02]  /*6b30*/  IMAD.U32 R0, RZ, RZ, UR36 ;  /* 0x00000024ff007e24 */ /* 0x000fe4000f8e00ff */
[----:B------:R-:W-:Y:S04]  /*6b40*/  LDSM.16.MT88.4 R140, [R220+0x1800] ;  /* 0x00180000dc8c783b */ /* 0x000fe80000004200 */
[----:B------:R4:W-:Y:S01]  /*6b50*/  REDG.E.ADD.F32.FTZ.RN.STRONG.GPU desc[UR6][R34.64], R6 ;  /* 0x00000006220079a6 */ /* 0x0009e2000c10f386 */
[----:B-1----:R-:W-:Y:S05]  /*6b60*/  IMAD.U32 R30, RZ, RZ, UR37 ;  /* 0x00000025ff1e7e24 */ /* 0x002fea000f8e00ff */
[-C--:B------:R-:W-:Y:S01]  /*6b70*/  LEA R30, P1, R30, R28.reuse, 0x2 ;  /* 0x0000001c1e1e7211 */ /* 0x080fe200078210ff */
[----:B--2---:R-:W-:Y:S03]  /*6b80*/  IMAD.U32 R4, RZ, RZ, UR36 ;  /* 0x00000024ff047e24 */ /* 0x004fe6000f8e00ff */
[-C--:B------:R-:W-:Y:S01]  /*6b90*/  LEA.HI.X.SX32 R31, R2, R29.reuse, 0x2, P1 ;  /* 0x0000001d021f7211 */ /* 0x080fe200008f16ff */
[----:B------:R-:W-:Y:S01]  /*6ba0*/  IMAD.U32 R2, RZ, RZ, UR35 ;  /* 0x00000023ff027e24 */ /* 0x000fe2000f8e00ff */
[-C--:B------:R-:W-:Y:S01]  /*6bb0*/  LEA R4, P0, R4, R28.reuse, 0x2 ;  /* 0x0000001c04047211 */ /* 0x080fe200078010ff */
[----:B---3--:R-:W-:Y:S05]  /*6bc0*/  IMAD.U32 R5, RZ, RZ, UR38 ;  /* 0x00000026ff057e24 */ /* 0x008fea000f8e00ff */
[-C--:B------:R-:W-:Y:S02]  /*6bd0*/  LEA.HI.X.SX32 R33, R5, R29.reuse, 0x2, P2 ;  /* 0x0000001d05217211 */ /* 0x080fe400010f16ff */
[-C--:B------:R-:W-:Y:S01]  /*6be0*/  LEA.HI.X.SX32 R5, R0, R29.reuse, 0x2, P0 ;  /* 0x0000001d00057211 */ /* 0x080fe200000f16ff */
[----:B------:R-:W-:Y:S02]  /*6bf0*/  IMAD.U32 R0, RZ, RZ, UR35 ;  /* 0x00000023ff007e24 */ /* 0x000fe4000f8e00ff */
[----:B------:R1:W-:Y:S01]  /*6c00*/  REDG.E.ADD.F32.FTZ.RN.STRONG.GPU desc[UR6][R32.64], R7 ;  /* 0x00000007200079a6 */ /* 0x0003e2000c10f386 */
[----:B----4-:R-:W-:Y:S03]  /*6c10*/  IMAD.U32 R6, RZ, RZ, UR33 ;  /* 0x00000021ff067e24 */ /* 0x010fe6000f8e00ff */
[----:B------:R2:W-:Y:S04]  /*6c20*/  REDG.E.ADD.F32.FTZ.RN.STRONG.GPU desc[UR6][R30.64], R8 ;  /* 0x000000081e0079a6 */ /* 0x0005e8000c10f386 */
[----:B------:R3:W-:Y:S04]  /*6c30*/  REDG.E.ADD.F32.FTZ.RN.STRONG.GPU desc[UR6][R4.64], R9 ;  /* 0x00000009040079a6 */ /* 0x0007e8000c10f386 */
[----:B------:R-:W-:Y:S01]  /*6c40*/  LDSM.16.MT88.4 R32, [R3+0xf800] ;  /* 0x00f800000320783b */ /* 0x000fe20000004200 */
[----:B-1----:R-:W-:Y:S01]  /*6c50*/  IMAD.U32 R7, RZ, RZ, UR33 ;  /* 0x00000021ff077e24 */ /* 0x002fe2000f8e00ff */
[----:B--2---:R-:W-:Y:S02]  /*6c60*/  MOV R8, UR34 ;  /* 0x0000002200087c02 */ /* 0x004fe40008000f00 */
[-C--:B---3--:R-:W-:Y:S01]  /*6c70*/  LEA R4, P1, R0, R28.reuse, 0x2 ;  /* 0x0000001c00047211 */ /* 0x088fe200078210ff */
[----:B------:R-:W-:Y:S01]  /*6c80*/  IMAD.U32 R0, RZ, RZ, UR34 ;  /* 0x00000022ff007e24 */ /* 0x000fe2000f8e00ff */
        /* <DEDUP_REMOVED lines=32> */
[----:B-1----:R-:W-:Y:S01]  /*6e90*/  IMAD.U32 R5, RZ, RZ, UR28 ;  /* 0x0000001cff057e24 */ /* 0x002fe2000f8e00ff */
[----:B------:R-:W-:Y:S04]  /*6ea0*/  MOV R4, UR32 ;  /* 0x0000002000047c02 */ /* 0x000fe80008000f00 */
[-C--:B------:R-:W-:Y:S02]  /*6eb0*/  LEA.HI.X.SX32 R9, R5, R29.reuse, 0x2, P2 ;  /* 0x0000001d05097211 */ /* 0x080fe400010f16ff */
[-C--:B------:R-:W-:Y:S01]  /*6ec0*/  LEA R4, P0, R4, R28.reuse, 0x2 ;  /* 0x0000001c04047211 */ /* 0x080fe200078010ff */
[----:B--2---:R-:W-:Y:S01]  /*6ed0*/  IMAD.U32 R10, RZ, RZ, UR24 ;  /* 0x00000018ff0a7e24 */ /* 0x004fe2000f8e00ff */
[----:B------:R-:W-:Y:S01]  /*6ee0*/  MOV R11, UR26 ;  /* 0x0000001a000b7c02 */ /* 0x000fe20008000f00 */
[----:B------:R1:W-:Y:S01]  /*6ef0*/  REDG.E.ADD.F32.FTZ.RN.STRONG.GPU desc[UR6][R8.64], R17 ;  /* 0x00000011080079a6 */ /* 0x0003e2000c10f386 */
[-C--:B------:R-:W-:Y:S01]  /*6f00*/  LEA.HI.X.SX32 R5, R0, R29.reuse, 0x2, P0 ;  /* 0x0000001d00057211 */ /* 0x080fe200000f16ff */
[----:B------:R-:W-:Y:S01]  /*6f10*/  IMAD.U32 R0, RZ, RZ, UR31 ;  /* 0x0000001fff007e24 */ /* 0x000fe2000f8e00ff */
[-C--:B------:R-:W-:Y:S01]  /*6f20*/  LEA.HI.X.SX32 R15, R11, R29.reuse, 0x2, P5 ;  /* 0x0000001d0b0f7211 */ /* 0x080fe200028f16ff */
[----:B------:R2:W-:Y:S01]  /*6f30*/  REDG.E.ADD.F32.FTZ.RN.STRONG.GPU desc[UR6][R6.64], R18 ;  /* 0x00000012060079a6 */ /* 0x0005e2000c10f386 */
[-C--:B------:R-:W-:Y:S03]  /*6f40*/  LEA R10, P3, R10, R28.reuse, 0x2 ;  /* 0x0000001c0a0a7211 */ /* 0x080fe600078610ff */
        /* <DEDUP_REMOVED lines=99> */
[----:B------:R-:W-:Y:S01]  /*7580*/  ULDC UR9, c[0x0][0x38c] ;  /* 0x0000e30000097ab9 */ /* 0x000fe20000000800 */
[----:B------:R-:W-:Y:S02]  /*7590*/  ULDC UR8, c[0x0][0x390] ;  /* 0x0000e40000087ab9 */ /* 0x000fe40000000800 */
        /* <DEDUP_REMOVED lines=26> */
[----:B------:R-:W-:Y:S01]  /*7740*/  FMUL.FTZ R40, R93, UR8 ;  /* 0x000000085d287c20 */ /* 0x000fe20008410000 */
[----:B------:R-:W-:Y:S01]  /*7750*/  F2FP.BF16.F32.PACK_AB R45, R45, R86 ;  /* 0x000000562d2d723e */ /* 0x000fe200000010ff */
        /* <DEDUP_REMOVED lines=119> */
[----:B------:R-:W-:Y:S01]  /*7ed0*/  PLOP3.LUT P0, PT, PT, PT, UP0, 0x80, 0x0 ;  /* 0x000000000000781c */ /* 0x000fe20003f0f008 */
[----:B------:R-:W-:Y:S01]  /*7ee0*/  @UP0 UIADD3 UR12, UR40, UR41, URZ ;  /* 0x00000029280c0290 */ /* 0x000fe2000fffe03f */
[----:B------:R-:W-:-:S03]  /*7ef0*/  @UP0 ULDC.64 UR8, c[0x0][0x450] ;  /* 0x0001140000080ab9 */ /* 0x000fc60000000a00 */
[----:B------:R-:W-:Y:S02]  /*7f00*/  @UP0 UIMAD.WIDE.U32 UR10, UR12, UR8, URZ ;  /* 0x000000080c0a02a5 */ /* 0x000fe4000f8e003f */
[----:B------:R-:W-:-:S04]  /*7f10*/  @UP0 UIMAD UR12, UR12, UR9, URZ ;  /* 0x000000090c0c02a4 */ /* 0x000fc8000f8e023f */
[----:B------:R-:W-:Y:S01]  /*7f20*/  @UP0 UIADD3 UR20, UR11, UR12, URZ ;  /* 0x0000000c0b140290 */ /* 0x000fe2000fffe03f */
[----:B------:R-:W-:Y:S01]  /*7f30*/  @UP0 UMOV UR19, UR10 ;  /* 0x0000000a00130c82 */ /* 0x000fe20008000000 */
        /* <DEDUP_REMOVED lines=62> */
.L_x_262:
        /* <DEDUP_REMOVED lines=20> */
.L_x_263:
        /* <DEDUP_REMOVED lines=47> */
.L_x_265:
[----:B------:R-:W-:Y:S05]  /*8750*/  BSYNC B0 ;  /* 0x0000000000007941 */ /* 0x000fea0003800000 */
.L_x_264:
        /* <DEDUP_REMOVED lines=16> */
.L_x_267:
[----:B------:R-:W-:Y:S05]  /*8860*/  BSYNC B0 ;  /* 0x0000000000007941 */ /* 0x000fea0003800000 */
.L_x_266:
        /* <DEDUP_REMOVED lines=31> */
.L_x_269:
[----:B------:R-:W-:Y:S05]  /*8a60*/  BSYNC B0 ;  /* 0x0000000000007941 */ /* 0x000fea0003800000 */
.L_x_268:
        /* <DEDUP_REMOVED lines=15> */
.L_x_258:
        /* <DEDUP_REMOVED lines=23> */
.L_x_271:
[----:B------:R-:W-:Y:S01]  /*8cd0*/  @UP0 UIADD3 UR14, UR40, UR41, URZ ;  /* 0x00000029280e0290 */ /* 0x000fe2000fffe03f */
[----:B------:R-:W-:Y:S01]  /*8ce0*/  @UP0 ULDC.64 UR10, c[0x0][0x458] ;  /* 0x00011600000a0ab9 */ /* 0x000fe20000000a00 */
[----:B------:R-:W-:Y:S02]  /*8cf0*/  USHF.R.S32.HI UR18, URZ, 0x1f, UR17 ;  /* 0x0000001f3f127899 */ /* 0x000fe40008011411 */
        /* <DEDUP_REMOVED lines=15> */
[----:B------:R-:W-:-:S12]  /*8df0*/  UIADD3 UR16, UR13, UR16, URZ ;  /* 0x000000100d107290 */ /* 0x000fd8000fffe03f */
.L_x_272:
        /* <DEDUP_REMOVED lines=8> */
[----:B------:R-:W-:Y:S01]  /*8e80*/  SHF.R.S32.HI R10, RZ, 0x1f, R252 ;  /* 0x0000001fff0a7819 */ /* 0x000fe200000114fc */
[----:B------:R-:W-:Y:S01]  /*8e90*/  ULDC.64 UR14, c[0x0][0x468] ;  /* 0x00011a00000e7ab9 */ /* 0x000fe20000000a00 */
[----:B------:R-:W-:Y:S01]  /*8ea0*/  ISETP.GE.AND P2, PT, R252, UR5, PT ;  /* 0x00000005fc007c0c */ /* 0x000fe2000bf46270 */
[----:B------:R-:W-:Y:S01]  /*8eb0*/  IMAD.U32 R0, RZ, RZ, UR13 ;  /* 0x0000000dff007e24 */ /* 0x000fe2000f8e00ff */
[----:B------:R-:W-:Y:S01]  /*8ec0*/  UIMAD UR13, UR21, UR14, URZ ;  /* 0x0000000e150d72a4 */ /* 0x000fe2000f8e023f */
[----:B------:R-:W-:-:S03]  /*8ed0*/  ISETP.GE.AND P1, PT, R2, UR5, PT ;  /* 0x0000000502007c0c */ /* 0x000fc6000bf26270 */
        /* <DEDUP_REMOVED lines=20> */
.L_x_274:
[----:B------:R-:W-:Y:S05]  /*9020*/  BSYNC B0 ;  /* 0x0000000000007941 */ /* 0x000fea0003800000 */
.L_x_273:
        /* <DEDUP_REMOVED lines=15> */
.L_x_276:
[----:B------:R-:W-:Y:S05]  /*9120*/  BSYNC B0 ;  /* 0x0000000000007941 */ /* 0x000fea0003800000 */
.L_x_275:
        /* <DEDUP_REMOVED lines=28> */
.L_x_278:
[----:B------:R-:W-:Y:S05]  /*92f0*/  BSYNC B0 ;  /* 0x0000000000007941 */ /* 0x000fea0003800000 */
.L_x_277:
        /* <DEDUP_REMOVED lines=14> */
.L_x_270:
[----:B------:R-:W-:Y:S05]  /*93e0*/  BSYNC B1 ;  /* 0x0000000000017941 */ /* 0x000fea0003800000 */
.L_x_253:
        /* <DEDUP_REMOVED lines=8> */
.L_x_279:
[----:B------:R-:W-:Y:S05]  /*9470*/  EXIT ;  /* 0x000000000000794d */ /* 0x000fea0003800000 */
.L_x_281:
        /* <DEDUP_REMOVED lines=16> */
.L_x_1286:


//--------------------- .text._ZN5flash44flash_bwd_dq_dk_dv_loop_seqk_parallel_kernelI23Flash_bwd_kernel_traitsILi96ELi64ELi128ELi8ELi2ELi4ELi4ELb1ELb0EN7cutlass10bfloat16_tE19Flash_kernel_traitsILi96ELi64ELi128ELi8ES3_EELb0ELb0ELb0ELb0ELb0ELb1ELb1EEEvNS_16Flash_bwd_paramsE --------------------------
	.section	.text._ZN5flash44flash_bwd_dq_dk_dv_loop_seqk_parallel_kernelI23Flash_bwd_kernel_traitsILi96ELi64ELi128ELi8ELi2ELi4ELi4ELb1ELb0EN7cutlass10bfloat16_tE19Flash_kernel_traitsILi96ELi64ELi128ELi8ES3_EELb0ELb0ELb0ELb0ELb0ELb1ELb1EEEvNS_16Flash_bwd_paramsE,"ax",@progbits
	.align	128
        .global         _ZN5flash44flash_bwd_dq_dk_dv_loop_seqk_parallel_kernelI23Flash_bwd_kernel_traitsILi96ELi64ELi128ELi8ELi2ELi4ELi4ELb1ELb0EN7cutlass10bfloat16_tE19Flash_kernel_traitsILi96ELi64ELi128ELi8ES3_EELb0ELb0ELb0ELb0ELb0ELb1ELb1EEEvNS_16Flash_bwd_paramsE
        .type           _ZN5flash44flash_bwd_dq_dk_dv_loop_seqk_parallel_kernelI23Flash_bwd_kernel_traitsILi96ELi64ELi128ELi8ELi2ELi4ELi4ELb1ELb0EN7cutlass10bfloat16_tE19Flash_kernel_traitsILi96ELi64ELi128ELi8ES3_EELb0ELb0ELb0ELb0ELb0ELb1ELb1EEEvNS_16Flash_bwd_paramsE,@function
        .size           _ZN5flash44flash_bwd_dq_dk_dv_loop_seqk_parallel_kernelI23Flash_bwd_kernel_traitsILi96ELi64ELi128ELi8ELi2ELi4ELi4ELb1ELb0EN7cutlass10bfloat16_tE19Flash_kernel_traitsILi96ELi64ELi128ELi8ES3_EELb0ELb0ELb0ELb0ELb0ELb1ELb1EEEvNS_16Flash_bwd_paramsE,(.L_x_1287 - _ZN5flash44flash_bwd_dq_dk_dv_loop_seqk_parallel_kernelI23Flash_bwd_kernel_traitsILi96ELi64ELi128ELi8ELi2ELi4ELi4ELb1ELb0EN7cutlass10bfloat16_tE19Flash_kernel_traitsILi96ELi64ELi128ELi8ES3_EELb0ELb0ELb0ELb0ELb0ELb1ELb1EEEvNS_16Flash_bwd_paramsE)
        .other          _ZN5flash44flash_bwd_dq_dk_dv_loop_seqk_parallel_kernelI23Flash_bwd_kernel_traitsILi96ELi64ELi128ELi8ELi2ELi4ELi4ELb1ELb0EN7cutlass10bfloat16_tE19Flash_kernel_traitsILi96ELi64ELi128ELi8ES3_EELb0ELb0ELb0ELb0ELb0ELb1ELb1EEEvNS_16Flash_bwd_paramsE,@"STO_CUDA_ENTRY STV_DEFAULT"
_ZN5flash44flash_bwd_dq_dk_dv_loop_seqk_parallel_kernelI23Flash_bwd_kernel_traitsILi96ELi64ELi128ELi8ELi2ELi4ELi4ELb1ELb0EN7cutlass10bfloat16_tE19Flash_kernel_traitsILi96ELi64ELi128ELi8ES3_EELb0ELb0ELb0ELb0ELb0ELb1ELb1EEEvNS_16Flash_bwd_paramsE:
.text._ZN5flash44flash_bwd_dq_dk_dv_loop_seqk_parallel_kernelI23Flash_bwd_kernel_traitsILi96ELi64ELi128ELi8ELi2ELi4ELi4ELb1ELb0EN7cutlass10bfloat16_tE19Flash_kernel_traitsILi96ELi64ELi128ELi8ES3_EELb0ELb0ELb0ELb0ELb0ELb1ELb1EEEvNS_16Flash_bwd_paramsE:
        /* <DEDUP_REMOVED lines=27> */
[----:B------:R-:W-:Y:S01]  /*01b0*/  SHF.R.S32.HI R3, RZ, 0x4, R2 ;  /* 0x00000004ff037819 */ /* 0x000fe20000011402 */
[----:B-----5:R-:W-:Y:S01]  /*01c0*/  USHF.R.S32.HI UR5, URZ, 0x1f, UR57 ;  /* 0x0000001f3f057899 */ /* 0x020fe20008011439 */
[----:B------:R-:W-:Y:S02]  /*01d0*/  LEA.HI R9, R19, R20, RZ, 0x2 ;  /* 0x0000001413097211 */ /* 0x000fe400078f10ff */
[----:B-1----:R-:W-:Y:S02]  /*01e0*/  LEA.HI R0, R2, R3, RZ, 0x1 ;  /* 0x0000000302007211 */ /* 0x002fe400078f08ff */
[----:B------:R-:W-:-:S02]  /*01f0*/  LOP3.LUT R4, R9, 0xfffffffc, RZ, 0xc0, !PT ;  /* 0xfffffffc09047812 */ /* 0x000fc400078ec0ff */
[----:B------:R-:W-:Y:S02]  /*0200*/  LOP3.LUT R0, R0, 0xfffffffe, RZ, 0xc0, !PT ;  /* 0xfffffffe00007812 */ /* 0x000fe400078ec0ff */
[----:B------:R-:W-:Y:S01]  /*0210*/  LEA.HI R13, R19, R20, RZ, 0x5 ;  /* 0x00000014130d7211 */ /* 0x000fe200078f28ff */
[----:B------:R-:W-:Y:S01]  /*0220*/  IMAD.IADD R14, R20, 0x1, -R4 ;  /* 0x00000001140e7824 */ /* 0x000fe200078e0a04 */
[----:B------:R-:W-:Y:S01]  /*0230*/  SHF.R.S32.HI R17, RZ, 0x2, R9 ;  /* 0x00000002ff117819 */ /* 0x000fe20000011409 */
[----:B------:R-:W-:Y:S01]  /*0240*/  IMAD.IADD R16, R3, 0x1, -R0 ;  /* 0x0000000103107824 */ /* 0x000fe200078e0a00 */
[----:B------:R-:W-:Y:S01]  /*0250*/  LOP3.LUT R0, R2, 0xfffffff0, RZ, 0xc0, !PT ;  /* 0xfffffff002007812 */ /* 0x000fe200078ec0ff */
[----:B------:R-:W-:Y:S01]  /*0260*/  IMAD.SHL.U32 R10, R14, 0x8, RZ ;  /* 0x000000080e0a7824 */ /* 0x000fe200078e00ff */
[----:B------:R-:W-:Y:S02]  /*0270*/  SHF.R.S32.HI R3, RZ, 0x3, R18 ;  /* 0x00000003ff037819 */ /* 0x000fe40000011412 */
[----:B------:R-:W-:Y:S01]  /*0280*/  LOP3.LUT R2, R13, 0xffffffe0, RZ, 0xc0, !PT ;  /* 0xffffffe00d027812 */ /* 0x000fe200078ec0ff */
[C---:B------:R-:W-:Y:S01]  /*0290*/  IMAD.IADD R0, R20.reuse, 0x1, -R0 ;  /* 0x0000000114007824 */ /* 0x040fe200078e0a00 */
[----:B------:R1:W-:Y:S01]  /*02a0*/  STL [R1+0x40], R10 ;  /* 0x0000400a01007387 */ /* 0x0003e20000100800 */
[----:B------:R-:W-:Y:S01]  /*02b0*/  IMAD.SHL.U32 R3, R3, 0x40, RZ ;  /* 0x0000004003037824 */ /* 0x000fe200078e00ff */
[----:B------:R-:W-:Y:S01]  /*02c0*/  SHF.R.S32.HI R24, RZ, 0x5, R13 ;  /* 0x00000005ff187819 */ /* 0x000fe2000001140d */
[----:B------:R-:W-:Y:S01]  /*02d0*/  IMAD.IADD R2, R20, 0x1, -R2 ;  /* 0x0000000114027824 */ /* 0x000fe200078e0a02 */
[----:B------:R-:W-:-:S02]  /*02e0*/  SHF.R.S32.HI R4, RZ, 0x1f, R0 ;  /* 0x0000001fff047819 */ /* 0x000fc40000011400 */
[----:B------:R-:W-:Y:S02]  /*02f0*/  LOP3.LUT R3, R3, 0xc0, RZ, 0xc0, !PT ;  /* 0x000000c003037812 */ /* 0x000fe400078ec0ff */
[-C--:B------:R-:W-:Y:S02]  /*0300*/  LEA.HI R15, R4, R0.reuse, RZ, 0x3 ;  /* 0x00000000040f7211 */ /* 0x080fe400078f18ff */
[----:B------:R-:W-:Y:S02]  /*0310*/  SHF.R.U32.HI R7, RZ, 0x3, R3 ;  /* 0x00000003ff077819 */ /* 0x000fe40000011603 */
[----:B------:R-:W-:Y:S02]  /*0320*/  LOP3.LUT R5, R3, 0x18, R10, 0xf8, !PT ;  /* 0x0000001803057812 */ /* 0x000fe400078ef80a */
[----:B------:R-:W-:Y:S02]  /*0330*/  LEA.HI R6, R0, R0, RZ, 0x1 ;  /* 0x0000000000067211 */ /* 0x000fe400078f08ff */
[----:B------:R-:W-:-:S02]  /*0340*/  SHF.R.S32.HI R8, RZ, 0x1f, R2 ;  /* 0x0000001fff087819 */ /* 0x000fc40000011402 */
[----:B------:R-:W-:Y:S02]  /*0350*/  LOP3.LUT R3, R15, 0xfffffff8, RZ, 0xc0, !PT ;  /* 0xfffffff80f037812 */ /* 0x000fe400078ec0ff */
[----:B------:R-:W-:Y:S02]  /*0360*/  LOP3.LUT R4, R6, 0x7fffffe, RZ, 0xc0, !PT ;  /* 0x07fffffe06047812 */ /* 0x000fe400078ec0ff */
[----:B------:R-:W-:Y:S01]  /*0370*/  LEA.HI R23, R8, R2, RZ, 0x2 ;  /* 0x0000000208177211 */ /* 0x000fe200078f10ff */
[C---:B------:R-:W-:Y:S01]  /*0380*/  IMAD.IADD R21, R0.reuse, 0x1, -R3 ;  /* 0x0000000100157824 */ /* 0x040fe200078e0a03 */
[----:B------:R-:W-:Y:S01]  /*0390*/  LEA.HI R2, R19, R20, RZ, 0x6 ;  /* 0x0000001413027211 */ /* 0x000fe200078f30ff */
[----:B------:R-:W-:Y:S01]  /*03a0*/  IMAD.IADD R22, R0, 0x1, -R4 ;  /* 0x0000000100167824 */ /* 0x000fe200078e0a04 */
[----:B------:R-:W-:Y:S02]  /*03b0*/  LOP3.LUT R3, R18, 0xfffffff8, RZ, 0xc0, !PT ;  /* 0xfffffff812037812 */ /* 0x000fe400078ec0ff */
[----:B-1----:R-:W-:-:S02]  /*03c0*/  SHF.R.S32.HI R10, RZ, 0x6, R2 ;  /* 0x00000006ff0a7819 */ /* 0x002fc40000011402 */
[----:B------:R-:W-:Y:S02]  /*03d0*/  SHF.R.S32.HI R0, RZ, 0x1f, R9 ;  /* 0x0000001fff007819 */ /* 0x000fe40000011409 */
[-C--:B------:R-:W-:Y:S01]  /*03e0*/  LEA.HI R2, R9, R17.reuse, RZ, 0x1 ;  /* 0x0000001109027211 */ /* 0x080fe200078f08ff */
[----:B------:R-:W-:Y:S01]  /*03f0*/  IMAD.IADD R9, R20, 0x1, -R3 ;  /* 0x0000000114097824 */ /* 0x000fe200078e0a03 */
[----:B------:R-:W-:Y:S02]  /*0400*/  LEA.HI R0, R0, R17, RZ, 0x3 ;  /* 0x0000001100007211 */ /* 0x000fe400078f18ff */
[----:B------:R-:W-:Y:S02]  /*0410*/  LOP3.LUT R4, R2, 0x7fffffe, RZ, 0xc0, !PT ;  /* 0x07fffffe02047812 */ /* 0x000fe400078ec0ff */
[----:B------:R-:W-:Y:S02]  /*0420*/  LEA.HI R11, R9, R9, RZ, 0x1 ;  /* 0x00000009090b7211 */ /* 0x000fe400078f08ff */
[----:B------:R-:W-:Y:S01]  /*0430*/  LOP3.LUT R0, R0, 0xfffffff8, RZ, 0xc0, !PT ;  /* 0xfffffff800007812 */ /* 0x000fe200078ec0ff */
[----:B------:R-:W-:Y:S01]  /*0440*/  IMAD.IADD R8, R17, 0x1, -R4 ;  /* 0x0000000111087824 */ /* 0x000fe200078e0a04 */
[----:B------:R-:W-:-:S02]  /*0450*/  LOP3.LUT R2, R11, 0x3fffffe, RZ, 0xc0, !PT ;  /* 0x03fffffe0b027812 */ /* 0x000fc400078ec0ff */
[----:B------:R-:W-:Y:S02]  /*0460*/  LOP3.LUT R12, R5, R7, RZ, 0x3c, !PT ;  /* 0x00000007050c7212 */ /* 0x000fe400078e3cff */
[----:B------:R-:W-:Y:S01]  /*0470*/  SHF.R.S32.HI R7, RZ, 0x1, R6 ;  /* 0x00000001ff077819 */ /* 0x000fe20000011406 */
[----:B------:R-:W-:Y:S01]  /*0480*/  IMAD.IADD R4, R9, 0x1, -R2 ;  /* 0x0000000109047824 */ /* 0x000fe200078e0a02 */
[----:B------:R-:W-:Y:S01]  /*0490*/  SHF.R.S32.HI R3, RZ, 0x1f, R6 ;  /* 0x0000001fff037819 */ /* 0x000fe20000011406 */
[----:B------:R-:W-:Y:S02]  /*04a0*/  IMAD.IADD R6, R17, 0x1, -R0 ;  /* 0x0000000111067824 */ /* 0x000fe400078e0a00 */
[----:B------:R-:W-:Y:S01]  /*04b0*/  IMAD R0, R10, 0x4, R16 ;  /* 0x000000040a007824 */ /* 0x000fe200078e0210 */
[----:B------:R-:W-:Y:S01]  /*04c0*/  LEA.HI R5, R3, R7, RZ, 0x2 ;  /* 0x0000000703057211 */ /* 0x000fe200078f10ff */
[----:B------:R-:W-:Y:S01]  /*04d0*/  IMAD R2, R24, 0x8, R8 ;  /* 0x0000000818027824 */ /* 0x000fe200078e0208 */
[----:B------:R-:W-:Y:S01]  /*04e0*/  LOP3.LUT R3, R6, 0x1, RZ, 0xc0, !PT ;  /* 0x0000000106037812 */ /* 0x000fe200078ec0ff */
[----:B------:R-:W-:Y:S01]  /*04f0*/  IMAD R222, R0, 0x8, R4 ;  /* 0x0000000800de7824 */ /* 0x000fe200078e0204 */
[----:B------:R-:W-:Y:S01]  /*0500*/  LOP3.LUT R5, R5, 0xfffffffc, RZ, 0xc0, !PT ;  /* 0xfffffffc05057812 */ /* 0x000fe200078ec0ff */
[----:B------:R-:W-:Y:S01]  /*0510*/  IMAD.U32 R0, R2, 0x20, R12 ;  /* 0x0000002002007824 */ /* 0x000fe200078e000c */
[----:B------:R-:W-:Y:S01]  /*0520*/  ISETP.NE.U32.AND P5, PT, R3, 0x1, PT ;  /* 0x000000010300780c */ /* 0x000fe20003fa5070 */
[----:B------:R-:W-:Y:S01]  /*0530*/  IMAD.SHL.U32 R10, R10, 0x20, RZ ;  /* 0x000000200a0a7824 */ /* 0x000fe200078e00ff */
[----:B------:R-:W-:Y:S01]  /*0540*/  LEA.HI R2, R19, R20, RZ, 0x7 ;  /* 0x0000001413027211 */ /* 0x000fe200078f38ff */
[----:B------:R-:W-:Y:S01]  /*0550*/  IMAD.SHL.U32 R20, R20, 0x2, RZ ;  /* 0x0000000214147824 */ /* 0x000fe200078e00ff */
[----:B------:R-:W-:Y:S01]  /*0560*/  LEA.HI R3, R13, R24, RZ, 0x1 ;  /* 0x000000180d037211 */ /* 0x000fe200078f08ff */
[----:B------:R1:W-:Y:S01]  /*0570*/  STL [R1+0x24], R0 ;  /* 0x0000240001007387 */ /* 0x0003e20000100800 */
[----:B------:R-:W-:Y:S01]  /*0580*/  IMAD.SHL.U32 R8, R14, 0x2, RZ ;  /* 0x000000020e087824 */ /* 0x000fe200078e00ff */
[----:B------:R-:W-:Y:S01]  /*0590*/  LOP3.LUT P4, RZ, R6, 0x2, RZ, 0xc0, !PT ;  /* 0x0000000206ff7812 */ /* 0x000fe2000788c0ff */
[----:B------:R-:W-:Y:S01]  /*05a0*/  IMAD.IADD R17, R7, 0x1, -R5 ;  /* 0x0000000107117824 */ /* 0x000fe200078e0a05 */
[----:B------:R-:W-:-:S02]  /*05b0*/  LOP3.LUT R4, R10, 0x6, R20, 0xf8, !PT ;  /* 0x000000060a047812 */ /* 0x000fc400078ef814 */
[----:B------:R-:W-:-:S03]  /*05c0*/  SEL R236, R236, 0x10, !P5 ;  /* 0x00000010ecec7807 */ /* 0x000fc60006800000 */
[----:B------:R2:W-:Y:S01]  /*05d0*/  STL [R1+0x38], R4 ;  /* 0x0000380401007387 */ /* 0x0005e20000100800 */
[----:B-1----:R-:W-:Y:S02]  /*05e0*/  SHF.R.S32.HI R0, RZ, 0x1f, R13 ;  /* 0x0000001fff007819 */ /* 0x002fe4000001140d */
[----:B------:R-:W-:Y:S02]  /*05f0*/  SHF.R.S32.HI R13, RZ, 0x7, R2 ;  /* 0x00000007ff0d7819 */ /* 0x000fe40000011402 */
[----:B------:R-:W-:Y:S01]  /*0600*/  LOP3.LUT R2, R3, 0xfffffffe, RZ, 0xc0, !PT ;  /* 0xfffffffe03027812 */ /* 0x000fe200078ec0ff */
[----:B------:R-:W-:Y:S01]  /*0610*/  IMAD.SHL.U32 R3, R9, 0x40, RZ ;  /* 0x0000004009037824 */ /* 0x000fe200078e00ff */
[----:B------:R-:W-:-:S03]  /*0620*/  LEA.HI R0, R0, R24, RZ, 0x2 ;  /* 0x0000001800007211 */ /* 0x000fc600078f10ff */
[----:B------:R-:W-:Y:S01]  /*0630*/  IMAD.IADD R14, R24, 0x1, -R2 ;  /* 0x00000001180e7824 */ /* 0x000fe200078e0a02 */
[----:B------:R-:W-:Y:S02]  /*0640*/  LOP3.LUT R0, R0, 0xfffffffc, RZ, 0xc0, !PT ;  /* 0xfffffffc00007812 */ /* 0x000fe400078ec0ff */
[----:B------:R-:W-:Y:S02]  /*0650*/  SHF.R.S32.HI R2, RZ, 0x1, R11 ;  /* 0x00000001ff027819 */ /* 0x000fe4000001140b */
[----:B------:R-:W-:Y:S01]  /*0660*/  LEA.HI R11, R6, R6, RZ, 0x1 ;  /* 0x00000006060b7211 */ /* 0x000fe200078f08ff */
[----:B------:R-:W-:Y:S01]  /*0670*/  IMAD.IADD R0, R24, 0x1, -R0 ;  /* 0x0000000118007824 */ /* 0x000fe200078e0a00 */
[----:B------:R-:W-:Y:S01]  /*0680*/  LOP3.LUT R7, R3, 0x1c0, RZ, 0xc0, !PT ;  /* 0x000001c003077812 */ /* 0x000fe200078ec0ff */
[----:B------:R-:W-:Y:S01]  /*0690*/  IMAD.SHL.U32 R5, R2, 0x40, RZ ;  /* 0x0000004002057824 */ /* 0x000fe200078e00ff */
[----:B--2---:R-:W-:Y:S01]  /*06a0*/  LOP3.LUT R4, R11, 0x3fffffe, RZ, 0xc0, !PT ;  /* 0x03fffffe0b047812 */ /* 0x004fe200078ec0ff */
[----:B------:R-:W-:Y:S01]  /*06b0*/  IMAD R12, R0, 0x200, R8 ;  /* 0x00000200000c7824 */ /* 0x000fe200078e0208 */
[----:B------:R-:W-:-:S02]  /*06c0*/  SHF.R.S32.HI R3, RZ, 0x3, R15 ;  /* 0x00000003ff037819 */ /* 0x000fc4000001140f */
[----:B------:R-:W-:Y:S01]  /*06d0*/  LOP3.LUT P6, RZ, R2, 0x2, RZ, 0xc0, !PT ;  /* 0x0000000202ff7812 */ /* 0x000fe200078cc0ff */
[----:B------:R-:W-:Y:S02]  /*06e0*/  IMAD.SHL.U32 R2, R0, 0x10, RZ ;  /* 0x0000001000027824 */ /* 0x000fe400078e00ff */
[C---:B------:R-:W-:Y:S01]  /*06f0*/  IMAD.IADD R15, R6.reuse, 0x1, -R4 ;  /* 0x00000001060f7824 */ /* 0x040fe200078e0a04 */
[----:B------:R-:W-:Y:S01]  /*0700*/  R2P PR, R21, 0x6 ;  /* 0x0000000615007804 */ /* 0x000fe20000000000 */
[----:B------:R-:W-:Y:S01]  /*0710*/  IMAD.SHL.U32 R4, R6, 0x40, RZ ;  /* 0x0000004006047824 */ /* 0x000fe200078e00ff */
[----:B------:R-:W-:Y:S01]  /*0720*/  SHF.R.U32.HI R6, RZ, 0x3, R7 ;  /* 0x00000003ff067819 */ /* 0x000fe20000011607 */
[----:B------:R-:W-:Y:S01]  /*0730*/  IMAD R22, R3, 0x8, R22 ;  /* 0x0000000803167824 */ /* 0x000fe200078e0216 */
[----:B------:R-:W-:Y:S01]  /*0740*/  SEL R223, R228, 0xffffffe0, !P6 ;  /* 0xffffffe0e4df7807 */ /* 0x000fe20007000000 */
[----:B------:R-:W-:Y:S01]  /*0750*/  IMAD R224, R0, 0x2, R3 ;  /* 0x0000000200e07824 */ /* 0x000fe200078e0203 */
[----:B------:R-:W-:Y:S01]  /*0760*/  LOP3.LUT R3, R7, 0x30, R2, 0xf8, !PT ;  /* 0x0000003007037812 */ /* 0x000fe200078ef802 */
[----:B------:R-:W-:Y:S01]  /*0770*/  IMAD R12, R15, 0x20, R12 ;  /* 0x000000200f0c7824 */ /* 0x000fe200078e020c */
[----:B------:R-:W-:-:S02]  /*0780*/  LOP3.LUT R2, R5, 0xc0, RZ, 0xc0, !PT ;  /* 0x000000c005027812 */ /* 0x000fc400078ec0ff */
[----:B------:R-:W-:Y:S02]  /*0790*/  LOP3.LUT R0, R4, 0x1c0, RZ, 0xc0, !PT ;  /* 0x000001c004007812 */ /* 0x000fe400078ec0ff */
[--C-:B------:R-:W-:Y:S02]  /*07a0*/  LOP3.LUT R9, R3, 0x8, R18.reuse, 0xf8, !PT ;  /* 0x0000000803097812 */ /* 0x100fe400078ef812 */
[----:B------:R-:W-:Y:S02]  /*07b0*/  LOP3.LUT R5, R2, 0x8, R18, 0xf8, !PT ;  /* 0x0000000802057812 */ /* 0x000fe400078ef812 */
[----:B------:R-:W-:Y:S02]  /*07c0*/  SHF.R.U32.HI R4, RZ, 0x3, R2 ;  /* 0x00000003ff047819 */ /* 0x000fe40000011602 */
[----:B------:R-:W-:Y:S01]  /*07d0*/  LOP3.LUT R3, R0, 0x20, R10, 0xf8, !PT ;  /* 0x0000002000037812 */ /* 0x000fe200078ef80a */
[----:B------:R-:W-:Y:S01]  /*07e0*/  IMAD.SHL.U32 R10, R16, 0x10, RZ ;  /* 0x00000010100a7824 */ /* 0x000fe200078e00ff */
[----:B------:R-:W-:Y:S01]  /*07f0*/  SHF.R.U32.HI R2, RZ, 0x3, R0 ;  /* 0x00000003ff027819 */ /* 0x000fe20000011600 */
[----:B------:R-:W-:Y:S01]  /*0800*/  IMAD R0, R13, 0x1000, R8 ;  /* 0x000010000d007824 */ /* 0x000fe200078e0208 */
[----:B------:R-:W-:-:S02]  /*0810*/  LOP3.LUT R4, R5, R4, RZ, 0x3c, !PT ;  /* 0x0000000405047212 */ /* 0x000fc400078e3cff */
[----:B------:R-:W-:Y:S01]  /*0820*/  LOP3.LUT R2, R3, R2, RZ, 0x3c, !PT ;  /* 0x0000000203027212 */ /* 0x000fe200078e3cff */
[----:B------:R-:W-:Y:S01]  /*0830*/  IMAD R0, R14, 0x400, R0 ;  /* 0x000004000e007824 */ /* 0x000fe200078e0200 */
[----:B------:R-:W-:Y:S01]  /*0840*/  LOP3.LUT R5, R9, R6, RZ, 0x3c, !PT ;  /* 0x0000000609057212 */ /* 0x000fe200078e3cff */
[----:B------:R-:W-:Y:S01]  /*0850*/  IMAD.U32 R222, R222, 0x20, R4 ;  /* 0x00000020dede7824 */ /* 0x000fe200078e0004 */
[----:B------:R-:W-:Y:S01]  /*0860*/  SEL R225, R228, 0xffffffe0, !P1 ;  /* 0xffffffe0e4e17807 */ /* 0x000fe20004800000 */
[----:B------:R-:W-:Y:S01]  /*0870*/  IMAD.IADD R239, R2, 0x1, R0 ;  /* 0x0000000102ef7824 */ /* 0x000fe200078e0200 */
[----:B------:R-:W-:Y:S01]  /*0880*/  SEL R226, R226, 0x40, P2 ;  /* 0x00000040e2e27807 */ /* 0x000fe20001000000 */
        /* <DEDUP_REMOVED lines=8> */
[----:B------:R-:W-:Y:S01]  /*0910*/  IMAD R5, R16, 0x200, R5 ;  /* 0x0000020010057824 */ /* 0x000fe200078e0205 */
[----:B------:R-:W-:Y:S01]  /*0920*/  LOP3.LUT R4, R4, 0x1c0, RZ, 0xc0, !PT ;  /* 0x000001c004047812 */ /* 0x000fe200078ec0ff */
[C---:B------:R-:W-:Y:S01]  /*0930*/  VIADD R237, R239.reuse, 0x20 ;  /* 0x00000020efed7836 */ /* 0x040fe20000000000 */
[C---:B------:R-:W-:Y:S01]  /*0940*/  LOP3.LUT P3, RZ, R0.reuse, 0x2, RZ, 0xc0, !PT ;  /* 0x0000000200ff7812 */ /* 0x040fe2000786c0ff */
[----:B------:R-:W-:Y:S01]  /*0950*/  IMAD.SHL.U32 R0, R0, 0x40, RZ ;  /* 0x0000004000007824 */ /* 0x000fe200078e00ff */
[----:B------:R-:W-:Y:S01]  /*0960*/  LOP3.LUT R2, R2, 0xc0, RZ, 0xc0, !PT ;  /* 0x000000c002027812 */ /* 0x000fe200078ec0ff */
[----:B------:R-:W-:Y:S01]  /*0970*/  @P4 VIADD R237, R239, 0xffffffe0 ;  /* 0xffffffe0efed4836 */ /* 0x000fe20000000000 */
[----:B------:R-:W-:Y:S01]  /*0980*/  LOP3.LUT R3, R3, 0x8, RZ, 0xc0, !PT ;  /* 0x0000000803037812 */ /* 0x000fe200078ec0ff */
[----:B------:R-:W-:Y:S01]  /*0990*/  IMAD.IADD R238, R239, 0x1, R236 ;  /* 0x00000001efee7824 */ /* 0x000fe200078e02ec */
[----:B------:R-:W-:Y:S01]  /*09a0*/  LOP3.LUT R0, R0, 0xc0, RZ, 0xc0, !PT ;  /* 0x000000c000007812 */ /* 0x000fe200078ec0ff */
[----:B------:R-:W-:Y:S01]  /*09b0*/  IMAD.IADD R223, R223, 0x1, R222 ;  /* 0x00000001dfdf7824 */ /* 0x000fe200078e02de */
[----:B------:R-:W-:Y:S01]  /*09c0*/  SHF.R.U32.HI R9, RZ, 0x3, R4 ;  /* 0x00000003ff097819 */ /* 0x000fe20000011604 */
[----:B------:R-:W-:Y:S01]  /*09d0*/  IMAD.IADD R236, R236, 0x1, R237 ;  /* 0x00000001ecec7824 */ /* 0x000fe200078e02ed */
[----:B------:R-:W-:-:S02]  /*09e0*/  SHF.R.U32.HI R6, RZ, 0x3, R2 ;  /* 0x00000003ff067819 */ /* 0x000fc40000011602 */
[----:B------:R-:W-:Y:S02]  /*09f0*/  SHF.R.U32.HI R8, RZ, 0x3, R0 ;  /* 0x00000003ff087819 */ /* 0x000fe40000011600 */
        /* <DEDUP_REMOVED lines=8> */
[C---:B------:R-:W-:Y:S01]  /*0a80*/  IMAD R19, R14.reuse, 0x10, R4 ;  /* 0x000000100e137824 */ /* 0x040fe200078e0204 */
[----:B------:R-:W-:Y:S01]  /*0a90*/  LOP3.LUT P0, RZ, R17, 0x2, RZ, 0xc0, !PT ;  /* 0x0000000211ff7812 */ /* 0x000fe2000780c0ff */
[----:B------:R-:W-:-:S02]  /*0aa0*/  IMAD R4, R14, 0x200, R0 ;  /* 0x000002000e047824 */ /* 0x000fc400078e0200 */
[----:B------:R-:W-:Y:S01]  /*0ab0*/  IMAD.IADD R229, R0, 0x1, R2 ;  /* 0x0000000100e57824 */ /* 0x000fe200078e0202 */
[----:B------:R-:W-:Y:S01]  /*0ac0*/  STL [R1+0x48], R19 ;  /* 0x0000481301007387 */ /* 0x000fe20000100800 */
[----:B------:R-:W-:Y:S01]  /*0ad0*/  IMAD.U32 R0, RZ, RZ, UR6 ;  /* 0x00000006ff007e24 */ /* 0x000fe2000f8e00ff */
[----:B------:R-:W-:Y:S01]  /*0ae0*/  USHF.R.S32.HI UR6, URZ, 0x1f, UR57 ;  /* 0x0000001f3f067899 */ /* 0x000fe20008011439 */
[----:B------:R-:W-:Y:S01]  /*0af0*/  IMAD.IADD R230, R4, 0x1, R3 ;  /* 0x0000000104e67824 */ /* 0x000fe200078e0203 */
[----:B------:R-:W-:Y:S01]  /*0b00*/  SEL R228, R228, 0xffffffe0, !P0 ;  /* 0xffffffe0e4e47807 */ /* 0x000fe20004000000 */
        /* <DEDUP_REMOVED lines=22> */
[----:B------:R1:W-:Y:S01]  /*0c70*/  STL [R1+0x1c], R2 ;  /* 0x00001c0201007387 */ /* 0x0003e20000100800 */
[----:B------:R-:W-:-:S05]  /*0c80*/  @P3 VIADD R0, R2, 0xffffffe0 ;  /* 0xffffffe002003836 */ /* 0x000fca0000000000 */
[----:B------:R1:W-:Y:S02]  /*0c90*/  STL [R1+0x20], R0 ;  /* 0x0000200001007387 */ /* 0x0003e40000100800 */
.L_x_310:
        /* <DEDUP_REMOVED lines=67> */
.L_x_282:
        /* <DEDUP_REMOVED lines=20> */
[----:B------:R-:W-:Y:S01]  /*1210*/  ULDC UR44, c[0x0][0x2dc] ;  /* 0x0000b700002c7ab9 */ /* 0x000fe20000000800 */
[----:B------:R-:W-:Y:S01]  /*1220*/  ULDC UR61, c[0x0][0x270] ;  /* 0x00009c00003d7ab9 */ /* 0x000fe20000000800 */
[----:B------:R-:W-:Y:S02]  /*1230*/  USHF.R.S32.HI UR33, URZ, 0x1f, UR59 ;  /* 0x0000001f3f217899 */ /* 0x000fe4000801143b */
[----:B------:R-:W-:Y:S01]  /*1240*/  @!UP1 UIMAD.WIDE.U32 UR30, UR45, UR10, URZ ;  /* 0x0000000a2d1e92a5 */ /* 0x000fe2000f8e003f */
[----:B-1----:R-:W-:Y:S01]  /*1250*/  IABS R6, R7 ;  /* 0x0000000700067213 */ /* 0x002fe20000000000 */
[----:B------:R-:W-:Y:S01]  /*1260*/  USEL UR29, UR9, URZ, UP2 ;  /* 0x0000003f091d7287 */ /* 0x000fe20009000000 */
[----:B------:R-:W-:Y:S01]  /*1270*/  ISETP.NE.AND P3, PT, R7, RZ, PT ;  /* 0x000000ff0700720c */ /* 0x000fe20003f65270 */
[----:B------:R-:W-:Y:S01]  /*1280*/  ULDC.U8 UR23, c[0x0][0x480] ;  /* 0x0001200000177ab9 */ /* 0x000fe20000000000 */
[----:B------:R-:W1:Y:S01]  /*1290*/  I2F.RP R4, R6 ;  /* 0x0000000600047306 */ /* 0x000e620000209400 */
[----:B------:R-:W-:Y:S01]  /*12a0*/  ULDC.U8 UR22, c[0x0][0x3d8] ;  /* 0x0000f60000167ab9 */ /* 0x000fe20000000000 */
[----:B------:R-:W-:-:S02]  /*12b0*/  UIMAD.WIDE.U32 UR14, UR18, UR38, URZ ;  /* 0x00000026120e72a5 */ /* 0x000fc4000f8e003f */
[----:B--2---:R-:W-:Y:S02]  /*12c0*/  UIMAD.WIDE.U32 UR26, UR5, UR12, URZ ;  /* 0x0000000c051a72a5 */ /* 0x004fe4000f8e003f */
[----:B------:R-:W-:Y:S02]  /*12d0*/  @UP0 UIADD3 UR9, UR35, UR37, URZ ;  /* 0x0000002523090290 */ /* 0x000fe4000fffe03f */
[----:B------:R-:W-:Y:S02]  /*12e0*/  UIMAD UR42, UR5, UR13, UR27 ;  /* 0x0000000d052a72a4 */ /* 0x000fe4000f8e021b */
[----:B------:R-:W-:Y:S01]  /*12f0*/  @!UP1 UIMAD UR5, UR58, UR10, URZ ;  /* 0x0000000a3a0592a4 */ /* 0x000fe2000f8e023f */
[----:B------:R-:W-:Y:S01]  /*1300*/  @UP1 ULDC.64 UR12, c[0x0][0x420] ;  /* 0x00010800000c1ab9 */ /* 0x000fe20000000a00 */
[----:B------:R-:W-:Y:S01]  /*1310*/  UIMAD UR51, UR57, UR44, URZ ;  /* 0x0000002c393372a4 */ /* 0x000fe2000f8e023f */
[----:B-1----:R-:W1:Y:S01]  /*1320*/  MUFU.RCP R4, R4 ;  /* 0x0000000400047308 */ /* 0x002e620000001000 */
[----:B------:R-:W-:-:S02]  /*1330*/  @!UP1 UIMAD UR27, UR45, UR11, UR5 ;  /* 0x0000000b2d1b92a4 */ /* 0x000fc4000f8e0205 */
[----:B------:R-:W-:Y:S02]  /*1340*/  UIADD3 UR5, UR34, 0x3f, URZ ;  /* 0x0000003f22057890 */ /* 0x000fe4000fffe03f */
[----:B------:R-:W-:Y:S02]  /*1350*/  UIMAD.WIDE UR10, UR44, UR61, URZ ;  /* 0x0000003d2c0a72a5 */ /* 0x000fe4000f8e023f */
[----:B------:R-:W-:Y:S02]  /*1360*/  USHF.R.S32.HI UR20, URZ, 0x1f, UR5 ;  /* 0x0000001f3f147899 */ /* 0x000fe40008011405 */
[----:B------:R-:W-:Y:S02]  /*1370*/  @UP1 UIMAD.WIDE.U32 UR40, UR18, UR12, URZ ;  /* 0x0000000c122812a5 */ /* 0x000fe4000f8e003f */
[----:B------:R-:W-:Y:S02]  /*1380*/  UISETP.NE.AND UP4, UPT, UR23, URZ, UPT ;  /* 0x0000003f1700728c */ /* 0x000fe4000bf85270 */
[----:B------:R-:W-:-:S02]  /*1390*/  UISETP.NE.AND UP3, UPT, UR22, URZ, UPT ;  /* 0x0000003f1600728c */ /* 0x000fc4000bf65270 */
[----:B------:R-:W-:Y:S01]  /*13a0*/  ULEA.HI UR44, UR20, UR5, URZ, 0x6 ;  /* 0x00000005142c7291 */ /* 0x000fe2000f8f303f */
[----:B-1----:R-:W-:Y:S01]  /*13b0*/  VIADD R4, R4, 0xffffffe ;  /* 0x0ffffffe04047836 */ /* 0x002fe20000000000 */
[----:B------:R-:W-:Y:S01]  /*13c0*/  @UP0 ULDC.64 UR22, c[0x0][0x248] ;  /* 0x0000920000160ab9 */ /* 0x000fe20000000a00 */
[----:B------:R-:W-:Y:S02]  /*13d0*/  UIMAD UR5, UR33, UR45, URZ ;  /* 0x0000002d210572a4 */ /* 0x000fe4000f8e023f */
[----:B------:R-:W1:Y:S01]  /*13e0*/  F2I.FTZ.U32.TRUNC.NTZ R5, R4 ;  /* 0x0000000400057305 */ /* 0x000e62000021f000 */
[----:B------:R-:W-:Y:S02]  /*13f0*/  USEL UR55, UR16, UR14, !UP1 ;  /* 0x0000000e10377287 */ /* 0x000fe4000c800000 */
[----:B------:R-:W-:Y:S02]  /*1400*/  UIADD3 UR24, UR17, UR24, URZ ;  /* 0x0000001811187290 */ /* 0x000fe4000fffe03f */
[----:B------:R-:W-:-:S02]  /*1410*/  @UP0 UIMAD.WIDE.U32 UR16, UR9, UR22, URZ ;  /* 0x00000016091002a5 */ /* 0x000fc4000f8e003f */
[----:B------:R-:W-:Y:S02]  /*1420*/  @UP1 UIMAD UR47, UR18, UR13, UR41 ;  /* 0x0000000d122f12a4 */ /* 0x000fe4000f8e0229 */
[----:B------:R-:W-:Y:S02]  /*1430*/  @UP0 UIMAD UR9, UR9, UR23, URZ ;  /* 0x00000017090902a4 */ /* 0x000fe4000f8e023f */
[----:B------:R-:W-:Y:S02]  /*1440*/  UIMAD.WIDE.U32 UR12, UR45, UR59, URZ ;  /* 0x0000003b2d0c72a5 */ /* 0x000fe4000f8e003f */
[----:B------:R-:W-:Y:S01]  /*1450*/  UIMAD UR5, UR58, UR59, UR5 ;  /* 0x0000003b3a0572a4 */ /* 0x000fe2000f8e0205 */
[----:B-1----:R-:W-:Y:S01]  /*1460*/  IMAD.MOV R0, RZ, RZ, -R5 ;  /* 0x000000ffff007224 */ /* 0x002fe200078e0a05 */
[----:B------:R-:W-:Y:S01]  /*1470*/  UIMAD UR21, UR18, UR39, URZ ;  /* 0x00000027121572a4 */ /* 0x000fe2000f8e023f */
[----:B------:R-:W-:Y:S01]  /*1480*/  IMAD.MOV.U32 R4, RZ, RZ, RZ ;  /* 0x000000ffff047224 */ /* 0x000fe200078e00ff */
[----:B------:R-:W-:Y:S01]  /*1490*/  @UP0 UIADD3 UR49, UR17, UR9, URZ ;  /* 0x0000000911310290 */ /* 0x000fe2000fffe03f */
[----:B------:R-:W-:Y:S01]  /*14a0*/  IMAD R0, R0, R6, RZ ;  /* 0x0000000600007224 */ /* 0x000fe200078e02ff */
[----:B------:R-:W-:-:S02]  /*14b0*/  UIMAD UR9, UR11, UR12, URZ ;  /* 0x0000000c0b0972a4 */ /* 0x000fc4000f8e023f */
[----:B------:R-:W-:Y:S01]  /*14c0*/  UIADD3 UR5, UR13, UR5, URZ ;  /* 0x000000050d057290 */ /* 0x000fe2000fffe03f */
[----:B------:R-:W-:Y:S01]  /*14d0*/  IMAD.HI.U32 R0, R5, R0, R4 ;  /* 0x0000000005007227 */ /* 0x000fe200078e0004 */
[----:B------:R-:W-:Y:S01]  /*14e0*/  ULDC UR43, c[0x0][0x2c4] ;  /* 0x0000b100002b7ab9 */ /* 0x000fe20000000800 */
[----:B------:R-:W-:Y:S02]  /*14f0*/  @UP1 UIADD3 UR24, UR15, UR21, URZ ;  /* 0x000000150f181290 */ /* 0x000fe4000fffe03f */
[----:B------:R-:W-:Y:S02]  /*1500*/  UIMAD.WIDE.U32 UR14, UR10, UR12, URZ ;  /* 0x0000000c0a0e72a5 */ /* 0x000fe4000f8e003f */
[----:B------:R-:W-:Y:S01]  /*1510*/  IMAD.HI.U32 R0, R0, R2, RZ ;  /* 0x0000000200007227 */ /* 0x000fe200078e00ff */
[----:B------:R-:W-:Y:S01]  /*1520*/  @UP0 UMOV UR48, UR16 ;  /* 0x0000001000300c82 */ /* 0x000fe20008000000 */
[----:B------:R-:W-:Y:S02]  /*1530*/  UIMAD UR5, UR10, UR5, UR9 ;  /* 0x000000050a0572a4 */ /* 0x000fe4000f8e0209 */
[----:B------:R-:W-:Y:S01]  /*1540*/  IMAD.MOV R4, RZ, RZ, -R0 ;  /* 0x000000ffff047224 */ /* 0x000fe200078e0a00 */
[----:B------:R-:W-:-:S02]  /*1550*/  UIMAD.WIDE.U32 UR12, UR10, UR18, URZ ;  /* 0x000000120a0c72a5 */ /* 0x000fc4000f8e003f */
[----:B------:R-:W-:Y:S01]  /*1560*/  @UP3 UIMAD UR16, UR45, UR43, URZ ;  /* 0x0000002b2d1032a4 */ /* 0x000fe2000f8e023f */
[C---:B------:R-:W-:Y:S01]  /*1570*/  IMAD R2, R6.reuse, R4, R2 ;  /* 0x0000000406027224 */ /* 0x040fe200078e0202 */
[----:B------:R-:W-:Y:S02]  /*1580*/  ULOP3.LUT UR9, UR44, 0xffffffc0, URZ, 0xc0, !UPT ;  /* 0xffffffc02c097892 */ /* 0x000fe4000f8ec03f */
[----:B------:R-:W-:Y:S02]  /*1590*/  UIADD3 UR46, UR15, UR5, URZ ;  /* 0x000000050f2e7290 */ /* 0x000fe4000fffe03f */
[----:B------:R-:W-:Y:S01]  /*15a0*/  ISETP.GT.U32.AND P1, PT, R6, R2, PT ;  /* 0x000000020600720c */ /* 0x000fe20003f24070 */
[----:B------:R-:W-:Y:S02]  /*15b0*/  USHF.L.U64.HI UR19, UR45, 0x7, UR58 ;  /* 0x000000072d137899 */ /* 0x000fe4000801023a */
[----:B------:R-:W-:Y:S02]  /*15c0*/  USEL UR56, UR14, UR12, !UP1 ;  /* 0x0000000c0e387287 */ /* 0x000fe4000c800000 */
[----:B------:R-:W-:-:S02]  /*15d0*/  @UP3 USEL UR5, UR16, UR18, !UP1 ;  /* 0x0000001210053287 */ /* 0x000fc4000c800000 */
[----:B------:R-:W-:Y:S01]  /*15e0*/  UIADD3 UR14, UR9, -0x40, URZ ;  /* 0xffffffc0090e7890 */ /* 0x000fe2000fffe03f */
[----:B------:R-:W-:Y:S01]  /*15f0*/  @UP3 ULDC UR17, c[0x0][0x2e4] ;  /* 0x0000b90000113ab9 */ /* 0x000fe20000000800 */
[----:B------:R-:W-:Y:S02]  /*1600*/  USEL UR32, UR19, URZ, UP2 ;  /* 0x0000003f13207287 */ /* 0x000fe40009000000 */
[----:B------:R-:W-:Y:S02]  /*1610*/  @UP3 UIMAD UR20, UR57, UR17, UR5 ;  /* 0x00000011391432a4 */ /* 0x000fe4000f8e0205 */
[-C--:B------:R-:W-:Y:S01]  /*1620*/  @!P1 IADD3 R2, R2, -R6.reuse, RZ ;  /* 0x8000000602029210 */ /* 0x080fe20007ffe0ff */
[----:B------:R-:W-:Y:S01]  /*1630*/  USHF.R.S32.HI UR19, URZ, 0x1f, UR14 ;  /* 0x0000001f3f137899 */ /* 0x000fe2000801140e */
[----:B------:R-:W-:Y:S01]  /*1640*/  @!P1 VIADD R0, R0, 0x1 ;  /* 0x0000000100009836 */ /* 0x000fe20000000000 */
[----:B------:R-:W-:Y:S01]  /*1650*/  UIADD3 UR5, UP2, UR14, UR29, URZ ;  /* 0x0000001d0e057290 */ /* 0x000fe2000ff5e03f */
[----:B------:R-:W-:Y:S01]  /*1660*/  ISETP.GE.U32.AND P0, PT, R2, R6, PT ;  /* 0x000000060200720c */ /* 0x000fe20003f06070 */
[----:B------:R-:W-:Y:S01]  /*1670*/  @!UP3 UIMAD UR12, UR45, UR61, UR57 ;  /* 0x0000003d2d0cb2a4 */ /* 0x000fe2000f8e0239 */
[----:B------:R-:W-:Y:S01]  /*1680*/  LOP3.LUT R2, R7, UR57, RZ, 0x3c, !PT ;  /* 0x0000003907027c12 */ /* 0x000fe2000f8e3cff */
[----:B------:R-:W-:Y:S01]  /*1690*/  UIADD3.X UR15, UR19, UR32, URZ, UP2, !UPT ;  /* 0x00000020130f7290 */ /* 0x000fe200097fe43f */
[----:B------:R-:W-:Y:S01]  /*16a0*/  PLOP3.LUT P1, PT, PT, PT, UP0, 0x80, 0x0 ;  /* 0x000000000000781c */ /* 0x000fe20003f2f008 */
[----:B------:R-:W-:Y:S01]  /*16b0*/  UIMAD UR9, UR11, UR5, URZ ;  /* 0x000000050b0972a4 */ /* 0x000fe2000f8e023f */
[----:B------:R-:W-:Y:S01]  /*16c0*/  ISETP.GE.AND P2, PT, R2, RZ, PT ;  /* 0x000000ff0200720c */ /* 0x000fe20003f46270 */
[----:B------:R-:W-:-:S02]  /*16d0*/  @UP0 UIADD3 UR25, UR35, UR37, URZ ;  /* 0x0000002523190290 */ /* 0x000fc4000fffe03f */
[----:B------:R-:W-:Y:S01]  /*16e0*/  @!UP3 UIMAD UR20, UR12, UR43, URZ ;  /* 0x0000002b0c14b2a4 */ /* 0x000fe2000f8e023f */
[----:B------:R-:W-:Y:S01]  /*16f0*/  @UP0 ULDC.64 UR16, c[0x0][0x250] ;  /* 0x0000940000100ab9 */ /* 0x000fe20000000a00 */
[----:B------:R-:W-:Y:S02]  /*1700*/  UIMAD.WIDE.U32 UR32, UR10, UR5, URZ ;  /* 0x000000050a2072a5 */ /* 0x000fe4000f8e003f */
[----:B------:R-:W-:Y:S01]  /*1710*/  @P0 VIADD R0, R0, 0x1 ;  /* 0x0000000100000836 */ /* 0x000fe20000000000 */
[----:B------:R-:W-:Y:S01]  /*1720*/  UIMAD UR12, UR11, UR18, URZ ;  /* 0x000000120b0c72a4 */ /* 0x000fe2000f8e023f */
[----:B------:R-:W-:Y:S01]  /*1730*/  PLOP3.LUT P0, PT, PT, PT, UP3, 0x80, 0x0 ;  /* 0x000000000000781c */ /* 0x000fe20003f0f038 */
[----:B------:R-:W-:Y:S02]  /*1740*/  UIMAD UR5, UR10, UR15, UR9 ;  /* 0x0000000f0a0572a4 */ /* 0x000fe4000f8e0209 */
[----:B------:R-:W-:Y:S01]  /*1750*/  @UP0 UIMAD.WIDE.U32 UR10, UR25, UR16, URZ ;  /* 0x00000010190a02a5 */ /* 0x000fe2000f8e003f */
[----:B------:R-:W-:Y:S01]  /*1760*/  @!P2 IADD3 R0, -R0, RZ, RZ ;  /* 0x000000ff0000a210 */ /* 0x000fe20007ffe1ff */
[----:B------:R-:W-:Y:S01]  /*1770*/  @UP0 UIMAD UR9, UR25, UR17, URZ ;  /* 0x00000011190902a4 */ /* 0x000fe2000f8e023f */
[----:B------:R-:W-:Y:S01]  /*1780*/  @!P3 LOP3.LUT R0, RZ, R7, RZ, 0x33, !PT ;  /* 0x00000007ff00b212 */ /* 0x000fe200078e33ff */
[----:B------:R-:W-:-:S02]  /*1790*/  USEL UR53, UR42, URZ, UP4 ;  /* 0x0000003f2a357287 */ /* 0x000fc4000a000000 */
[----:B------:R-:W-:Y:S02]  /*17a0*/  USHF.R.S32.HI UR50, URZ, 0x1f, UR28 ;  /* 0x0000001f3f327899 */ /* 0x000fe4000801141c */
[----:B------:R-:W-:Y:S02]  /*17b0*/  @!UP1 UIADD3 UR47, UR31, UR27, URZ ;  /* 0x0000001b1f2f9290 */ /* 0x000fe4000fffe03f */
[----:B------:R-:W-:Y:S02]  /*17c0*/  @UP1 UIADD3 UR46, UR13, UR12, URZ ;  /* 0x0000000c0d2e1290 */ /* 0x000fe4000fffe03f */
[----:B------:R-:W-:Y:S02]  /*17d0*/  USHF.R.S32.HI UR54, URZ, 0x1f, UR51 ;  /* 0x0000001f3f367899 */ /* 0x000fe40008011433 */
[----:B------:R-:W-:Y:S02]  /*17e0*/  USEL UR52, UR26, URZ, UP4 ;  /* 0x0000003f1a347287 */ /* 0x000fe4000a000000 */
[----:B------:R-:W-:-:S02]  /*17f0*/  @UP0 UIADD3 UR43, UR11, UR9, URZ ;  /* 0x000000090b2b0290 */ /* 0x000fc4000fffe03f */
        /* <DEDUP_REMOVED lines=15> */
.L_x_284:
        /* <DEDUP_REMOVED lines=13> */
.L_x_285:
        /* <DEDUP_REMOVED lines=11> */
.L_x_286:
[----:B------:R-:W-:-:S04]  /*1a70*/  UIMAD UR9, UR45, UR61, UR57 ;  /* 0x0000003d2d0972a4 */ /* 0x000fc8000f8e0239 */
[----:B------:R-:W-:-:S12]  /*1a80*/  UIMAD UR9, UR9, UR59, URZ ;  /* 0x0000003b090972a4 */ /* 0x000fd8000f8e023f */
.L_x_287:
[----:B------:R-:W2:Y:S01]  /*1a90*/  LDL.64 R4, [R1+0x40] ;  /* 0x0000400001047983 */ /* 0x000ea20000100a00 */
[----:B------:R-:W-:Y:S01]  /*1aa0*/  ULDC.64 UR10, c[0x0][0x420] ;  /* 0x00010800000a7ab9 */ /* 0x000fe20000000a00 */
[----:B------:R-:W-:Y:S02]  /*1ab0*/  ULDC.64 UR12, c[0x0][0x428] ;  /* 0x00010a00000c7ab9 */ /* 0x000fe40000000a00 */
[----:B------:R1:W3:Y:S01]  /*1ac0*/  LDL.64 R12, [R1+0x40] ;  /* 0x00004000010c7983 */ /* 0x0002e20000100a00 */
[----:B------:R-:W-:Y:S01]  /*1ad0*/  IMAD.U32 R9, RZ, RZ, UR10 ;  /* 0x0000000aff097e24 */ /* 0x000fe2000f8e00ff */
[----:B------:R-:W-:Y:S01]  /*1ae0*/  USHF.R.S32.HI UR15, URZ, 0x1f, UR57 ;  /* 0x0000001f3f0f7899 */ /* 0x000fe20008011439 */
[----:B------:R-:W-:Y:S01]  /*1af0*/  BSSY B1, `(.L_x_283) ;  /* 0x0000770000017945 */ /* 0x000fe20003800000 */
[----:B------:R-:W4:Y:S01]  /*1b00*/  S2R R29, SR_TID.X ;  /* 0x00000000001d7919 */ /* 0x000f220000002100 */
[----:B------:R-:W-:Y:S01]  /*1b10*/  UIADD3 UR18, UR14, UR9, URZ ;  /* 0x000000090e127290 */ /* 0x000fe2000fffe03f */
[----:B------:R-:W-:Y:S01]  /*1b20*/  ULDC UR25, c[0x0][0x2dc] ;  /* 0x0000b70000197ab9 */ /* 0x000fe20000000800 */
[----:B------:R-:W5:Y:S01]  /*1b30*/  S2R R30, SR_TID.X ;  /* 0x00000000001e7919 */ /* 0x000f620000002100 */
[----:B------:R-:W-:-:S02]  /*1b40*/  UIMAD UR30, UR25, UR61, URZ ;  /* 0x0000003d191e72a4 */ /* 0x000fc4000f8e023f */
[----:B------:R-:W-:Y:S01]  /*1b50*/  UIADD3 UR20, UR14, UR20, URZ ;  /* 0x000000140e147290 */ /* 0x000fe2000fffe03f */
[----:B------:R-:W1:Y:S01]  /*1b60*/  S2R R11, SR_TID.X ;  /* 0x00000000000b7919 */ /* 0x000e620000002100 */
[----:B------:R-:W-:Y:S01]  /*1b70*/  UISETP.GE.AND UP2, UPT, UR34, 0x1, UPT ;  /* 0x000000012200788c */ /* 0x000fe2000bf46270 */
[----:B------:R-:W-:Y:S01]  /*1b80*/  ULDC.64 UR26, c[0x0][0x3e0] ;  /* 0x0000f800001a7ab9 */ /* 0x000fe20000000a00 */
[----:B------:R-:W1:Y:S01]  /*1b90*/  S2R R14, SR_TID.X ;  /* 0x00000000000e7919 */ /* 0x000e620000002100 */
[----:B------:R-:W-:Y:S01]  /*1ba0*/  ULDC.64 UR40, c[0x0][0x478] ;  /* 0x00011e0000287ab9 */ /* 0x000fe20000000a00 */
[----:B------:R-:W-:Y:S01]  /*1bb0*/  ULEA.HI.SX32 UR29, UR44, 0xffffffff, 0x1a ;  /* 0xffffffff2c1d7891 */ /* 0x000fe2000f8fd23f */
[----:B------:R-:W1:Y:S01]  /*1bc0*/  S2R R15, SR_TID.X ;  /* 0x00000000000f7919 */ /* 0x000e620000002100 */
[----:B----4-:R-:W-:-:S04]  /*1bd0*/  SHF.R.S32.HI R29, RZ, 0x1f, R29 ;  /* 0x0000001fff1d7819 */ /* 0x010fc8000001141d */
[----:B-----5:R-:W-:-:S04]  /*1be0*/  LEA.HI R29, R29, R30, RZ, 0x2 ;  /* 0x0000001e1d1d7211 */ /* 0x020fc800078f10ff */
[----:B------:R-:W-:-:S04]  /*1bf0*/  SHF.R.S32.HI R29, RZ, 0x2, R29 ;  /* 0x00000002ff1d7819 */ /* 0x000fc8000001141d */
[----:B------:R-:W-:Y:S02]  /*1c00*/  SHF.R.S32.HI R26, RZ, 0x1f, R29 ;  /* 0x0000001fff1a7819 */ /* 0x000fe4000001141d */
[----:B------:R-:W-:Y:S02]  /*1c10*/  IADD3 R2, P0, R29, UR14, RZ ;  /* 0x0000000e1d027c10 */ /* 0x000fe4000ff1e0ff */
[----:B-1----:R-:W-:-:S04]  /*1c20*/  SHF.R.S32.HI R14, RZ, 0x1f, R14 ;  /* 0x0000001fff0e7819 */ /* 0x002fc8000001140e */
[----:B------:R-:W-:-:S04]  /*1c30*/  LEA.HI R14, R14, R15, RZ, 0x5 ;  /* 0x0000000f0e0e7211 */ /* 0x000fc800078f28ff */
[----:B------:R-:W-:Y:S02]  /*1c40*/  SHF.R.S32.HI R14, RZ, 0x5, R14 ;  /* 0x00000005ff0e7819 */ /* 0x000fe4000001140e */
[----:B--2---:R-:W-:Y:S01]  /*1c50*/  IADD3.X R5, R26, UR19, RZ, P0, !PT ;  /* 0x000000131a057c10 */ /* 0x004fe200087fe4ff */
[----:B---3--:R-:W-:-:S04]  /*1c60*/  IMAD.MOV.U32 R12, RZ, RZ, R4 ;  /* 0x000000ffff0c7224 */ /* 0x008fc800078e0004 */
[----:B------:R-:W-:Y:S01]  /*1c70*/  IMAD R6, R5, UR38, RZ ;  /* 0x0000002605067c24 */ /* 0x000fe2000f8e02ff */
[----:B------:R-:W-:-:S03]  /*1c80*/  SHF.R.S32.HI R13, RZ, 0x1f, R12 ;  /* 0x0000001fff0d7819 */ /* 0x000fc6000001140c */
[----:B------:R-:W-:Y:S01]  /*1c90*/  IMAD R8, R2, UR39, R6 ;  /* 0x0000002702087c24 */ /* 0x000fe2000f8e0206 */
[----:B------:R-:W-:Y:S01]  /*1ca0*/  IADD3 R4, P0, R12, UR5, RZ ;  /* 0x000000050c047c10 */ /* 0x000fe2000ff1e0ff */
[----:B------:R-:W-:Y:S01]  /*1cb0*/  UIMAD UR5, UR19, UR10, URZ ;  /* 0x0000000a130572a4 */ /* 0x000fe2000f8e023f */
[----:B------:R-:W-:Y:S02]  /*1cc0*/  IMAD.WIDE.U32 R6, R2, UR38, R12 ;  /* 0x0000002602067c25 */ /* 0x000fe4000f8e000c */
[----:B------:R-:W-:Y:S01]  /*1cd0*/  IADD3.X R5, R13, UR47, RZ, P0, !PT ;  /* 0x0000002f0d057c10 */ /* 0x000fe200087fe4ff */
[----:B------:R-:W-:Y:S01]  /*1ce0*/  UIMAD UR5, UR14, UR11, UR5 ;  /* 0x0000000b0e0572a4 */ /* 0x000fe2000f8e0205 */
[----:B------:R1:W-:Y:S01]  /*1cf0*/  STL [R1+0x44], R13 ;  /* 0x0000440d01007387 */ /* 0x0003e20000100800 */
[----:B------:R-:W-:Y:S01]  /*1d00*/  IMAD.U32 R2, RZ, RZ, UR12 ;  /* 0x0000000cff027e24 */ /* 0x000fe2000f8e00ff */
[----:B------:R-:W-:Y:S01]  /*1d10*/  IADD3 R6, P0, R6, UR55, RZ ;  /* 0x0000003706067c10 */ /* 0x000fe2000ff1e0ff */
[----:B------:R-:W-:Y:S01]  /*1d20*/  IMAD.WIDE.U32 R4, R9, UR14, R4 ;  /* 0x0000000e09047c25 */ /* 0x000fe2000f8e0004 */
[----:B------:R-:W-:Y:S01]  /*1d30*/  ULDC.64 UR38, c[0x0][0x2b0] ;  /* 0x0000ac0000267ab9 */ /* 0x000fe20000000a00 */
[----:B------:R-:W-:Y:S01]  /*1d40*/  UIMAD.WIDE UR18, UR18, 0x4, UR40 ;  /* 0x00000004121278a5 */ /* 0x000fe2000f8e0228 */
[----:B------:R-:W-:Y:S01]  /*1d50*/  IADD3.X R7, R7, UR24, R8, P0, !PT ;  /* 0x0000001807077c10 */ /* 0x000fe200087fe408 */
[----:B------:R-:W-:Y:S01]  /*1d60*/  VIADD R5, R5, UR5 ;  /* 0x0000000505057c36 */ /* 0x000fe20008000000 */
[----:B------:R-:W-:Y:S01]  /*1d70*/  SHF.R.S32.HI R8, RZ, 0x1f, R11 ;  /* 0x0000001fff087819 */ /* 0x000fe2000001140b */
[----:B------:R-:W-:Y:S01]  /*1d80*/  UIMAD UR5, UR15, UR12, URZ ;  /* 0x0000000c0f0572a4 */ /* 0x000fe2000f8e023f */
[----:B------:R-:W-:-:S02]  /*1d90*/  IMAD.WIDE.U32 R4, R2, UR57, R4 ;  /* 0x0000003902047c25 */ /* 0x000fc4000f8e0004 */
[----:B------:R-:W-:Y:S01]  /*1da0*/  LEA.HI R2, R8, R11, RZ, 0x5 ;  /* 0x0000000b08027211 */ /* 0x000fe200078f28ff */
[----:B------:R-:W-:Y:S01]  /*1db0*/  UIMAD UR9, UR57, UR13, UR5 ;  /* 0x0000000d390972a4 */ /* 0x000fe2000f8e0205 */
[----:B------:R-:W-:Y:S02]  /*1dc0*/  ULDC.64 UR24, c[0x0][0x400] ;  /* 0x0001000000187ab9 */ /* 0x000fe40000000a00 */
[----:B------:R-:W-:Y:S01]  /*1dd0*/  ULDC.64 UR12, c[0x0][0x258] ;  /* 0x00009600000c7ab9 */ /* 0x000fe20000000a00 */
[----:B------:R-:W-:Y:S01]  /*1de0*/  LOP3.LUT R2, R2, 0xffffffe0, RZ, 0xc0, !PT ;  /* 0xffffffe002027812 */ /* 0x000fe200078ec0ff */
[----:B------:R-:W-:Y:S01]  /*1df0*/  UIMAD UR5, UR15, UR12, URZ ;  /* 0x0000000c0f0572a4 */ /* 0x000fe2000f8e023f */
[----:B------:R-:W-:Y:S01]  /*1e00*/  IMAD.U32 R8, RZ, RZ, UR12 ;  /* 0x0000000cff087e24 */ /* 0x000fe2000f8e00ff */
[----:B------:R-:W-:Y:S01]  /*1e10*/  USHF.L.U32 UR15, UR30, 0x6, URZ ;  /* 0x000000061e0f7899 */ /* 0x000fe2000800063f */
[----:B------:R-:W-:Y:S01]  /*1e20*/  VIADD R5, R5, UR9 ;  /* 0x0000000905057c36 */ /* 0x000fe20008000000 */
[----:B------:R-:W-:Y:S01]  /*1e30*/  UIMAD UR14, UR57, UR13, UR5 ;  /* 0x0000000d390e72a4 */ /* 0x000fe2000f8e0205 */
[----:B------:R-:W-:Y:S01]  /*1e40*/  IMAD.IADD R9, R11, 0x1, -R2 ;  /* 0x000000010b097824 */ /* 0x000fe200078e0a02 */
[----:B------:R-:W-:Y:S01]  /*1e50*/  USHF.R.S32.HI UR5, URZ, 0x1f, UR15 ;  /* 0x0000001f3f057899 */ /* 0x000fe2000801140f */
[----:B------:R-:W-:Y:S01]  /*1e60*/  IMAD R2, R26, UR10, RZ ;  /* 0x0000000a1a027c24 */ /* 0x000fe2000f8e02ff */
[----:B------:R-:W-:Y:S01]  /*1e70*/  ULDC.64 UR12, c[0x0][0x210] ;  /* 0x00008400000c7ab9 */ /* 0x000fe20000000a00 */
[----:B------:R-:W-:Y:S01]  /*1e80*/  IMAD.WIDE.U32 R6, R8, UR57, R6 ;  /* 0x0000003908067c25 */ /* 0x000fe2000f8e0006 */
[----:B------:R-:W-:-:S03]  /*1e90*/  UIADD3 UR9, UP1, UP0, UR32, UR15, UR51 ;  /* 0x0000000f20097290 */ /* 0x000fc6000f83e033 */
[----:B------:R-:W-:Y:S01]  /*1ea0*/  IMAD R8, R29, UR11, R2 ;  /* 0x0000000b1d087c24 */ /* 0x000fe2000f8e0202 */
[----:B------:R-:W-:Y:S01]  /*1eb0*/  LEA R242, P0, R6, UR12, 0x1 ;  /* 0x0000000c06f27c11 */ /* 0x000fe2000f8008ff */
[----:B------:R-:W-:Y:S01]  /*1ec0*/  VIADD R2, R7, UR14 ;  /* 0x0000000e07027c36 */ /* 0x000fe20008000000 */
[----:B------:R-:W-:Y:S01]  /*1ed0*/  UIADD3.X UR5, UR21, UR5, UR54, UP1, UP0 ;  /* 0x0000000515057290 */ /* 0x000fe20008fe0436 */
[----:B------:R-:W-:Y:S01]  /*1ee0*/  IMAD R7, R14, UR30, R9 ;  /* 0x0000001e0e077c24 */ /* 0x000fe2000f8e0209 */
[----:B------:R-:W-:Y:S01]  /*1ef0*/  UIADD3 UR9, UP1, UP0, UR52, UR9, UR56 ;  /* 0x0000000934097290 */ /* 0x000fe2000f83e038 */
[----:B------:R-:W-:Y:S01]  /*1f00*/  IMAD.WIDE.U32 R4, R29, UR10, R4 ;  /* 0x0000000a1d047c25 */ /* 0x000fe2000f8e0004 */
[----:B------:R-:W-:Y:S01]  /*1f10*/  LEA.HI.X R243, R6, UR13, R2, 0x1, P0 ;  /* 0x0000000d06f37c11 */ /* 0x000fe200080f0c02 */
[----:B------:R-:W-:Y:S01]  /*1f20*/  UIMAD.WIDE UR20, UR20, 0x4, UR38 ;  /* 0x00000004141478a5 */ /* 0x000fe2000f8e0226 */
[----:B------:R-:W-:Y:S01]  /*1f30*/  PLOP3.LUT P0, PT, PT, PT, UP2, 0x80, 0x0 ;  /* 0x000000000000781c */ /* 0x000fe20003f0f028 */
[----:B------:R-:W-:Y:S01]  /*1f40*/  UIADD3.X UR5, UR53, UR5, UR46, UP1, UP0 ;  /* 0x0000000535057290 */ /* 0x000fe20008fe042e */
[----:B------:R-:W-:Y:S01]  /*1f50*/  IADD3 R2, P2, R7, UR9, RZ ;  /* 0x0000000907027c10 */ /* 0x000fe2000ff5e0ff */
[----:B------:R-:W-:Y:S01]  /*1f60*/  IMAD.IADD R5, R5, 0x1, R8 ;  /* 0x0000000105057824 */ /* 0x000fe200078e0208 */
[----:B------:R-:W-:-:S02]  /*1f70*/  LEA R240, P3, R4, UR26, 0x1 ;  /* 0x0000001a04f07c11 */ /* 0x000fc4000f8608ff */
[----:B------:R-:W-:Y:S02]  /*1f80*/  LEA R25, P1, R2, UR24, 0x2 ;  /* 0x0000001802197c11 */ /* 0x000fe4000f8210ff */
[----:B------:R-:W-:Y:S02]  /*1f90*/  LEA.HI.X.SX32 R7, R7, UR5, 0x1, P2 ;  /* 0x0000000507077c11 */ /* 0x000fe400090f0eff */
        /* <DEDUP_REMOVED lines=29> */
[C---:B------:R-:W-:Y:S01]  /*2170*/  IMAD.WIDE.U32 R4, R0.reuse, UR12, R8 ;  /* 0x0000000c00047c25 */ /* 0x040fe2000f8e0008 */
[C---:B------:R-:W-:Y:S01]  /*2180*/  @!P2 IADD3 R14, P0, R29.reuse, 0x40, RZ ;  /* 0x000000401d0ea810 */ /* 0x040fe20007f1e0ff */
        /* <DEDUP_REMOVED lines=8> */
[----:B------:R-:W5:Y:S01]  /*2210*/  @!P3 LDC.64 R20, c[0x0][0x218] ;  /* 0x00008600ff14bb82 */ /* 0x000f620000000a00 */
[----:B------:R-:W-:Y:S01]  /*2220*/  @!P2 IMAD.MOV.U32 R9, RZ, RZ, R5 ;  /* 0x000000ffff09a224 */ /* 0x000fe200078e0005 */
[----:B------:R-:W-:Y:S01]  /*2230*/  ULEA.HI UR10, UR9, UR9, URZ, 0x1 ;  /* 0x00000009090a7291 */ /* 0x000fe2000f8f083f */
[----:B------:R-:W-:Y:S02]  /*2240*/  @!P2 IMAD.MOV.U32 R10, RZ, RZ, R6 ;  /* 0x000000ffff0aa224 */ /* 0x000fe400078e0006 */
[----:B------:R-:W-:Y:S01]  /*2250*/  @!P2 IMAD.MOV.U32 R11, RZ, RZ, R7 ;  /* 0x000000ffff0ba224 */ /* 0x000fe200078e0007 */
[----:B------:R-:W-:-:S04]  /*2260*/  ULOP3.LUT UR10, UR10, 0xfffffffe, URZ, 0xc0, !UPT ;  /* 0xfffffffe0a0a7892 */ /* 0x000fc8000f8ec03f */
[----:B------:R-:W-:-:S04]  /*2270*/  UIADD3 UR10, UR9, -UR10, URZ ;  /* 0x8000000a090a7290 */ /* 0x000fc8000fffe03f */
[----:B------:R-:W-:Y:S01]  /*2280*/  UISETP.NE.AND UP0, UPT, UR10, 0x1, UPT ;  /* 0x000000010a00788c */ /* 0x000fe2000bf05270 */
[----:B------:R-:W-:Y:S01]  /*2290*/  UMOV UR12, UR20 ;  /* 0x00000014000c7c82 */ /* 0x000fe20008000000 */
[----:B------:R-:W-:Y:S01]  /*22a0*/  UMOV UR11, UR21 ;  /* 0x00000015000b7c82 */ /* 0x000fe20008000000 */
[C---:B--2---:R-:W-:Y:S02]  /*22b0*/  VIADD R0, R27.reuse, 0x8 ;  /* 0x000000081b007836 */ /* 0x044fe40000000000 */
[----:B------:R-:W-:Y:S01]  /*22c0*/  VIADD R2, R27, 0x20 ;  /* 0x000000201b027836 */ /* 0x000fe20000000000 */
[----:B------:R-:W-:Y:S01]  /*22d0*/  STL [R1+0x4], R25 ;  /* 0x0000041901007387 */ /* 0x000fe20000100800 */
[----:B------:R-:W-:Y:S01]  /*22e0*/  UMOV UR14, UR18 ;  /* 0x00000012000e7c82 */ /* 0x000fe20008000000 */
[----:B------:R-:W-:Y:S01]  /*22f0*/  ISETP.GE.AND P6, PT, R0, UR5, PT ;  /* 0x0000000500007c0c */ /* 0x000fe2000bfc6270 */
[----:B------:R-:W-:Y:S01]  /*2300*/  @!P2 IMAD.X R0, RZ, RZ, R26, P0 ;  /* 0x000000ffff00a224 */ /* 0x000fe200000e061a */
[----:B------:R-:W-:Y:S01]  /*2310*/  @!P2 IADD3 R12, P0, R29, 0x40, RZ ;  /* 0x000000401d0ca810 */ /* 0x000fe20007f1e0ff */
[----:B------:R-:W-:Y:S01]  /*2320*/  UMOV UR13, UR19 ;  /* 0x00000013000d7c82 */ /* 0x000fe20008000000 */
[----:B------:R-:W-:Y:S01]  /*2330*/  CS2R R126, SRZ ;  /* 0x00000000007e7805 */ /* 0x000fe2000001ff00 */
[----:B------:R-:W-:Y:S01]  /*2340*/  @!P2 IMAD R0, R0, UR16, RZ ;  /* 0x000000100000ac24 */ /* 0x000fe2000f8e02ff */
[----:B------:R-:W-:-:S02]  /*2350*/  CS2R R124, SRZ ;  /* 0x00000000007c7805 */ /* 0x000fc4000001ff00 */
[----:B------:R-:W-:Y:S02]  /*2360*/  CS2R R130, SRZ ;  /* 0x0000000000827805 */ /* 0x000fe4000001ff00 */
[----:B------:R-:W-:Y:S01]  /*2370*/  CS2R R128, SRZ ;  /* 0x0000000000807805 */ /* 0x000fe2000001ff00 */
[----:B------:R-:W-:Y:S01]  /*2380*/  @!P2 IMAD R23, R14, UR17, R0 ;  /* 0x000000110e17ac24 */ /* 0x000fe2000f8e0200 */
[----:B------:R-:W-:Y:S01]  /*2390*/  CS2R R122, SRZ ;  /* 0x00000000007a7805 */ /* 0x000fe2000001ff00 */
[----:B------:R-:W-:Y:S01]  /*23a0*/  @!P2 IMAD.X R0, RZ, RZ, R26, P0 ;  /* 0x000000ffff00a224 */ /* 0x000fe200000e061a */
[----:B------:R-:W-:Y:S02]  /*23b0*/  PLOP3.LUT P0, PT, PT, PT, UP4, 0x80, 0x0 ;  /* 0x000000000000781c */ /* 0x000fe40003f0f048 */
[----:B------:R-:W-:Y:S02]  /*23c0*/  CS2R R120, SRZ ;  /* 0x0000000000787805 */ /* 0x000fe4000001ff00 */
[----:B------:R-:W-:Y:S01]  /*23d0*/  ISETP.GE.AND P5, PT, R2, UR5, PT ;  /* 0x0000000502007c0c */ /* 0x000fe2000bfa6270 */
[----:B------:R-:W-:Y:S01]  /*23e0*/  @!P3 IMAD R2, R26, UR16, RZ ;  /* 0x000000101a02bc24 */ /* 0x000fe2000f8e02ff */
[----:B------:R-:W-:Y:S01]  /*23f0*/  CS2R R118, SRZ ;  /* 0x0000000000767805 */ /* 0x000fe2000001ff00 */
[----:B------:R-:W-:Y:S01]  /*2400*/  @!P2 IMAD.WIDE.U32 R14, R14, UR16, R8 ;  /* 0x000000100e0eac25 */ /* 0x000fe2000f8e0008 */
[----:B------:R-:W-:-:S02]  /*2410*/  CS2R R116, SRZ ;  /* 0x0000000000747805 */ /* 0x000fc4000001ff00 */
[----:B------:R-:W-:Y:S02]  /*2420*/  CS2R R110, SRZ ;  /* 0x00000000006e7805 */ /* 0x000fe4000001ff00 */
[----:B------:R-:W-:Y:S01]  /*2430*/  CS2R R108, SRZ ;  /* 0x00000000006c7805 */ /* 0x000fe2000001ff00 */
[C---:B------:R-:W-:Y:S01]  /*2440*/  @!P3 IMAD R2, R29.reuse, UR17, R2 ;  /* 0x000000111d02bc24 */ /* 0x040fe2000f8e0202 */
[----:B------:R-:W-:Y:S01]  /*2450*/  CS2R R114, SRZ ;  /* 0x0000000000727805 */ /* 0x000fe2000001ff00 */
[----:B------:R-:W-:Y:S01]  /*2460*/  @!P3 IMAD.WIDE.U32 R8, R29, UR16, R4 ;  /* 0x000000101d08bc25 */ /* 0x000fe2000f8e0004 */
[----:B------:R-:W-:Y:S02]  /*2470*/  CS2R R112, SRZ ;  /* 0x0000000000707805 */ /* 0x000fe4000001ff00 */
[----:B------:R-:W-:Y:S02]  /*2480*/  CS2R R106, SRZ ;  /* 0x00000000006a7805 */ /* 0x000fe4000001ff00 */
[----:B------:R-:W-:Y:S01]  /*2490*/  CS2R R104, SRZ ;  /* 0x0000000000687805 */ /* 0x000fe2000001ff00 */
[----:B------:R-:W-:Y:S01]  /*24a0*/  @!P2 IMAD R0, R0, UR22, RZ ;  /* 0x000000160000ac24 */ /* 0x000fe2000f8e02ff */
[----:B------:R-:W-:Y:S01]  /*24b0*/  CS2R R102, SRZ ;  /* 0x0000000000667805 */ /* 0x000fe2000001ff00 */
[----:B------:R-:W-:Y:S01]  /*24c0*/  @!P3 IMAD.IADD R5, R9, 0x1, R2 ;  /* 0x000000010905b824 */ /* 0x000fe200078e0202 */
[----:B----4-:R-:W-:Y:S01]  /*24d0*/  @!P3 LEA R4, P1, R8, R16, 0x1 ;  /* 0x000000100804b211 */ /* 0x010fe200078208ff */
[----:B------:R-:W-:Y:S01]  /*24e0*/  @!P3 IMAD R2, R26, UR22, RZ ;  /* 0x000000161a02bc24 */ /* 0x000fe2000f8e02ff */
[----:B------:R-:W-:Y:S01]  /*24f0*/  CS2R R100, SRZ ;  /* 0x0000000000647805 */ /* 0x000fe2000001ff00 */
[C---:B------:R-:W-:Y:S01]  /*2500*/  @!P2 IMAD R22, R12.reuse, UR23, R0 ;  /* 0x000000170c16ac24 */ /* 0x040fe2000f8e0200 */
[----:B------:R-:W-:Y:S01]  /*2510*/  CS2R R94, SRZ ;  /* 0x00000000005e7805 */ /* 0x000fe2000001ff00 */
[----:B------:R-:W-:Y:S01]  /*2520*/  @!P2 IMAD.WIDE.U32 R12, R12, UR22, R10 ;  /* 0x000000160c0cac25 */ /* 0x000fe2000f8e000a */
[----:B------:R-:W-:-:S02]  /*2530*/  @!P3 LEA.HI.X R5, R8, R17, R5, 0x1, P1 ;  /* 0x000000110805b211 */ /* 0x000fc400008f0c05 */
[----:B------:R-:W-:Y:S02]  /*2540*/  CS2R R92, SRZ ;  /* 0x00000000005c7805 */ /* 0x000fe4000001ff00 */
[----:B------:R-:W-:Y:S01]  /*2550*/  CS2R R98, SRZ ;  /* 0x0000000000627805 */ /* 0x000fe2000001ff00 */
[C---:B------:R-:W-:Y:S01]  /*2560*/  @!P3 IMAD R2, R29.reuse, UR23, R2 ;  /* 0x000000171d02bc24 */ /* 0x040fe2000f8e0202 */
[----:B---3--:R-:W-:Y:S01]  /*2570*/  LEA R0, R28, UR4, 0x1 ;  /* 0x000000041c007c11 */ /* 0x008fe2000f8e08ff */
[----:B------:R-:W-:Y:S01]  /*2580*/  @P0 BAR.SYNC.DEFER_BLOCKING 0x0 ;  /* 0x0000000000000b1d */ /* 0x000fe20000010000 */
[----:B------:R-:W-:Y:S01]  /*2590*/  @!P3 IMAD.WIDE.U32 R10, R29, UR22, R6 ;  /* 0x000000161d0abc25 */ /* 0x000fe2000f8e0006 */
[----:B-1----:R-:W-:-:S03]  /*25a0*/  @!P2 LEA R8, P1, R14, R18, 0x1 ;  /* 0x000000120e08a211 */ /* 0x002fc600078208ff */
[----:B------:R-:W-:-:S03]  /*25b0*/  @!P2 IMAD.IADD R7, R15, 0x1, R23 ;  /* 0x000000010f07a824 */ /* 0x000fc600078e0217 */
[----:B------:R-:W1:Y:S01]  /*25c0*/  @!P2 LDC.64 R16, c[0x0][0x218] ;  /* 0x00008600ff10ab82 */ /* 0x000e620000000a00 */
[----:B------:R-:W-:Y:S01]  /*25d0*/  @!P3 IMAD.IADD R2, R11, 0x1, R2 ;  /* 0x000000010b02b824 */ /* 0x000fe200078e0202 */
[----:B-----5:R-:W-:Y:S02]  /*25e0*/  @!P3 LEA R6, P0, R10, R20, 0x1 ;  /* 0x000000140a06b211 */ /* 0x020fe400078008ff */
[----:B------:R-:W-:Y:S02]  /*25f0*/  CS2R R96, SRZ ;  /* 0x0000000000607805 */ /* 0x000fe4000001ff00 */
[----:B------:R-:W-:Y:S02]  /*2600*/  @!P2 LEA.HI.X R9, R14, R19, R7, 0x1, P1 ;  /* 0x000000130e09a211 */ /* 0x000fe400008f0c07 */
[----:B------:R-:W-:Y:S02]  /*2610*/  CS2R R90, SRZ ;  /* 0x00000000005a7805 */ /* 0x000fe4000001ff00 */
[----:B------:R-:W-:-:S02]  /*2620*/  ISETP.GE.AND P1, PT, R29, UR5, PT ;  /* 0x000000051d007c0c */ /* 0x000fc4000bf26270 */
[----:B------:R-:W-:Y:S02]  /*2630*/  CS2R R88, SRZ ;  /* 0x0000000000587805 */ /* 0x000fe4000001ff00 */
[----:B------:R-:W-:Y:S01]  /*2640*/  @!P3 LEA.HI.X R7, R10, R21, R2, 0x1, P0 ;  /* 0x000000150a07b211 */ /* 0x000fe200000f0c02 */
[----:B------:R-:W-:Y:S01]  /*2650*/  VIADD R2, R28, 0x1800 ;  /* 0x000018001c027836 */ /* 0x000fe20000000000 */
[----:B------:R-:W-:Y:S02]  /*2660*/  PLOP3.LUT P0, PT, PT, PT, UP0, 0x80, 0x0 ;  /* 0x000000000000781c */ /* 0x000fe40003f0f008 */
[----:B------:R-:W-:Y:S02]  /*2670*/  CS2R R86, SRZ ;  /* 0x0000000000567805 */ /* 0x000fe4000001ff00 */
[----:B------:R-:W-:Y:S02]  /*2680*/  CS2R R84, SRZ ;  /* 0x0000000000547805 */ /* 0x000fe4000001ff00 */
[----:B------:R-:W-:-:S02]  /*2690*/  CS2R R78, SRZ ;  /* 0x00000000004e7805 */ /* 0x000fc4000001ff00 */
[----:B------:R-:W-:Y:S02]  /*26a0*/  CS2R R76, SRZ ;  /* 0x00000000004c7805 */ /* 0x000fe4000001ff00 */
[----:B------:R-:W-:Y:S02]  /*26b0*/  CS2R R82, SRZ ;  /* 0x0000000000527805 */ /* 0x000fe4000001ff00 */
[----:B------:R-:W-:Y:S02]  /*26c0*/  CS2R R80, SRZ ;  /* 0x0000000000507805 */ /* 0x000fe4000001ff00 */
[----:B------:R-:W-:Y:S01]  /*26d0*/  CS2R R74, SRZ ;  /* 0x00000000004a7805 */ /* 0x000fe2000001ff00 */
[----:B------:R-:W-:Y:S01]  /*26e0*/  @P3 STS [R0+0xf000], RZ ;  /* 0x00f000ff00003388 */ /* 0x000fe20000000800 */
[----:B------:R-:W-:Y:S02]  /*26f0*/  CS2R R72, SRZ ;  /* 0x0000000000487805 */ /* 0x000fe4000001ff00 */
[----:B------:R-:W-:-:S02]  /*2700*/  CS2R R70, SRZ ;  /* 0x0000000000467805 */ /* 0x000fc4000001ff00 */
[----:B------:R-:W-:Y:S01]  /*2710*/  CS2R R68, SRZ ;  /* 0x0000000000447805 */ /* 0x000fe2000001ff00 */
[----:B------:R-:W-:Y:S01]  /*2720*/  @P3 STS [R0+0xf004], RZ ;  /* 0x00f004ff00003388 */ /* 0x000fe20000000800 */
[----:B------:R-:W-:Y:S02]  /*2730*/  CS2R R62, SRZ ;  /* 0x00000000003e7805 */ /* 0x000fe4000001ff00 */
[----:B------:R-:W-:Y:S02]  /*2740*/  CS2R R60, SRZ ;  /* 0x00000000003c7805 */ /* 0x000fe4000001ff00 */
[----:B------:R-:W-:Y:S01]  /*2750*/  CS2R R66, SRZ ;  /* 0x0000000000427805 */ /* 0x000fe2000001ff00 */
[----:B------:R-:W-:Y:S01]  /*2760*/  @P3 STS.64 [R0+0xf008], RZ ;  /* 0x00f008ff00003388 */ /* 0x000fe20000000a00 */
[----:B------:R-:W-:Y:S02]  /*2770*/  CS2R R64, SRZ ;  /* 0x0000000000407805 */ /* 0x000fe4000001ff00 */
[----:B------:R-:W-:-:S02]  /*2780*/  CS2R R58, SRZ ;  /* 0x00000000003a7805 */ /* 0x000fc4000001ff00 */
[----:B------:R-:W-:Y:S01]  /*2790*/  CS2R R56, SRZ ;  /* 0x0000000000387805 */ /* 0x000fe2000001ff00 */
[----:B------:R-:W-:Y:S01]  /*27a0*/  @P3 STS.128 [R0+0x11000], RZ ;  /* 0x011000ff00003388 */ /* 0x000fe20000000c00 */
[----:B------:R-:W-:Y:S02]  /*27b0*/  CS2R R54, SRZ ;  /* 0x0000000000367805 */ /* 0x000fe4000001ff00 */
[----:B------:R-:W-:Y:S02]  /*27c0*/  CS2R R52, SRZ ;  /* 0x0000000000347805 */ /* 0x000fe4000001ff00 */
[----:B------:R-:W-:Y:S01]  /*27d0*/  CS2R R46, SRZ ;  /* 0x00000000002e7805 */ /* 0x000fe2000001ff00 */
[----:B------:R-:W-:Y:S01]  /*27e0*/  @P3 STS.128 [R0+0x13000], RZ ;  /* 0x013000ff00003388 */ /* 0x000fe20000000c00 */
[----:B------:R-:W-:Y:S02]  /*27f0*/  CS2R R44, SRZ ;  /* 0x00000000002c7805 */ /* 0x000fe4000001ff00 */
[----:B------:R-:W-:-:S02]  /*2800*/  CS2R R50, SRZ ;  /* 0x0000000000327805 */ /* 0x000fc4000001ff00 */
[----:B------:R-:W-:Y:S01]  /*2810*/  CS2R R48, SRZ ;  /* 0x0000000000307805 */ /* 0x000fe2000001ff00 */
[----:B------:R-:W-:Y:S01]  /*2820*/  @!PT LDS RZ, [RZ] ;  /* 0x00000000fffff984 */ /* 0x000fe20000000800 */
[----:B------:R-:W-:Y:S01]  /*2830*/  @!PT LDS RZ, [RZ] ;  /* 0x00000000fffff984 */ /* 0x000fe20000000800 */
[----:B------:R-:W-:Y:S01]  /*2840*/  @!PT LDS RZ, [RZ] ;  /* 0x00000000fffff984 */ /* 0x000fe20000000800 */
[----:B------:R-:W-:Y:S01]  /*2850*/  @!P3 LDGSTS.E.BYPASS.LTC128B.128 [R0+0xf000], desc[UR6][R4.64] ;  /* 0x0f0000000400bfae */ /* 0x000fe2000b901d46 */
[----:B------:R-:W-:Y:S02]  /*2860*/  CS2R R42, SRZ ;  /* 0x00000000002a7805 */ /* 0x000fe4000001ff00 */
[----:B------:R-:W-:Y:S02]  /*2870*/  CS2R R40, SRZ ;  /* 0x0000000000287805 */ /* 0x000fe4000001ff00 */
[----:B------:R-:W-:Y:S01]  /*2880*/  CS2R R38, SRZ ;  /* 0x0000000000267805 */ /* 0x000fe2000001ff00 */
[----:B------:R-:W-:Y:S01]  /*2890*/  @!P3 LDGSTS.E.BYPASS.LTC128B.128 [R0+0x11000], desc[UR6][R4.64+0x40] ;  /* 0x110000400400bfae */ /* 0x000fe2000b901d46 */
[----:B------:R-:W-:Y:S01]  /*28a0*/  CS2R R36, SRZ ;  /* 0x0000000000247805 */ /* 0x000fe2000001ff00 */
[----:B------:R-:W-:Y:S02]  /*28b0*/  UIMAD UR34, UR30, 0x18, URZ ;  /* 0x000000181e2278a4 */ /* 0x000fe4000f8e023f */
[----:B------:R-:W-:Y:S01]  /*28c0*/  @!P3 LDGSTS.E.BYPASS.LTC128B.128 [R0+0x13000], desc[UR6][R4.64+0x80] ;  /* 0x130000800400bfae */ /* 0x000fe2000b901d46 */
[----:B------:R-:W-:-:S02]  /*28d0*/  USHF.L.U32 UR33, UR30, 0x5, URZ ;  /* 0x000000051e217899 */ /* 0x000fc4000800063f */
[----:B------:R-:W-:Y:S01]  /*28e0*/  UIMAD UR32, UR30, 0x28, URZ ;  /* 0x000000281e2078a4 */ /* 0x000fe2000f8e023f */
[----:B------:R-:W-:Y:S01]  /*28f0*/  @P2 STS.128 [R0+0x10000], RZ ;  /* 0x010000ff00002388 */ /* 0x000fe20000000c00 */
[----:B------:R-:W-:Y:S01]  /*2900*/  UIMAD UR31, UR30, 0x30, URZ ;  /* 0x000000301e1f78a4 */ /* 0x000fe2000f8e023f */
[----:B------:R-:W-:Y:S02]  /*2910*/  ULDC UR10, c[0x0][0x2ec] ;  /* 0x0000bb00000a7ab9 */ /* 0x000fe40000000800 */
        /* <DEDUP_REMOVED lines=8> */
[----:B------:R-:W0:Y:S04]  /*29a0*/  LDGDEPBAR ;  /* 0x00000000000079af */ /* 0x000e280000000000 */
[----:B------:R-:W-:Y:S04]  /*29b0*/  @P1 STS [R0+0x6000], RZ ;  /* 0x006000ff00001388 */ /* 0x000fe80000000800 */
[----:B------:R-:W-:Y:S04]  /*29c0*/  @P1 STS [R0+0x6004], RZ ;  /* 0x006004ff00001388 */ /* 0x000fe80000000800 */
[----:B------:R-:W-:Y:S04]  /*29d0*/  @P1 STS.64 [R0+0x6008], RZ ;  /* 0x006008ff00001388 */ /* 0x000fe80000000a00 */
[----:B------:R-:W-:Y:S01]  /*29e0*/  @P1 STS.128 [R0+0x7000], RZ ;  /* 0x007000ff00001388 */ /* 0x000fe20000000c00 */
[----:B--2---:R-:W-:-:S03]  /*29f0*/  SEL R8, R2, R28, !P0 ;  /* 0x0000001c02087207 */ /* 0x004fc60004000000 */
[----:B------:R-:W-:Y:S01]  /*2a00*/  @P1 STS.128 [R0+0x8000], RZ ;  /* 0x008000ff00001388 */ /* 0x000fe20000000c00 */
[----:B------:R-:W-:-:S03]  /*2a10*/  LEA R246, R8, UR4, 0x1 ;  /* 0x0000000408f67c11 */ /* 0x000fc6000f8e08ff */
[----:B------:R-:W-:Y:S01]  /*2a20*/  @!PT LDS RZ, [RZ] ;  /* 0x00000000fffff984 */ /* 0x000fe20000000800 */
[----:B------:R-:W-:Y:S01]  /*2a30*/  @!PT LDS RZ, [RZ] ;  /* 0x00000000fffff984 */ /* 0x000fe20000000800 */
[----:B------:R-:W-:Y:S01]  /*2a40*/  @!PT LDS RZ, [RZ] ;  /* 0x00000000fffff984 */ /* 0x000fe20000000800 */
[----:B------:R-:W-:Y:S01]  /*2a50*/  @!P1 LDGSTS.E.BYPASS.LTC128B.128 [R0+0x6000], desc[UR6][R240.64] ;  /* 0x06000000f0009fae */ /* 0x000fe2000b901d46 */
[----:B------:R-:W-:-:S03]  /*2a60*/  VIADD R2, R27, 0x28 ;  /* 0x000000281b027836 */ /* 0x000fc60000000000 */
[----:B------:R-:W-:Y:S01]  /*2a70*/  @!P1 LDGSTS.E.BYPASS.LTC128B.128 [R0+0x7000], desc[UR6][R240.64+0x40] ;  /* 0x07000040f0009fae */ /* 0x000fe2000b901d46 */
[----:B------:R-:W-:-:S03]  /*2a80*/  @!P2 IMAD.IADD R5, R13, 0x1, R22 ;  /* 0x000000010d05a824 */ /* 0x000fc600078e0216 */
[----:B------:R-:W-:Y:S01]  /*2a90*/  @!P1 LDGSTS.E.BYPASS.LTC128B.128 [R0+0x8000], desc[UR6][R240.64+0x80] ;  /* 0x08000080f0009fae */ /* 0x000fe2000b901d46 */
[----:B-1----:R-:W-:-:S03]  /*2aa0*/  @!P2 LEA R4, P4, R12, R16, 0x1 ;  /* 0x000000100c04a211 */ /* 0x002fc600078808ff */
        /* <DEDUP_REMOVED lines=12> */
[----:B------:R-:W-:Y:S01]  /*2b70*/  @!PT LDS RZ, [RZ] ;  /* 0x00000000fffff984 */ /* 0x000fe20000000800 */
[----:B------:R-:W-:Y:S01]  /*2b80*/  @!PT LDS RZ, [RZ] ;  /* 0x00000000fffff984 */ /* 0x000fe20000000800 */
[----:B------:R-:W-:Y:S01]  /*2b90*/  @!PT LDS RZ, [RZ] ;  /* 0x00000000fffff984 */ /* 0x000fe20000000800 */
[----:B------:R-:W-:Y:S04]  /*2ba0*/  @!P1 LDGSTS.E.BYPASS.LTC128B.128 [R246], desc[UR6][R242.64] ;  /* 0x00000000f2f69fae */ /* 0x000fe8000b901d46 */
[----:B------:R-:W-:Y:S01]  /*2bb0*/  @!P1 LDGSTS.E.BYPASS.LTC128B.128 [R246+0x1000], desc[UR6][R242.64+0x40] ;  /* 0x01000040f2f69fae */ /* 0x000fe2000b901d46 */
[----:B------:R-:W-:-:S03]  /*2bc0*/  @!P2 LEA.HI.X R5, R12, R17, R5, 0x1, P4 ;  /* 0x000000110c05a211 */ /* 0x000fc600020f0c05 */
[----:B------:R-:W-:Y:S01]  /*2bd0*/  @!P1 LDGSTS.E.BYPASS.LTC128B.128 [R246+0x2000], desc[UR6][R242.64+0x80] ;  /* 0x02000080f2f69fae */ /* 0x000fe2000b901d46 */
[----:B------:R-:W-:-:S03]  /*2be0*/  ISETP.GE.AND P1, PT, R2, UR5, PT ;  /* 0x0000000502007c0c */ /* 0x000fc6000bf26270 */
        /* <DEDUP_REMOVED lines=9> */
[----:B------:R-:W-:-:S03]  /*2c80*/  SHF.R.S32.HI R8, RZ, 0x1f, R27 ;  /* 0x0000001fff087819 */ /* 0x000fc6000001141b */
[----:B------:R-:W-:Y:S01]  /*2c90*/  @!P3 LDGSTS.E.BYPASS.LTC128B.128 [R0+0xb000], desc[UR6][R6.64+0x40] ;  /* 0x0b0000400600bfae */ /* 0x000fe2000b901d46 */
[----:B------:R-:W-:-:S03]  /*2ca0*/  ISETP.GE.AND P4, PT, R27, UR5, PT ;  /* 0x000000051b007c0c */ /* 0x000fc6000bf86270 */
        /* <DEDUP_REMOVED lines=8> */
[----:B------:R-:W-:Y:S04]  /*2d30*/  @!P2 LDGSTS.E.BYPASS.LTC128B.128 [R0+0xc000], desc[UR6][R4.64+0x40] ;  /* 0x0c0000400400afae */ /* 0x000fe8000b901d46 */
[----:B------:R3:W-:Y:S01]  /*2d40*/  @!P2 LDGSTS.E.BYPASS.LTC128B.128 [R0+0xe000], desc[UR6][R4.64+0x80] ;  /* 0x0e0000800400afae */ /* 0x0007e2000b901d46 */
[----:B-1----:R-:W-:-:S03]  /*2d50*/  IMAD.SHL.U32 R6, R27, 0x4, RZ ;  /* 0x000000041b067824 */ /* 0x002fc600078e00ff */
[----:B------:R-:W0:Y:S01]  /*2d60*/  LDGDEPBAR ;  /* 0x00000000000079af */ /* 0x000e220000000000 */
[----:B------:R-:W-:Y:S02]  /*2d70*/  IMAD.MOV.U32 R12, RZ, RZ, 0x7f800000 ;  /* 0x7f800000ff0c7424 */ /* 0x000fe400078e00ff */
[----:B------:R-:W-:Y:S02]  /*2d80*/  IMAD.MOV.U32 R11, RZ, RZ, 0x7f800000 ;  /* 0x7f800000ff0b7424 */ /* 0x000fe400078e00ff */
[----:B------:R-:W-:Y:S02]  /*2d90*/  IMAD.MOV.U32 R10, RZ, RZ, 0x7f800000 ;  /* 0x7f800000ff0a7424 */ /* 0x000fe400078e00ff */
[----:B------:R-:W-:Y:S01]  /*2da0*/  IMAD.MOV.U32 R9, RZ, RZ, 0x7f800000 ;  /* 0x7f800000ff097424 */ /* 0x000fe200078e00ff */
[----:B---3--:R-:W-:Y:S01]  /*2db0*/  IADD3 R4, P3, R6, UR12, RZ ;  /* 0x0000000c06047c10 */ /* 0x008fe2000ff7e0ff */
[----:B------:R-:W-:-:S04]  /*2dc0*/  DEPBAR.LE SB0, 0x1 ;  /* 0x000080400000791a */ /* 0x000fc80000000000 */
[----:B------:R-:W-:Y:S02]  /*2dd0*/  SHF.L.U64.HI R5, R27, 0x2, R8 ;  /* 0x000000021b057819 */ /* 0x000fe40000010208 */
[----:B--2---:R-:W-:Y:S02]  /*2de0*/  SHF.R.S32.HI R0, RZ, 0x1f, R2 ;  /* 0x0000001fff007819 */ /* 0x004fe40000011402 */
[C---:B------:R-:W-:Y:S02]  /*2df0*/  @!P1 LEA R6, P2, R2.reuse, UR12, 0x2 ;  /* 0x0000000c02069c11 */ /* 0x040fe4000f8410ff */
[----:B------:R-:W-:Y:S02]  /*2e00*/  IADD3.X R5, R5, UR11, RZ, P3, !PT ;  /* 0x0000000b05057c10 */ /* 0x000fe40009ffe4ff */
[----:B------:R-:W-:-:S03]  /*2e10*/  @!P1 LEA.HI.X R7, R2, UR11, R0, 0x2, P2 ;  /* 0x0000000b02079c11 */ /* 0x000fc600090f1400 */
[----:B------:R-:W2:Y:S04]  /*2e20*/  @!P4 LDG.E R12, desc[UR6][R4.64] ;  /* 0x00000006040cc981 */ /* 0x000ea8000c1e1900 */
[----:B------:R-:W3:Y:S04]  /*2e30*/  @!P6 LDG.E R11, desc[UR6][R4.64+0x20] ;  /* 0x00002006040be981 */ /* 0x000ee8000c1e1900 */
[----:B------:R1:W4:Y:S04]  /*2e40*/  @!P5 LDG.E R10, desc[UR6][R4.64+0x80] ;  /* 0x00008006040ad981 */ /* 0x000328000c1e1900 */
[----:B------:R-:W5:Y:S01]  /*2e50*/  @!P1 LDG.E R9, desc[UR6][R6.64] ;  /* 0x0000000606099981 */ /* 0x000f62000c1e1900 */
[----:B------:R-:W-:Y:S01]  /*2e60*/  BAR.SYNC.DEFER_BLOCKING 0x0 ;  /* 0x0000000000007b1d */ /* 0x000fe20000010000 */
[----:B------:R-:W-:-:S05]  /*2e70*/  UIADD3 UR5, UR28, 0x80, URZ ;  /* 0x000000801c057890 */ /* 0x000fca000fffe03f */
[----:B------:R-:W-:Y:S01]  /*2e80*/  STL [R1], R24 ;  /* 0x0000001801007387 */ /* 0x000fe20000100800 */
[----:B-1----:R-:W-:Y:S02]  /*2e90*/  IMAD R5, RZ, RZ, -UR15 ;  /* 0x8000000fff057e24 */ /* 0x002fe4000f8e02ff */
[----:B------:R-:W-:Y:S01]  /*2ea0*/  IMAD.SHL.U32 R4, R27, 0x4, RZ ;  /* 0x000000041b047824 */ /* 0x000fe200078e00ff */
[----:B------:R-:W1:Y:S04]  /*2eb0*/  LDSM.16.M88.4 R172, [R222+0xf000] ;  /* 0x00f00000deac783b */ /* 0x000e680000000200 */
        /* <DEDUP_REMOVED lines=11> */
[----:B------:R-:W-:Y:S04]  /*2f70*/  STL [R1+0x18], R5 ;  /* 0x0000180501007387 */ /* 0x000fe80000100800 */
[----:B------:R1:W-:Y:S01]  /*2f80*/  STL [R1+0x2c], R4 ;  /* 0x00002c0401007387 */ /* 0x0003e20000100800 */
[----:B------:R-:W-:-:S02]  /*2f90*/  USHF.L.U32 UR17, UR30, 0x4, URZ ;  /* 0x000000041e117899 */ /* 0x000fc4000800063f */
[----:B------:R-:W-:Y:S02]  /*2fa0*/  UISETP.GE.AND UP0, UPT, UR5, UR8, UPT ;  /* 0x000000080500728c */ /* 0x000fe4000bf06270 */
[----:B------:R-:W-:Y:S02]  /*2fb0*/  USHF.L.U32 UR16, UR30, 0x3, URZ ;  /* 0x000000031e107899 */ /* 0x000fe4000800063f */
[----:B------:R-:W-:Y:S02]  /*2fc0*/  UIADD3 UR5, UR17, 0x20, URZ ;  /* 0x0000002011057890 */ /* 0x000fe4000fffe03f */
[----:B------:R-:W-:Y:S02]  /*2fd0*/  UIADD3 UR23, UR17, 0x40, URZ ;  /* 0x0000004011177890 */ /* 0x000fe4000fffe03f */
[----:B------:R-:W-:Y:S02]  /*2fe0*/  UIADD3 UR5, UR16, UR5, URZ ;  /* 0x0000000510057290 */ /* 0x000fe4000fffe03f */
[----:B------:R-:W-:Y:S01]  /*2ff0*/  UIADD3 UR22, UR16, UR23, URZ ;  /* 0x0000001710167290 */ /* 0x000fe2000fffe03f */
[----:B-1----:R-:W-:Y:S01]  /*3000*/  SHF.L.U64.HI R4, R27, 0x2, R8 ;  /* 0x000000021b047819 */ /* 0x002fe20000010208 */
[----:B------:R-:W-:-:S02]  /*3010*/  VIADD R2, R230, 0x1800 ;  /* 0x00001800e6027836 */ /* 0x000fc40000000000 */
[----:B------:R-:W-:Y:S01]  /*3020*/  UIADD3 UR21, UR16, UR22, URZ ;  /* 0x0000001610157290 */ /* 0x000fe2000fffe03f */
[----:B------:R-:W-:Y:S01]  /*3030*/  VIADD R0, R229, 0x1800 ;  /* 0x00001800e5007836 */ /* 0x000fe20000000000 */
[----:B------:R-:W-:Y:S02]  /*3040*/  UIADD3 UR26, UR16, UR5, URZ ;  /* 0x00000005101a7290 */ /* 0x000fe4000fffe03f */
[----:B------:R-:W-:Y:S01]  /*3050*/  UIADD3 UR20, UR16, UR21, URZ ;  /* 0x0000001510147290 */ /* 0x000fe2000fffe03f */
[----:B------:R-:W-:Y:S01]  /*3060*/  SEL R2, R2, R230, !P0 ;  /* 0x000000e602027207 */ /* 0x000fe20004000000 */
[----:B------:R-:W-:Y:S01]  /*3070*/  UIADD3 UR24, UR16, UR26, URZ ;  /* 0x0000001a10187290 */ /* 0x000fe2000fffe03f */
[----:B------:R-:W-:Y:S01]  /*3080*/  SEL R0, R0, R229, !P0 ;  /* 0x000000e500007207 */ /* 0x000fe20004000000 */
[----:B------:R-:W-:Y:S01]  /*3090*/  UIADD3 UR25, UR17, 0x20, URZ ;  /* 0x0000002011197890 */ /* 0x000fe2000fffe03f */
[----:B------:R-:W-:Y:S01]  /*30a0*/  LEA R221, R2, UR4, 0x1 ;  /* 0x0000000402dd7c11 */ /* 0x000fe2000f8e08ff */
[----:B------:R-:W-:Y:S01]  /*30b0*/  UIADD3 UR19, UR16, UR20, URZ ;  /* 0x0000001410137290 */ /* 0x000fe2000fffe03f */
[----:B------:R-:W-:Y:S01]  /*30c0*/  LEA R220, R0, UR4, 0x1 ;  /* 0x0000000400dc7c11 */ /* 0x000fe2000f8e08ff */
[----:B------:R-:W-:-:S02]  /*30d0*/  UIADD3 UR18, UR16, UR24, URZ ;  /* 0x0000001810127290 */ /* 0x000fc4000fffe03f */
[----:B------:R-:W-:Y:S02]  /*30e0*/  UIMAD UR30, UR30, 0x38, URZ ;  /* 0x000000381e1e78a4 */ /* 0x000fe4000f8e023f */
[----:B------:R-:W-:Y:S02]  /*30f0*/  UIADD3 UR29, UR16, UR25, URZ ;  /* 0x00000019101d7290 */ /* 0x000fe4000fffe03f */
[----:B------:R-:W-:Y:S02]  /*3100*/  UIADD3 UR28, UR16, UR19, URZ ;  /* 0x00000013101c7290 */ /* 0x000fe4000fffe03f */
[----:B------:R-:W-:Y:S01]  /*3110*/  UIADD3 UR27, UR16, UR18, URZ ;  /* 0x00000012101b7290 */ /* 0x000fe2000fffe03f */
[----:B------:R-:W-:Y:S01]  /*3120*/  ULDC UR5, c[0x0][0x39c] ;  /* 0x0000e70000057ab9 */ /* 0x000fe20000000800 */
[----:B--2---:R1:W-:Y:S04]  /*3130*/  STL [R1+0x10], R12 ;  /* 0x0000100c01007387 */ /* 0x0043e80000100800 */
[----:B---3--:R1:W-:Y:S04]  /*3140*/  STL [R1+0x14], R11 ;  /* 0x0000140b01007387 */ /* 0x0083e80000100800 */
[----:B----4-:R1:W-:Y:S04]  /*3150*/  STL [R1+0x8], R10 ;  /* 0x0000080a01007387 */ /* 0x0103e80000100800 */
[----:B-----5:R1:W-:Y:S04]  /*3160*/  STL [R1+0xc], R9 ;  /* 0x00000c0901007387 */ /* 0x0203e80000100800 */
[----:B------:R1:W-:Y:S02]  /*3170*/  STL [R1+0x28], R4 ;  /* 0x0000280401007387 */ /* 0x0003e40000100800 */
.L_x_291:
[----:B------:R-:W0:Y:S01]  /*3180*/  LDGDEPBAR ;  /* 0x00000000000079af */ /* 0x000e220000000000 */
[----:B------:R-:W-:Y:S01]  /*3190*/  IADD3 R0, R228, R221, RZ ;  /* 0x000000dde4007210 */ /* 0x000fe20007ffe0ff */
[----:B------:R-:W-:Y:S01]  /*31a0*/  UISETP.GE.AND UP3, UPT, UR9, 0x1, UPT ;  /* 0x000000010900788c */ /* 0x000fe2000bf66270 */
[----:B------:R-:W-:Y:S05]  /*31b0*/  PLOP3.LUT P2, PT, PT, PT, UP0, 0x80, 0x0 ;  /* 0x000000000000781c */ /* 0x000fea0003f4f008 */
[----:B------:R-:W2:Y:S01]  /*31c0*/  LDL R232, [R1+0x38] ;  /* 0x0000380001e87983 */ /* 0x000ea20000100800 */
[----:B------:R-:W-:Y:S02]  /*31d0*/  PLOP3.LUT P1, PT, PT, PT, UP0, 0x80, 0x0 ;  /* 0x000000000000781c */ /* 0x000fe40003f2f008 */
[----:B------:R-:W-:Y:S01]  /*31e0*/  PLOP3.LUT P0, PT, PT, PT, UP0, 0x80, 0x0 ;  /* 0x000000000000781c */ /* 0x000fe20003f0f008 */
[----:B------:R-:W3:Y:S01]  /*31f0*/  LDL R2, [R1+0x10] ;  /* 0x0000100001027983 */ /* 0x000ee20000100800 */
[----:B------:R-:W-:Y:S02]  /*3200*/  PLOP3.LUT P4, PT, PT, PT, UP0, 0x80, 0x0 ;  /* 0x000000000000781c */ /* 0x000fe40003f8f008 */
[----:B------:R-:W-:Y:S01]  /*3210*/  PLOP3.LUT P5, PT, PT, PT, UP0, 0x80, 0x0 ;  /* 0x000000000000781c */ /* 0x000fe20003faf008 */
[----:B------:R-:W4:Y:S01]  /*3220*/  LDL R231, [R1+0x14] ;  /* 0x0000140001e77983 */ /* 0x000f220000100800 */
[----:B------:R-:W-:Y:S03]  /*3230*/  PLOP3.LUT P6, PT, PT, PT, UP0, 0x80, 0x0 ;  /* 0x000000000000781c */ /* 0x000fe60003fcf008 */
[----:B------:R-:W-:Y:S04]  /*3240*/  STL [R1+0xac], R58 ;  /* 0x0000ac3a01007387 */ /* 0x000fe80000100800 */
        /* <DEDUP_REMOVED lines=22> */
[----:B------:R-:W-:Y:S01]  /*33b0*/  STL [R1+0x50], R3 ;  /* 0x0000500301007387 */ /* 0x000fe20000100800 */
        /* <DEDUP_REMOVED lines=18> */
[----:B------:R-:W-:Y:S05]  /*34e0*/  LDSM.16.M88.4 R160, [R222+0xb400] ;  /* 0x00b40000dea0783b */ /* 0x000fea0000000200 */
[-C--:B------:R-:W-:Y:S03]  /*34f0*/  HMMA.16816.F32.BF16 R28, R28, R134.reuse, RZ ;  /* 0x000000861c1c723c */ /* 0x080fe600000418ff */
[----:B------:R-:W-:Y:S03]  /*3500*/  LDSM.16.M88.4 R164, [R0+0x1000] ;  /* 0x0010000000a4783b */ /* 0x000fe60000000200 */
[----:B------:R-:W-:Y:S05]  /*3510*/  HMMA.16816.F32.BF16 R32, R32, R134, RZ ;  /* 0x000000862020723c */ /* 0x000fea00000418ff */
[----:B------:R-:W2:Y:S01]  /*3520*/  LDSM.16.M88.4 R132, [R221+0x1800] ;  /* 0x00180000dd84783b */ /* 0x000ea20000000200 */
        /* <DEDUP_REMOVED lines=12> */
[-C--:B------:R-:W-:Y:S05]  /*35f0*/  HMMA.16816.F32.BF16 R4, R152, R156.reuse, R4 ;  /* 0x0000009c9804723c */ /* 0x080fea0000041804 */
[----:B------:R-:W4:Y:S01]  /*3600*/  LDSM.16.M88.4 R148, [R222+0xd000] ;  /* 0x00d00000de94783b */ /* 0x000f220000000200 */
[C---:B--2---:R-:W-:Y:S06]  /*3610*/  HMMA.16816.F32.BF16 R8, R132.reuse, R156, R8 ;  /* 0x0000009c8408723c */ /* 0x044fec0000041808 */
[-C--:B------:R-:W-:Y:S06]  /*3620*/  HMMA.16816.F32.BF16 R12, R132, R158.reuse, R12 ;  /* 0x0000009e840c723c */ /* 0x080fec000004180c */
[C---:B------:R-:W-:Y:S01]  /*3630*/  HMMA.16816.F32.BF16 R16, R152.reuse, R158, R16 ;  /* 0x0000009e9810723c */ /* 0x040fe20000041810 */
[----:B------:R-:W-:Y:S05]  /*3640*/  LDSM.16.M88.4 R156, [R0+0x2000] ;  /* 0x00200000009c783b */ /* 0x000fea0000000200 */
[-C--:B------:R-:W-:Y:S03]  /*3650*/  HMMA.16816.F32.BF16 R20, R152, R160.reuse, R20 ;  /* 0x000000a09814723c */ /* 0x080fe60000041814 */
[----:B---3--:R-:W-:Y:S03]  /*3660*/  FSETP.NEU.FTZ.AND P3, PT, R2, -INF , PT ;  /* 0xff8000000200780b */ /* 0x008fe60003f7d000 */
[C---:B------:R-:W-:Y:S06]  /*3670*/  HMMA.16816.F32.BF16 R24, R132.reuse, R160, R24 ;  /* 0x000000a08418723c */ /* 0x040fec0000041818 */
[-C--:B------:R-:W-:Y:S01]  /*3680*/  HMMA.16816.F32.BF16 R28, R132, R162.reuse, R28 ;  /* 0x000000a2841c723c */ /* 0x080fe2000004181c */
[----:B------:R-:W2:Y:S05]  /*3690*/  LDSM.16.M88.4 R132, [R221+0x2800] ;  /* 0x00280000dd84783b */ /* 0x000eaa0000000200 */
[----:B------:R-:W-:Y:S03]  /*36a0*/  HMMA.16816.F32.BF16 R32, R152, R162, R32 ;  /* 0x000000a29820723c */ /* 0x000fe60000041820 */
[----:B------:R-:W3:Y:S03]  /*36b0*/  LDSM.16.M88.4 R152, [R222+0xd400] ;  /* 0x00d40000de98783b */ /* 0x000ee60000000200 */
[-C--:B-1----:R-:W-:Y:S05]  /*36c0*/  HMMA.16816.F32.BF16 R4, R164, R168.reuse, R4 ;  /* 0x000000a8a404723c */ /* 0x082fea0000041804 */
[----:B------:R-:W1:Y:S01]  /*36d0*/  LDSM.16.M88.4 R160, [R223+0xd000] ;  /* 0x00d00000dfa0783b */ /* 0x000e620000000200 */
[C---:B----4-:R-:W-:Y:S06]  /*36e0*/  HMMA.16816.F32.BF16 R8, R136.reuse, R168, R8 ;  /* 0x000000a88808723c */ /* 0x050fec0000041808 */
        /* <DEDUP_REMOVED lines=11> */
[-C--:B------:R-:W-:Y:S06]  /*37a0*/  HMMA.16816.F32.BF16 R12, R132, R150.reuse, R12 ;  /* 0x00000096840c723c */ /* 0x080fec000004180c */
[C---:B------:R-:W-:Y:S06]  /*37b0*/  HMMA.16816.F32.BF16 R16, R144.reuse, R150, R16 ;  /* 0x000000969010723c */ /* 0x040fec0000041810 */
[-C--:B---3--:R-:W-:Y:S06]  /*37c0*/  HMMA.16816.F32.BF16 R20, R144, R152.reuse, R20 ;  /* 0x000000989014723c */ /* 0x088fec0000041814 */
[C---:B------:R-:W-:Y:S06]  /*37d0*/  HMMA.16816.F32.BF16 R24, R132.reuse, R152, R24 ;  /* 0x000000988418723c */ /* 0x040fec0000041818 */
[-C--:B------:R-:W-:Y:S06]  /*37e0*/  HMMA.16816.F32.BF16 R28, R132, R154.reuse, R28 ;  /* 0x0000009a841c723c */ /* 0x080fec000004181c */
[----:B------:R-:W-:Y:S06]  /*37f0*/  HMMA.16816.F32.BF16 R32, R144, R154, R32 ;  /* 0x0000009a9020723c */ /* 0x000fec0000041820 */
[-C--:B-1----:R-:W-:Y:S06]  /*3800*/  HMMA.16816.F32.BF16 R4, R156, R160.reuse, R4 ;  /* 0x000000a09c04723c */ /* 0x082fec0000041804 */
[C---:B------:R-:W-:Y:S06]  /*3810*/  HMMA.16816.F32.BF16 R8, R136.reuse, R160, R8 ;  /* 0x000000a08808723c */ /* 0x040fec0000041808 */
[-C--:B------:R-:W-:Y:S06]  /*3820*/  HMMA.16816.F32.BF16 R12, R136, R162.reuse, R12 ;  /* 0x000000a2880c723c */ /* 0x080fec000004180c */
[C---:B------:R-:W-:Y:S06]  /*3830*/  HMMA.16816.F32.BF16 R16, R156.reuse, R162, R16 ;  /* 0x000000a29c10723c */ /* 0x040fec0000041810 */
[----:B------:R-:W-:Y:S01]  /*3840*/  FMUL.FTZ R4, R4, UR5 ;  /* 0x0000000504047c20 */ /* 0x000fe20008410000 */
[----:B------:R-:W-:Y:S01]  /*3850*/  FMUL.FTZ R5, R5, UR5 ;  /* 0x0000000505057c20 */ /* 0x000fe20008410000 */
[----:B------:R-:W-:Y:S02]  /*3860*/  FMUL.FTZ R6, R6, UR5 ;  /* 0x0000000506067c20 */ /* 0x000fe40008410000 */
[----:B------:R-:W1:Y:S01]  /*3870*/  MUFU.TANH R57, R4 ;  /* 0x0000000400397308 */ /* 0x000e620000002400 */
[----:B------:R-:W-:Y:S01]  /*3880*/  FMUL.FTZ R7, R7, UR5 ;  /* 0x0000000507077c20 */ /* 0x000fe20008410000 */
[----:B------:R-:W-:Y:S01]  /*3890*/  FMUL.FTZ R11, R11, UR5 ;  /* 0x000000050b0b7c20 */ /* 0x000fe20008410000 */
[----:B------:R-:W-:Y:S01]  /*38a0*/  FMUL.FTZ R10, R10, UR5 ;  /* 0x000000050a0a7c20 */ /* 0x000fe20008410000 */
[----:B------:R-:W-:Y:S01]  /*38b0*/  FMUL.FTZ R8, R8, UR5 ;  /* 0x0000000508087c20 */ /* 0x000fe20008410000 */
[----:B------:R-:W-:Y:S05]  /*38c0*/  FMUL.FTZ R9, R9, UR5 ;  /* 0x0000000509097c20 */ /* 0x000fea0008410000 */
[----:B------:R2:W-:Y:S01]  /*38d0*/  MUFU.TANH R165, R10 ;  /* 0x0000000a00a57308 */ /* 0x0005e20000002400 */
[----:B------:R-:W-:Y:S01]  /*38e0*/  FMUL.FTZ R12, R12, UR5 ;  /* 0x000000050c0c7c20 */ /* 0x000fe20008410000 */
[----:B------:R-:W-:Y:S01]  /*38f0*/  FMUL.FTZ R13, R13, UR5 ;  /* 0x000000050d0d7c20 */ /* 0x000fe20008410000 */
[----:B------:R-:W-:Y:S01]  /*3900*/  FMUL.FTZ R14, R14, UR5 ;  /* 0x000000050e0e7c20 */ /* 0x000fe20008410000 */
[----:B------:R-:W-:Y:S01]  /*3910*/  FMUL.FTZ R15, R15, UR5 ;  /* 0x000000050f0f7c20 */ /* 0x000fe20008410000 */
[----:B------:R-:W-:Y:S01]  /*3920*/  FMUL.FTZ R18, R18, UR5 ;  /* 0x0000000512127c20 */ /* 0x000fe20008410000 */
[----:B------:R-:W-:Y:S04]  /*3930*/  FMUL.FTZ R19, R19, UR5 ;  /* 0x0000000513137c20 */ /* 0x000fe80008410000 */
[----:B------:R3:W-:Y:S01]  /*3940*/  MUFU.TANH R164, R11 ;  /* 0x0000000b00a47308 */ /* 0x0007e20000002400 */
[----:B------:R-:W-:Y:S01]  /*3950*/  FMUL.FTZ R16, R16, UR5 ;  /* 0x0000000510107c20 */ /* 0x000fe20008410000 */
[----:B------:R-:W-:Y:S08]  /*3960*/  FMUL.FTZ R17, R17, UR5 ;  /* 0x0000000511117c20 */ /* 0x000ff00008410000 */
[----:B------:R-:W1:Y:S01]  /*3970*/  MUFU.TANH R56, R5 ;  /* 0x0000000500387308 */ /* 0x000e620000002400 */
[----:B--2---:R-:W2:Y:S09]  /*3980*/  LDL R10, [R1+0xc] ;  /* 0x00000c00010a7983 */ /* 0x004eb20000100800 */
[----:B------:R-:W1:Y:S01]  /*3990*/  MUFU.TANH R47, R6 ;  /* 0x00000006002f7308 */ /* 0x000e620000002400 */
[----:B---3--:R-:W3:Y:S09]  /*39a0*/  LDL R11, [R1+0x8] ;  /* 0x00000800010b7983 */ /* 0x008ef20000100800 */
[----:B------:R1:W1:Y:S10]  /*39b0*/  MUFU.TANH R46, R7 ;  /* 0x00000007002e7308 */ /* 0x0002740000002400 */
[----:B------:R1:W-:Y:S10]  /*39c0*/  MUFU.TANH R153, R9 ;  /* 0x0000000900997308 */ /* 0x0003f40000002400 */
[----:B------:R1:W-:Y:S02]  /*39d0*/  MUFU.TANH R155, R8 ;  /* 0x00000008009b7308 */ /* 0x0003e40000002400 */
[----:B-1----:R-:W1:Y:S08]  /*39e0*/  LDSM.16.M88.4 R4, [R223+0xd400] ;  /* 0x00d40000df04783b */ /* 0x002e700000000200 */
[----:B------:R-:W-:Y:S01]  /*39f0*/  MUFU.TANH R151, R12 ;  /* 0x0000000c00977308 */ /* 0x000fe20000002400 */
[----:B------:R-:W-:Y:S04]  /*3a00*/  MOV R9, UR36 ;  /* 0x0000002400097c02 */ /* 0x000fe80008000f00 */
[----:B------:R-:W-:Y:S02]  /*3a10*/  @P1 LEA R9, R9, R232, 0x7 ;  /* 0x000000e809091211 */ /* 0x000fe400078e38ff */
[----:B------:R-:W-:Y:S03]  /*3a20*/  PLOP3.LUT P1, PT, PT, PT, UP0, 0x80, 0x0 ;  /* 0x000000000000781c */ /* 0x000fe60003f2f008 */
[----:B------:R-:W-:Y:S01]  /*3a30*/  MUFU.TANH R150, R13 ;  /* 0x0000000d00967308 */ /* 0x000fe20000002400 */
[C---:B------:R-:W-:Y:S01]  /*3a40*/  @P0 IADD3 R0, R9.reuse, 0x1, RZ ;  /* 0x0000000109000810 */ /* 0x040fe20007ffe0ff */
[----:B------:R-:W-:Y:S01]  /*3a50*/  FMUL.FTZ R8, R2, 1.4426950216293334961 ;  /* 0x3fb8aa3b02087820 */ /* 0x000fe20000410000 */
[----:B------:R-:W-:Y:S01]  /*3a60*/  PLOP3.LUT P0, PT, PT, PT, UP0, 0x80, 0x0 ;  /* 0x000000000000781c */ /* 0x000fe20003f0f008 */
[----:B------:R-:W-:Y:S01]  /*3a70*/  IMAD.MOV.U32 R2, RZ, RZ, R57 ;  /* 0x000000ffff027224 */ /* 0x000fe200078e0039 */
[----:B------:R-:W-:Y:S02]  /*3a80*/  @P4 ISETP.GE.AND P4, PT, R9, UR8, PT ;  /* 0x0000000809004c0c */ /* 0x000fe4000bf86270 */
[----:B------:R-:W-:Y:S03]  /*3a90*/  FSEL R8, R8, RZ, P3 ;  /* 0x000000ff08087208 */ /* 0x000fe60001800000 */
[----:B------:R-:W-:Y:S01]  /*3aa0*/  MUFU.TANH R161, R14 ;  /* 0x0000000e00a17308 */ /* 0x000fe20000002400 */
[----:B------:R-:W-:Y:S02]  /*3ab0*/  @P5 ISETP.GE.AND P5, PT, R0, UR8, PT ;  /* 0x0000000800005c0c */ /* 0x000fe4000bfa6270 */
[----:B------:R-:W-:Y:S02]  /*3ac0*/  MOV R0, R56 ;  /* 0x0000003800007202 */ /* 0x000fe40000000f00 */
[----:B------:R-:W-:Y:S02]  /*3ad0*/  @P1 FSEL R2, R57, -INF , !P4 ;  /* 0xff80000039021808 */ /* 0x000fe40006000000 */
[C---:B------:R-:W-:Y:S03]  /*3ae0*/  FSETP.NEU.FTZ.AND P3, PT, R231.reuse, -INF , PT ;  /* 0xff800000e700780b */ /* 0x040fe60003f7d000 */
[----:B------:R-:W1:Y:S01]  /*3af0*/  MUFU.TANH R160, R15 ;  /* 0x0000000f00a07308 */ /* 0x000e620000002400 */
[----:B------:R-:W-:Y:S01]  /*3b00*/  @P0 FSEL R0, R56, -INF , !P5 ;  /* 0xff80000038000808 */ /* 0x000fe20006800000 */
[--C-:B------:R-:W-:Y:S01]  /*3b10*/  FFMA.FTZ R2, R2, UR10, -R8.reuse ;  /* 0x0000000a02027c23 */ /* 0x100fe20008010808 */
[----:B------:R-:W-:Y:S02]  /*3b20*/  PLOP3.LUT P1, PT, PT, PT, UP0, 0x80, 0x0 ;  /* 0x000000000000781c */ /* 0x000fe40003f2f008 */
[----:B------:R-:W-:Y:S01]  /*3b30*/  PLOP3.LUT P0, PT, PT, PT, UP0, 0x80, 0x0 ;  /* 0x000000000000781c */ /* 0x000fe20003f0f008 */
[----:B------:R-:W-:Y:S04]  /*3b40*/  FFMA.FTZ R0, R0, UR10, -R8 ;  /* 0x0000000a00007c23 */ /* 0x000fe80008010808 */
[----:B------:R1:W-:Y:S02]  /*3b50*/  MUFU.EX2 R58, R2 ;  /* 0x00000002003a7308 */ /* 0x0003e40000000800 */
[-C--:B-1----:R-:W-:Y:S06]  /*3b60*/  HMMA.16816.F32.BF16 R20, R156, R4.reuse, R20 ;  /* 0x000000049c14723c */ /* 0x082fec0000041814 */
[C---:B------:R-:W-:Y:S02]  /*3b70*/  HMMA.16816.F32.BF16 R24, R136.reuse, R4, R24 ;  /* 0x000000048818723c */ /* 0x040fe40000041818 */
[----:B------:R1:W-:Y:S04]  /*3b80*/  MUFU.EX2 R55, R0 ;  /* 0x0000000000377308 */ /* 0x0003e80000000800 */
[-C--:B------:R-:W-:Y:S06]  /*3b90*/  HMMA.16816.F32.BF16 R28, R136, R6.reuse, R28 ;  /* 0x00000006881c723c */ /* 0x080fec000004181c */
[----:B------:R-:W4:Y:S01]  /*3ba0*/  MUFU.TANH R252, R16 ;  /* 0x0000001000fc7308 */ /* 0x000f220000002400 */
[----:B------:R-:W-:Y:S01]  /*3bb0*/  FMUL.FTZ R4, R231, 1.4426950216293334961 ;  /* 0x3fb8aa3be7047820 */ /* 0x000fe20000410000 */
[----:B------:R-:W-:Y:S01]  /*3bc0*/  MOV R2, R47 ;  /* 0x0000002f00027202 */ /* 0x000fe20000000f00 */
[----:B------:R-:W-:Y:S07]  /*3bd0*/  HMMA.16816.F32.BF16 R32, R156, R6, R32 ;  /* 0x000000069c20723c */ /* 0x000fee0000041820 */
[----:B------:R-:W-:Y:S01]  /*3be0*/  MUFU.TANH R251, R17 ;  /* 0x0000001100fb7308 */ /* 0x000fe20000002400 */
[----:B------:R-:W-:Y:S03]  /*3bf0*/  @P2 FSEL R2, R47, -INF , !P4 ;  /* 0xff8000002f022808 */ /* 0x000fe60006000000 */
[----:B------:R-:W-:Y:S01]  /*3c00*/  FMUL.FTZ R22, R22, UR5 ;  /* 0x0000000516167c20 */ /* 0x000fe20008410000 */
[----:B------:R-:W-:Y:S01]  /*3c10*/  FSEL R4, R4, RZ, P3 ;  /* 0x000000ff04047208 */ /* 0x000fe20001800000 */
[----:B------:R-:W-:Y:S01]  /*3c20*/  FMUL.FTZ R23, R23, UR5 ;  /* 0x0000000517177c20 */ /* 0x000fe20008410000 */
[----:B------:R-:W-:Y:S02]  /*3c30*/  PLOP3.LUT P2, PT, PT, PT, UP0, 0x80, 0x0 ;  /* 0x000000000000781c */ /* 0x000fe40003f4f008 */
[----:B------:R-:W-:Y:S01]  /*3c40*/  MOV R5, R46 ;  /* 0x0000002e00057202 */ /* 0x000fe20000000f00 */
[----:B------:R-:W4:Y:S01]  /*3c50*/  MUFU.TANH R41, R18 ;  /* 0x0000001200297308 */ /* 0x000f220000002400 */
[--C-:B-1----:R-:W-:Y:S01]  /*3c60*/  FFMA.FTZ R0, R2, UR10, -R4.reuse ;  /* 0x0000000a02007c23 */ /* 0x102fe20008010804 */
[----:B------:R-:W-:Y:S01]  /*3c70*/  @P1 FSEL R5, R46, -INF , !P5 ;  /* 0xff8000002e051808 */ /* 0x000fe20006800000 */
[----:B------:R-:W-:Y:S01]  /*3c80*/  FMUL.FTZ R20, R20, UR5 ;  /* 0x0000000514147c20 */ /* 0x000fe20008410000 */
[----:B------:R-:W-:Y:S01]  /*3c90*/  FMUL.FTZ R21, R21, UR5 ;  /* 0x0000000515157c20 */ /* 0x000fe20008410000 */
[----:B------:R-:W-:Y:S01]  /*3ca0*/  FMUL.FTZ R28, R28, UR5 ;  /* 0x000000051c1c7c20 */ /* 0x000fe20008410000 */
[----:B------:R-:W-:Y:S01]  /*3cb0*/  FMUL.FTZ R29, R29, UR5 ;  /* 0x000000051d1d7c20 */ /* 0x000fe20008410000 */
[----:B------:R-:W-:Y:S03]  /*3cc0*/  FMUL.FTZ R30, R30, UR5 ;  /* 0x000000051e1e7c20 */ /* 0x000fe60008410000 */
[----:B------:R1:W-:Y:S01]  /*3cd0*/  MUFU.EX2 R48, R0 ;  /* 0x0000000000307308 */ /* 0x0003e20000000800 */
[----:B------:R-:W-:Y:S01]  /*3ce0*/  PLOP3.LUT P1, PT, PT, PT, UP0, 0x80, 0x0 ;  /* 0x000000000000781c */ /* 0x000fe20003f2f008 */
[----:B------:R-:W-:Y:S01]  /*3cf0*/  FMUL.FTZ R31, R31, UR5 ;  /* 0x000000051f1f7c20 */ /* 0x000fe20008410000 */
[----:B------:R-:W-:Y:S01]  /*3d00*/  MOV R7, R160 ;  /* 0x000000a000077202 */ /* 0x000fe20000000f00 */
[----:B------:R-:W-:Y:S01]  /*3d10*/  FMUL.FTZ R32, R32, UR5 ;  /* 0x0000000520207c20 */ /* 0x000fe20008410000 */
[----:B------:R-:W-:Y:S01]  /*3d20*/  FMUL.FTZ R33, R33, UR5 ;  /* 0x0000000521217c20 */ /* 0x000fe20008410000 */
[----:B------:R-:W-:Y:S01]  /*3d30*/  FMUL.FTZ R34, R34, UR5 ;  /* 0x0000000522227c20 */ /* 0x000fe20008410000 */
[----:B------:R-:W-:Y:S03]  /*3d40*/  FMUL.FTZ R35, R35, UR5 ;  /* 0x0000000523237c20 */ /* 0x000fe60008410000 */
[----:B------:R-:W-:Y:S01]  /*3d50*/  MUFU.TANH R40, R19 ;  /* 0x0000001300287308 */ /* 0x000fe20000002400 */
[----:B------:R-:W-:Y:S01]  /*3d60*/  FMUL.FTZ R24, R24, UR5 ;  /* 0x0000000518187c20 */ /* 0x000fe20008410000 */
[----:B------:R-:W-:Y:S01]  /*3d70*/  FMUL.FTZ R25, R25, UR5 ;  /* 0x0000000519197c20 */ /* 0x000fe20008410000 */
[----:B------:R-:W-:Y:S01]  /*3d80*/  FMUL.FTZ R26, R26, UR5 ;  /* 0x000000051a1a7c20 */ /* 0x000fe20008410000 */
[----:B------:R-:W-:Y:S06]  /*3d90*/  FMUL.FTZ R27, R27, UR5 ;  /* 0x000000051b1b7c20 */ /* 0x000fec0008410000 */
[----:B------:R-:W4:Y:S01]  /*3da0*/  MUFU.TANH R249, R20 ;  /* 0x0000001400f97308 */ /* 0x000f220000002400 */
[----:B-1----:R-:W-:Y:S01]  /*3db0*/  FFMA.FTZ R0, R5, UR10, -R4 ;  /* 0x0000000a05007c23 */ /* 0x002fe20008010804 */
[----:B------:R-:W-:Y:S02]  /*3dc0*/  MOV R5, R153 ;  /* 0x0000009900057202 */ /* 0x000fe40000000f00 */
[----:B------:R-:W-:Y:S02]  /*3dd0*/  @P0 FSEL R5, R153, -INF , !P5 ;  /* 0xff80000099050808 */ /* 0x000fe40006800000 */
[----:B------:R-:W-:Y:S04]  /*3de0*/  PLOP3.LUT P0, PT, PT, PT, UP0, 0x80, 0x0 ;  /* 0x000000000000781c */ /* 0x000fe80003f0f008 */
[----:B------:R1:W-:Y:S10]  /*3df0*/  MUFU.EX2 R45, R0 ;  /* 0x00000000002d7308 */ /* 0x0003f40000000800 */
[----:B------:R-:W-:Y:S10]  /*3e00*/  MUFU.TANH R250, R21 ;  /* 0x0000001500fa7308 */ /* 0x000ff40000002400 */
[----:B------:R-:W4:Y:S01]  /*3e10*/  MUFU.TANH R36, R22 ;  /* 0x0000001600247308 */ /* 0x000f220000002400 */
[----:B-1----:R-:W-:Y:S01]  /*3e20*/  IMAD.MOV.U32 R0, RZ, RZ, R155 ;  /* 0x000000ffff007224 */ /* 0x002fe200078e009b */
[----:B------:R-:W-:Y:S02]  /*3e30*/  @P1 FSEL R0, R155, -INF , !P4 ;  /* 0xff8000009b001808 */ /* 0x000fe40006000000 */
[----:B------:R-:W-:Y:S06]  /*3e40*/  PLOP3.LUT P1, PT, PT, PT, UP0, 0x80, 0x0 ;  /* 0x000000000000781c */ /* 0x000fec0003f2f008 */
[----:B------:R-:W-:Y:S10]  /*3e50*/  MUFU.TANH R3, R23 ;  /* 0x0000001700037308 */ /* 0x000ff40000002400 */
[----:B------:R-:W1:Y:S10]  /*3e60*/  MUFU.TANH R147, R24 ;  /* 0x0000001800937308 */ /* 0x000e740000002400 */
[----:B------:R-:W-:Y:S10]  /*3e70*/  MUFU.TANH R146, R25 ;  /* 0x0000001900927308 */ /* 0x000ff40000002400 */
[----:B------:R-:W1:Y:S10]  /*3e80*/  MUFU.TANH R154, R26 ;  /* 0x0000001a009a7308 */ /* 0x000e740000002400 */
[----:B------:R-:W-:Y:S10]  /*3e90*/  MUFU.TANH R152, R27 ;  /* 0x0000001b00987308 */ /* 0x000ff40000002400 */
[----:B------:R-:W1:Y:S10]  /*3ea0*/  MUFU.TANH R145, R28 ;  /* 0x0000001c00917308 */ /* 0x000e740000002400 */
[----:B------:R-:W-:Y:S10]  /*3eb0*/  MUFU.TANH R144, R29 ;  /* 0x0000001d00907308 */ /* 0x000ff40000002400 */
[----:B-----5:R-:W1:Y:S10]  /*3ec0*/  MUFU.TANH R244, R32 ;  /* 0x0000002000f47308 */ /* 0x020e740000002400 */
[----:B------:R-:W-:Y:S10]  /*3ed0*/  MUFU.TANH R245, R33 ;  /* 0x0000002100f57308 */ /* 0x000ff40000002400 */
[----:B------:R-:W-:Y:S10]  /*3ee0*/  MUFU.TANH R248, R34 ;  /* 0x0000002200f87308 */ /* 0x000ff40000002400 */
[----:B------:R-:W-:Y:S10]  /*3ef0*/  MUFU.TANH R247, R35 ;  /* 0x0000002300f77308 */ /* 0x000ff40000002400 */
[----:B------:R-:W1:Y:S10]  /*3f00*/  MUFU.TANH R149, R30 ;  /* 0x0000001e00957308 */ /* 0x000e740000002400 */
[----:B------:R-:W-:Y:S01]  /*3f10*/  MUFU.TANH R148, R31 ;  /* 0x0000001f00947308 */ /* 0x000fe20000002400 */
[C---:B---3--:R-:W-:Y:S01]  /*3f20*/  FMUL.FTZ R2, R11.reuse, 1.4426950216293334961 ;  /* 0x3fb8aa3b0b027820 */ /* 0x048fe20000410000 */
[----:B------:R-:W-:Y:S01]  /*3f30*/  FSETP.NEU.FTZ.AND P3, PT, R11, -INF , PT ;  /* 0xff8000000b00780b */ /* 0x000fe20003f7d000 */
[----:B--2---:R-:W-:Y:S03]  /*3f40*/  FMUL.FTZ R11, R10, 1.4426950216293334961 ;  /* 0x3fb8aa3b0a0b7820 */ /* 0x004fe60000410000 */
[----:B------:R-:W-:Y:S02]  /*3f50*/  FSEL R2, R2, RZ, P3 ;  /* 0x000000ff02027208 */ /* 0x000fe40001800000 */
[----:B------:R-:W-:Y:S02]  /*3f60*/  FSETP.NEU.FTZ.AND P3, PT, R10, -INF , PT ;  /* 0xff8000000a00780b */ /* 0x000fe40003f7d000 */
[----:B------:R-:W-:Y:S01]  /*3f70*/  MOV R10, R165 ;  /* 0x000000a5000a7202 */ /* 0x000fe20000000f00 */
[--C-:B------:R-:W-:Y:S01]  /*3f80*/  FFMA.FTZ R0, R0, UR10, -R2.reuse ;  /* 0x0000000a00007c23 */ /* 0x100fe20008010802 */
[----:B------:R-:W-:Y:S01]  /*3f90*/  FFMA.FTZ R5, R5, UR10, -R2 ;  /* 0x0000000a05057c23 */ /* 0x000fe20008010802 */
[----:B------:R-:W-:Y:S02]  /*3fa0*/  @P2 FSEL R10, R165, -INF , !P4 ;  /* 0xff800000a50a2808 */ /* 0x000fe40006000000 */
[----:B------:R2:W-:Y:S01]  /*3fb0*/  MUFU.EX2 R231, R0 ;  /* 0x0000000000e77308 */ /* 0x0005e20000000800 */
[----:B------:R-:W-:Y:S02]  /*3fc0*/  PLOP3.LUT P2, PT, PT, PT, UP0, 0x80, 0x0 ;  /* 0x000000000000781c */ /* 0x000fe40003f4f008 */
[----:B------:R-:W-:Y:S07]  /*3fd0*/  PLOP3.LUT P4, PT, PT, PT, UP0, 0x80, 0x0 ;  /* 0x000000000000781c */ /* 0x000fee0003f8f008 */
[----:B------:R3:W-:Y:S01]  /*3fe0*/  MUFU.EX2 R171, R5 ;  /* 0x0000000500ab7308 */ /* 0x0007e20000000800 */
[----:B--2---:R-:W-:Y:S02]  /*3ff0*/  FSEL R0, R11, RZ, P3 ;  /* 0x000000ff0b007208 */ /* 0x004fe40001800000 */
[----:B------:R-:W-:Y:S02]  /*4000*/  MOV R11, R164 ;  /* 0x000000a4000b7202 */ /* 0x000fe40000000f00 */
[----:B------:R-:W-:Y:S02]  /*4010*/  @P1 FSEL R11, R164, -INF , !P5 ;  /* 0xff800000a40b1808 */ /* 0x000fe40006800000 */
[----:B------:R-:W-:Y:S01]  /*4020*/  PLOP3.LUT P1, PT, PT, PT, UP0, 0x80, 0x0 ;  /* 0x000000000000781c */ /* 0x000fe20003f2f008 */
[--C-:B---3--:R-:W-:Y:S01]  /*4030*/  FFMA.FTZ R5, R10, UR10, -R0.reuse ;  /* 0x0000000a0a057c23 */ /* 0x108fe20008010800 */
[----:B------:R-:W-:Y:S02]  /*4040*/  MOV R10, R151 ;  /* 0x00000097000a7202 */ /* 0x000fe40000000f00 */
[----:B------:R-:W-:Y:S01]  /*4050*/  PLOP3.LUT P3, PT, PT, PT, UP0, 0x80, 0x0 ;  /* 0x000000000000781c */ /* 0x000fe20003f6f008 */
[----:B------:R2:W-:Y:S01]  /*4060*/  MUFU.EX2 R235, R5 ;  /* 0x0000000500eb7308 */ /* 0x0005e20000000800 */
[----:B------:R-:W-:Y:S01]  /*4070*/  PLOP3.LUT P5, PT, PT, PT, UP0, 0x80, 0x0 ;  /* 0x000000000000781c */ /* 0x000fe20003faf008 */
[----:B--2---:R-:W-:Y:S08]  /*4080*/  FFMA.FTZ R5, R11, UR10, -R0 ;  /* 0x0000000a0b057c23 */ /* 0x004ff00008010800 */
[----:B------:R2:W-:Y:S02]  /*4090*/  MUFU.EX2 R234, R5 ;  /* 0x0000000500ea7308 */ /* 0x0005e40000000800 */
[----:B--2---:R-:W-:Y:S02]  /*40a0*/  @P2 IADD3 R5, R9, 0x8, RZ ;  /* 0x0000000809052810 */ /* 0x004fe40007ffe0ff */
[----:B------:R-:W-:Y:S02]  /*40b0*/  PLOP3.LUT P2, PT, PT, PT, UP0, 0x80, 0x0 ;  /* 0x000000000000781c */ /* 0x000fe40003f4f008 */
[----:B------:R-:W-:Y:S01]  /*40c0*/  @P4 ISETP.GE.AND P4, PT, R5, UR8, PT ;  /* 0x0000000805004c0c */ /* 0x000fe2000bf86270 */
[----:B------:R-:W-:Y:S01]  /*40d0*/  @P0 VIADD R5, R9, 0x9 ;  /* 0x0000000909050836 */ /* 0x000fe20000000000 */
[----:B------:R-:W-:Y:S02]  /*40e0*/  PLOP3.LUT P0, PT, PT, PT, UP0, 0x80, 0x0 ;  /* 0x000000000000781c */ /* 0x000fe40003f0f008 */
[----:B------:R-:W-:Y:S02]  /*40f0*/  @P1 FSEL R10, R151, -INF , !P4 ;  /* 0xff800000970a1808 */ /* 0x000fe40006000000 */
[----:B------:R-:W-:Y:S02]  /*4100*/  @P6 ISETP.GE.AND P6, PT, R5, UR8, PT ;  /* 0x0000000805006c0c */ /* 0x000fe4000bfc6270 */
[----:B------:R-:W-:Y:S01]  /*4110*/  MOV R5, R150 ;  /* 0x0000009600057202 */ /* 0x000fe20000000f00 */
[--C-:B------:R-:W-:Y:S01]  /*4120*/  FFMA.FTZ R6, R10, UR10, -R2.reuse ;  /* 0x0000000a0a067c23 */ /* 0x100fe20008010802 */
[----:B------:R-:W-:Y:S03]  /*4130*/  PLOP3.LUT P1, PT, PT, PT, UP0, 0x80, 0x0 ;  /* 0x000000000000781c */ /* 0x000fe60003f2f008 */
[----:B------:R2:W-:Y:S02]  /*4140*/  MUFU.EX2 R167, R6 ;  /* 0x0000000600a77308 */ /* 0x0005e40000000800 */
[----:B------:R-:W-:Y:S02]  /*4150*/  @P0 FSEL R5, R150, -INF , !P6 ;  /* 0xff80000096050808 */ /* 0x000fe40007000000 */
[----:B------:R-:W-:Y:S03]  /*4160*/  PLOP3.LUT P0, PT, PT, PT, UP0, 0x80, 0x0 ;  /* 0x000000000000781c */ /* 0x000fe60003f0f008 */
[----:B------:R-:W-:Y:S03]  /*4170*/  FFMA.FTZ R5, R5, UR10, -R2 ;  /* 0x0000000a05057c23 */ /* 0x000fe60008010802 */
[----:B------:R-:W-:Y:S01]  /*4180*/  @P1 FSEL R7, R160, -INF , !P6 ;  /* 0xff800000a0071808 */ /* 0x000fe20007000000 */
[----:B------:R3:W-:Y:S01]  /*4190*/  MUFU.EX2 R166, R5 ;  /* 0x0000000500a67308 */ /* 0x0007e20000000800 */
[----:B------:R-:W-:Y:S02]  /*41a0*/  PLOP3.LUT P1, PT, PT, PT, UP0, 0x80, 0x0 ;  /* 0x000000000000781c */ /* 0x000fe40003f2f008 */
[----:B--2---:R-:W-:Y:S02]  /*41b0*/  MOV R6, R161 ;  /* 0x000000a100067202 */ /* 0x004fe40000000f00 */
[----:B------:R-:W-:Y:S02]  /*41c0*/  @P2 FSEL R6, R161, -INF , !P4 ;  /* 0xff800000a1062808 */ /* 0x000fe40006000000 */
[----:B------:R-:W-:Y:S03]  /*41d0*/  PLOP3.LUT P2, PT, PT, PT, UP0, 0x80, 0x0 ;  /* 0x000000000000781c */ /* 0x000fe60003f4f008 */
[----:B---3--:R-:W-:Y:S01]  /*41e0*/  FFMA.FTZ R5, R6, UR10, -R0 ;  /* 0x0000000a06057c23 */ /* 0x008fe20008010800 */
[----:B----4-:R-:W-:Y:S01]  /*41f0*/  IMAD.MOV.U32 R6, RZ, RZ, R252 ;  /* 0x000000ffff067224 */ /* 0x010fe200078e00fc */
[----:B------:R-:W-:Y:S02]  /*4200*/  @P0 FSEL R6, R252, -INF , !P4 ;  /* 0xff800000fc060808 */ /* 0x000fe40006000000 */
[----:B------:R2:W-:Y:S01]  /*4210*/  MUFU.EX2 R233, R5 ;  /* 0x0000000500e97308 */ /* 0x0005e20000000800 */
[----:B------:R-:W-:Y:S02]  /*4220*/  PLOP3.LUT P0, PT, PT, PT, UP0, 0x80, 0x0 ;  /* 0x000000000000781c */ /* 0x000fe40003f0f008 */
[----:B------:R-:W-:Y:S07]  /*4230*/  FFMA.FTZ R6, R6, UR10, -R8 ;  /* 0x0000000a06067c23 */ /* 0x000fee0008010808 */
[----:B------:R3:W-:Y:S01]  /*4240*/  MUFU.EX2 R54, R6 ;  /* 0x0000000600367308 */ /* 0x0007e20000000800 */
[----:B--2---:R-:W-:Y:S01]  /*4250*/  FFMA.FTZ R5, R7, UR10, -R0 ;  /* 0x0000000a07057c23 */ /* 0x004fe20008010800 */
[----:B------:R-:W-:Y:S02]  /*4260*/  @P3 IADD3 R7, R9, 0x10, RZ ;  /* 0x0000001009073810 */ /* 0x000fe40007ffe0ff */
[----:B------:R-:W-:Y:S06]  /*4270*/  PLOP3.LUT P3, PT, PT, PT, UP0, 0x80, 0x0 ;  /* 0x000000000000781c */ /* 0x000fec0003f6f008 */
[----:B------:R2:W-:Y:S01]  /*4280*/  MUFU.EX2 R232, R5 ;  /* 0x0000000500e87308 */ /* 0x0005e20000000800 */
[----:B------:R-:W-:Y:S01]  /*4290*/  @P2 ISETP.GE.AND P2, PT, R7, UR8, PT ;  /* 0x0000000807002c0c */ /* 0x000fe2000bf46270 */
[----:B------:R-:W-:Y:S01]  /*42a0*/  @P5 VIADD R7, R9, 0x11 ;  /* 0x0000001109075836 */ /* 0x000fe20000000000 */
[----:B------:R-:W-:Y:S02]  /*42b0*/  PLOP3.LUT P5, PT, PT, PT, UP0, 0x80, 0x0 ;  /* 0x000000000000781c */ /* 0x000fe40003faf008 */
[----:B---3--:R-:W-:Y:S02]  /*42c0*/  MOV R6, R41 ;  /* 0x0000002900067202 */ /* 0x008fe40000000f00 */
[----:B------:R-:W-:Y:S02]  /*42d0*/  @P0 FSEL R6, R41, -INF , !P4 ;  /* 0xff80000029060808 */ /* 0x000fe40006000000 */
[----:B------:R-:W-:Y:S02]  /*42e0*/  PLOP3.LUT P0, PT, PT, PT, UP0, 0x80, 0x0 ;  /* 0x000000000000781c */ /* 0x000fe40003f0f008 */
[----:B------:R-:W-:Y:S01]  /*42f0*/  PLOP3.LUT P4, PT, PT, PT, UP0, 0x80, 0x0 ;  /* 0x000000000000781c */ /* 0x000fe20003f8f008 */
[----:B------:R-:W-:Y:S04]  /*4300*/  FFMA.FTZ R6, R6, UR10, -R4 ;  /* 0x0000000a06067c23 */ /* 0x000fe80008010804 */
[----:B------:R3:W-:Y:S01]  /*4310*/  MUFU.EX2 R44, R6 ;  /* 0x00000006002c7308 */ /* 0x0007e20000000800 */
[----:B--2---:R-:W-:Y:S02]  /*4320*/  MOV R5, R251 ;  /* 0x000000fb00057202 */ /* 0x004fe40000000f00 */
[----:B------:R-:W-:Y:S02]  /*4330*/  @P1 FSEL R5, R251, -INF , !P6 ;  /* 0xff800000fb051808 */ /* 0x000fe40007000000 */
[----:B------:R-:W-:Y:S03]  /*4340*/  PLOP3.LUT P1, PT, PT, PT, UP0, 0x80, 0x0 ;  /* 0x000000000000781c */ /* 0x000fe60003f2f008 */
[--C-:B------:R-:W-:Y:S01]  /*4350*/  FFMA.FTZ R5, R5, UR10, -R8.reuse ;  /* 0x0000000a05057c23 */ /* 0x100fe20008010808 */
[----:B------:R-:W-:Y:S02]  /*4360*/  @P4 ISETP.GE.AND P4, PT, R7, UR8, PT ;  /* 0x0000000807004c0c */ /* 0x000fe4000bf86270 */
[----:B------:R-:W-:Y:S01]  /*4370*/  @P5 IADD3 R7, R9, 0x18, RZ ;  /* 0x0000001809075810 */ /* 0x000fe20007ffe0ff */
[----:B------:R2:W-:Y:S01]  /*4380*/  MUFU.EX2 R53, R5 ;  /* 0x0000000500357308 */ /* 0x0005e20000000800 */
[----:B---3--:R-:W-:Y:S02]  /*4390*/  MOV R6, R249 ;  /* 0x000000f900067202 */ /* 0x008fe40000000f00 */
[----:B------:R-:W-:Y:S02]  /*43a0*/  @P0 FSEL R6, R249, -INF , !P2 ;  /* 0xff800000f9060808 */ /* 0x000fe40005000000 */
[----:B------:R-:W-:Y:S03]  /*43b0*/  PLOP3.LUT P0, PT, PT, PT, UP0, 0x80, 0x0 ;  /* 0x000000000000781c */ /* 0x000fe60003f0f008 */
[----:B------:R-:W-:Y:S04]  /*43c0*/  FFMA.FTZ R6, R6, UR10, -R8 ;  /* 0x0000000a06067c23 */ /* 0x000fe80008010808 */
[----:B------:R3:W-:Y:S01]  /*43d0*/  MUFU.EX2 R52, R6 ;  /* 0x0000000600347308 */ /* 0x0007e20000000800 */
[----:B--2---:R-:W-:Y:S02]  /*43e0*/  MOV R5, R40 ;  /* 0x0000002800057202 */ /* 0x004fe40000000f00 */
[----:B------:R-:W-:Y:S02]  /*43f0*/  @P1 FSEL R5, R40, -INF , !P6 ;  /* 0xff80000028051808 */ /* 0x000fe40007000000 */
[----:B------:R-:W-:Y:S02]  /*4400*/  PLOP3.LUT P1, PT, PT, PT, UP0, 0x80, 0x0 ;  /* 0x000000000000781c */ /* 0x000fe40003f2f008 */
[----:B------:R-:W-:Y:S01]  /*4410*/  PLOP3.LUT P6, PT, PT, PT, UP0, 0x80, 0x0 ;  /* 0x000000000000781c */ /* 0x000fe20003fcf008 */
[--C-:B------:R-:W-:Y:S04]  /*4420*/  FFMA.FTZ R5, R5, UR10, -R4.reuse ;  /* 0x0000000a05057c23 */ /* 0x100fe80008010804 */
[----:B------:R2:W4:Y:S01]  /*4430*/  MUFU.EX2 R43, R5 ;  /* 0x00000005002b7308 */ /* 0x0005220000000800 */
[----:B---3--:R-:W-:Y:S02]  /*4440*/  MOV R6, R36 ;  /* 0x0000002400067202 */ /* 0x008fe40000000f00 */
[----:B------:R-:W-:Y:S02]  /*4450*/  @P0 FSEL R6, R36, -INF , !P2 ;  /* 0xff80000024060808 */ /* 0x000fe40005000000 */
[----:B------:R-:W-:Y:S03]  /*4460*/  PLOP3.LUT P0, PT, PT, PT, UP0, 0x80, 0x0 ;  /* 0x000000000000781c */ /* 0x000fe60003f0f008 */
[----:B------:R-:W-:Y:S01]  /*4470*/  @P6 IADD3 R9, R9, 0x19, RZ ;  /* 0x0000001909096810 */ /* 0x000fe20007ffe0ff */
[----:B------:R-:W-:Y:S04]  /*4480*/  FFMA.FTZ R6, R6, UR10, -R4 ;  /* 0x0000000a06067c23 */ /* 0x000fe80008010804 */
[----:B------:R1:W-:Y:S01]  /*4490*/  MUFU.EX2 R42, R6 ;  /* 0x00000006002a7308 */ /* 0x0003e20000000800 */
[----:B--2---:R-:W-:Y:S02]  /*44a0*/  MOV R5, R250 ;  /* 0x000000fa00057202 */ /* 0x004fe40000000f00 */
[----:B------:R-:W-:Y:S02]  /*44b0*/  @P1 FSEL R5, R250, -INF , !P4 ;  /* 0xff800000fa051808 */ /* 0x000fe40006000000 */
[----:B------:R-:W-:Y:S03]  /*44c0*/  PLOP3.LUT P1, PT, PT, PT, UP0, 0x80, 0x0 ;  /* 0x000000000000781c */ /* 0x000fe60003f2f008 */
[----:B------:R-:W-:Y:S04]  /*44d0*/  FFMA.FTZ R5, R5, UR10, -R8 ;  /* 0x0000000a05057c23 */ /* 0x000fe80008010808 */
[----:B------:R2:W-:Y:S01]  /*44e0*/  MUFU.EX2 R51, R5 ;  /* 0x0000000500337308 */ /* 0x0005e20000000800 */
[----:B-1----:R-:W-:Y:S01]  /*44f0*/  IMAD.MOV.U32 R6, RZ, RZ, R147 ;  /* 0x000000ffff067224 */ /* 0x002fe200078e0093 */
[----:B------:R-:W-:Y:S02]  /*4500*/  @P3 FSEL R6, R147, -INF , !P2 ;  /* 0xff80000093063808 */ /* 0x000fe40005000000 */
[----:B------:R-:W-:Y:S03]  /*4510*/  PLOP3.LUT P3, PT, PT, PT, UP0, 0x80, 0x0 ;  /* 0x000000000000781c */ /* 0x000fe60003f6f008 */
[----:B------:R-:W-:Y:S04]  /*4520*/  FFMA.FTZ R6, R6, UR10, -R2 ;  /* 0x0000000a06067c23 */ /* 0x000fe80008010802 */
[----:B------:R1:W-:Y:S01]  /*4530*/  MUFU.EX2 R162, R6 ;  /* 0x0000000600a27308 */ /* 0x0003e20000000800 */
[----:B--2---:R-:W-:Y:S02]  /*4540*/  MOV R5, R3 ;  /* 0x0000000300057202 */ /* 0x004fe40000000f00 */
[----:B------:R-:W-:Y:S02]  /*4550*/  @P1 FSEL R5, R3, -INF , !P4 ;  /* 0xff80000003051808 */ /* 0x000fe40006000000 */
[----:B------:R-:W-:Y:S02]  /*4560*/  PLOP3.LUT P1, PT, PT, PT, UP0, 0x80, 0x0 ;  /* 0x000000000000781c */ /* 0x000fe40003f2f008 */
[----:B------:R-:W-:Y:S01]  /*4570*/  @P3 ISETP.GE.AND P3, PT, R7, UR8, PT ;  /* 0x0000000807003c0c */ /* 0x000fe2000bf66270 */
[----:B------:R-:W-:Y:S04]  /*4580*/  FFMA.FTZ R5, R5, UR10, -R4 ;  /* 0x0000000a05057c23 */ /* 0x000fe80008010804 */
[----:B------:R2:W-:Y:S01]  /*4590*/  MUFU.EX2 R39, R5 ;  /* 0x0000000500277308 */ /* 0x0005e20000000800 */
[----:B-1----:R-:W-:Y:S05]  /*45a0*/  MOV R6, R154 ;  /* 0x0000009a00067202 */ /* 0x002fea0000000f00 */
        /* <DEDUP_REMOVED lines=8> */
[----:B------:R-:W-:Y:S01]  /*4630*/  @P2 ISETP.GE.AND P2, PT, R9, UR8, PT ;  /* 0x0000000809002c0c */ /* 0x000fe2000bf46270 */
[--C-:B------:R-:W-:Y:S04]  /*4640*/  FFMA.FTZ R5, R5, UR10, -R2.reuse ;  /* 0x0000000a05057c23 */ /* 0x100fe80008010802 */
        /* <DEDUP_REMOVED lines=10> */
[----:B------:R-:W-:Y:S04]  /*46f0*/  FFMA.FTZ R5, R5, UR10, -R0 ;  /* 0x0000000a05057c23 */ /* 0x000fe80008010800 */
[----:B------:R2:W-:Y:S01]  /*4700*/  MUFU.EX2 R169, R5 ;  /* 0x0000000500a97308 */ /* 0x0005e20000000800 */
[----:B-1----:R-:W-:Y:S07]  /*4710*/  MOV R6, R244 ;  /* 0x000000f400067202 */ /* 0x002fee0000000f00 */
[----:B------:R-:W-:Y:S02]  /*4720*/  @P4 FSEL R6, R244, -INF , !P3 ;  /* 0xff800000f4064808 */ /* 0x000fe40005800000 */
[----:B------:R-:W-:Y:S02]  /*4730*/  PLOP3.LUT P4, PT, PT, PT, UP0, 0x80, 0x0 ;  /* 0x000000000000781c */ /* 0x000fe40003f8f008 */
[----:B--2---:R-:W-:Y:S02]  /*4740*/  MOV R5, R144 ;  /* 0x0000009000057202 */ /* 0x004fe40000000f00 */
[----:B------:R-:W-:Y:S02]  /*4750*/  @P0 FSEL R5, R144, -INF , !P2 ;  /* 0xff80000090050808 */ /* 0x000fe40005000000 */
[----:B------:R-:W-:Y:S03]  /*4760*/  PLOP3.LUT P0, PT, PT, PT, UP0, 0x80, 0x0 ;  /* 0x000000000000781c */ /* 0x000fe60003f0f008 */
[----:B------:R-:W-:Y:S01]  /*4770*/  FFMA.FTZ R2, R5, UR10, -R2 ;  /* 0x0000000a05027c23 */ /* 0x000fe20008010802 */
[----:B------:R-:W-:Y:S01]  /*4780*/  FFMA.FTZ R5, R6, UR10, -R8 ;  /* 0x0000000a06057c23 */ /* 0x000fe20008010808 */
[----:B------:R-:W-:Y:S02]  /*4790*/  MOV R6, R149 ;  /* 0x0000009500067202 */ /* 0x000fe40000000f00 */
[----:B------:R1:W-:Y:S01]  /*47a0*/  MUFU.EX2 R157, R2 ;  /* 0x00000002009d7308 */ /* 0x0003e20000000800 */
[----:B------:R-:W-:Y:S05]  /*47b0*/  @P4 FSEL R6, R149, -INF , !P3 ;  /* 0xff80000095064808 */ /* 0x000fea0005800000 */
[----:B------:R-:W-:Y:S04]  /*47c0*/  FFMA.FTZ R6, R6, UR10, -R0 ;  /* 0x0000000a06067c23 */ /* 0x000fe80008010800 */
[----:B------:R2:W-:Y:S10]  /*47d0*/  MUFU.EX2 R50, R5 ;  /* 0x0000000500327308 */ /* 0x0005f40000000800 */
[----:B------:R4:W-:Y:S01]  /*47e0*/  MUFU.EX2 R168, R6 ;  /* 0x0000000600a87308 */ /* 0x0009e20000000800 */
[----:B-1----:R-:W-:Y:S02]  /*47f0*/  MOV R2, R245 ;  /* 0x000000f500027202 */ /* 0x002fe40000000f00 */
[----:B------:R-:W-:Y:S02]  /*4800*/  @P0 FSEL R2, R245, -INF , !P2 ;  /* 0xff800000f5020808 */ /* 0x000fe40005000000 */
[----:B------:R-:W-:Y:S03]  /*4810*/  PLOP3.LUT P0, PT, PT, PT, UP0, 0x80, 0x0 ;  /* 0x000000000000781c */ /* 0x000fe60003f0f008 */
[----:B------:R-:W-:Y:S01]  /*4820*/  FFMA.FTZ R8, R2, UR10, -R8 ;  /* 0x0000000a02087c23 */ /* 0x000fe20008010808 */
[----:B--2---:R-:W-:Y:S01]  /*4830*/  IMAD.MOV.U32 R5, RZ, RZ, R248 ;  /* 0x000000ffff057224 */ /* 0x004fe200078e00f8 */
[----:B------:R-:W-:Y:S02]  /*4840*/  @P1 FSEL R5, R248, -INF , !P3 ;  /* 0xff800000f8051808 */ /* 0x000fe40005800000 */
[----:B------:R-:W-:Y:S01]  /*4850*/  MOV R2, R247 ;  /* 0x000000f700027202 */ /* 0x000fe20000000f00 */
[----:B------:R-:W-:Y:S01]  /*4860*/  MUFU.EX2 R49, R8 ;  /* 0x0000000800317308 */ /* 0x000fe20000000800 */
[----:B------:R-:W-:Y:S01]  /*4870*/  PLOP3.LUT P1, PT, PT, PT, UP0, 0x80, 0x0 ;  /* 0x000000000000781c */ /* 0x000fe20003f2f008 */
[--C-:B------:R-:W-:Y:S01]  /*4880*/  FFMA.FTZ R5, R5, UR10, -R4.reuse ;  /* 0x0000000a05057c23 */ /* 0x100fe20008010804 */
[----:B----4-:R-:W-:Y:S02]  /*4890*/  F2FP.BF16.F32.PACK_AB R6, R43, R44 ;  /* 0x0000002c2b06723e */ /* 0x010fe400000010ff */
[----:B------:R-:W-:Y:S05]  /*48a0*/  @P0 FSEL R2, R247, -INF , !P2 ;  /* 0xff800000f7020808 */ /* 0x000fea0005000000 */
[----:B------:R1:W-:Y:S01]  /*48b0*/  MUFU.EX2 R38, R5 ;  /* 0x0000000500267308 */ /* 0x0003e20000000800 */
[----:B------:R-:W-:Y:S01]  /*48c0*/  IADD3 R142, P0, R141, UR14, RZ ;  /* 0x0000000e8d8e7c10 */ /* 0x000fe2000ff1e0ff */
[----:B------:R-:W-:Y:S01]  /*48d0*/  FFMA.FTZ R4, R2, UR10, -R4 ;  /* 0x0000000a02047c23 */ /* 0x000fe20008010804 */
[----:B------:R-:W-:Y:S02]  /*48e0*/  F2FP.BF16.F32.PACK_AB R2, R55, R58 ;  /* 0x0000003a3702723e */ /* 0x000fe400000010ff */
[----:B------:R-:W-:Y:S05]  /*48f0*/  IADD3.X R143, R140, UR13, RZ, P0, !PT ;  /* 0x0000000d8c8f7c10 */ /* 0x000fea00087fe4ff */
[----:B------:R2:W3:Y:S01]  /*4900*/  MUFU.EX2 R37, R4 ;  /* 0x0000000400257308 */ /* 0x0004e20000000800 */
[----:B------:R4:W-:Y:S04]  /*4910*/  STS [R239+0x13000], R2 ;  /* 0x01300002ef007388 */ /* 0x0009e80000000800 */
[----:B------:R-:W3:Y:S01]  /*4920*/  LDG.E R141, desc[UR6][R142.64] ;  /* 0x000000068e8d7981 */ /* 0x000ee2000c1e1900 */
[----:B-1----:R-:W-:Y:S03]  /*4930*/  MOV R5, R148 ;  /* 0x0000009400057202 */ /* 0x002fe60000000f00 */
[----:B------:R-:W3:Y:S01]  /*4940*/  LDG.E R140, desc[UR6][R142.64+0x20] ;  /* 0x000020068e8c7981 */ /* 0x000ee2000c1e1900 */
[----:B------:R-:W-:Y:S02]  /*4950*/  @P1 FSEL R5, R148, -INF , !P2 ;  /* 0xff80000094051808 */ /* 0x000fe40005000000 */
[----:B------:R-:W-:Y:S03]  /*4960*/  PLOP3.LUT P1, PT, PT, PT, UP3, 0x80, 0x0 ;  /* 0x000000000000781c */ /* 0x000fe60003f2f038 */
[----:B------:R-:W-:Y:S01]  /*4970*/  FFMA.FTZ R0, R5, UR10, -R0 ;  /* 0x0000000a05007c23 */ /* 0x000fe20008010800 */
[----:B--2---:R-:W-:Y:S02]  /*4980*/  F2FP.BF16.F32.PACK_AB R4, R45, R48 ;  /* 0x000000302d04723e */ /* 0x004fe400000010ff */
[----:B------:R-:W-:Y:S01]  /*4990*/  F2FP.BF16.F32.PACK_AB R5, R171, R231 ;  /* 0x000000e7ab05723e */ /* 0x000fe200000010ff */
[----:B------:R3:W1:Y:S02]  /*49a0*/  MUFU.EX2 R163, R0 ;  /* 0x0000000000a37308 */ /* 0x0006640000000800 */
[----:B------:R2:W-:Y:S01]  /*49b0*/  STS [R239+0x13400], R4 ;  /* 0x01340004ef007388 */ /* 0x0005e20000000800 */
[----:B----4-:R-:W-:Y:S03]  /*49c0*/  F2FP.BF16.F32.PACK_AB R2, R53, R54 ;  /* 0x000000363502723e */ /* 0x010fe600000010ff */
[----:B------:R4:W-:Y:S04]  /*49d0*/  STS [R238+0x13400], R6 ;  /* 0x01340006ee007388 */ /* 0x0009e80000000800 */
[----:B------:R1:W-:Y:S04]  /*49e0*/  STS [R238+0x13000], R2 ;  /* 0x01300002ee007388 */ /* 0x0003e80000000800 */
[----:B------:R1:W-:Y:S01]  /*49f0*/  STS [R239+0x14000], R5 ;  /* 0x01400005ef007388 */ /* 0x0003e20000000800 */
[----:B---3--:R-:W-:Y:S02]  /*4a00*/  F2FP.BF16.F32.PACK_AB R0, R37, R38 ;  /* 0x000000262500723e */ /* 0x008fe400000010ff */
[----:B--2---:R-:W-:Y:S05]  /*4a10*/  F2FP.BF16.F32.PACK_AB R4, R234, R235 ;  /* 0x000000ebea04723e */ /* 0x004fea00000010ff */
[----:B------:R2:W-:Y:S01]  /*4a20*/  STS [R239+0x14400], R4 ;  /* 0x01440004ef007388 */ /* 0x0005e20000000800 */
[----:B----4-:R-:W-:Y:S02]  /*4a30*/  F2FP.BF16.F32.PACK_AB R6, R232, R233 ;  /* 0x000000e9e806723e */ /* 0x010fe400000010ff */
[----:B-1----:R-:W-:Y:S03]  /*4a40*/  F2FP.BF16.F32.PACK_AB R2, R166, R167 ;  /* 0x000000a7a602723e */ /* 0x002fe600000010ff */
[----:B------:R1:W-:Y:S01]  /*4a50*/  STS [R238+0x14400], R6 ;  /* 0x01440006ee007388 */ /* 0x0003e20000000800 */
[----:B------:R-:W-:Y:S03]  /*4a60*/  F2FP.BF16.F32.PACK_AB R5, R51, R52 ;  /* 0x000000343305723e */ /* 0x000fe600000010ff */
[----:B------:R3:W-:Y:S04]  /*4a70*/  STS [R238+0x14000], R2 ;  /* 0x01400002ee007388 */ /* 0x0007e80000000800 */
[----:B------:R4:W-:Y:S01]  /*4a80*/  STS [R237+0x13000], R5 ;  /* 0x01300005ed007388 */ /* 0x0009e20000000800 */
[----:B--2---:R-:W-:Y:S05]  /*4a90*/  F2FP.BF16.F32.PACK_AB R4, R39, R42 ;  /* 0x0000002a2704723e */ /* 0x004fea00000010ff */
[----:B------:R2:W-:Y:S01]  /*4aa0*/  STS [R237+0x13400], R4 ;  /* 0x01340004ed007388 */ /* 0x0005e20000000800 */
[----:B-1----:R-:W-:Y:S03]  /*4ab0*/  F2FP.BF16.F32.PACK_AB R6, R159, R162 ;  /* 0x000000a29f06723e */ /* 0x002fe600000010ff */
[----:B------:R1:W-:Y:S01]  /*4ac0*/  STS [R236+0x13400], R0 ;  /* 0x01340000ec007388 */ /* 0x0003e20000000800 */
[----:B---3--:R-:W-:Y:S02]  /*4ad0*/  F2FP.BF16.F32.PACK_AB R2, R49, R50 ;  /* 0x000000323102723e */ /* 0x008fe400000010ff */
[----:B----4-:R-:W-:Y:S03]  /*4ae0*/  F2FP.BF16.F32.PACK_AB R5, R169, R170 ;  /* 0x000000aaa905723e */ /* 0x010fe600000010ff */
[----:B------:R3:W-:Y:S04]  /*4af0*/  STS [R236+0x13000], R2 ;  /* 0x01300002ec007388 */ /* 0x0007e80000000800 */
[----:B------:R-:W-:Y:S04]  /*4b00*/  STS [R237+0x14000], R6 ;  /* 0x01400006ed007388 */ /* 0x000fe80000000800 */
[----:B------:R-:W-:Y:S01]  /*4b10*/  STS [R237+0x14400], R5 ;  /* 0x01440005ed007388 */ /* 0x000fe20000000800 */
[----:B--2---:R-:W-:Y:S02]  /*4b20*/  F2FP.BF16.F32.PACK_AB R4, R157, R158 ;  /* 0x0000009e9d04723e */ /* 0x004fe400000010ff */
[----:B-1----:R-:W-:Y:S03]  /*4b30*/  LEA R0, R230, UR4, 0x1 ;  /* 0x00000004e6007c11 */ /* 0x002fe6000f8e08ff */
[----:B------:R-:W-:Y:S01]  /*4b40*/  STS [R236+0x14000], R4 ;  /* 0x01400004ec007388 */ /* 0x000fe20000000800 */
[----:B---3--:R-:W-:Y:S05]  /*4b50*/  F2FP.BF16.F32.PACK_AB R2, R163, R168 ;  /* 0x000000a8a302723e */ /* 0x008fea00000010ff */
[----:B------:R1:W-:Y:S04]  /*4b60*/  STS [R236+0x14400], R2 ;  /* 0x01440002ec007388 */ /* 0x0003e80000000800 */
[----:B------:R-:W2:Y:S08]  /*4b70*/  LDSM.16.M88.4 R32, [R0+0x6000] ;  /* 0x006000000020783b */ /* 0x000eb00000000200 */
[----:B------:R-:W3:Y:S01]  /*4b80*/  LDSM.16.M88.4 R28, [R0+0x6800] ;  /* 0x00680000001c783b */ /* 0x000ee20000000200 */
[----:B-1----:R-:W-:Y:S07]  /*4b90*/  IADD3 R2, R0, R228, RZ ;  /* 0x000000e400027210 */ /* 0x002fee0007ffe0ff */
[----:B------:R-:W1:Y:S08]  /*4ba0*/  LDSM.16.M88.4 R132, [R2+0x6000] ;  /* 0x006000000284783b */ /* 0x000e700000000200 */
[----:B------:R-:W4:Y:S01]  /*4bb0*/  LDSM.16.M88.4 R136, [R2+0x6800] ;  /* 0x006800000288783b */ /* 0x000f220000000200 */
        /* <DEDUP_REMOVED lines=54> */
[C---:B------:R-:W-:Y:S01]  /*4f20*/  FADD.FTZ R4, -R141.reuse, R4 ;  /* 0x000000048d047221 */ /* 0x040fe20000010100 */
[-C--:B------:R-:W-:Y:S04]  /*4f30*/  HMMA.16816.F32.BF16 R20, R132, R216.reuse, R20 ;  /* 0x000000d88414723c */ /* 0x080fe80000041814 */
[----:B------:R-:W-:Y:S02]  /*4f40*/  FMUL.FTZ R156, R58, R4 ;  /* 0x000000043a9c7220 */ /* 0x000fe40000410000 */
[C---:B------:R-:W-:Y:S01]  /*4f50*/  HMMA.16816.F32.BF16 R24, R136.reuse, R216, R24 ;  /* 0x000000d88818723c */ /* 0x040fe20000041818 */
[----:B------:R2:W5:Y:S04]  /*4f60*/  LDL.LU R58, [R1+0xac] ;  /* 0x0000ac00013a7983 */ /* 0x0005680000300800 */
[----:B------:R-:W-:Y:S01]  /*4f70*/  FFMA.FTZ R4, -R56, R56, 1 ;  /* 0x3f80000038047423 */ /* 0x000fe20000010138 */
[-C--:B------:R-:W-:Y:S05]  /*4f80*/  HMMA.16816.F32.BF16 R28, R136, R218.reuse, R28 ;  /* 0x000000da881c723c */ /* 0x080fea000004181c */
[----:B------:R-:W-:Y:S01]  /*4f90*/  FMUL.FTZ R4, R4, UR5 ;  /* 0x0000000504047c20 */ /* 0x000fe20008410000 */
[----:B------:R-:W-:Y:S05]  /*4fa0*/  HMMA.16816.F32.BF16 R32, R132, R218, R32 ;  /* 0x000000da8420723c */ /* 0x000fea0000041820 */
[----:B------:R-:W-:Y:S01]  /*4fb0*/  FADD.FTZ R136, -R141, R5 ;  /* 0x000000058d887221 */ /* 0x000fe20000010100 */
[----:B------:R-:W-:Y:S01]  /*4fc0*/  FFMA.FTZ R5, -R57, R57, 1 ;  /* 0x3f80000039057423 */ /* 0x000fe20000010139 */
[----:B------:R-:W-:Y:S01]  /*4fd0*/  FADD.FTZ R16, -R141, R16 ;  /* 0x000000108d107221 */ /* 0x000fe20000010100 */
[----:B------:R2:W5:Y:S03]  /*4fe0*/  LDL.LU R57, [R1+0xa8] ;  /* 0x0000a80001397983 */ /* 0x0005660000300800 */
[----:B------:R-:W-:Y:S01]  /*4ff0*/  FMUL.FTZ R136, R55, R136 ;  /* 0x0000008837887220 */ /* 0x000fe20000410000 */
[----:B------:R2:W5:Y:S01]  /*5000*/  LDL.LU R56, [R1+0xa4] ;  /* 0x0000a40001387983 */ /* 0x0005620000300800 */
[----:B------:R-:W-:Y:S01]  /*5010*/  FMUL.FTZ R5, R5, UR5 ;  /* 0x0000000505057c20 */ /* 0x000fe20008410000 */
[----:B------:R-:W-:Y:S01]  /*5020*/  FMUL.FTZ R16, R54, R16 ;  /* 0x0000001036107220 */ /* 0x000fe20000410000 */
[----:B------:R-:W-:Y:S01]  /*5030*/  FMUL.FTZ R4, R136, R4 ;  /* 0x0000000488047220 */ /* 0x000fe20000410000 */
[----:B------:R2:W5:Y:S01]  /*5040*/  LDL.LU R55, [R1+0xa0] ;  /* 0x0000a00001377983 */ /* 0x0005620000300800 */
[----:B------:R-:W-:Y:S01]  /*5050*/  FMUL.FTZ R5, R156, R5 ;  /* 0x000000059c057220 */ /* 0x000fe20000410000 */
[C---:B------:R-:W-:Y:S01]  /*5060*/  FADD.FTZ R17, -R141.reuse, R17 ;  /* 0x000000118d117221 */ /* 0x040fe20000010100 */
[C---:B------:R-:W-:Y:S01]  /*5070*/  FADD.FTZ R133, -R141.reuse, R20 ;  /* 0x000000148d857221 */ /* 0x040fe20000010100 */
[----:B------:R2:W5:Y:S01]  /*5080*/  LDL.LU R54, [R1+0x9c] ;  /* 0x00009c0001367983 */ /* 0x0005620000300800 */
[----:B------:R-:W-:Y:S01]  /*5090*/  FADD.FTZ R21, -R141, R21 ;  /* 0x000000158d157221 */ /* 0x000fe20000010100 */
[----:B------:R-:W-:Y:S01]  /*50a0*/  F2FP.BF16.F32.PACK_AB R4, R4, R5 ;  /* 0x000000050404723e */ /* 0x000fe200000010ff */
[----:B------:R-:W-:Y:S01]  /*50b0*/  FFMA.FTZ R5, -R251, R251, 1 ;  /* 0x3f800000fb057423 */ /* 0x000fe200000101fb */
[----:B------:R-:W-:Y:S01]  /*50c0*/  FMUL.FTZ R20, R53, R17 ;  /* 0x0000001135147220 */ /* 0x000fe20000410000 */
[----:B------:R-:W-:Y:S01]  /*50d0*/  FMUL.FTZ R133, R52, R133 ;  /* 0x0000008534857220 */ /* 0x000fe20000410000 */
[----:B------:R2:W5:Y:S01]  /*50e0*/  LDL.LU R53, [R1+0x98] ;  /* 0x0000980001357983 */ /* 0x0005620000300800 */
[----:B------:R-:W-:Y:S01]  /*50f0*/  FMUL.FTZ R5, R5, UR5 ;  /* 0x0000000505057c20 */ /* 0x000fe20008410000 */
[----:B------:R-:W-:Y:S01]  /*5100*/  FFMA.FTZ R17, -R252, R252, 1 ;  /* 0x3f800000fc117423 */ /* 0x000fe200000101fc */
[----:B------:R-:W-:Y:S01]  /*5110*/  FMUL.FTZ R134, R51, R21 ;  /* 0x0000001533867220 */ /* 0x000fe20000410000 */
[----:B------:R2:W5:Y:S01]  /*5120*/  LDL.LU R52, [R1+0x94] ;  /* 0x0000940001347983 */ /* 0x0005620000300800 */
[----:B------:R-:W-:Y:S01]  /*5130*/  FMUL.FTZ R5, R20, R5 ;  /* 0x0000000514057220 */ /* 0x000fe20000410000 */
[----:B------:R-:W-:Y:S01]  /*5140*/  FFMA.FTZ R21, -R250, R250, 1 ;  /* 0x3f800000fa157423 */ /* 0x000fe200000101fa */
[----:B------:R-:W-:Y:S01]  /*5150*/  FADD.FTZ R20, -R141, R32 ;  /* 0x000000208d147221 */ /* 0x000fe20000010100 */
[----:B------:R2:W5:Y:S01]  /*5160*/  LDL.LU R51, [R1+0x90] ;  /* 0x0000900001337983 */ /* 0x0005620000300800 */
[----:B------:R-:W-:Y:S01]  /*5170*/  FMUL.FTZ R17, R17, UR5 ;  /* 0x0000000511117c20 */ /* 0x000fe20008410000 */
[----:B------:R-:W-:Y:S01]  /*5180*/  FMUL.FTZ R21, R21, UR5 ;  /* 0x0000000515157c20 */ /* 0x000fe20008410000 */
[----:B------:R-:W-:Y:S01]  /*5190*/  FFMA.FTZ R132, -R249, R249, 1 ;  /* 0x3f800000f9847423 */ /* 0x000fe200000101f9 */
[----:B------:R-:W-:Y:S01]  /*51a0*/  FMUL.FTZ R20, R50, R20 ;  /* 0x0000001432147220 */ /* 0x000fe20000410000 */
[----:B------:R-:W-:Y:S01]  /*51b0*/  FMUL.FTZ R17, R16, R17 ;  /* 0x0000001110117220 */ /* 0x000fe20000410000 */
[----:B------:R2:W5:Y:S01]  /*51c0*/  LDL.LU R50, [R1+0x8c] ;  /* 0x00008c0001327983 */ /* 0x0005620000300800 */
[----:B------:R-:W-:Y:S01]  /*51d0*/  FADD.FTZ R33, -R141, R33 ;  /* 0x000000218d217221 */ /* 0x000fe20000010100 */
[----:B------:R-:W-:Y:S01]  /*51e0*/  FFMA.FTZ R16, -R244, R244, 1 ;  /* 0x3f800000f4107423 */ /* 0x000fe200000101f4 */
[----:B------:R-:W-:Y:S01]  /*51f0*/  FMUL.FTZ R21, R134, R21 ;  /* 0x0000001586157220 */ /* 0x000fe20000410000 */
[----:B------:R-:W-:Y:S01]  /*5200*/  FMUL.FTZ R132, R132, UR5 ;  /* 0x0000000584847c20 */ /* 0x000fe20008410000 */
[----:B------:R-:W-:Y:S01]  /*5210*/  FMUL.FTZ R134, R49, R33 ;  /* 0x0000002131867220 */ /* 0x000fe20000410000 */
[----:B------:R-:W-:Y:S01]  /*5220*/  FADD.FTZ R6, -R140, R6 ;  /* 0x000000068c067221 */ /* 0x000fe20000010100 */
[----:B------:R2:W5:Y:S01]  /*5230*/  LDL.LU R49, [R1+0x88] ;  /* 0x0000880001317983 */ /* 0x0005620000300800 */
[----:B------:R-:W-:Y:S01]  /*5240*/  FMUL.FTZ R16, R16, UR5 ;  /* 0x0000000510107c20 */ /* 0x000fe20008410000 */
[----:B------:R-:W-:Y:S01]  /*5250*/  FMUL.FTZ R132, R133, R132 ;  /* 0x0000008485847220 */ /* 0x000fe20000410000 */
[----:B------:R-:W-:Y:S01]  /*5260*/  FMUL.FTZ R133, R48, R6 ;  /* 0x0000000630857220 */ /* 0x000fe20000410000 */
[----:B------:R-:W-:Y:S01]  /*5270*/  FADD.FTZ R33, -R140, R7 ;  /* 0x000000078c217221 */ /* 0x000fe20000010100 */
[----:B------:R2:W5:Y:S01]  /*5280*/  LDL.LU R48, [R1+0x84] ;  /* 0x0000840001307983 */ /* 0x0005620000300800 */
[----:B------:R-:W-:Y:S01]  /*5290*/  FMUL.FTZ R16, R20, R16 ;  /* 0x0000001014107220 */ /* 0x000fe20000410000 */
[----:B------:R-:W-:Y:S01]  /*52a0*/  FFMA.FTZ R7, -R47, R47, 1 ;  /* 0x3f8000002f077423 */ /* 0x000fe2000001012f */
[----:B------:R-:W-:Y:S01]  /*52b0*/  FFMA.FTZ R32, -R46, R46, 1 ;  /* 0x3f8000002e207423 */ /* 0x000fe2000001012e */
[----:B------:R2:W5:Y:S01]  /*52c0*/  LDL.LU R47, [R1+0x80] ;  /* 0x00008000012f7983 */ /* 0x0005620000300800 */
[----:B------:R-:W-:Y:S01]  /*52d0*/  FFMA.FTZ R20, -R245, R245, 1 ;  /* 0x3f800000f5147423 */ /* 0x000fe200000101f5 */
[----:B------:R-:W-:Y:S01]  /*52e0*/  FMUL.FTZ R33, R45, R33 ;  /* 0x000000212d217220 */ /* 0x000fe20000410000 */
[----:B------:R-:W-:Y:S01]  /*52f0*/  FMUL.FTZ R7, R7, UR5 ;  /* 0x0000000507077c20 */ /* 0x000fe20008410000 */
[----:B------:R2:W5:Y:S01]  /*5300*/  LDL.LU R46, [R1+0x7c] ;  /* 0x00007c00012e7983 */ /* 0x0005620000300800 */
[----:B------:R-:W-:Y:S01]  /*5310*/  FMUL.FTZ R32, R32, UR5 ;  /* 0x0000000520207c20 */ /* 0x000fe20008410000 */
[----:B------:R-:W-:Y:S01]  /*5320*/  FMUL.FTZ R20, R20, UR5 ;  /* 0x0000000514147c20 */ /* 0x000fe20008410000 */
[----:B------:R-:W-:Y:S01]  /*5330*/  F2FP.BF16.F32.PACK_AB R6, R5, R17 ;  /* 0x000000110506723e */ /* 0x000fe200000010ff */
[----:B------:R2:W5:Y:S01]  /*5340*/  LDL.LU R45, [R1+0x78] ;  /* 0x00007800012d7983 */ /* 0x0005620000300800 */
[----:B------:R-:W-:Y:S01]  /*5350*/  FMUL.FTZ R7, R133, R7 ;  /* 0x0000000785077220 */ /* 0x000fe20000410000 */
[----:B------:R-:W-:Y:S01]  /*5360*/  FMUL.FTZ R5, R33, R32 ;  /* 0x0000002021057220 */ /* 0x000fe20000410000 */
[----:B------:R-:W-:Y:S01]  /*5370*/  FMUL.FTZ R20, R134, R20 ;  /* 0x0000001486147220 */ /* 0x000fe20000410000 */
[C---:B------:R-:W-:Y:S01]  /*5380*/  FADD.FTZ R18, -R140.reuse, R18 ;  /* 0x000000128c127221 */ /* 0x040fe20000010100 */
[----:B------:R-:W-:Y:S01]  /*5390*/  FADD.FTZ R22, -R140, R22 ;  /* 0x000000168c167221 */ /* 0x000fe20000010100 */
[----:B------:R-:W-:Y:S01]  /*53a0*/  FFMA.FTZ R17, -R40, R40, 1 ;  /* 0x3f80000028117423 */ /* 0x000fe20000010128 */
[----:B------:R-:W-:Y:S01]  /*53b0*/  F2FP.BF16.F32.PACK_AB R5, R5, R7 ;  /* 0x000000070505723e */ /* 0x000fe200000010ff */
[----:B------:R-:W-:Y:S01]  /*53c0*/  FMUL.FTZ R7, R44, R18 ;  /* 0x000000122c077220 */ /* 0x000fe20000410000 */
[----:B------:R-:W-:Y:S01]  /*53d0*/  F2FP.BF16.F32.PACK_AB R20, R20, R16 ;  /* 0x000000101414723e */ /* 0x000fe200000010ff */
[----:B------:R2:W5:Y:S01]  /*53e0*/  LDL.LU R44, [R1+0x74] ;  /* 0x00007400012c7983 */ /* 0x0005620000300800 */
[----:B------:R-:W-:Y:S01]  /*53f0*/  FADD.FTZ R16, -R140, R19 ;  /* 0x000000138c107221 */ /* 0x000fe20000010100 */
[----:B------:R-:W-:Y:S01]  /*5400*/  FMUL.FTZ R33, R42, R22 ;  /* 0x000000162a217220 */ /* 0x000fe20000410000 */
[----:B------:R-:W-:Y:S01]  /*5410*/  FFMA.FTZ R18, -R41, R41, 1 ;  /* 0x3f80000029127423 */ /* 0x000fe20000010129 */
[----:B------:R-:W-:Y:S01]  /*5420*/  FADD.FTZ R23, -R140, R23 ;  /* 0x000000178c177221 */ /* 0x000fe20000010100 */
[----:B------:R-:W-:Y:S01]  /*5430*/  FMUL.FTZ R16, R43, R16 ;  /* 0x000000102b107220 */ /* 0x000fe20000410000 */
[----:B------:R-:W-:Y:S01]  /*5440*/  FFMA.FTZ R22, -R36, R36, 1 ;  /* 0x3f80000024167423 */ /* 0x000fe20000010124 */
[----:B------:R2:W5:Y:S01]  /*5450*/  LDL.LU R43, [R1+0x70] ;  /* 0x00007000012b7983 */ /* 0x0005620000300800 */
[----:B------:R-:W-:Y:S01]  /*5460*/  FFMA.FTZ R19, -R3, R3, 1 ;  /* 0x3f80000003137423 */ /* 0x000fe20000010103 */
[----:B------:R-:W-:Y:S01]  /*5470*/  F2FP.BF16.F32.PACK_AB R21, R21, R132 ;  /* 0x000000841515723e */ /* 0x000fe200000010ff */
[----:B------:R-:W-:Y:S01]  /*5480*/  FMUL.FTZ R132, R39, R23 ;  /* 0x0000001727847220 */ /* 0x000fe20000410000 */
[----:B------:R2:W5:Y:S01]  /*5490*/  LDL.LU R42, [R1+0x6c] ;  /* 0x00006c00012a7983 */ /* 0x0005620000300800 */
[C---:B------:R-:W-:Y:S01]  /*54a0*/  FADD.FTZ R34, -R140.reuse, R34 ;  /* 0x000000228c227221 */ /* 0x040fe20000010100 */
[----:B------:R-:W-:Y:S01]  /*54b0*/  FADD.FTZ R35, -R140, R35 ;  /* 0x000000238c237221 */ /* 0x000fe20000010100 */
[----:B------:R-:W-:Y:S01]  /*54c0*/  FMUL.FTZ R18, R18, UR5 ;  /* 0x0000000512127c20 */ /* 0x000fe20008410000 */
[----:B------:R2:W5:Y:S01]  /*54d0*/  LDL.LU R41, [R1+0x68] ;  /* 0x0000680001297983 */ /* 0x0005620000300800 */
[----:B------:R-:W-:Y:S01]  /*54e0*/  FMUL.FTZ R17, R17, UR5 ;  /* 0x0000000511117c20 */ /* 0x000fe20008410000 */
[----:B------:R-:W-:Y:S01]  /*54f0*/  FFMA.FTZ R32, -R248, R248, 1 ;  /* 0x3f800000f8207423 */ /* 0x000fe200000101f8 */
[----:B------:R-:W-:Y:S01]  /*5500*/  FMUL.FTZ R18, R7, R18 ;  /* 0x0000001207127220 */ /* 0x000fe20000410000 */
[----:B------:R2:W5:Y:S01]  /*5510*/  LDL.LU R40, [R1+0x64] ;  /* 0x0000640001287983 */ /* 0x0005620000300800 */
[----:B------:R-:W-:Y:S01]  /*5520*/  FMUL.FTZ R7, R38, R34 ;  /* 0x0000002226077220 */ /* 0x000fe20000410000 */
[----:B------:R-:W-:Y:S01]  /*5530*/  FMUL.FTZ R17, R16, R17 ;  /* 0x0000001110117220 */ /* 0x000fe20000410000 */
[----:B------:R-:W-:Y:S01]  /*5540*/  FMUL.FTZ R16, R37, R35 ;  /* 0x0000002325107220 */ /* 0x000fe20000410000 */
[----:B------:R2:W5:Y:S01]  /*5550*/  LDL.LU R39, [R1+0x60] ;  /* 0x0000600001277983 */ /* 0x0005620000300800 */
[----:B------:R-:W-:Y:S01]  /*5560*/  FFMA.FTZ R23, -R247, R247, 1 ;  /* 0x3f800000f7177423 */ /* 0x000fe200000101f7 */
[----:B------:R-:W-:Y:S01]  /*5570*/  FMUL.FTZ R22, R22, UR5 ;  /* 0x0000000516167c20 */ /* 0x000fe20008410000 */
[----:B------:R-:W-:Y:S01]  /*5580*/  FMUL.FTZ R19, R19, UR5 ;  /* 0x0000000513137c20 */ /* 0x000fe20008410000 */
[----:B------:R2:W5:Y:S01]  /*5590*/  LDL.LU R38, [R1+0x5c] ;  /* 0x00005c0001267983 */ /* 0x0005620000300800 */
[----:B------:R-:W-:Y:S01]  /*55a0*/  FMUL.FTZ R32, R32, UR5 ;  /* 0x0000000520207c20 */ /* 0x000fe20008410000 */
[----:B------:R-:W-:Y:S01]  /*55b0*/  FMUL.FTZ R23, R23, UR5 ;  /* 0x0000000517177c20 */ /* 0x000fe20008410000 */
[----:B------:R-:W-:Y:S01]  /*55c0*/  FMUL.FTZ R22, R33, R22 ;  /* 0x0000001621167220 */ /* 0x000fe20000410000 */
[----:B------:R2:W5:Y:S01]  /*55d0*/  LDL.LU R37, [R1+0x58] ;  /* 0x0000580001257983 */ /* 0x0005620000300800 */
[----:B------:R-:W-:Y:S01]  /*55e0*/  FMUL.FTZ R19, R132, R19 ;  /* 0x0000001384137220 */ /* 0x000fe20000410000 */
[----:B------:R-:W-:Y:S01]  /*55f0*/  FMUL.FTZ R32, R7, R32 ;  /* 0x0000002007207220 */ /* 0x000fe20000410000 */
[----:B------:R-:W-:Y:S01]  /*5600*/  FMUL.FTZ R23, R16, R23 ;  /* 0x0000001710177220 */ /* 0x000fe20000410000 */
[----:B------:R2:W5:Y:S04]  /*5610*/  LDL.LU R36, [R1+0x54] ;  /* 0x0000540001247983 */ /* 0x0005680000300800 */
[----:B------:R2:W5:Y:S01]  /*5620*/  LDL.LU R3, [R1+0x50] ;  /* 0x0000500001037983 */ /* 0x0005620000300800 */
[----:B------:R-:W-:Y:S05]  /*5630*/  @!P1 BRA `(.L_x_289) ;  /* 0x0000000000489947 */ /* 0x000fea0003800000 */
        /* <DEDUP_REMOVED lines=18> */
.L_x_289:
[----:B------:R3:W-:Y:S01]  /*5760*/  STS [R239+0xf000], R4 ;  /* 0x00f00004ef007388 */ /* 0x0007e20000000800 */
[C---:B-----5:R-:W-:Y:S01]  /*5770*/  FADD.FTZ R8, -R2.reuse, R8 ;  /* 0x0000000802087221 */ /* 0x060fe20000010100 */
[C---:B------:R-:W-:Y:S01]  /*5780*/  FADD.FTZ R9, -R2.reuse, R9 ;  /* 0x0000000902097221 */ /* 0x040fe20000010100 */
[----:B------:R-:W-:Y:S01]  /*5790*/  FFMA.FTZ R7, -R153, R153, 1 ;  /* 0x3f80000099077423 */ /* 0x000fe20000010199 */
[----:B------:R4:W-:Y:S01]  /*57a0*/  STS [R239+0xf400], R5 ;  /* 0x00f40005ef007388 */ /* 0x0009e20000000800 */
[C---:B------:R-:W-:Y:S01]  /*57b0*/  FADD.FTZ R25, -R2.reuse, R25 ;  /* 0x0000001902197221 */ /* 0x040fe20000010100 */
[C---:B------:R-:W-:Y:S01]  /*57c0*/  FADD.FTZ R29, -R2.reuse, R29 ;  /* 0x0000001d021d7221 */ /* 0x040fe20000010100 */
[C---:B------:R-:W-:Y:S01]  /*57d0*/  FADD.FTZ R13, -R2.reuse, R13 ;  /* 0x0000000d020d7221 */ /* 0x040fe20000010100 */
[----:B------:R2:W-:Y:S01]  /*57e0*/  STS [R238+0xf000], R6 ;  /* 0x00f00006ee007388 */ /* 0x0005e20000000800 */
[C---:B------:R-:W-:Y:S01]  /*57f0*/  FADD.FTZ R24, -R2.reuse, R24 ;  /* 0x0000001802187221 */ /* 0x040fe20000010100 */
[C---:B------:R-:W-:Y:S01]  /*5800*/  FADD.FTZ R28, -R2.reuse, R28 ;  /* 0x0000001c021c7221 */ /* 0x040fe20000010100 */
[----:B------:R-:W-:Y:S01]  /*5810*/  FADD.FTZ R12, -R2, R12 ;  /* 0x0000000c020c7221 */ /* 0x000fe20000010100 */
[----:B------:R-:W-:Y:S01]  /*5820*/  FMUL.FTZ R9, R171, R9 ;  /* 0x00000009ab097220 */ /* 0x000fe20000410000 */
[----:B------:R-:W-:Y:S01]  /*5830*/  FMUL.FTZ R7, R7, UR5 ;  /* 0x0000000507077c20 */ /* 0x000fe20008410000 */
[----:B------:R-:W-:Y:S01]  /*5840*/  FFMA.FTZ R2, -R144, R144, 1 ;  /* 0x3f80000090027423 */ /* 0x000fe20000010190 */
[----:B------:R-:W-:Y:S01]  /*5850*/  FMUL.FTZ R29, R157, R29 ;  /* 0x0000001d9d1d7220 */ /* 0x000fe20000410000 */
[----:B------:R-:W-:Y:S01]  /*5860*/  FMUL.FTZ R13, R166, R13 ;  /* 0x0000000da60d7220 */ /* 0x000fe20000410000 */
[----:B------:R-:W-:Y:S01]  /*5870*/  FMUL.FTZ R9, R9, R7 ;  /* 0x0000000709097220 */ /* 0x000fe20000410000 */
[----:B------:R-:W-:Y:S01]  /*5880*/  FMUL.FTZ R2, R2, UR5 ;  /* 0x0000000502027c20 */ /* 0x000fe20008410000 */
[----:B------:R-:W-:Y:S01]  /*5890*/  FMUL.FTZ R12, R167, R12 ;  /* 0x0000000ca70c7220 */ /* 0x000fe20000410000 */
[----:B------:R-:W-:Y:S01]  /*58a0*/  FFMA.FTZ R7, -R147, R147, 1 ;  /* 0x3f80000093077423 */ /* 0x000fe20000010193 */
[----:B------:R-:W-:Y:S01]  /*58b0*/  FMUL.FTZ R24, R162, R24 ;  /* 0x00000018a2187220 */ /* 0x000fe20000410000 */
[C---:B------:R-:W-:Y:S01]  /*58c0*/  FADD.FTZ R10, -R0.reuse, R10 ;  /* 0x0000000a000a7221 */ /* 0x040fe20000010100 */
[----:B------:R-:W-:Y:S01]  /*58d0*/  FADD.FTZ R15, -R0, R15 ;  /* 0x0000000f000f7221 */ /* 0x000fe20000010100 */
[----:B------:R-:W-:Y:S01]  /*58e0*/  FMUL.FTZ R7, R7, UR5 ;  /* 0x0000000507077c20 */ /* 0x000fe20008410000 */
[----:B---3--:R-:W-:Y:S01]  /*58f0*/  F2FP.BF16.F32.PACK_AB R4, R17, R18 ;  /* 0x000000121104723e */ /* 0x008fe200000010ff */
[----:B------:R-:W-:Y:S01]  /*5900*/  FMUL.FTZ R18, R231, R8 ;  /* 0x00000008e7127220 */ /* 0x000fe20000410000 */
[----:B------:R-:W-:Y:S01]  /*5910*/  FFMA.FTZ R8, -R155, R155, 1 ;  /* 0x3f8000009b087423 */ /* 0x000fe2000001019b */
[----:B------:R-:W-:Y:S01]  /*5920*/  FMUL.FTZ R24, R24, R7 ;  /* 0x0000000718187220 */ /* 0x000fe20000410000 */
[----:B----4-:R-:W-:Y:S01]  /*5930*/  FFMA.FTZ R5, -R150, R150, 1 ;  /* 0x3f80000096057423 */ /* 0x010fe20000010196 */
[----:B------:R3:W-:Y:S01]  /*5940*/  STS [R238+0xf400], R4 ;  /* 0x00f40004ee007388 */ /* 0x0007e20000000800 */
[----:B------:R-:W-:Y:S01]  /*5950*/  FMUL.FTZ R8, R8, UR5 ;  /* 0x0000000508087c20 */ /* 0x000fe20008410000 */
[----:B------:R-:W-:Y:S01]  /*5960*/  FMUL.FTZ R28, R158, R28 ;  /* 0x0000001c9e1c7220 */ /* 0x000fe20000410000 */
[----:B--2---:R-:W-:Y:S01]  /*5970*/  FFMA.FTZ R6, -R151, R151, 1 ;  /* 0x3f80000097067423 */ /* 0x004fe20000010197 */
[----:B------:R-:W-:Y:S01]  /*5980*/  FMUL.FTZ R5, R5, UR5 ;  /* 0x0000000505057c20 */ /* 0x000fe20008410000 */
[----:B------:R-:W-:Y:S01]  /*5990*/  FMUL.FTZ R18, R18, R8 ;  /* 0x0000000812127220 */ /* 0x000fe20000410000 */
[----:B------:R-:W-:Y:S01]  /*59a0*/  FMUL.FTZ R8, R29, R2 ;  /* 0x000000021d087220 */ /* 0x000fe20000410000 */
[----:B------:R-:W-:Y:S01]  /*59b0*/  FMUL.FTZ R6, R6, UR5 ;  /* 0x0000000506067c20 */ /* 0x000fe20008410000 */
[----:B------:R-:W-:Y:S01]  /*59c0*/  FMUL.FTZ R13, R13, R5 ;  /* 0x000000050d0d7220 */ /* 0x000fe20000410000 */
[----:B------:R-:W-:Y:S01]  /*59d0*/  FFMA.FTZ R5, -R145, R145, 1 ;  /* 0x3f80000091057423 */ /* 0x000fe20000010191 */
[----:B------:R-:W-:Y:S01]  /*59e0*/  F2FP.BF16.F32.PACK_AB R2, R9, R18 ;  /* 0x000000120902723e */ /* 0x000fe200000010ff */
[----:B------:R-:W-:Y:S01]  /*59f0*/  FMUL.FTZ R12, R12, R6 ;  /* 0x000000060c0c7220 */ /* 0x000fe20000410000 */
[----:B------:R-:W-:Y:S01]  /*5a00*/  FMUL.FTZ R15, R232, R15 ;  /* 0x0000000fe80f7220 */ /* 0x000fe20000410000 */
[----:B------:R-:W-:Y:S01]  /*5a10*/  FMUL.FTZ R5, R5, UR5 ;  /* 0x0000000505057c20 */ /* 0x000fe20008410000 */
[----:B------:R-:W-:Y:S01]  /*5a20*/  FADD.FTZ R11, -R0, R11 ;  /* 0x0000000b000b7221 */ /* 0x000fe20000010100 */
[----:B------:R2:W-:Y:S01]  /*5a30*/  STS [R239+0x10000], R2 ;  /* 0x01000002ef007388 */ /* 0x0005e20000000800 */
[----:B------:R-:W-:Y:S01]  /*5a40*/  F2FP.BF16.F32.PACK_AB R7, R13, R12 ;  /* 0x0000000c0d07723e */ /* 0x000fe200000010ff */
[----:B------:R-:W-:Y:S01]  /*5a50*/  FMUL.FTZ R12, R235, R10 ;  /* 0x0000000aeb0c7220 */ /* 0x000fe20000410000 */
[----:B------:R-:W-:Y:S01]  /*5a60*/  FFMA.FTZ R10, -R165, R165, 1 ;  /* 0x3f800000a50a7423 */ /* 0x000fe200000101a5 */
[----:B------:R-:W-:Y:S01]  /*5a70*/  FFMA.FTZ R9, -R164, R164, 1 ;  /* 0x3f800000a4097423 */ /* 0x000fe200000101a4 */
[----:B------:R-:W-:Y:S01]  /*5a80*/  FMUL.FTZ R28, R28, R5 ;  /* 0x000000051c1c7220 */ /* 0x000fe20000410000 */
[----:B------:R-:W-:Y:S01]  /*5a90*/  FMUL.FTZ R11, R234, R11 ;  /* 0x0000000bea0b7220 */ /* 0x000fe20000410000 */
[----:B------:R-:W-:Y:S01]  /*5aa0*/  FMUL.FTZ R10, R10, UR5 ;  /* 0x000000050a0a7c20 */ /* 0x000fe20008410000 */
[----:B------:R-:W-:Y:S01]  /*5ab0*/  FMUL.FTZ R9, R9, UR5 ;  /* 0x0000000509097c20 */ /* 0x000fe20008410000 */
[----:B------:R-:W-:Y:S01]  /*5ac0*/  FADD.FTZ R14, -R0, R14 ;  /* 0x0000000e000e7221 */ /* 0x000fe20000010100 */
[----:B---3--:R-:W-:Y:S01]  /*5ad0*/  FFMA.FTZ R4, -R160, R160, 1 ;  /* 0x3f800000a0047423 */ /* 0x008fe200000101a0 */
[----:B------:R-:W-:Y:S01]  /*5ae0*/  FFMA.FTZ R5, -R161, R161, 1 ;  /* 0x3f800000a1057423 */ /* 0x000fe200000101a1 */
[----:B------:R-:W-:Y:S01]  /*5af0*/  FADD.FTZ R30, -R0, R30 ;  /* 0x0000001e001e7221 */ /* 0x000fe20000010100 */
[----:B------:R-:W-:Y:S01]  /*5b00*/  FMUL.FTZ R12, R12, R10 ;  /* 0x0000000a0c0c7220 */ /* 0x000fe20000410000 */
[----:B------:R-:W-:Y:S01]  /*5b10*/  FMUL.FTZ R4, R4, UR5 ;  /* 0x0000000504047c20 */ /* 0x000fe20008410000 */
[----:B------:R-:W-:Y:S01]  /*5b20*/  FMUL.FTZ R11, R11, R9 ;  /* 0x000000090b0b7220 */ /* 0x000fe20000410000 */
[----:B------:R-:W-:Y:S01]  /*5b30*/  FMUL.FTZ R14, R233, R14 ;  /* 0x0000000ee90e7220 */ /* 0x000fe20000410000 */
[----:B------:R-:W-:Y:S01]  /*5b40*/  FMUL.FTZ R5, R5, UR5 ;  /* 0x0000000505057c20 */ /* 0x000fe20008410000 */
[----:B------:R-:W-:Y:S01]  /*5b50*/  FMUL.FTZ R15, R15, R4 ;  /* 0x000000040f0f7220 */ /* 0x000fe20000410000 */
[----:B------:R-:W-:Y:S01]  /*5b60*/  FFMA.FTZ R4, -R149, R149, 1 ;  /* 0x3f80000095047423 */ /* 0x000fe20000010195 */
[----:B------:R-:W-:Y:S01]  /*5b70*/  FMUL.FTZ R30, R168, R30 ;  /* 0x0000001ea81e7220 */ /* 0x000fe20000410000 */
[----:B------:R-:W-:Y:S01]  /*5b80*/  FMUL.FTZ R14, R14, R5 ;  /* 0x000000050e0e7220 */ /* 0x000fe20000410000 */
[----:B------:R-:W-:Y:S01]  /*5b90*/  FFMA.FTZ R9, -R154, R154, 1 ;  /* 0x3f8000009a097423 */ /* 0x000fe2000001019a */
[----:B------:R-:W-:Y:S01]  /*5ba0*/  FMUL.FTZ R4, R4, UR5 ;  /* 0x0000000504047c20 */ /* 0x000fe20008410000 */
[----:B------:R-:W-:Y:S01]  /*5bb0*/  FADD.FTZ R27, -R0, R27 ;  /* 0x0000001b001b7221 */ /* 0x000fe20000010100 */
[----:B------:R-:W-:Y:S01]  /*5bc0*/  FFMA.FTZ R5, -R152, R152, 1 ;  /* 0x3f80000098057423 */ /* 0x000fe20000010198 */
[----:B------:R-:W-:Y:S01]  /*5bd0*/  FFMA.FTZ R6, -R146, R146, 1 ;  /* 0x3f80000092067423 */ /* 0x000fe20000010192 */
[----:B------:R-:W-:Y:S01]  /*5be0*/  FMUL.FTZ R30, R30, R4 ;  /* 0x000000041e1e7220 */ /* 0x000fe20000410000 */
[----:B------:R-:W-:Y:S01]  /*5bf0*/  F2FP.BF16.F32.PACK_AB R4, R11, R12 ;  /* 0x0000000c0b04723e */ /* 0x000fe200000010ff */
[C---:B------:R-:W-:Y:S01]  /*5c00*/  FADD.FTZ R26, -R0.reuse, R26 ;  /* 0x0000001a001a7221 */ /* 0x040fe20000010100 */
[----:B--2---:R-:W-:Y:S01]  /*5c10*/  F2FP.BF16.F32.PACK_AB R2, R15, R14 ;  /* 0x0000000e0f02723e */ /* 0x004fe200000010ff */
[----:B------:R-:W-:Y:S01]  /*5c20*/  FADD.FTZ R31, -R0, R31 ;  /* 0x0000001f001f7221 */ /* 0x000fe20000010100 */
[----:B------:R-:W-:Y:S01]  /*5c30*/  FMUL.FTZ R10, R9, UR5 ;  /* 0x00000005090a7c20 */ /* 0x000fe20008410000 */
[----:B------:R-:W-:Y:S01]  /*5c40*/  STS [R239+0x10400], R4 ;  /* 0x01040004ef007388 */ /* 0x000fe20000000800 */
[----:B------:R-:W-:Y:S01]  /*5c50*/  FFMA.FTZ R0, -R148, R148, 1 ;  /* 0x3f80000094007423 */ /* 0x000fe20000010194 */
[----:B------:R-:W-:Y:S01]  /*5c60*/  FMUL.FTZ R25, R159, R25 ;  /* 0x000000199f197220 */ /* 0x000fe20000410000 */
[----:B------:R-:W-:Y:S01]  /*5c70*/  FMUL.FTZ R27, R169, R27 ;  /* 0x0000001ba91b7220 */ /* 0x000fe20000410000 */
[----:B------:R-:W-:Y:S01]  /*5c80*/  FMUL.FTZ R9, R5, UR5 ;  /* 0x0000000505097c20 */ /* 0x000fe20008410000 */
[----:B------:R-:W-:Y:S01]  /*5c90*/  FMUL.FTZ R6, R6, UR5 ;  /* 0x0000000506067c20 */ /* 0x000fe20008410000 */
[----:B------:R-:W-:Y:S01]  /*5ca0*/  FMUL.FTZ R26, R170, R26 ;  /* 0x0000001aaa1a7220 */ /* 0x000fe20000410000 */
[----:B------:R-:W-:Y:S01]  /*5cb0*/  F2FP.BF16.F32.PACK_AB R17, R19, R22 ;  /* 0x000000161311723e */ /* 0x000fe200000010ff */
[----:B------:R-:W-:Y:S01]  /*5cc0*/  STS [R238+0x10000], R7 ;  /* 0x01000007ee007388 */ /* 0x000fe20000000800 */
[----:B------:R-:W-:Y:S01]  /*5cd0*/  FMUL.FTZ R5, R0, UR5 ;  /* 0x0000000500057c20 */ /* 0x000fe20008410000 */
[----:B------:R-:W-:Y:S01]  /*5ce0*/  FMUL.FTZ R6, R25, R6 ;  /* 0x0000000619067220 */ /* 0x000fe20000410000 */
[----:B------:R-:W-:Y:S01]  /*5cf0*/  FMUL.FTZ R31, R163, R31 ;  /* 0x0000001fa31f7220 */ /* 0x000fe20000410000 */
[----:B------:R-:W-:Y:S01]  /*5d00*/  STS [R238+0x10400], R2 ;  /* 0x01040002ee007388 */ /* 0x000fe20000000800 */
[----:B------:R-:W-:Y:S01]  /*5d10*/  FMUL.FTZ R26, R26, R10 ;  /* 0x0000000a1a1a7220 */ /* 0x000fe20000410000 */
[----:B------:R-:W-:Y:S01]  /*5d20*/  FMUL.FTZ R0, R27, R9 ;  /* 0x000000091b007220 */ /* 0x000fe20000410000 */
[----:B------:R-:W-:Y:S01]  /*5d30*/  F2FP.BF16.F32.PACK_AB R16, R23, R32 ;  /* 0x000000201710723e */ /* 0x000fe200000010ff */
[----:B------:R-:W-:Y:S01]  /*5d40*/  STS [R237+0xf000], R21 ;  /* 0x00f00015ed007388 */ /* 0x000fe20000000800 */
[----:B------:R-:W-:Y:S01]  /*5d50*/  FMUL.FTZ R5, R31, R5 ;  /* 0x000000051f057220 */ /* 0x000fe20000410000 */
[----:B------:R-:W-:Y:S02]  /*5d60*/  F2FP.BF16.F32.PACK_AB R6, R6, R24 ;  /* 0x000000180606723e */ /* 0x000fe400000010ff */
[----:B------:R-:W-:Y:S01]  /*5d70*/  STS [R237+0xf400], R17 ;  /* 0x00f40011ed007388 */ /* 0x000fe20000000800 */
[----:B------:R-:W-:Y:S02]  /*5d80*/  F2FP.BF16.F32.PACK_AB R0, R0, R26 ;  /* 0x0000001a0000723e */ /* 0x000fe400000010ff */
[----:B------:R-:W-:Y:S01]  /*5d90*/  F2FP.BF16.F32.PACK_AB R8, R8, R28 ;  /* 0x0000001c0808723e */ /* 0x000fe200000010ff */
[----:B------:R-:W-:Y:S01]  /*5da0*/  STS [R236+0xf000], R20 ;  /* 0x00f00014ec007388 */ /* 0x000fe20000000800 */
[----:B------:R-:W-:Y:S03]  /*5db0*/  F2FP.BF16.F32.PACK_AB R5, R5, R30 ;  /* 0x0000001e0505723e */ /* 0x000fe600000010ff */
        /* <DEDUP_REMOVED lines=11> */
[----:B------:R-:W4:Y:S04]  /*5e70*/  LDL.LU R141, [R1] ;  /* 0x00000000018d7983 */ /* 0x000f280000300800 */
[----:B------:R-:W1:Y:S04]  /*5e80*/  LDSM.16.MT88.4 R20, [R0+0x8000] ;  /* 0x008000000014783b */ /* 0x000e680000004200 */
[----:B------:R-:W4:Y:S04]  /*5e90*/  LDL.LU R140, [R1+0x4] ;  /* 0x00000400018c7983 */ /* 0x000f280000300800 */
[----:B------:R-:W-:Y:S04]  /*5ea0*/  LDSM.16.MT88.4 R24, [R3+0x13800] ;  /* 0x013800000318783b */ /* 0x000fe80000004200 */
[----:B------:R-:W1:Y:S04]  /*5eb0*/  LDSM.16.MT88.4 R28, [R0+0x6400] ;  /* 0x00640000001c783b */ /* 0x000e680000004200 */
[----:B------:R-:W1:Y:S04]  /*5ec0*/  LDSM.16.MT88.4 R32, [R3+0x15800] ;  /* 0x015800000320783b */ /* 0x000e680000004200 */
[----:B------:R-:W1:Y:S01]  /*5ed0*/  LDSM.16.MT88.4 R132, [R0+0x7400] ;  /* 0x007400000084783b */ /* 0x000e620000004200 */
[-C--:B--2---:R-:W-:Y:S03]  /*5ee0*/  HMMA.16816.F32.BF16 R36, R4, R8.reuse, R36 ;  /* 0x000000080424723c */ /* 0x084fe60000041824 */
[----:B------:R2:W5:Y:S04]  /*5ef0*/  LDL R244, [R1+0x24] ;  /* 0x0000240001f47983 */ /* 0x0005680000100800 */
[----:B------:R-:W2:Y:S01]  /*5f00*/  LDSM.16.MT88.4 R136, [R0+0x8400] ;  /* 0x008400000088783b */ /* 0x000ea20000004200 */
        /* <DEDUP_REMOVED lines=15> */
[----:B------:R-:W3:Y:S01]  /*6000*/  LDSM.16.MT88.4 R20, [R0+0x8800] ;  /* 0x008800000014783b */ /* 0x000ee20000004200 */
        /* <DEDUP_REMOVED lines=10> */
[-C--:B--2---:R-:W-:Y:S06]  /*60b0*/  HMMA.16816.F32.BF16 R68, R24, R136.reuse, R68 ;  /* 0x000000881844723c */ /* 0x084fec0000041844 */
[C---:B------:R-:W-:Y:S06]  /*60c0*/  HMMA.16816.F32.BF16 R72, R32.reuse, R136, R72 ;  /* 0x000000882048723c */ /* 0x040fec0000041848 */
[-C--:B------:R-:W-:Y:S01]  /*60d0*/  HMMA.16816.F32.BF16 R76, R32, R138.reuse, R76 ;  /* 0x0000008a204c723c */ /* 0x080fe2000004184c */
[----:B------:R-:W2:Y:S05]  /*60e0*/  LDSM.16.MT88.4 R32, [R0+0x6c00] ;  /* 0x006c00000020783b */ /* 0x000eaa0000004200 */
        /* <DEDUP_REMOVED lines=12> */
[-C--:B---3--:R-:W-:Y:S06]  /*61b0*/  HMMA.16816.F32.BF16 R68, R4, R20.reuse, R68 ;  /* 0x000000140444723c */ /* 0x088fec0000041844 */
[C---:B------:R-:W-:Y:S06]  /*61c0*/  HMMA.16816.F32.BF16 R72, R12.reuse, R20, R72 ;  /* 0x000000140c48723c */ /* 0x040fec0000041848 */
[-C--:B------:R-:W-:Y:S06]  /*61d0*/  HMMA.16816.F32.BF16 R76, R12, R22.reuse, R76 ;  /* 0x000000160c4c723c */ /* 0x080fec000004184c */
[----:B------:R-:W-:Y:S06]  /*61e0*/  HMMA.16816.F32.BF16 R80, R4, R22, R80 ;  /* 0x000000160450723c */ /* 0x000fec0000041850 */
[-C--:B--2---:R-:W-:Y:S06]  /*61f0*/  HMMA.16816.F32.BF16 R36, R28, R32.reuse, R36 ;  /* 0x000000201c24723c */ /* 0x084fec0000041824 */
        /* <DEDUP_REMOVED lines=8> */
[C---:B------:R-:W-:Y:S05]  /*6280*/  HMMA.16816.F32.BF16 R72, R132.reuse, R136, R72 ;  /* 0x000000888448723c */ /* 0x040fea0000041848 */
[----:B------:R-:W-:Y:S01]  /*6290*/  MOV R161, R141 ;  /* 0x0000008d00a17202 */ /* 0x000fe20000000f00 */
[-C--:B------:R-:W-:Y:S05]  /*62a0*/  HMMA.16816.F32.BF16 R76, R132, R138.reuse, R76 ;  /* 0x0000008a844c723c */ /* 0x080fea000004184c */
[----:B------:R-:W-:Y:S01]  /*62b0*/  MOV R160, R140 ;  /* 0x0000008c00a07202 */ /* 0x000fe20000000f00 */
        /* <DEDUP_REMOVED lines=18> */
.L_x_290:
[----:B------:R-:W2:Y:S01]  /*63e0*/  LDL R168, [R1+0x30] ;  /* 0x0000300001a87983 */ /* 0x000ea20000100800 */
[----:B------:R-:W-:Y:S03]  /*63f0*/  ULOP3.LUT UR15, UR9, 0x1, URZ, 0xc0, !UPT ;  /* 0x00000001090f7892 */ /* 0x000fe6000f8ec03f */
[----:B------:R-:W3:Y:S01]  /*6400*/  LDL R167, [R1+0x34] ;  /* 0x0000340001a77983 */ /* 0x000ee20000100800 */
[----:B------:R-:W-:Y:S02]  /*6410*/  UISETP.NE.U32.AND UP1, UPT, UR15, 0x1, UPT ;  /* 0x000000010f00788c */ /* 0x000fe4000bf25070 */
[----:B------:R-:W-:Y:S01]  /*6420*/  UIADD3 UR15, UR9, -0x1, URZ ;  /* 0xffffffff090f7890 */ /* 0x000fe2000fffe03f */
[----:B------:R-:W-:Y:S04]  /*6430*/  LDSM.16.M88.4 R24, [R224] ;  /* 0x00000000e018783b */ /* 0x000fe80000000200 */
[----:B------:R-:W4:Y:S04]  /*6440*/  LDSM.16.MT88.4 R8, [R0+0x9000] ;  /* 0x009000000008783b */ /* 0x000f280000004200 */
[----:B------:R-:W3:Y:S04]  /*6450*/  LDL R162, [R1+0xc] ;  /* 0x00000c0001a27983 */ /* 0x000ee80000100800 */
[----:B------:R-:W3:Y:S04]  /*6460*/  LDL R163, [R1+0x8] ;  /* 0x0000080001a37983 */ /* 0x000ee80000100800 */
[----:B------:R-:W3:Y:S04]  /*6470*/  LDL R164, [R1+0x14] ;  /* 0x0000140001a47983 */ /* 0x000ee80000100800 */
[----:B------:R-:W1:Y:S04]  /*6480*/  LDSM.16.MT88.4 R16, [R0+0xb000] ;  /* 0x00b000000010783b */ /* 0x000e680000004200 */
[----:B------:R-:W3:Y:S04]  /*6490*/  LDL R165, [R1+0x10] ;  /* 0x0000100001a57983 */ /* 0x000ee80000100800 */
[----:B------:R-:W1:Y:S04]  /*64a0*/  LDSM.16.MT88.4 R28, [R0+0xd000] ;  /* 0x00d00000001c783b */ /* 0x000e680000004200 */
[----:B------:R-:W-:Y:S04]  /*64b0*/  LDSM.16.M88.4 R32, [R225] ;  /* 0x00000000e120783b */ /* 0x000fe80000000200 */
[----:B------:R-:W1:Y:S04]  /*64c0*/  LDSM.16.MT88.4 R132, [R0+0x9400] ;  /* 0x009400000084783b */ /* 0x000e680000004200 */
[----:B------:R-:W1:Y:S01]  /*64d0*/  LDSM.16.MT88.4 R136, [R0+0xb400] ;  /* 0x00b400000088783b */ /* 0x000e620000004200 */
[C---:B----4-:R-:W-:Y:S03]  /*64e0*/  HMMA.16816.F32.BF16 R4, R24.reuse, R8, RZ ;  /* 0x000000081804723c */ /* 0x050fe600000418ff */
[----:B------:R-:W4:Y:S04]  /*64f0*/  LDSM.16.MT88.4 R140, [R0+0xd400] ;  /* 0x00d40000008c783b */ /* 0x000f280000004200 */
[----:B------:R-:W-:Y:S01]  /*6500*/  LDSM.16.M88.4 R144, [R227] ;  /* 0x00000000e390783b */ /* 0x000fe20000000200 */
[C---:B------:R-:W-:Y:S03]  /*6510*/  HMMA.16816.F32.BF16 R8, R24.reuse, R10, RZ ;  /* 0x0000000a1808723c */ /* 0x040fe600000418ff */
[----:B------:R-:W4:Y:S04]  /*6520*/  LDSM.16.MT88.4 R148, [R0+0x9800] ;  /* 0x009800000094783b */ /* 0x000f280000004200 */
[----:B------:R-:W4:Y:S01]  /*6530*/  LDSM.16.MT88.4 R152, [R0+0xb800] ;  /* 0x00b800000098783b */ /* 0x000f220000004200 */
[C---:B-1----:R-:W-:Y:S03]  /*6540*/  HMMA.16816.F32.BF16 R12, R24.reuse, R16, RZ ;  /* 0x00000010180c723c */ /* 0x042fe600000418ff */
[----:B------:R-:W-:Y:S04]  /*6550*/  LDSM.16.MT88.4 R156, [R0+0xbc00] ;  /* 0x00bc0000009c783b */ /* 0x000fe80000004200 */
[----:B------:R-:W3:Y:S01]  /*6560*/  LDL R2, [R1+0x18] ;  /* 0x0000180001027983 */ /* 0x000ee20000100800 */
        /* <DEDUP_REMOVED lines=44> */
[C---:B------:R-:W-:Y:S06]  /*6830*/  HMMA.16816.F32.BF16 R4, R136.reuse, R144, R4 ;  /* 0x000000908804723c */ /* 0x040fec0000041804 */
[C---:B------:R-:W-:Y:S01]  /*6840*/  HMMA.16816.F32.BF16 R8, R136.reuse, R146, R8 ;  /* 0x000000928808723c */ /* 0x040fe20000041808 */
[----:B------:R-:W1:Y:S05]  /*6850*/  LDSM.16.MT88.4 R144, [R0+0xac00] ;  /* 0x00ac00000090783b */ /* 0x000e6a0000004200 */
[C---:B------:R-:W-:Y:S06]  /*6860*/  HMMA.16816.F32.BF16 R12, R136.reuse, R156, R12 ;  /* 0x0000009c880c723c */ /* 0x040fec000004180c */
        /* <DEDUP_REMOVED lines=12> */
[----:B------:R-:W-:Y:S06]  /*6930*/  HMMA.16816.F32.BF16 R24, R132, R30, R24 ;  /* 0x0000001e8418723c */ /* 0x000fec0000041818 */
[C---:B------:R-:W-:Y:S01]  /*6940*/  HMMA.16816.F32.BF16 R4, R140.reuse, R144, R4 ;  /* 0x000000908c04723c */ /* 0x040fe20000041804 */
[----:B------:R-:W-:Y:S04]  /*6950*/  IMAD.U32 R132, RZ, RZ, UR17 ;  /* 0x00000011ff847e24 */ /* 0x000fe8000f8e00ff */
[----:B--2---:R-:W-:Y:S01]  /*6960*/  @P1 IADD3 R30, P2, R168, UR12, RZ ;  /* 0x0000000ca81e1c10 */ /* 0x004fe2000ff5e0ff */
[C---:B------:R-:W-:Y:S01]  /*6970*/  HMMA.16816.F32.BF16 R8, R140.reuse, R146, R8 ;  /* 0x000000928c08723c */ /* 0x040fe20000041808 */
[----:B------:R-:W-:Y:S01]  /*6980*/  LDSM.16.MT88.4 R144, [R220+0x1c00] ;  /* 0x001c0000dc90783b */ /* 0x000fe20000004200 */
[----:B------:R-:W-:Y:S03]  /*6990*/  @UP3 UIADD3 UR12, UP2, UR12, -0x100, URZ ;  /* 0xffffff000c0c3890 */ /* 0x000fe6000ff5e03f */
[----:B---3--:R-:W-:Y:S01]  /*69a0*/  @P1 IADD3.X R31, R167, UR11, RZ, P2, !PT ;  /* 0x0000000ba71f1c10 */ /* 0x008fe200097fe4ff */
[C---:B------:R-:W-:Y:S01]  /*69b0*/  HMMA.16816.F32.BF16 R12, R140.reuse, R156, R12 ;  /* 0x0000009c8c0c723c */ /* 0x040fe2000004180c */
[----:B------:R-:W-:Y:S03]  /*69c0*/  @UP3 UIADD3.X UR11, UR11, -0x1, URZ, UP2, !UPT ;  /* 0xffffffff0b0b3890 */ /* 0x000fe600097fe43f */
[----:B------:R-:W2:Y:S02]  /*69d0*/  @P1 LDG.E R162, desc[UR6][R30.64+0xa0] ;  /* 0x0000a0061ea21981 */ /* 0x000ea4000c1e1900 */
[C---:B------:R-:W-:Y:S02]  /*69e0*/  HMMA.16816.F32.BF16 R16, R140.reuse, R158, R16 ;  /* 0x0000009e8c10723c */ /* 0x040fe40000041810 */
[----:B------:R-:W3:Y:S04]  /*69f0*/  @P1 LDG.E R163, desc[UR6][R30.64+0x80] ;  /* 0x000080061ea31981 */ /* 0x000ee8000c1e1900 */
[C---:B------:R-:W-:Y:S01]  /*6a00*/  HMMA.16816.F32.BF16 R20, R140.reuse, R32, R20 ;  /* 0x000000208c14723c */ /* 0x040fe20000041814 */
[----:B------:R-:W4:Y:S04]  /*6a10*/  @P1 LDG.E R164, desc[UR6][R30.64+0x20] ;  /* 0x000020061ea41981 */ /* 0x000f28000c1e1900 */
[----:B------:R1:W4:Y:S01]  /*6a20*/  @P1 LDG.E R165, desc[UR6][R30.64] ;  /* 0x000000061ea51981 */ /* 0x000322000c1e1900 */
[----:B------:R-:W-:Y:S03]  /*6a30*/  HMMA.16816.F32.BF16 R24, R140, R34, R24 ;  /* 0x000000228c18723c */ /* 0x000fe60000041818 */
[----:B------:R-:W-:Y:S04]  /*6a40*/  LDSM.16.MT88.4 R140, [R220+0x1800] ;  /* 0x00180000dc8c783b */ /* 0x000fe80000004200 */
[----:B------:R-:W-:Y:S04]  /*6a50*/  IMAD.U32 R34, RZ, RZ, UR34 ;  /* 0x00000022ff227e24 */ /* 0x000fe8000f8e00ff */
[----:B-1----:R-:W-:Y:S01]  /*6a60*/  IMAD.U32 R30, RZ, RZ, UR33 ;  /* 0x00000021ff1e7e24 */ /* 0x002fe2000f8e00ff */
[C---:B------:R-:W-:Y:S04]  /*6a70*/  LEA R166, P0, R2.reuse, R160, 0x2 ;  /* 0x000000a002a67211 */ /* 0x040fe800078010ff */
[----:B------:R-:W-:Y:S01]  /*6a80*/  LEA.HI.X.SX32 R28, R2, R161, 0x2, P0 ;  /* 0x000000a1021c7211 */ /* 0x000fe200000f16ff */
[----:B------:R-:W-:Y:S01]  /*6a90*/  STL [R1+0x4], R166 ;  /* 0x000004a601007387 */ /* 0x000fe20000100800 */
[----:B------:R-:W-:Y:S03]  /*6aa0*/  IMAD.U32 R2, RZ, RZ, UR16 ;  /* 0x00000010ff027e24 */ /* 0x000fe6000f8e00ff */
[----:B------:R1:W-:Y:S01]  /*6ab0*/  STL [R1], R28 ;  /* 0x0000001c01007387 */ /* 0x0003e20000100800 */
[----:B------:R-:W-:Y:S02]  /*6ac0*/  IMAD.MOV.U32 R29, RZ, RZ, R28 ;  /* 0x000000ffff1d7224 */ /* 0x000fe400078e001c */
[----:B-1----:R-:W-:Y:S05]  /*6ad0*/  IMAD.MOV.U32 R28, RZ, RZ, R166 ;  /* 0x000000ffff1c7224 */ /* 0x002fea00078e00a6 */
[-C--:B------:R-:W-:Y:S01]  /*6ae0*/  LEA R32, P0, R2, R28.reuse, 0x2 ;  /* 0x0000001c02207211 */ /* 0x080fe200078010ff */
[----:B------:R1:W-:Y:S01]  /*6af0*/  REDG.E.ADD.F32.FTZ.RN.STRONG.GPU desc[UR6][R28.64], R4 ;  /* 0x000000041c0079a6 */ /* 0x0003e2000c10f386 */
[-C--:B------:R-:W-:Y:S01]  /*6b00*/  LEA R34, P2, R34, R28.reuse, 0x2 ;  /* 0x0000001c22227211 */ /* 0x080fe200078410ff */
[----:B------:R-:W-:Y:S01]  /*6b10*/  IMAD.U32 R2, RZ, RZ, UR33 ;  /* 0x00000021ff027e24 */ /* 0x000fe2000f8e00ff */
[-C--:B------:R-:W-:Y:S01]  /*6b20*/  LEA.HI.X.SX32 R33, R0, R29.reuse, 0x2, P0 ;  /* 0x0000001d00217211 */ /* 0x080fe200000f16ff */
[----:B------:R-:W-:Y:S01]  /*6b30*/  IMAD.U32 R0, RZ, RZ, UR17 ;  /* 0x00000011ff007e24 */ /* 0x000fe2000f8e00ff */
[-C--:B------:R-:W-:Y:S03]  /*6b40*/  LEA R132, P0, R132, R28.reuse, 0x2 ;  /* 0x0000001c84847211 */ /* 0x080fe600078010ff */
[----:B------:R1:W-:Y:S01]  /*6b50*/  REDG.E.ADD.F32.FTZ.RN.STRONG.GPU desc[UR6][R32.64], R5 ;  /* 0x00000005200079a6 */ /* 0x0003e2000c10f386 */
[-C--:B------:R-:W-:Y:S01]  /*6b60*/  LEA.HI.X.SX32 R133, R0, R29.reuse, 0x2, P0 ;  /* 0x0000001d00857211 */ /* 0x080fe200000f16ff */
[----:B------:R-:W-:Y:S04]  /*6b70*/  IMAD.U32 R0, RZ, RZ, UR32 ;  /* 0x00000020ff007e24 */ /* 0x000fe8000f8e00ff */
[----:B------:R1:W-:Y:S04]  /*6b80*/  REDG.E.ADD.F32.FTZ.RN.STRONG.GPU desc[UR6][R132.64], R6 ;  /* 0x00000006840079a6 */ /* 0x0003e8000c10f386 */
[----:B------:R-:W-:Y:S01]  /*6b90*/  LDSM.16.MT88.4 R132, [R3+0x11800] ;  /* 0x011800000384783b */ /* 0x000fe20000004200 */
[----:B-1----:R-:W-:Y:S05]  /*6ba0*/  IMAD.U32 R4, RZ, RZ, UR32 ;  /* 0x00000020ff047e24 */ /* 0x002fea000f8e00ff */
[-C--:B------:R-:W-:Y:S01]  /*6bb0*/  LEA R4, P0, R4, R28.reuse, 0x2 ;  /* 0x0000001c04047211 */ /* 0x080fe200078010ff */
[----:B------:R-:W-:Y:S05]  /*6bc0*/  IMAD.U32 R5, RZ, RZ, UR34 ;  /* 0x00000022ff057e24 */ /* 0x000fea000f8e00ff */
[-C--:B------:R-:W-:Y:S01]  /*6bd0*/  LEA.HI.X.SX32 R35, R5, R29.reuse, 0x2, P2 ;  /* 0x0000001d05237211 */ /* 0x080fe200010f16ff */
[----:B------:R-:W-:Y:S01]  /*6be0*/  IMAD.U32 R6, RZ, RZ, UR25 ;  /* 0x00000019ff067e24 */ /* 0x000fe2000f8e00ff */
[-C--:B------:R-:W-:Y:S01]  /*6bf0*/  LEA.HI.X.SX32 R5, R0, R29.reuse, 0x2, P0 ;  /* 0x0000001d00057211 */ /* 0x080fe200000f16ff */
[----:B------:R-:W-:Y:S02]  /*6c00*/  IMAD.U32 R0, RZ, RZ, UR31 ;  /* 0x0000001fff007e24 */ /* 0x000fe4000f8e00ff */
[----:B------:R1:W-:Y:S02]  /*6c10*/  REDG.E.ADD.F32.FTZ.RN.STRONG.GPU desc[UR6][R34.64], R7 ;  /* 0x00000007220079a6 */ /* 0x0003e4000c10f386 */
[----:B-1----:R-:W-:Y:S02]  /*6c20*/  IMAD.U32 R7, RZ, RZ, UR25 ;  /* 0x00000019ff077e24 */ /* 0x002fe4000f8e00ff */
[----:B--2---:R-:W-:Y:S04]  /*6c30*/  @P1 STL [R1+0xc], R162 ;  /* 0x00000ca201001387 */ /* 0x004fe80000100800 */
[----:B---3--:R-:W-:Y:S04]  /*6c40*/  @P1 STL [R1+0x8], R163 ;  /* 0x000008a301001387 */ /* 0x008fe80000100800 */
[----:B----4-:R-:W-:Y:S04]  /*6c50*/  @P1 STL [R1+0x14], R164 ;  /* 0x000014a401001387 */ /* 0x010fe80000100800 */
[----:B------:R-:W-:Y:S01]  /*6c60*/  @P1 STL [R1+0x10], R165 ;  /* 0x000010a501001387 */ /* 0x000fe20000100800 */
[-C--:B------:R-:W-:Y:S04]  /*6c70*/  LEA R30, P1, R30, R28.reuse, 0x2 ;  /* 0x0000001c1e1e7211 */ /* 0x080fe800078210ff */
[-C--:B------:R-:W-:Y:S01]  /*6c80*/  LEA.HI.X.SX32 R31, R2, R29.reuse, 0x2, P1 ;  /* 0x0000001d021f7211 */ /* 0x080fe200008f16ff */
[----:B------:R-:W-:Y:S04]  /*6c90*/  IMAD.U32 R2, RZ, RZ, UR31 ;  /* 0x0000001fff027e24 */ /* 0x000fe8000f8e00ff */
[----:B------:R1:W-:Y:S04]  /*6ca0*/  REDG.E.ADD.F32.FTZ.RN.STRONG.GPU desc[UR6][R30.64], R8 ;  /* 0x000000081e0079a6 */ /* 0x0003e8000c10f386 */
[----:B------:R2:W-:Y:S01]  /*6cb0*/  REDG.E.ADD.F32.FTZ.RN.STRONG.GPU desc[UR6][R4.64], R9 ;  /* 0x00000009040079a6 */ /* 0x0005e2000c10f386 */
[----:B-1----:R-:W-:Y:S01]  /*6cc0*/  IMAD.U32 R8, RZ, RZ, UR30 ;  /* 0x0000001eff087e24 */ /* 0x002fe2000f8e00ff */
[-C--:B--2---:R-:W-:Y:S01]  /*6cd0*/  LEA R4, P1, R0, R28.reuse, 0x2 ;  /* 0x0000001c00047211 */ /* 0x084fe200078210ff */
        /* <DEDUP_REMOVED lines=313> */
.L_x_292:
        /* <DEDUP_REMOVED lines=20> */
.L_x_293:
[----:B------:R-:W2:Y:S01]  /*81b0*/  LDL.64 R4, [R1+0x40] ;  /* 0x0000400001047983 */ /* 0x000ea20000100a00 */
[----:B------:R-:W-:Y:S01]  /*81c0*/  USHF.R.S32.HI UR9, URZ, 0x1f, UR5 ;  /* 0x0000001f3f097899 */ /* 0x000fe20008011405 */
[----:B------:R-:W-:Y:S01]  /*81d0*/  IMAD.U32 R2, RZ, RZ, UR10 ;  /* 0x0000000aff027e24 */ /* 0x000fe2000f8e00ff */
[----:B------:R-:W-:Y:S01]  /*81e0*/  UIMAD UR8, UR36, -0x80, UR8 ;  /* 0xffffff80240878a4 */ /* 0x000fe2000f8e0208 */
[----:B------:R-:W-:Y:S01]  /*81f0*/  BAR.SYNC.DEFER_BLOCKING 0x0 ;  /* 0x0000000000007b1d */ /* 0x000fe20000010000 */
[----:B------:R-:W-:Y:S02]  /*8200*/  UIMAD UR15, UR9, UR10, URZ ;  /* 0x0000000a090f72a4 */ /* 0x000fe4000f8e023f */
[----:B------:R-:W-:Y:S02]  /*8210*/  USHF.R.S32.HI UR21, URZ, 0x1f, UR57 ;  /* 0x0000001f3f157899 */ /* 0x000fe40008011439 */
[----:B------:R-:W-:Y:S01]  /*8220*/  UIMAD UR15, UR5, UR11, UR15 ;  /* 0x0000000b050f72a4 */ /* 0x000fe2000f8e020f */
[----:B------:R-:W-:Y:S01]  /*8230*/  BSSY B0, `(.L_x_294) ;  /* 0x000002c000007945 */ /* 0x000fe20003800000 */
[----:B------:R-:W-:Y:S01]  /*8240*/  ULDC.64 UR16, c[0x0][0x468] ;  /* 0x00011a0000107ab9 */ /* 0x000fe20000000a00 */
[----:B------:R-:W1:Y:S01]  /*8250*/  S2R R26, SR_TID.X ;  /* 0x00000000001a7919 */ /* 0x000e620000002100 */
[----:B------:R-:W3:Y:S01]  /*8260*/  S2R R27, SR_TID.X ;  /* 0x00000000001b7919 */ /* 0x000ee20000002100 */
[----:B------:R4:W2:Y:S04]  /*8270*/  LDS.128 R36, [R0+0xa000] ;  /* 0x00a0000000247984 */ /* 0x0008a80000000c00 */
[----:B------:R4:W2:Y:S04]  /*8280*/  LDS.128 R32, [R0+0xc000] ;  /* 0x00c0000000207984 */ /* 0x0008a80000000c00 */
[----:B------:R4:W2:Y:S04]  /*8290*/  LDS.128 R28, [R0+0xe000] ;  /* 0x00e00000001c7984 */ /* 0x0008a80000000c00 */
[----:B------:R4:W2:Y:S04]  /*82a0*/  LDS.128 R48, [R0+0x10000] ;  /* 0x0100000000307984 */ /* 0x0008a80000000c00 */
[----:B------:R4:W2:Y:S01]  /*82b0*/  LDS.128 R44, [R0+0x12000] ;  /* 0x01200000002c7984 */ /* 0x0008a20000000c00 */
[----:B-1----:R-:W-:-:S03]  /*82c0*/  SHF.R.S32.HI R26, RZ, 0x1f, R26 ;  /* 0x0000001fff1a7819 */ /* 0x002fc6000001141a */
[----:B------:R4:W1:Y:S01]  /*82d0*/  LDS.128 R40, [R0+0x14000] ;  /* 0x0140000000287984 */ /* 0x0008620000000c00 */
[----:B---3--:R-:W-:-:S04]  /*82e0*/  LEA.HI R26, R26, R27, RZ, 0x2 ;  /* 0x0000001b1a1a7211 */ /* 0x008fc800078f10ff */
[----:B------:R-:W-:-:S04]  /*82f0*/  SHF.R.S32.HI R26, RZ, 0x2, R26 ;  /* 0x00000002ff1a7819 */ /* 0x000fc8000001141a */
[C---:B------:R-:W-:Y:S01]  /*8300*/  ISETP.GE.AND P2, PT, R26.reuse, UR8, PT ;  /* 0x000000081a007c0c */ /* 0x040fe2000bf46270 */
[----:B------:R-:W-:Y:S01]  /*8310*/  VIADD R8, R26, 0x40 ;  /* 0x000000401a087836 */ /* 0x000fe20000000000 */
[----:B------:R-:W-:-:S04]  /*8320*/  SHF.R.S32.HI R25, RZ, 0x1f, R26 ;  /* 0x0000001fff197819 */ /* 0x000fc8000001141a */
[----:B------:R-:W-:Y:S02]  /*8330*/  ISETP.GE.AND P1, PT, R8, UR8, PT ;  /* 0x0000000808007c0c */ /* 0x000fe4000bf26270 */
        /* <DEDUP_REMOVED lines=9> */
[----:B------:R-:W-:-:S04]  /*83d0*/  IMAD.WIDE.U32 R8, R2, UR57, R4 ;  /* 0x0000003902087c25 */ /* 0x000fc8000f8e0004 */
[----:B------:R-:W-:Y:S01]  /*83e0*/  VIADD R24, R9, UR17 ;  /* 0x0000001109187c36 */ /* 0x000fe20008000000 */
[----:B-1--4-:R-:W-:Y:S06]  /*83f0*/  @P2 BRA `(.L_x_295) ;  /* 0x00000000003c2947 */ /* 0x012fec0003800000 */
        /* <DEDUP_REMOVED lines=15> */
.L_x_295:
[----:B------:R-:W-:Y:S05]  /*84f0*/  BSYNC B0 ;  /* 0x0000000000007941 */ /* 0x000fea0003800000 */
.L_x_294:
        /* <DEDUP_REMOVED lines=16> */
.L_x_297:
[----:B------:R-:W-:Y:S05]  /*8600*/  BSYNC B0 ;  /* 0x0000000000007941 */ /* 0x000fea0003800000 */
.L_x_296:
[----:B------:R-:W-:Y:S01]  /*8610*/  IMAD.U32 R2, RZ, RZ, UR12 ;  /* 0x0000000cff027e24 */ /* 0x000fe2000f8e00ff */
[----:B------:R-:W-:Y:S01]  /*8620*/  UIMAD UR9, UR9, UR12, URZ ;  /* 0x0000000c090972a4 */ /* 0x000fe2000f8e023f */
[----:B-1----:R-:W1:Y:S01]  /*8630*/  LDS.128 R20, [R0+0xf000] ;  /* 0x00f0000000147984 */ /* 0x002e620000000c00 */
[----:B------:R-:W-:Y:S01]  /*8640*/  USHF.R.S32.HI UR10, URZ, 0x1f, UR57 ;  /* 0x0000001f3f0a7899 */ /* 0x000fe20008011439 */
[----:B------:R-:W-:Y:S01]  /*8650*/  IMAD.WIDE.U32 R6, R2, UR5, R6 ;  /* 0x0000000502067c25 */ /* 0x000fe2000f8e0006 */
[----:B------:R-:W-:Y:S01]  /*8660*/  UIMAD UR5, UR5, UR13, UR9 ;  /* 0x0000000d050572a4 */ /* 0x000fe2000f8e0209 */
[----:B------:R-:W3:Y:S01]  /*8670*/  LDS.128 R16, [R0+0x11000] ;  /* 0x0110000000107984 */ /* 0x000ee20000000c00 */
[----:B------:R-:W-:Y:S01]  /*8680*/  BSSY B0, `(.L_x_298) ;  /* 0x0000018000007945 */ /* 0x000fe20003800000 */
[----:B------:R-:W-:Y:S01]  /*8690*/  ULDC.64 UR8, c[0x0][0x470] ;  /* 0x00011c0000087ab9 */ /* 0x000fe20000000a00 */
[----:B------:R-:W-:Y:S01]  /*86a0*/  IADD3 R6, P0, R6, UR14, RZ ;  /* 0x0000000e06067c10 */ /* 0x000fe2000ff1e0ff */
[----:B------:R4:W1:Y:S02]  /*86b0*/  LDS.128 R12, [R0+0x13000] ;  /* 0x01300000000c7984 */ /* 0x0008640000000c00 */
        /* <DEDUP_REMOVED lines=20> */
.L_x_299:
[----:B------:R-:W-:Y:S05]  /*8800*/  BSYNC B0 ;  /* 0x0000000000007941 */ /* 0x000fea0003800000 */
.L_x_298:
        /* <DEDUP_REMOVED lines=15> */
.L_x_288:
        /* <DEDUP_REMOVED lines=23> */
.L_x_301:
        /* <DEDUP_REMOVED lines=21> */
.L_x_302:
[----:B------:R-:W2:Y:S01]  /*8bc0*/  LDL.64 R14, [R1+0x40] ;  /* 0x00004000010e7983 */ /* 0x000ea20000100a00 */
[----:B------:R-:W-:Y:S01]  /*8bd0*/  UIMAD UR5, UR19, UR10, URZ ;  /* 0x0000000a130572a4 */ /* 0x000fe2000f8e023f */
[----:B------:R-:W-:Y:S01]  /*8be0*/  IMAD.U32 R4, RZ, RZ, UR10 ;  /* 0x0000000aff047e24 */ /* 0x000fe2000f8e00ff */
[----:B------:R-:W-:Y:S01]  /*8bf0*/  UIMAD UR8, UR36, -0x80, UR8 ;  /* 0xffffff80240878a4 */ /* 0x000fe2000f8e0208 */
[----:B------:R-:W1:Y:S01]  /*8c00*/  S2R R11, SR_TID.X ;  /* 0x00000000000b7919 */ /* 0x000e620000002100 */
[----:B------:R-:W-:Y:S01]  /*8c10*/  UIMAD UR5, UR18, UR11, UR5 ;  /* 0x0000000b120572a4 */ /* 0x000fe2000f8e0205 */
[----:B------:R-:W-:Y:S01]  /*8c20*/  BSSY B0, `(.L_x_303) ;  /* 0x0000021000007945 */ /* 0x000fe20003800000 */
[----:B------:R-:W-:Y:S01]  /*8c30*/  USHF.R.S32.HI UR21, URZ, 0x1f, UR57 ;  /* 0x0000001f3f157899 */ /* 0x000fe20008011439 */
[----:B------:R-:W3:Y:S01]  /*8c40*/  S2R R12, SR_TID.X ;  /* 0x00000000000c7919 */ /* 0x000ee20000002100 */
[----:B------:R-:W-:Y:S02]  /*8c50*/  ULDC.64 UR14, c[0x0][0x468] ;  /* 0x00011a00000e7ab9 */ /* 0x000fe40000000a00 */
[----:B------:R-:W-:Y:S01]  /*8c60*/  IMAD.U32 R0, RZ, RZ, UR5 ;  /* 0x00000005ff007e24 */ /* 0x000fe2000f8e00ff */
[----:B------:R-:W-:-:S04]  /*8c70*/  UIMAD UR5, UR21, UR14, URZ ;  /* 0x0000000e150572a4 */ /* 0x000fc8000f8e023f */
[----:B------:R-:W-:Y:S01]  /*8c80*/  UIMAD UR15, UR57, UR15, UR5 ;  /* 0x0000000f390f72a4 */ /* 0x000fe2000f8e0205 */
[----:B-1----:R-:W-:-:S04]  /*8c90*/  SHF.R.S32.HI R11, RZ, 0x1f, R11 ;  /* 0x0000001fff0b7819 */ /* 0x002fc8000001140b */
[----:B---3--:R-:W-:-:S04]  /*8ca0*/  LEA.HI R11, R11, R12, RZ, 0x2 ;  /* 0x0000000c0b0b7211 */ /* 0x008fc800078f10ff */
[----:B------:R-:W-:-:S04]  /*8cb0*/  SHF.R.S32.HI R11, RZ, 0x2, R11 ;  /* 0x00000002ff0b7819 */ /* 0x000fc8000001140b */
[C---:B------:R-:W-:Y:S01]  /*8cc0*/  ISETP.GE.AND P2, PT, R11.reuse, UR8, PT ;  /* 0x000000080b007c0c */ /* 0x040fe2000bf46270 */
[----:B------:R-:W-:Y:S01]  /*8cd0*/  VIADD R2, R11, 0x40 ;  /* 0x000000400b027836 */ /* 0x000fe20000000000 */
[----:B------:R-:W-:-:S04]  /*8ce0*/  SHF.R.S32.HI R10, RZ, 0x1f, R11 ;  /* 0x0000001fff0a7819 */ /* 0x000fc8000001140b */
[----:B------:R-:W-:Y:S01]  /*8cf0*/  ISETP.GE.AND P1, PT, R2, UR8, PT ;  /* 0x0000000802007c0c */ /* 0x000fe2000bf26270 */
[----:B--2---:R-:W-:-:S03]  /*8d00*/  IMAD.WIDE.U32 R4, R4, UR18, R14 ;  /* 0x0000001204047c25 */ /* 0x004fc6000f8e000e */
[----:B------:R-:W-:-:S04]  /*8d10*/  IADD3 R6, P0, R4, UR9, RZ ;  /* 0x0000000904067c10 */ /* 0x000fc8000ff1e0ff */
[----:B------:R-:W-:Y:S01]  /*8d20*/  IADD3.X R7, R5, UR20, R0, P0, !PT ;  /* 0x0000001405077c10 */ /* 0x000fe200087fe400 */
[----:B------:R-:W-:-:S04]  /*8d30*/  IMAD.U32 R0, RZ, RZ, UR14 ;  /* 0x0000000eff007e24 */ /* 0x000fc8000f8e00ff */
        /* <DEDUP_REMOVED lines=15> */
.L_x_304:
[----:B------:R-:W-:Y:S05]  /*8e30*/  BSYNC B0 ;  /* 0x0000000000007941 */ /* 0x000fea0003800000 */
.L_x_303:
        /* <DEDUP_REMOVED lines=15> */
.L_x_306:
[----:B------:R-:W-:Y:S05]  /*8f30*/  BSYNC B0 ;  /* 0x0000000000007941 */ /* 0x000fea0003800000 */
.L_x_305:
        /* <DEDUP_REMOVED lines=28> */
.L_x_308:
[----:B------:R-:W-:Y:S05]  /*9100*/  BSYNC B0 ;  /* 0x0000000000007941 */ /* 0x000fea0003800000 */
.L_x_307:
        /* <DEDUP_REMOVED lines=14> */
.L_x_300:
[----:B------:R-:W-:Y:S05]  /*91f0*/  BSYNC B1 ;  /* 0x0000000000017941 */ /* 0x000fea0003800000 */
.L_x_283:
        /* <DEDUP_REMOVED lines=8> */
.L_x_309:
[----:B------:R-:W-:Y:S05]  /*9280*/  EXIT ;  /* 0x000000000000794d */ /* 0x000fea0003800000 */
.L_x_311:
        /* <DEDUP_REMOVED lines=15> */
.L_x_1287:


//--------------------- .text._ZN5flash44flash_bwd_dq_dk_dv_loop_seqk_parallel_kernelI23Flash_bwd_kernel_traitsILi96ELi64ELi128ELi8ELi2ELi4ELi4ELb1ELb0EN7cutlass10bfloat16_tE19Flash_kernel_traitsILi96ELi64ELi128ELi8ES3_EELb1ELb0ELb0ELb0ELb0ELb0ELb0EEEvNS_16Flash_bwd_paramsE --------------------------
	.section	.text._ZN5flash44flash_bwd_dq_dk_dv_loop_seqk_parallel_kernelI23Flash_bwd_kernel_traitsILi96ELi64ELi128ELi8ELi2ELi4ELi4ELb1ELb0EN7cutlass10bfloat16_tE19Flash_kernel_traitsILi96ELi64ELi128ELi8ES3_EELb1ELb0ELb0ELb0ELb0ELb0ELb0EEEvNS_16Flash_bwd_paramsE,"ax",@progbits
	.align	128
        .global         _ZN5flash44flash_bwd_dq_dk_dv_loop_seqk_parallel_kernelI23Flash_bwd_kernel_traitsILi96ELi64ELi128ELi8ELi2ELi4ELi4ELb1ELb0EN7cutlass10bfloat16_tE19Flash_kernel_traitsILi96ELi64ELi128ELi8ES3_EELb1ELb0ELb0ELb0ELb0ELb0ELb0EEEvNS_16Flash_bwd_paramsE
        .type           _ZN5flash44flash_bwd_dq_dk_dv_loop_seqk_parallel_kernelI23Flash_bwd_kernel_traitsILi96ELi64ELi128ELi8ELi2ELi4ELi4ELb1ELb0EN7cutlass10bfloat16_tE19Flash_kernel_traitsILi96ELi64ELi128ELi8ES3_EELb1ELb0ELb0ELb0ELb0ELb0ELb0EEEvNS_16Flash_bwd_paramsE,@function
        .size           _ZN5flash44flash_bwd_dq_dk_dv_loop_seqk_parallel_kernelI23Flash_bwd_kernel_traitsILi96ELi64ELi128ELi8ELi2ELi4ELi4ELb1ELb0EN7cutlass10bfloat16_tE19Flash_kernel_traitsILi96ELi64ELi128ELi8ES3_EELb1ELb0ELb0ELb0ELb0ELb0ELb0EEEvNS_16Flash_bwd_paramsE,(.L_x_1288 - _ZN5flash44flash_bwd_dq_dk_dv_loop_seqk_parallel_kernelI23Flash_bwd_kernel_traitsILi96ELi64ELi128ELi8ELi2ELi4ELi4ELb1ELb0EN7cutlass10bfloat16_tE19Flash_kernel_traitsILi96ELi64ELi128ELi8ES3_EELb1ELb0ELb0ELb0ELb0ELb0ELb0EEEvNS_16Flash_bwd_paramsE)
        .other          _ZN5flash44flash_bwd_dq_dk_dv_loop_seqk_parallel_kernelI23Flash_bwd_kernel_traitsILi96ELi64ELi128ELi8ELi2ELi4ELi4ELb1ELb0EN7cutlass10bfloat16_tE19Flash_kernel_traitsILi96ELi64ELi128ELi8ES3_EELb1ELb0ELb0ELb0ELb0ELb0ELb0EEEvNS_16Flash_bwd_paramsE,@"STO_CUDA_ENTRY STV_DEFAULT"
_ZN5flash44flash_bwd_dq_dk_dv_loop_seqk_parallel_kernelI23Flash_bwd_kernel_traitsILi96ELi64ELi128ELi8ELi2ELi4ELi4ELb1ELb0EN7cutlass10bfloat16_tE19Flash_kernel_traitsILi96ELi64ELi128ELi8ES3_EELb1ELb0ELb0ELb0ELb0ELb0ELb0EEEvNS_16Flash_bwd_paramsE:
.text._ZN5flash44flash_bwd_dq_dk_dv_loop_seqk_parallel_kernelI23Flash_bwd_kernel_traitsILi96ELi64ELi128ELi8ELi2ELi4ELi4ELb1ELb0EN7cutlass10bfloat16_tE19Flash_kernel_traitsILi96ELi64ELi128ELi8ES3_EELb1ELb0ELb0ELb0ELb0ELb0ELb0EEEvNS_16Flash_bwd_paramsE:
        /* <DEDUP_REMOVED lines=17> */
[----:B------:R-:W-:Y:S01]  /*0110*/  UMOV UR61, 0xffffd000 ;  /* 0xffffd000003d7882 */ /* 0x000fe20000000000 */
[----:B------:R-:W-:-:S04]  /*0120*/  IMAD.MOV.U32 R237, RZ, RZ, -0x10 ;  /* 0xfffffff0ffed7424 */ /* 0x000fc800078e00ff */
[----:B------:R-:W3:Y:S08]  /*0130*/  S2UR UR59, SR_CTAID.Z ;  /* 0x00000000003b79c3 */ /* 0x000ef00000002700 */
[----:B------:R-:W4:Y:S01]  /*0140*/  S2UR UR50, SR_CTAID.Y ;  /* 0x00000000003279c3 */ /* 0x000f220000002600 */
[----:B--2---:R-:W-:-:S04]  /*0150*/  ULEA UR4, UR4, UR5, 0x18 ;  /* 0x0000000504047291 */ /* 0x004fc8000f8ec03f */
[----:B------:R-:W-:Y:S01]  /*0160*/  UIADD3 UR5, UR4, 0xf000, URZ ;  /* 0x0000f00004057890 */ /* 0x000fe2000fffe03f */
        /* <DEDUP_REMOVED lines=9> */
[----:B------:R-:W-:Y:S01]  /*0200*/  LOP3.LUT R12, R5, 0xfffffffc, RZ, 0xc0, !PT ;  /* 0xfffffffc050c7812 */ /* 0x000fe200078ec0ff */
[----:B------:R-:W-:Y:S01]  /*0210*/  IMAD.IADD R10, R4, 0x1, -R6 ;  /* 0x00000001040a7824 */ /* 0x000fe200078e0a06 */
[----:B------:R-:W-:Y:S01]  /*0220*/  LOP3.LUT R11, R8, 0xfffffff0, RZ, 0xc0, !PT ;  /* 0xfffffff0080b7812 */ /* 0x000fe200078ec0ff */
[----:B------:R-:W-:Y:S01]  /*0230*/  IMAD.IADD R14, R4, 0x1, -R7 ;  /* 0x00000001040e7824 */ /* 0x000fe200078e0a07 */
[-C--:B------:R-:W-:Y:S01]  /*0240*/  LEA.HI R13, R0, R4.reuse, RZ, 0x6 ;  /* 0x00000004000d7211 */ /* 0x080fe200078f30ff */
[----:B------:R-:W-:Y:S01]  /*0250*/  IMAD.IADD R19, R4, 0x1, -R12 ;  /* 0x0000000104137824 */ /* 0x000fe200078e0a0c */
[----:B------:R-:W-:Y:S01]  /*0260*/  LEA.HI R16, R0, R4, RZ, 0x7 ;  /* 0x0000000400107211 */ /* 0x000fe200078f38ff */
[----:B------:R-:W-:Y:S01]  /*0270*/  IMAD.IADD R7, R4, 0x1, -R11 ;  /* 0x0000000104077824 */ /* 0x000fe200078e0a0b */
[----:B------:R-:W-:Y:S01]  /*0280*/  SHF.R.S32.HI R9, RZ, 0x2, R5 ;  /* 0x00000002ff097819 */ /* 0x000fe20000011405 */
[----:B------:R-:W-:Y:S01]  /*0290*/  IMAD.SHL.U32 R248, R19, 0x8, RZ ;  /* 0x0000000813f87824 */ /* 0x000fe200078e00ff */
[----:B------:R-:W-:-:S02]  /*02a0*/  SHF.R.S32.HI R0, RZ, 0x5, R2 ;  /* 0x00000005ff007819 */ /* 0x000fc40000011402 */
[----:B------:R-:W-:Y:S02]  /*02b0*/  SHF.R.S32.HI R3, RZ, 0x1f, R2 ;  /* 0x0000001fff037819 */ /* 0x000fe40000011402 */
[----:B------:R-:W-:Y:S02]  /*02c0*/  LEA.HI R6, R5, R9, RZ, 0x1 ;  /* 0x0000000905067211 */ /* 0x000fe400078f08ff */
[-C--:B------:R-:W-:Y:S02]  /*02d0*/  LEA.HI R4, R2, R0.reuse, RZ, 0x1 ;  /* 0x0000000002047211 */ /* 0x080fe400078f08ff */
[----:B------:R-:W-:Y:S02]  /*02e0*/  LEA.HI R2, R3, R0, RZ, 0x2 ;  /* 0x0000000003027211 */ /* 0x000fe400078f10ff */
[----:B------:R-:W-:Y:S02]  /*02f0*/  LOP3.LUT R3, R6, 0x7fffffe, RZ, 0xc0, !PT ;  /* 0x07fffffe06037812 */ /* 0x000fe400078ec0ff */
[----:B------:R-:W-:-:S02]  /*0300*/  SHF.R.S32.HI R11, RZ, 0x3, R17 ;  /* 0x00000003ff0b7819 */ /* 0x000fc40000011411 */
[----:B------:R-:W-:Y:S01]  /*0310*/  LOP3.LUT R2, R2, 0xfffffffc, RZ, 0xc0, !PT ;  /* 0xfffffffc02027812 */ /* 0x000fe200078ec0ff */
[----:B------:R-:W-:Y:S01]  /*0320*/  IMAD.IADD R3, R9, 0x1, -R3 ;  /* 0x0000000109037824 */ /* 0x000fe200078e0a03 */
[----:B------:R-:W-:Y:S01]  /*0330*/  LOP3.LUT R6, R4, 0xfffffffe, RZ, 0xc0, !PT ;  /* 0xfffffffe04067812 */ /* 0x000fe200078ec0ff */
[----:B------:R-:W-:Y:S01]  /*0340*/  IMAD.SHL.U32 R4, R11, 0x40, RZ ;  /* 0x000000400b047824 */ /* 0x000fe200078e00ff */
[----:B------:R-:W-:Y:S01]  /*0350*/  SHF.R.S32.HI R21, RZ, 0x6, R13 ;  /* 0x00000006ff157819 */ /* 0x000fe2000001140d */
[C---:B------:R-:W-:Y:S01]  /*0360*/  IMAD.IADD R15, R0.reuse, 0x1, -R2 ;  /* 0x00000001000f7824 */ /* 0x040fe200078e0a02 */
[----:B------:R-:W-:Y:S01]  /*0370*/  SHF.R.S32.HI R2, RZ, 0x1f, R5 ;  /* 0x0000001fff027819 */ /* 0x000fe20000011405 */
[C---:B------:R-:W-:Y:S01]  /*0380*/  IMAD.IADD R23, R0.reuse, 0x1, -R6 ;  /* 0x0000000100177824 */ /* 0x040fe200078e0a06 */
[----:B------:R-:W-:Y:S01]  /*0390*/  SHF.R.S32.HI R5, RZ, 0x4, R8 ;  /* 0x00000004ff057819 */ /* 0x000fe20000011408 */
[----:B------:R-:W-:Y:S01]  /*03a0*/  IMAD R12, R0, 0x8, R3 ;  /* 0x00000008000c7824 */ /* 0x000fe200078e0203 */
[----:B------:R-:W-:-:S02]  /*03b0*/  LOP3.LUT R0, R4, 0xc0, RZ, 0xc0, !PT ;  /* 0x000000c004007812 */ /* 0x000fc400078ec0ff */
[----:B------:R-:W-:Y:S01]  /*03c0*/  LEA.HI R3, R8, R5, RZ, 0x1 ;  /* 0x0000000508037211 */ /* 0x000fe200078f08ff */
[----:B------:R-:W-:Y:S01]  /*03d0*/  STL [R1+0x30], R23 ;  /* 0x0000301701007387 */ /* 0x000fe20000100800 */
[----:B------:R-:W-:Y:S02]  /*03e0*/  SHF.R.U32.HI R6, RZ, 0x3, R0 ;  /* 0x00000003ff067819 */ /* 0x000fe40000011600 */
[----:B------:R-:W-:Y:S02]  /*03f0*/  LOP3.LUT R4, R0, 0x18, R248, 0xf8, !PT ;  /* 0x0000001800047812 */ /* 0x000fe400078ef8f8 */
[----:B------:R-:W-:Y:S02]  /*0400*/  LEA.HI R2, R2, R9, RZ, 0x3 ;  /* 0x0000000902027211 */ /* 0x000fe400078f18ff */
[----:B------:R-:W-:Y:S02]  /*0410*/  LOP3.LUT R0, R3, 0xfffffffe, RZ, 0xc0, !PT ;  /* 0xfffffffe03007812 */ /* 0x000fe400078ec0ff */
[----:B------:R-:W-:-:S02]  /*0420*/  LOP3.LUT R3, R4, R6, RZ, 0x3c, !PT ;  /* 0x0000000604037212 */ /* 0x000fc400078e3cff */
[----:B------:R-:W-:Y:S01]  /*0430*/  LOP3.LUT R2, R2, 0xfffffff8, RZ, 0xc0, !PT ;  /* 0xfffffff802027812 */ /* 0x000fe200078ec0ff */
[----:B------:R-:W-:Y:S01]  /*0440*/  IMAD.IADD R11, R5, 0x1, -R0 ;  /* 0x00000001050b7824 */ /* 0x000fe200078e0a00 */
[----:B------:R-:W-:Y:S01]  /*0450*/  LEA.HI R0, R7, R7, RZ, 0x1 ;  /* 0x0000000707007211 */ /* 0x000fe200078f08ff */
[----:B------:R-:W-:Y:S01]  /*0460*/  IMAD.U32 R3, R12, 0x20, R3 ;  /* 0x000000200c037824 */ /* 0x000fe200078e0003 */
[----:B------:R-:W-:Y:S01]  /*0470*/  LEA.HI R6, R14, R14, RZ, 0x1 ;  /* 0x0000000e0e067211 */ /* 0x000fe200078f08ff */
[----:B------:R-:W-:Y:S01]  /*0480*/  IMAD.IADD R2, R9, 0x1, -R2 ;  /* 0x0000000109027824 */ /* 0x000fe200078e0a02 */
[----:B------:R-:W-:Y:S02]  /*0490*/  SHF.R.S32.HI R9, RZ, 0x1f, R7 ;  /* 0x0000001fff097819 */ /* 0x000fe40000011407 */
[----:B------:R1:W-:Y:S01]  /*04a0*/  STL [R1+0x1c], R3 ;  /* 0x00001c0301007387 */ /* 0x0003e20000100800 */
[--C-:B------:R-:W-:Y:S02]  /*04b0*/  SHF.R.S32.HI R5, RZ, 0x1, R0.reuse ;  /* 0x00000001ff057819 */ /* 0x100fe40000011400 */
[----:B------:R-:W-:Y:S01]  /*04c0*/  SHF.R.S32.HI R4, RZ, 0x1f, R0 ;  /* 0x0000001fff047819 */ /* 0x000fe20000011400 */
[----:B------:R2:W-:Y:S01]  /*04d0*/  STL [R1+0x2c], R21 ;  /* 0x00002c1501007387 */ /* 0x0005e20000100800 */
[----:B------:R-:W-:-:S02]  /*04e0*/  SHF.R.S32.HI R8, RZ, 0x1f, R10 ;  /* 0x0000001fff087819 */ /* 0x000fc4000001140a */
[----:B------:R-:W-:Y:S02]  /*04f0*/  LEA.HI R9, R9, R7, RZ, 0x3 ;  /* 0x0000000709097211 */ /* 0x000fe400078f18ff */
[----:B------:R-:W-:Y:S02]  /*0500*/  LEA.HI R4, R4, R5, RZ, 0x2 ;  /* 0x0000000504047211 */ /* 0x000fe400078f10ff */
[----:B------:R-:W-:Y:S02]  /*0510*/  LEA.HI R22, R8, R10, RZ, 0x2 ;  /* 0x0000000a08167211 */ /* 0x000fe400078f10ff */
[----:B------:R-:W-:Y:S02]  /*0520*/  LOP3.LUT R4, R4, 0xfffffffc, RZ, 0xc0, !PT ;  /* 0xfffffffc04047812 */ /* 0x000fe400078ec0ff */
[----:B------:R-:W-:Y:S02]  /*0530*/  LOP3.LUT R0, R0, 0x7fffffe, RZ, 0xc0, !PT ;  /* 0x07fffffe00007812 */ /* 0x000fe400078ec0ff */
[C---:B------:R-:W-:Y:S01]  /*0540*/  LOP3.LUT R8, R2.reuse, 0x1, RZ, 0xc0, !PT ;  /* 0x0000000102087812 */ /* 0x040fe200078ec0ff */
[----:B------:R-:W-:Y:S01]  /*0550*/  IMAD.IADD R18, R5, 0x1, -R4 ;  /* 0x0000000105127824 */ /* 0x000fe200078e0a04 */
[----:B------:R-:W-:Y:S01]  /*0560*/  LOP3.LUT P2, RZ, R2, 0x2, RZ, 0xc0, !PT ;  /* 0x0000000202ff7812 */ /* 0x000fe2000784c0ff */
[----:B------:R-:W-:Y:S01]  /*0570*/  IMAD.SHL.U32 R4, R14, 0x40, RZ ;  /* 0x000000400e047824 */ /* 0x000fe200078e00ff */
[----:B------:R-:W-:Y:S01]  /*0580*/  ISETP.NE.U32.AND P3, PT, R8, 0x1, PT ;  /* 0x000000010800780c */ /* 0x000fe20003f65070 */
[----:B------:R-:W-:Y:S01]  /*0590*/  IMAD.IADD R20, R7, 0x1, -R0 ;  /* 0x0000000107147824 */ /* 0x000fe200078e0a00 */
[----:B------:R-:W-:Y:S01]  /*05a0*/  SHF.R.S32.HI R12, RZ, 0x7, R16 ;  /* 0x00000007ff0c7819 */ /* 0x000fe20000011410 */
[----:B------:R-:W-:Y:S01]  /*05b0*/  IMAD.SHL.U32 R8, R19, 0x2, RZ ;  /* 0x0000000213087824 */ /* 0x000fe200078e00ff */
[----:B-1----:R-:W-:Y:S01]  /*05c0*/  LOP3.LUT R3, R6, 0x7fffffe, RZ, 0xc0, !PT ;  /* 0x07fffffe06037812 */ /* 0x002fe200078ec0ff */
[----:B------:R-:W-:Y:S01]  /*05d0*/  IMAD R0, R21, 0x4, R11 ;  /* 0x0000000415007824 */ /* 0x000fe200078e020b */
[----:B------:R-:W-:Y:S01]  /*05e0*/  SEL R237, R237, 0x10, !P3 ;  /* 0x00000010eded7807 */ /* 0x000fe20005800000 */
[----:B------:R-:W-:Y:S01]  /*05f0*/  IMAD.SHL.U32 R16, R21, 0x20, RZ ;  /* 0x0000002015107824 */ /* 0x000fe200078e00ff */
[----:B------:R-:W-:Y:S01]  /*0600*/  LOP3.LUT P0, RZ, R18, 0x2, RZ, 0xc0, !PT ;  /* 0x0000000212ff7812 */ /* 0x000fe2000780c0ff */
[----:B------:R-:W-:Y:S01]  /*0610*/  IMAD.IADD R10, R14, 0x1, -R3 ;  /* 0x000000010e0a7824 */ /* 0x000fe200078e0a03 */
[----:B------:R-:W-:-:S02]  /*0620*/  LOP3.LUT R3, R9, 0xfffffff8, RZ, 0xc0, !PT ;  /* 0xfffffff809037812 */ /* 0x000fc400078ec0ff */
[----:B------:R-:W-:Y:S01]  /*0630*/  LEA.HI R14, R2, R2, RZ, 0x1 ;  /* 0x00000002020e7211 */ /* 0x000fe200078f08ff */
[----:B------:R-:W-:Y:S02]  /*0640*/  IMAD R0, R0, 0x8, R10 ;  /* 0x0000000800007824 */ /* 0x000fe400078e020a */
[----:B------:R-:W-:Y:S01]  /*0650*/  IMAD.IADD R13, R7, 0x1, -R3 ;  /* 0x00000001070d7824 */ /* 0x000fe200078e0a03 */
[----:B------:R-:W-:Y:S01]  /*0660*/  SHF.R.S32.HI R3, RZ, 0x1, R6 ;  /* 0x00000001ff037819 */ /* 0x000fe20000011406 */
[----:B------:R-:W-:Y:S01]  /*0670*/  IMAD.SHL.U32 R6, R15, 0x10, RZ ;  /* 0x000000100f067824 */ /* 0x000fe200078e00ff */
[----:B------:R-:W-:Y:S02]  /*0680*/  LOP3.LUT R7, R4, 0x1c0, RZ, 0xc0, !PT ;  /* 0x000001c004077812 */ /* 0x000fe400078ec0ff */
[C---:B------:R-:W-:Y:S01]  /*0690*/  LOP3.LUT P4, RZ, R3.reuse, 0x2, RZ, 0xc0, !PT ;  /* 0x0000000203ff7812 */ /* 0x040fe2000788c0ff */
[----:B------:R-:W-:Y:S01]  /*06a0*/  IMAD.SHL.U32 R5, R3, 0x40, RZ ;  /* 0x0000004003057824 */ /* 0x000fe200078e00ff */
[----:B------:R-:W-:-:S02]  /*06b0*/  LOP3.LUT R3, R14, 0x3fffffe, RZ, 0xc0, !PT ;  /* 0x03fffffe0e037812 */ /* 0x000fc400078ec0ff */
[----:B------:R-:W-:Y:S02]  /*06c0*/  SHF.R.S32.HI R4, RZ, 0x3, R9 ;  /* 0x00000003ff047819 */ /* 0x000fe40000011409 */
[----:B------:R-:W-:Y:S01]  /*06d0*/  LOP3.LUT P6, RZ, R13, 0x4, RZ, 0xc0, !PT ;  /* 0x000000040dff7812 */ /* 0x000fe200078cc0ff */
[C---:B------:R-:W-:Y:S01]  /*06e0*/  IMAD.IADD R19, R2.reuse, 0x1, -R3 ;  /* 0x0000000102137824 */ /* 0x040fe200078e0a03 */
[----:B------:R-:W-:Y:S01]  /*06f0*/  LOP3.LUT R3, R5, 0xc0, RZ, 0xc0, !PT ;  /* 0x000000c005037812 */ /* 0x000fe200078ec0ff */
[----:B------:R-:W-:Y:S01]  /*0700*/  IMAD.SHL.U32 R2, R2, 0x40, RZ ;  /* 0x0000004002027824 */ /* 0x000fe200078e00ff */
[----:B------:R-:W-:Y:S01]  /*0710*/  LOP3.LUT R5, R7, 0x30, R6, 0xf8, !PT ;  /* 0x0000003007057812 */ /* 0x000fe200078ef806 */
[----:B--2---:R-:W-:Y:S01]  /*0720*/  IMAD R21, R4, 0x8, R20 ;  /* 0x0000000804157824 */ /* 0x004fe200078e0214 */
[--C-:B------:R-:W-:Y:S01]  /*0730*/  LOP3.LUT R9, R3, 0x8, R17.reuse, 0xf8, !PT ;  /* 0x0000000803097812 */ /* 0x100fe200078ef811 */
[C---:B------:R-:W-:Y:S01]  /*0740*/  IMAD R20, R15.reuse, 0x2, R4 ;  /* 0x000000020f147824 */ /* 0x040fe200078e0204 */
[----:B------:R-:W-:Y:S01]  /*0750*/  LOP3.LUT R2, R2, 0x1c0, RZ, 0xc0, !PT ;  /* 0x000001c002027812 */ /* 0x000fe200078ec0ff */
[----:B------:R-:W-:Y:S01]  /*0760*/  IMAD R15, R15, 0x200, R8 ;  /* 0x000002000f0f7824 */ /* 0x000fe200078e0208 */
[----:B------:R-:W-:-:S02]  /*0770*/  LOP3.LUT R10, R5, 0x8, R17, 0xf8, !PT ;  /* 0x00000008050a7812 */ /* 0x000fc400078ef811 */
[----:B------:R-:W-:Y:S01]  /*0780*/  SHF.R.U32.HI R5, RZ, 0x3, R3 ;  /* 0x00000003ff057819 */ /* 0x000fe20000011603 */
[----:B------:R-:W-:Y:S01]  /*0790*/  IMAD R3, R12, 0x1000, R8 ;  /* 0x000010000c037824 */ /* 0x000fe200078e0208 */
[----:B------:R-:W-:Y:S01]  /*07a0*/  LOP3.LUT R6, R2, 0x20, R16, 0xf8, !PT ;  /* 0x0000002002067812 */ /* 0x000fe200078ef810 */
[----:B------:R-:W-:Y:S01]  /*07b0*/  IMAD.SHL.U32 R8, R11, 0x10, RZ ;  /* 0x000000100b087824 */ /* 0x000fe200078e00ff */
[----:B------:R-:W-:Y:S01]  /*07c0*/  SHF.R.U32.HI R4, RZ, 0x3, R2 ;  /* 0x00000003ff047819 */ /* 0x000fe20000011602 */
[----:B------:R-:W-:Y:S01]  /*07d0*/  IMAD R3, R23, 0x400, R3 ;  /* 0x0000040017037824 */ /* 0x000fe200078e0203 */
[----:B------:R-:W-:Y:S01]  /*07e0*/  LOP3.LUT R2, R9, R5, RZ, 0x3c, !PT ;  /* 0x0000000509027212 */ /* 0x000fe200078e3cff */
[----:B------:R-:W-:Y:S01]  /*07f0*/  IMAD R15, R19, 0x20, R15 ;  /* 0x00000020130f7824 */ /* 0x000fe200078e020f */
[----:B------:R-:W-:Y:S02]  /*0800*/  SHF.R.U32.HI R7, RZ, 0x3, R7 ;  /* 0x00000003ff077819 */ /* 0x000fe40000011607 */
[----:B------:R-:W-:Y:S01]  /*0810*/  LOP3.LUT R4, R6, R4, RZ, 0x3c, !PT ;  /* 0x0000000406047212 */ /* 0x000fe200078e3cff */
[----:B------:R-:W-:Y:S01]  /*0820*/  IMAD.U32 R230, R0, 0x20, R2 ;  /* 0x0000002000e67824 */ /* 0x000fe200078e0002 */
[----:B------:R-:W-:Y:S01]  /*0830*/  LOP3.LUT R7, R10, R7, RZ, 0x3c, !PT ;  /* 0x000000070a077212 */ /* 0x000fe200078e3cff */
[----:B------:R-:W-:Y:S01]  /*0840*/  IMAD.SHL.U32 R0, R12, 0x8, RZ ;  /* 0x000000080c007824 */ /* 0x000fe200078e00ff */
[----:B------:R-:W-:Y:S01]  /*0850*/  LOP3.LUT P5, RZ, R13, 0x2, RZ, 0xc0, !PT ;  /* 0x000000020dff7812 */ /* 0x000fe200078ac0ff */
[C---:B------:R-:W-:Y:S01]  /*0860*/  IMAD.SHL.U32 R2, R11.reuse, 0x8, RZ ;  /* 0x000000080b027824 */ /* 0x040fe200078e00ff */
[----:B------:R-:W-:Y:S01]  /*0870*/  LEA R223, R230, UR5, 0x1 ;  /* 0x00000005e6df7c11 */ /* 0x000fe2000f8e08ff */
[----:B------:R-:W-:Y:S01]  /*0880*/  IMAD.IADD R238, R4, 0x1, R3 ;  /* 0x0000000104ee7824 */ /* 0x000fe200078e0203 */
[----:B------:R-:W-:Y:S01]  /*0890*/  LOP3.LUT R5, R0, 0x8, RZ, 0xc0, !PT ;  /* 0x0000000800057812 */ /* 0x000fe200078ec0ff */
[----:B------:R-:W-:Y:S01]  /*08a0*/  IMAD R4, R11, 0x200, R7 ;  /* 0x000002000b047824 */ /* 0x000fe200078e0207 */
[----:B------:R-:W-:Y:S01]  /*08b0*/  SHF.R.S32.HI R0, RZ, 0x1, R14 ;  /* 0x00000001ff007819 */ /* 0x000fe2000001140e */
[----:B------:R-:W-:Y:S01]  /*08c0*/  IMAD.SHL.U32 R3, R18, 0x40, RZ ;  /* 0x0000004012037824 */ /* 0x000fe200078e00ff */
[----:B------:R-:W-:Y:S01]  /*08d0*/  LOP3.LUT R7, R2, 0x8, RZ, 0xc0, !PT ;  /* 0x0000000802077812 */ /* 0x000fe200078ec0ff */
[----:B------:R-:W-:Y:S01]  /*08e0*/  IMAD.SHL.U32 R2, R13, 0x40, RZ ;  /* 0x000000400d027824 */ /* 0x000fe200078e00ff */
[C---:B------:R-:W-:Y:S01]  /*08f0*/  LOP3.LUT P1, RZ, R0.reuse, 0x2, RZ, 0xc0, !PT ;  /* 0x0000000200ff7812 */ /* 0x040fe2000782c0ff */
[----:B------:R-:W-:Y:S01]  /*0900*/  IMAD.SHL.U32 R0, R0, 0x40, RZ ;  /* 0x0000004000007824 */ /* 0x000fe200078e00ff */
[----:B------:R-:W-:-:S02]  /*0910*/  LOP3.LUT R3, R3, 0xc0, RZ, 0xc0, !PT ;  /* 0x000000c003037812 */ /* 0x000fc400078ec0ff */
[----:B------:R-:W-:Y:S02]  /*0920*/  LOP3.LUT R2, R2, 0x1c0, RZ, 0xc0, !PT ;  /* 0x000001c002027812 */ /* 0x000fe400078ec0ff */
[----:B------:R-:W-:Y:S02]  /*0930*/  LOP3.LUT R0, R0, 0xc0, RZ, 0xc0, !PT ;  /* 0x000000c000007812 */ /* 0x000fe400078ec0ff */
[----:B------:R-:W-:Y:S02]  /*0940*/  SHF.R.U32.HI R224, RZ, 0x3, R2 ;  /* 0x00000003ffe07819 */ /* 0x000fe40000011602 */
[----:B------:R-:W-:Y:S02]  /*0950*/  SHF.R.U32.HI R6, RZ, 0x3, R0 ;  /* 0x00000003ff067819 */ /* 0x000fe40000011600 */
[----:B------:R-:W-:Y:S02]  /*0960*/  LOP3.LUT R8, R5, 0x10, R8, 0xf8, !PT ;  /* 0x0000001005087812 */ /* 0x000fe400078ef808 */
[----:B------:R-:W-:Y:S01]  /*0970*/  LOP3.LUT R6, R6, R0, R5, 0x1e, !PT ;  /* 0x0000000006067212 */ /* 0x000fe200078e1e05 */
[----:B------:R-:W-:Y:S01]  /*0980*/  VIADD R5, R248, 0x20 ;  /* 0x00000020f8057836 */ /* 0x000fe20000000000 */
[----:B------:R-:W-:-:S02]  /*0990*/  SHF.R.U32.HI R0, RZ, 0x3, R3 ;  /* 0x00000003ff007819 */ /* 0x000fc40000011603 */
[--C-:B------:R-:W-:Y:S01]  /*09a0*/  LOP3.LUT R224, R224, R2, R7.reuse, 0x1e, !PT ;  /* 0x00000002e0e07212 */ /* 0x100fe200078e1e07 */
[----:B------:R-:W-:Y:S01]  /*09b0*/  IMAD.SHL.U32 R2, R21, 0x20, RZ ;  /* 0x0000002015027824 */ /* 0x000fe200078e00ff */
[----:B------:R-:W-:Y:S01]  /*09c0*/  LOP3.LUT R7, R0, R3, R7, 0x1e, !PT ;  /* 0x0000000300077212 */ /* 0x000fe200078e1e07 */
[----:B------:R-:W-:Y:S01]  /*09d0*/  IMAD.IADD R6, R6, 0x1, R15 ;  /* 0x0000000106067824 */ /* 0x000fe200078e020f */
[----:B------:R-:W-:Y:S01]  /*09e0*/  LOP3.LUT R3, R0, R8, R3, 0x1e, !PT ;  /* 0x0000000800037212 */ /* 0x000fe200078e1e03 */
[----:B------:R-:W-:Y:S01]  /*09f0*/  IMAD R231, R23, 0x200, R2 ;  /* 0x0000020017e77824 */ /* 0x000fe200078e0202 */
[----:B------:R-:W-:Y:S01]  /*0a00*/  SEL R0, R228, 0xffffffe0, !P4 ;  /* 0xffffffe0e4007807 */ /* 0x000fe20006000000 */
[----:B------:R1:W-:Y:S01]  /*0a10*/  STL [R1+0x8], R5 ;  /* 0x0000080501007387 */ /* 0x0003e20000100800 */
[----:B------:R-:W-:Y:S01]  /*0a20*/  IMAD.U32 R224, R20, 0x200, R224 ;  /* 0x0000020014e07824 */ /* 0x000fe200078e00e0 */
[----:B------:R-:W-:Y:S01]  /*0a30*/  LEA R238, R238, UR4, 0x1 ;  /* 0x00000004eeee7c11 */ /* 0x000fe2000f8e08ff */
[----:B------:R-:W-:Y:S01]  /*0a40*/  IMAD.IADD R229, R2, 0x1, R3 ;  /* 0x0000000102e57824 */ /* 0x000fe200078e0203 */
[----:B------:R-:W-:Y:S01]  /*0a50*/  SEL R225, R228, 0xffffffe0, !P5 ;  /* 0xffffffe0e4e17807 */ /* 0x000fe20006800000 */
[----:B------:R-:W-:Y:S01]  /*0a60*/  IMAD.IADD R223, R223, 0x1, R0 ;  /* 0x00000001dfdf7824 */ /* 0x000fe200078e0200 */
[----:B------:R-:W-:Y:S01]  /*0a70*/  LEA R224, R224, UR5, 0x1 ;  /* 0x00000005e0e07c11 */ /* 0x000fe2000f8e08ff */
[----:B------:R-:W-:Y:S01]  /*0a80*/  IMAD.U32 R0, RZ, RZ, UR6 ;  /* 0x00000006ff007e24 */ /* 0x000fe2000f8e00ff */
[----:B------:R-:W-:Y:S01]  /*0a90*/  USHF.R.S32.HI UR6, URZ, 0x1f, UR50 ;  /* 0x0000001f3f067899 */ /* 0x000fe20008011432 */
[----:B------:R-:W-:Y:S01]  /*0aa0*/  IMAD.U32 R0, RZ, RZ, UR7 ;  /* 0x00000007ff007e24 */ /* 0x000fe2000f8e00ff */
[----:B------:R-:W-:Y:S01]  /*0ab0*/  USHF.R.S32.HI UR7, URZ, 0x1f, UR59 ;  /* 0x0000001f3f077899 */ /* 0x000fe2000801143b */
[----:B------:R-:W-:Y:S01]  /*0ac0*/  VIADD R239, R238, 0x20 ;  /* 0x00000020eeef7836 */ /* 0x000fe20000000000 */
[----:B------:R-:W-:Y:S01]  /*0ad0*/  SEL R228, R228, 0xffffffe0, !P0 ;  /* 0xffffffe0e4e47807 */ /* 0x000fe20004000000 */
[----:B------:R-:W-:-:S02]  /*0ae0*/  @P2 VIADD R239, R238, 0xffffffe0 ;  /* 0xffffffe0eeef2836 */ /* 0x000fc40000000000 */
[----:B------:R-:W-:Y:S02]  /*0af0*/  IMAD.U32 R2, RZ, RZ, UR6 ;  /* 0x00000006ff027e24 */ /* 0x000fe4000f8e00ff */
[----:B------:R-:W-:Y:S01]  /*0b00*/  IMAD.U32 R0, RZ, RZ, UR7 ;  /* 0x00000007ff007e24 */ /* 0x000fe2000f8e00ff */
[----:B------:R-:W-:Y:S01]  /*0b10*/  SHF.R.S32.HI R0, RZ, 0x2, R22 ;  /* 0x00000002ff007819 */ /* 0x000fe20000011416 */
[----:B------:R-:W-:Y:S01]  /*0b20*/  IMAD.U32 R3, RZ, RZ, UR6 ;  /* 0x00000006ff037e24 */ /* 0x000fe2000f8e00ff */
[----:B------:R-:W-:Y:S01]  /*0b30*/  UIADD3 UR6, UR4, 0x9000, URZ ;  /* 0x0000900004067890 */ /* 0x000fe2000fffe03f */
[----:B------:R-:W-:Y:S02]  /*0b40*/  VIADD R3, R248, 0x40 ;  /* 0x00000040f8037836 */ /* 0x000fe40000000000 */
[----:B------:R-:W-:Y:S02]  /*0b50*/  IMAD R0, R23, 0x10, R0 ;  /* 0x0000001017007824 */ /* 0x000fe400078e0200 */
[----:B------:R-:W-:Y:S01]  /*0b60*/  IMAD.MOV.U32 R2, RZ, RZ, 0x40 ;  /* 0x00000040ff027424 */ /* 0x000fe200078e00ff */
[----:B-1----:R-:W-:Y:S01]  /*0b70*/  LEA R5, R6, UR6, 0x1 ;  /* 0x0000000606057c11 */ /* 0x002fe2000f8e08ff */
[----:B------:R1:W-:Y:S01]  /*0b80*/  STL [R1+0xc], R3 ;  /* 0x00000c0301007387 */ /* 0x0003e20000100800 */
[----:B------:R-:W-:-:S02]  /*0b90*/  IMAD.IADD R225, R224, 0x1, R225 ;  /* 0x00000001e0e17824 */ /* 0x000fc400078e02e1 */
[----:B------:R-:W-:Y:S01]  /*0ba0*/  IMAD.IADD R240, R238, 0x1, R237 ;  /* 0x00000001eef07824 */ /* 0x000fe200078e02ed */
[----:B------:R2:W-:Y:S01]  /*0bb0*/  STL [R1+0x4], R0 ;  /* 0x0000040001007387 */ /* 0x0005e20000100800 */
[----:B------:R-:W-:Y:S02]  /*0bc0*/  IMAD.IADD R237, R237, 0x1, R239 ;  /* 0x00000001eded7824 */ /* 0x000fe400078e02ef */
[----:B------:R-:W-:Y:S01]  /*0bd0*/  IMAD.IADD R231, R231, 0x1, R7 ;  /* 0x00000001e7e77824 */ /* 0x000fe200078e0207 */
[----:B------:R3:W-:Y:S01]  /*0be0*/  STL [R1+0x20], R5 ;  /* 0x0000200501007387 */ /* 0x0007e20000100800 */
[----:B------:R-:W-:Y:S01]  /*0bf0*/  IMAD.U32 R7, RZ, RZ, UR7 ;  /* 0x00000007ff077e24 */ /* 0x000fe2000f8e00ff */
[----:B------:R-:W-:Y:S01]  /*0c00*/  ULDC.64 UR6, c[0x0][0x208] ;  /* 0x0000820000067ab9 */ /* 0x000fe20000000a00 */
[----:B-1----:R-:W-:Y:S02]  /*0c10*/  LEA R3, R4, UR4, 0x1 ;  /* 0x0000000404037c11 */ /* 0x002fe4000f8e08ff */
[----:B--2---:R-:W-:Y:S01]  /*0c20*/  SEL R0, R2, 0xffffffc0, !P6 ;  /* 0xffffffc002007807 */ /* 0x004fe20007000000 */
[----:B------:R-:W-:-:S02]  /*0c30*/  VIADD R2, R5, 0x20 ;  /* 0x0000002005027836 */ /* 0x000fc40000000000 */
[----:B------:R-:W-:Y:S02]  /*0c40*/  @P1 VIADD R2, R5, 0xffffffe0 ;  /* 0xffffffe005021836 */ /* 0x000fe40000000000 */
[--C-:B------:R-:W-:Y:S02]  /*0c50*/  IMAD.IADD R227, R224, 0x1, R0.reuse ;  /* 0x00000001e0e37824 */ /* 0x100fe400078e0200 */
[----:B------:R-:W-:Y:S01]  /*0c60*/  IMAD.IADD R226, R225, 0x1, R0 ;  /* 0x00000001e1e27824 */ /* 0x000fe200078e0200 */
[----:B------:R3:W-:Y:S06]  /*0c70*/  STL [R1+0x24], R2 ;  /* 0x0000240201007387 */ /* 0x0007ec0000100800 */
.L_x_353:
        /* <DEDUP_REMOVED lines=16> */
[----:B-12---:R-:W-:Y:S01]  /*0d80*/  IMAD.U32 R4, RZ, RZ, UR8 ;  /* 0x00000008ff047e24 */ /* 0x006fe2000f8e00ff */
[----:B------:R-:W-:Y:S01]  /*0d90*/  UISETP.NE.U32.AND UP0, UPT, UR12, URZ, UPT ;  /* 0x0000003f0c00728c */ /* 0x000fe2000bf05070 */
[----:B------:R-:W-:Y:S01]  /*0da0*/  IMAD.U32 R6, RZ, RZ, UR10 ;  /* 0x0000000aff067e24 */ /* 0x000fe2000f8e00ff */
[----:B------:R-:W-:-:S02]  /*0db0*/  @UP4 UIADD3.X UR11, UR5, UR11, URZ, UP1, !UPT ;  /* 0x0000000b050b4290 */ /* 0x000fc40008ffe43f */
[----:B------:R-:W-:Y:S01]  /*0dc0*/  UIADD3.X UR14, UR5, UR13, URZ, UP2, !UPT ;  /* 0x0000000d050e7290 */ /* 0x000fe200097fe43f */
[----:B---3--:R-:W-:Y:S01]  /*0dd0*/  IMAD.U32 R5, RZ, RZ, UR9 ;  /* 0x00000009ff057e24 */ /* 0x008fe2000f8e00ff */
        /* <DEDUP_REMOVED lines=45> */
.L_x_312:
        /* <DEDUP_REMOVED lines=9> */
[----:B------:R-:W-:Y:S02]  /*1140*/  UISETP.NE.AND UP0, UPT, UR42, -0x1, UPT ;  /* 0xffffffff2a00788c */ /* 0x000fe4000bf05270 */
[----:B------:R-:W-:Y:S01]  /*1150*/  UISETP.NE.AND UP1, UPT, UR16, -0x1, UPT ;  /* 0xffffffff1000788c */ /* 0x000fe2000bf25270 */
[----:B------:R-:W-:Y:S02]  /*1160*/  ULDC.64 UR8, c[0x0][0x228] ;  /* 0x00008a0000087ab9 */ /* 0x000fe40000000a00 */
[----:B------:R-:W2:Y:S01]  /*1170*/  S2UR UR12, SR_CTAID.X ;  /* 0x00000000000c79c3 */ /* 0x000ea20000002500 */
[----:B------:R-:W-:Y:S02]  /*1180*/  UIMAD.WIDE.U32 UR18, UR50, UR8, URZ ;  /* 0x00000008321272a5 */ /* 0x000fe4000f8e003f */
[----:B------:R-:W-:-:S02]  /*1190*/  UIMAD UR8, UR58, UR8, URZ ;  /* 0x000000083a0872a4 */ /* 0x000fc4000f8e023f */
[----:B------:R-:W-:Y:S01]  /*11a0*/  UIADD3 UR14, UR31, 0x3f, URZ ;  /* 0x0000003f1f0e7890 */ /* 0x000fe2000fffe03f */
[----:B------:R-:W-:Y:S01]  /*11b0*/  ULDC.64 UR48, c[0x0][0x240] ;  /* 0x0000900000307ab9 */ /* 0x000fe20000000a00 */
[----:B------:R-:W-:Y:S01]  /*11c0*/  ULDC UR60, c[0x0][0x2d4] ;  /* 0x0000b500003c7ab9 */ /* 0x000fe20000000800 */
[----:B------:R-:W-:Y:S01]  /*11d0*/  USHF.L.U64.HI UR15, UR50, 0x7, UR58 ;  /* 0x00000007320f7899 */ /* 0x000fe2000801023a */
[----:B------:R-:W-:Y:S01]  /*11e0*/  ULDC.U8 UR25, c[0x0][0x480] ;  /* 0x0001200000197ab9 */ /* 0x000fe20000000000 */
[----:B------:R-:W-:Y:S01]  /*11f0*/  ULDC.U8 UR24, c[0x0][0x3d8] ;  /* 0x0000f60000187ab9 */ /* 0x000fe20000000000 */
[----:B------:R-:W-:Y:S02]  /*1200*/  USHF.R.S32.HI UR20, URZ, 0x1f, UR14 ;  /* 0x0000001f3f147899 */ /* 0x000fe4000801140e */
[----:B------:R-:W-:Y:S01]  /*1210*/  @UP0 UIADD3 UR17, UR41, UR42, URZ ;  /* 0x0000002a29110290 */ /* 0x000fe2000fffe03f */
[----:B-1----:R-:W-:Y:S01]  /*1220*/  IABS R6, R7 ;  /* 0x0000000700067213 */ /* 0x002fe20000000000 */
[----:B------:R-:W-:Y:S01]  /*1230*/  UIMAD UR22, UR50, UR9, UR8 ;  /* 0x00000009321672a4 */ /* 0x000fe2000f8e0208 */
[----:B------:R-:W-:Y:S01]  /*1240*/  ISETP.NE.AND P3, PT, R7, RZ, PT ;  /* 0x000000ff0700720c */ /* 0x000fe20003f65270 */
[----:B------:R-:W-:Y:S01]  /*1250*/  USHF.R.S32.HI UR30, URZ, 0x1f, UR60 ;  /* 0x0000001f3f1e7899 */ /* 0x000fe2000801143c */
[----:B------:R-:W1:Y:S01]  /*1260*/  I2F.RP R4, R6 ;  /* 0x0000000600047306 */ /* 0x000e620000209400 */
[----:B------:R-:W-:-:S02]  /*1270*/  UISETP.NE.AND UP4, UPT, UR25, URZ, UPT ;  /* 0x0000003f1900728c */ /* 0x000fc4000bf85270 */
[----:B------:R-:W-:Y:S02]  /*1280*/  UISETP.NE.AND UP3, UPT, UR24, URZ, UPT ;  /* 0x0000003f1800728c */ /* 0x000fe4000bf65270 */
[----:B--2---:R-:W-:Y:S01]  /*1290*/  UIMAD.WIDE.U32 UR26, UR12, UR10, URZ ;  /* 0x0000000a0c1a72a5 */ /* 0x004fe2000f8e003f */
[----:B------:R-:W-:Y:S01]  /*12a0*/  @!UP1 ULDC.64 UR8, c[0x0][0x418] ;  /* 0x0001060000089ab9 */ /* 0x000fe20000000a00 */
[----:B------:R-:W-:Y:S02]  /*12b0*/  @UP0 ULDC.64 UR24, c[0x0][0x248] ;  /* 0x0000920000180ab9 */ /* 0x000fe40000000a00 */
[----:B------:R-:W-:Y:S02]  /*12c0*/  UIMAD UR37, UR12, UR11, UR27 ;  /* 0x0000000b0c2572a4 */ /* 0x000fe4000f8e021b */
[----:B------:R-:W-:Y:S01]  /*12d0*/  USHF.L.U32 UR12, UR50, 0x7, URZ ;  /* 0x00000007320c7899 */ /* 0x000fe2000800063f */
[----:B------:R-:W-:Y:S01]  /*12e0*/  @UP1 ULDC.64 UR10, c[0x0][0x420] ;  /* 0x00010800000a1ab9 */ /* 0x000fe20000000a00 */
[----:B------:R-:W-:Y:S01]  /*12f0*/  USEL UR34, UR15, URZ, UP2 ;  /* 0x0000003f0f227287 */ /* 0x000fe20009000000 */
[----:B-1----:R-:W1:Y:S01]  /*1300*/  MUFU.RCP R4, R4 ;  /* 0x0000000400047308 */ /* 0x002e620000001000 */
[----:B------:R-:W-:-:S02]  /*1310*/  USEL UR29, UR12, URZ, UP2 ;  /* 0x0000003f0c1d7287 */ /* 0x000fc40009000000 */
[----:B------:R-:W-:Y:S02]  /*1320*/  UIMAD.WIDE.U32 UR12, UR16, UR48, URZ ;  /* 0x00000030100c72a5 */ /* 0x000fe4000f8e003f */
[----:B------:R-:W-:Y:S02]  /*1330*/  @UP1 UIMAD.WIDE.U32 UR46, UR16, UR10, URZ ;  /* 0x0000000a102e12a5 */ /* 0x000fe4000f8e003f */
[----:B------:R-:W-:Y:S02]  /*1340*/  ULEA.HI UR20, UR20, UR14, URZ, 0x6 ;  /* 0x0000000e14147291 */ /* 0x000fe4000f8f303f */
[----:B------:R-:W-:Y:S02]  /*1350*/  USEL UR57, UR18, UR12, !UP1 ;  /* 0x0000000c12397287 */ /* 0x000fe4000c800000 */
[----:B------:R-:W-:Y:S02]  /*1360*/  @!UP1 UIMAD UR10, UR58, UR8, URZ ;  /* 0x000000083a0a92a4 */ /* 0x000fe4000f8e023f */
[----:B------:R-:W-:-:S02]  /*1370*/  @UP0 UIMAD.WIDE.U32 UR14, UR17, UR24, URZ ;  /* 0x00000018110e02a5 */ /* 0x000fc4000f8e003f */
[----:B------:R-:W-:Y:S01]  /*1380*/  @UP0 UIMAD UR18, UR17, UR25, URZ ;  /* 0x00000019111202a4 */ /* 0x000fe2000f8e023f */
[----:B-1----:R-:W-:Y:S01]  /*1390*/  VIADD R4, R4, 0xffffffe ;  /* 0x0ffffffe04047836 */ /* 0x002fe20000000000 */
[----:B------:R-:W-:Y:S01]  /*13a0*/  UIMAD UR17, UR30, UR50, URZ ;  /* 0x000000321e1172a4 */ /* 0x000fe2000f8e023f */
[----:B------:R-:W-:Y:S02]  /*13b0*/  ULDC UR35, c[0x0][0x2dc] ;  /* 0x0000b70000237ab9 */ /* 0x000fe40000000800 */
[----:B------:R-:W1:Y:S01]  /*13c0*/  F2I.FTZ.U32.TRUNC.NTZ R5, R4 ;  /* 0x0000000400057305 */ /* 0x000e62000021f000 */
[----:B------:R-:W-:Y:S01]  /*13d0*/  ULDC UR44, c[0x0][0x270] ;  /* 0x00009c00002c7ab9 */ /* 0x000fe20000000800 */
[----:B------:R-:W-:Y:S02]  /*13e0*/  @UP1 UIMAD UR38, UR16, UR11, UR47 ;  /* 0x0000000b102612a4 */ /* 0x000fe4000f8e022f */
[----:B------:R-:W-:Y:S02]  /*13f0*/  @!UP1 UIMAD.WIDE.U32 UR32, UR50, UR8, URZ ;  /* 0x00000008322092a5 */ /* 0x000fe4000f8e003f */
[----:B------:R-:W-:-:S02]  /*1400*/  @!UP1 UIMAD UR28, UR50, UR9, UR10 ;  /* 0x00000009321c92a4 */ /* 0x000fc4000f8e020a */
[----:B------:R-:W-:Y:S02]  /*1410*/  UIMAD UR21, UR16, UR49, URZ ;  /* 0x00000031101572a4 */ /* 0x000fe4000f8e023f */
[----:B------:R-:W-:Y:S02]  /*1420*/  UIMAD.WIDE UR8, UR35, UR44, URZ ;  /* 0x0000002c230872a5 */ /* 0x000fe4000f8e023f */
[----:B------:R-:W-:Y:S02]  /*1430*/  UIMAD.WIDE.U32 UR10, UR50, UR60, URZ ;  /* 0x0000003c320a72a5 */ /* 0x000fe4000f8e003f */
[----:B------:R-:W-:Y:S01]  /*1440*/  UIMAD UR17, UR58, UR60, UR17 ;  /* 0x0000003c3a1172a4 */ /* 0x000fe2000f8e0211 */
[----:B-1----:R-:W-:Y:S01]  /*1450*/  IMAD.MOV R0, RZ, RZ, -R5 ;  /* 0x000000ffff007224 */ /* 0x002fe200078e0a05 */
[----:B------:R-:W-:Y:S01]  /*1460*/  UIMAD UR51, UR59, UR35, URZ ;  /* 0x000000233b3372a4 */ /* 0x000fe2000f8e023f */
[----:B------:R-:W-:Y:S01]  /*1470*/  IMAD.MOV.U32 R4, RZ, RZ, RZ ;  /* 0x000000ffff047224 */ /* 0x000fe200078e00ff */
[----:B------:R-:W-:Y:S01]  /*1480*/  UIADD3 UR22, UR19, UR22, URZ ;  /* 0x0000001613167290 */ /* 0x000fe2000fffe03f */
[----:B------:R-:W-:Y:S01]  /*1490*/  IMAD R0, R0, R6, RZ ;  /* 0x0000000600007224 */ /* 0x000fe200078e02ff */
[----:B------:R-:W-:-:S02]  /*14a0*/  @UP1 UIADD3 UR22, UR13, UR21, URZ ;  /* 0x000000150d161290 */ /* 0x000fc4000fffe03f */
[----:B------:R-:W-:Y:S01]  /*14b0*/  @UP0 UIADD3 UR35, UR15, UR18, URZ ;  /* 0x000000120f230290 */ /* 0x000fe2000fffe03f */
[----:B------:R-:W-:Y:S01]  /*14c0*/  IMAD.HI.U32 R0, R5, R0, R4 ;  /* 0x0000000005007227 */ /* 0x000fe200078e0004 */
[----:B------:R-:W-:Y:S01]  /*14d0*/  @UP0 UMOV UR30, UR14 ;  /* 0x0000000e001e0c82 */ /* 0x000fe20008000000 */
[----:B------:R-:W-:Y:S02]  /*14e0*/  UIMAD.WIDE.U32 UR12, UR8, UR10, URZ ;  /* 0x0000000a080c72a5 */ /* 0x000fe4000f8e003f */
[----:B------:R-:W-:Y:S02]  /*14f0*/  UIMAD UR15, UR9, UR10, URZ ;  /* 0x0000000a090f72a4 */ /* 0x000fe4000f8e023f */
[----:B------:R-:W-:Y:S01]  /*1500*/  IMAD.HI.U32 R0, R0, R2, RZ ;  /* 0x0000000200007227 */ /* 0x000fe200078e00ff */
[----:B------:R-:W-:Y:S02]  /*1510*/  UIADD3 UR14, UR11, UR17, URZ ;  /* 0x000000110b0e7290 */ /* 0x000fe4000fffe03f */
[----:B------:R-:W-:-:S02]  /*1520*/  UIMAD.WIDE.U32 UR10, UR8, UR16, URZ ;  /* 0x00000010080a72a5 */ /* 0x000fc4000f8e003f */
[----:B------:R-:W-:Y:S01]  /*1530*/  IADD3 R4, -R0, RZ, RZ ;  /* 0x000000ff00047210 */ /* 0x000fe20007ffe1ff */
[----:B------:R-:W-:Y:S01]  /*1540*/  ULDC UR40, c[0x0][0x2c4] ;  /* 0x0000b10000287ab9 */ /* 0x000fe20000000800 */
[----:B------:R-:W-:Y:S02]  /*1550*/  UIMAD UR14, UR8, UR14, UR15 ;  /* 0x0000000e080e72a4 */ /* 0x000fe4000f8e020f */
[----:B------:R-:W-:Y:S01]  /*1560*/  @UP3 UIMAD UR15, UR50, UR40, URZ ;  /* 0x00000028320f32a4 */ /* 0x000fe2000f8e023f */
[C---:B------:R-:W-:Y:S01]  /*1570*/  IMAD R2, R6.reuse, R4, R2 ;  /* 0x0000000406027224 */ /* 0x040fe200078e0202 */
[----:B------:R-:W-:Y:S02]  /*1580*/  USEL UR56, UR12, UR10, !UP1 ;  /* 0x0000000a0c387287 */ /* 0x000fe4000c800000 */
[----:B------:R-:W-:Y:S02]  /*1590*/  ULOP3.LUT UR12, UR20, 0xffffffc0, URZ, 0xc0, !UPT ;  /* 0xffffffc0140c7892 */ /* 0x000fe4000f8ec03f */
[----:B------:R-:W-:Y:S01]  /*15a0*/  ISETP.GT.U32.AND P1, PT, R6, R2, PT ;  /* 0x000000020600720c */ /* 0x000fe20003f24070 */
[----:B------:R-:W-:-:S02]  /*15b0*/  UIADD3 UR43, UR13, UR14, URZ ;  /* 0x0000000e0d2b7290 */ /* 0x000fc4000fffe03f */
[----:B------:R-:W-:Y:S02]  /*15c0*/  @UP3 USEL UR10, UR15, UR16, !UP1 ;  /* 0x000000100f0a3287 */ /* 0x000fe4000c800000 */
[----:B------:R-:W-:Y:S01]  /*15d0*/  UIADD3 UR13, UR12, -0x40, URZ ;  /* 0xffffffc00c0d7890 */ /* 0x000fe2000fffe03f */
[----:B------:R-:W-:Y:S01]  /*15e0*/  @UP3 ULDC UR17, c[0x0][0x2e4] ;  /* 0x0000b90000113ab9 */ /* 0x000fe20000000800 */
[----:B------:R-:W-:Y:S02]  /*15f0*/  @!UP3 UIMAD UR14, UR50, UR44, UR59 ;  /* 0x0000002c320eb2a4 */ /* 0x000fe4000f8e023b */
[----:B------:R-:W-:Y:S02]  /*1600*/  @UP3 UIMAD UR19, UR59, UR17, UR10 ;  /* 0x000000113b1332a4 */ /* 0x000fe4000f8e020a */
[----:B------:R-:W-:Y:S02]  /*1610*/  USHF.R.S32.HI UR18, URZ, 0x1f, UR13 ;  /* 0x0000001f3f127899 */ /* 0x000fe4000801140d */
[----:B------:R-:W-:Y:S01]  /*1620*/  @!P1 IMAD.IADD R2, R2, 0x1, -R6 ;  /* 0x0000000102029824 */ /* 0x000fe200078e0a06 */
[----:B------:R-:W-:Y:S01]  /*1630*/  UIADD3 UR10, UP2, UR13, UR29, URZ ;  /* 0x0000001d0d0a7290 */ /* 0x000fe2000ff5e03f */
[----:B------:R-:W-:Y:S01]  /*1640*/  @!P1 VIADD R0, R0, 0x1 ;  /* 0x0000000100009836 */ /* 0x000fe20000000000 */
[----:B------:R-:W-:Y:S01]  /*1650*/  UIMAD UR12, UR9, UR16, URZ ;  /* 0x00000010090c72a4 */ /* 0x000fe2000f8e023f */
[----:B------:R-:W-:Y:S01]  /*1660*/  PLOP3.LUT P1, PT, PT, PT, UP0, 0x80, 0x0 ;  /* 0x000000000000781c */ /* 0x000fe20003f2f008 */
[----:B------:R-:W-:Y:S01]  /*1670*/  UIADD3.X UR17, UR18, UR34, URZ, UP2, !UPT ;  /* 0x0000002212117290 */ /* 0x000fe200097fe43f */
[----:B------:R-:W-:Y:S01]  /*1680*/  ISETP.GE.U32.AND P0, PT, R2, R6, PT ;  /* 0x000000060200720c */ /* 0x000fe20003f06070 */
[----:B------:R-:W-:Y:S01]  /*1690*/  UIMAD UR9, UR9, UR10, URZ ;  /* 0x0000000a090972a4 */ /* 0x000fe2000f8e023f */
[----:B------:R-:W-:Y:S01]  /*16a0*/  LOP3.LUT R2, R7, UR59, RZ, 0x3c, !PT ;  /* 0x0000003b07027c12 */ /* 0x000fe2000f8e3cff */
[----:B------:R-:W-:-:S02]  /*16b0*/  @UP0 UIADD3 UR27, UR41, UR42, URZ ;  /* 0x0000002a291b0290 */ /* 0x000fc4000fffe03f */
[----:B------:R-:W-:Y:S01]  /*16c0*/  @!UP3 UIMAD UR19, UR14, UR40, URZ ;  /* 0x000000280e13b2a4 */ /* 0x000fe2000f8e023f */
[----:B------:R-:W-:Y:S01]  /*16d0*/  ISETP.GE.AND P2, PT, R2, RZ, PT ;  /* 0x000000ff0200720c */ /* 0x000fe20003f46270 */
[----:B------:R-:W-:Y:S01]  /*16e0*/  UIMAD.WIDE.U32 UR44, UR8, UR10, URZ ;  /* 0x0000000a082c72a5 */ /* 0x000fe2000f8e003f */
[----:B------:R-:W-:Y:S01]  /*16f0*/  @UP0 ULDC.64 UR14, c[0x0][0x250] ;  /* 0x00009400000e0ab9 */ /* 0x000fe20000000a00 */
[----:B------:R-:W-:Y:S02]  /*1700*/  UIMAD UR10, UR8, UR17, UR9 ;  /* 0x00000011080a72a4 */ /* 0x000fe4000f8e0209 */
[----:B------:R-:W-:Y:S02]  /*1710*/  @UP0 UIMAD.WIDE.U32 UR8, UR27, UR14, URZ ;  /* 0x0000000e1b0802a5 */ /* 0x000fe4000f8e003f */
[----:B------:R-:W-:Y:S01]  /*1720*/  @P0 IADD3 R0, R0, 0x1, RZ ;  /* 0x0000000100000810 */ /* 0x000fe20007ffe0ff */
[----:B------:R-:W-:Y:S01]  /*1730*/  @UP1 UIADD3 UR43, UR11, UR12, URZ ;  /* 0x0000000c0b2b1290 */ /* 0x000fe2000fffe03f */
[----:B------:R-:W-:Y:S01]  /*1740*/  PLOP3.LUT P0, PT, PT, PT, UP3, 0x80, 0x0 ;  /* 0x000000000000781c */ /* 0x000fe20003f0f038 */
[----:B------:R-:W-:-:S02]  /*1750*/  @UP0 UIMAD UR11, UR27, UR15, URZ ;  /* 0x0000000f1b0b02a4 */ /* 0x000fc4000f8e023f */
[----:B------:R-:W-:Y:S01]  /*1760*/  IMAD.MOV.U32 R14, RZ, RZ, R0 ;  /* 0x000000ffff0e7224 */ /* 0x000fe200078e0000 */
[----:B------:R-:W-:Y:S02]  /*1770*/  USEL UR53, UR37, URZ, UP4 ;  /* 0x0000003f25357287 */ /* 0x000fe4000a000000 */
[----:B------:R-:W-:Y:S02]  /*1780*/  USHF.R.S32.HI UR36, URZ, 0x1f, UR23 ;  /* 0x0000001f3f247899 */ /* 0x000fe40008011417 */
[----:B------:R-:W-:Y:S01]  /*1790*/  @!UP1 UIADD3 UR38, UR33, UR28, URZ ;  /* 0x0000001c21269290 */ /* 0x000fe2000fffe03f */
[----:B------:R-:W-:Y:S01]  /*17a0*/  @!P2 IADD3 R14, -R14, RZ, RZ ;  /* 0x000000ff0e0ea210 */ /* 0x000fe20007ffe1ff */
[----:B------:R-:W-:Y:S01]  /*17b0*/  USHF.R.S32.HI UR55, URZ, 0x1f, UR51 ;  /* 0x0000001f3f377899 */ /* 0x000fe20008011433 */
[----:B------:R-:W-:Y:S01]  /*17c0*/  @!P3 LOP3.LUT R14, RZ, R7, RZ, 0x33, !PT ;  /* 0x00000007ff0eb212 */ /* 0x000fe200078e33ff */
[----:B------:R-:W-:Y:S02]  /*17d0*/  USEL UR54, UR26, URZ, UP4 ;  /* 0x0000003f1a367287 */ /* 0x000fe4000a000000 */
[----:B------:R-:W-:-:S02]  /*17e0*/  @UP0 UIADD3 UR40, UR9, UR11, URZ ;  /* 0x0000000b09280290 */ /* 0x000fc4000fffe03f */
        /* <DEDUP_REMOVED lines=15> */
.L_x_314:
        /* <DEDUP_REMOVED lines=13> */
.L_x_315:
        /* <DEDUP_REMOVED lines=11> */
.L_x_316:
[----:B------:R-:W-:Y:S02]  /*1a60*/  ULDC UR9, c[0x0][0x270] ;  /* 0x00009c0000097ab9 */ /* 0x000fe40000000800 */
[----:B------:R-:W-:-:S04]  /*1a70*/  UIMAD UR10, UR50, UR9, UR59 ;  /* 0x00000009320a72a4 */ /* 0x000fc8000f8e023b */
[----:B------:R-:W-:-:S12]  /*1a80*/  UIMAD UR10, UR10, UR60, URZ ;  /* 0x0000003c0a0a72a4 */ /* 0x000fd8000f8e023f */
.L_x_317:
[----:B------:R-:W1:Y:S01]  /*1a90*/  S2R R18, SR_TID.X ;  /* 0x0000000000127919 */ /* 0x000e620000002100 */
[----:B------:R-:W-:Y:S01]  /*1aa0*/  SHF.R.S32.HI R249, RZ, 0x1f, R248 ;  /* 0x0000001ffff97819 */ /* 0x000fe200000114f8 */
[----:B------:R-:W-:Y:S01]  /*1ab0*/  UIADD3 UR17, UR13, UR10, URZ ;  /* 0x0000000a0d117290 */ /* 0x000fe2000fffe03f */
[----:B------:R-:W-:Y:S01]  /*1ac0*/  IADD3 R4, P0, R248, UR8, RZ ;  /* 0x00000008f8047c10 */ /* 0x000fe2000ff1e0ff */
[----:B------:R-:W-:Y:S01]  /*1ad0*/  ULDC.64 UR8, c[0x0][0x420] ;  /* 0x0001080000087ab9 */ /* 0x000fe20000000a00 */
[----:B------:R-:W-:Y:S01]  /*1ae0*/  USHF.R.S32.HI UR58, URZ, 0x1f, UR59 ;  /* 0x0000001f3f3a7899 */ /* 0x000fe2000801143b */
[----:B------:R-:W-:Y:S01]  /*1af0*/  IMAD.U32 R0, RZ, RZ, UR8 ;  /* 0x00000008ff007e24 */ /* 0x000fe2000f8e00ff */
[----:B------:R-:W-:Y:S01]  /*1b00*/  IADD3.X R5, R249, UR38, RZ, P0, !PT ;  /* 0x00000026f9057c10 */ /* 0x000fe200087fe4ff */
[----:B------:R-:W-:Y:S01]  /*1b10*/  UIMAD UR11, UR18, UR8, URZ ;  /* 0x00000008120b72a4 */ /* 0x000fe2000f8e023f */
[----:B------:R-:W-:Y:S01]  /*1b20*/  BSSY B1, `(.L_x_313) ;  /* 0x00008ab000017945 */ /* 0x000fe20003800000 */
[----:B------:R-:W-:Y:S01]  /*1b30*/  ULDC UR12, c[0x0][0x2dc] ;  /* 0x0000b700000c7ab9 */ /* 0x000fe20000000800 */
[----:B------:R-:W-:Y:S01]  /*1b40*/  ULDC UR16, c[0x0][0x270] ;  /* 0x00009c0000107ab9 */ /* 0x000fe20000000800 */
[----:B------:R-:W-:Y:S01]  /*1b50*/  IMAD.WIDE.U32 R4, R0, UR13, R4 ;  /* 0x0000000d00047c25 */ /* 0x000fe2000f8e0004 */
[----:B------:R-:W-:-:S02]  /*1b60*/  UIMAD UR11, UR13, UR9, UR11 ;  /* 0x000000090d0b72a4 */ /* 0x000fc4000f8e020b */
[----:B------:R-:W-:Y:S01]  /*1b70*/  UIMAD UR34, UR12, UR16, URZ ;  /* 0x000000100c2272a4 */ /* 0x000fe2000f8e023f */
[----:B------:R-:W-:Y:S01]  /*1b80*/  ULDC.64 UR26, c[0x0][0x478] ;  /* 0x00011e00001a7ab9 */ /* 0x000fe20000000a00 */
[----:B------:R-:W-:Y:S02]  /*1b90*/  ULEA.HI.SX32 UR38, UR20, 0xffffffff, 0x1a ;  /* 0xffffffff14267891 */ /* 0x000fe4000f8fd23f */
[----:B------:R-:W-:Y:S01]  /*1ba0*/  VIADD R5, R5, UR11 ;  /* 0x0000000b05057c36 */ /* 0x000fe20008000000 */
[----:B------:R-:W-:Y:S01]  /*1bb0*/  ULDC.64 UR10, c[0x0][0x428] ;  /* 0x00010a00000a7ab9 */ /* 0x000fe20000000a00 */
[----:B------:R-:W-:Y:S01]  /*1bc0*/  UIADD3 UR19, UR13, UR19, URZ ;  /* 0x000000130d137290 */ /* 0x000fe2000fffe03f */
[----:B------:R-:W-:Y:S01]  /*1bd0*/  IMAD.U32 R8, RZ, RZ, UR10 ;  /* 0x0000000aff087e24 */ /* 0x000fe2000f8e00ff */
[----:B------:R-:W-:Y:S02]  /*1be0*/  UIMAD UR12, UR58, UR10, URZ ;  /* 0x0000000a3a0c72a4 */ /* 0x000fe4000f8e023f */
[----:B------:R-:W-:Y:S01]  /*1bf0*/  UIMAD.WIDE UR20, UR17, 0x4, UR26 ;  /* 0x00000004111478a5 */ /* 0x000fe2000f8e021a */
[----:B------:R-:W-:Y:S01]  /*1c00*/  IMAD.WIDE.U32 R4, R8, UR59, R4 ;  /* 0x0000003b08047c25 */ /* 0x000fe2000f8e0004 */
[----:B------:R-:W-:-:S02]  /*1c10*/  UIMAD UR16, UR59, UR11, UR12 ;  /* 0x0000000b3b1072a4 */ /* 0x000fc4000f8e020c */
[----:B------:R-:W-:Y:S01]  /*1c20*/  UISETP.GE.AND UP2, UPT, UR31, 0x1, UPT ;  /* 0x000000011f00788c */ /* 0x000fe2000bf46270 */
[----:B------:R-:W-:Y:S01]  /*1c30*/  ULDC.64 UR10, c[0x0][0x258] ;  /* 0x00009600000a7ab9 */ /* 0x000fe20000000a00 */
[----:B-1----:R-:W-:Y:S01]  /*1c40*/  SHF.R.S32.HI R10, RZ, 0x1f, R18 ;  /* 0x0000001fff0a7819 */ /* 0x002fe20000011412 */
[----:B------:R-:W-:Y:S01]  /*1c50*/  UIMAD UR12, UR58, UR10, URZ ;  /* 0x0000000a3a0c72a4 */ /* 0x000fe2000f8e023f */
[----:B------:R-:W-:Y:S01]  /*1c60*/  VIADD R5, R5, UR16 ;  /* 0x0000001005057c36 */ /* 0x000fe20008000000 */
[----:B------:R-:W-:Y:S01]  /*1c70*/  ULDC.64 UR32, c[0x0][0x210] ;  /* 0x0000840000207ab9 */ /* 0x000fe20000000a00 */
[----:B------:R-:W-:Y:S01]  /*1c80*/  LEA.HI R2, R10, R18, RZ, 0x2 ;  /* 0x000000120a027211 */ /* 0x000fe200078f10ff */
[----:B------:R-:W-:Y:S01]  /*1c90*/  ULDC.64 UR28, c[0x0][0x3e0] ;  /* 0x0000f800001c7ab9 */ /* 0x000fe20000000a00 */
[----:B------:R-:W-:Y:S01]  /*1ca0*/  ULDC.64 UR26, c[0x0][0x400] ;  /* 0x00010000001a7ab9 */ /* 0x000fe20000000a00 */
[----:B------:R-:W-:Y:S01]  /*1cb0*/  ULDC.64 UR46, c[0x0][0x2b0] ;  /* 0x0000ac00002e7ab9 */ /* 0x000fe20000000a00 */
[----:B------:R-:W-:-:S04]  /*1cc0*/  SHF.R.S32.HI R2, RZ, 0x2, R2 ;  /* 0x00000002ff027819 */ /* 0x000fc80000011402 */
[----:B------:R-:W-:Y:S01]  /*1cd0*/  SHF.R.S32.HI R19, RZ, 0x1f, R2 ;  /* 0x0000001fff137819 */ /* 0x000fe20000011402 */
[C---:B------:R-:W-:Y:S01]  /*1ce0*/  IMAD.WIDE.U32 R4, R2.reuse, UR8, R4 ;  /* 0x0000000802047c25 */ /* 0x040fe2000f8e0004 */
[----:B------:R-:W-:-:S04]  /*1cf0*/  IADD3 R0, P0, R2, UR13, RZ ;  /* 0x0000000d02007c10 */ /* 0x000fc8000ff1e0ff */
[----:B------:R-:W-:Y:S01]  /*1d00*/  IADD3.X R6, R19, UR18, RZ, P0, !PT ;  /* 0x0000001213067c10 */ /* 0x000fe200087fe4ff */
[----:B------:R-:W-:Y:S01]  /*1d10*/  UIMAD UR18, UR59, UR11, UR12 ;  /* 0x0000000b3b1272a4 */ /* 0x000fe2000f8e020c */
[----:B------:R-:W-:-:S03]  /*1d20*/  LEA R244, P2, R4, UR28, 0x1 ;  /* 0x0000001c04f47c11 */ /* 0x000fc6000f8408ff */
[----:B------:R-:W-:Y:S02]  /*1d30*/  IMAD R9, R6, UR48, RZ ;  /* 0x0000003006097c24 */ /* 0x000fe4000f8e02ff */
[----:B------:R-:W-:-:S04]  /*1d40*/  IMAD.WIDE.U32 R6, R0, UR48, R248 ;  /* 0x0000003000067c25 */ /* 0x000fc8000f8e00f8 */
[----:B------:R-:W-:Y:S01]  /*1d50*/  IMAD R0, R0, UR49, R9 ;  /* 0x0000003100007c24 */ /* 0x000fe2000f8e0209 */
[----:B------:R-:W-:Y:S01]  /*1d60*/  IADD3 R6, P0, R6, UR57, RZ ;  /* 0x0000003906067c10 */ /* 0x000fe2000ff1e0ff */
[----:B------:R-:W-:-:S03]  /*1d70*/  IMAD R9, R19, UR8, RZ ;  /* 0x0000000813097c24 */ /* 0x000fc6000f8e02ff */
[----:B------:R-:W-:Y:S01]  /*1d80*/  IADD3.X R7, R7, UR22, R0, P0, !PT ;  /* 0x0000001607077c10 */ /* 0x000fe200087fe400 */
[----:B------:R-:W-:Y:S01]  /*1d90*/  USHF.L.U32 UR22, UR34, 0x6, URZ ;  /* 0x0000000622167899 */ /* 0x000fe2000800063f */
[----:B------:R-:W-:Y:S01]  /*1da0*/  LEA.HI R0, R10, R18, RZ, 0x5 ;  /* 0x000000120a007211 */ /* 0x000fe200078f28ff */
[----:B------:R-:W-:Y:S01]  /*1db0*/  IMAD R9, R2, UR9, R9 ;  /* 0x0000000902097c24 */ /* 0x000fe2000f8e0209 */
[----:B------:R-:W-:Y:S01]  /*1dc0*/  PLOP3.LUT P0, PT, PT, PT, UP2, 0x80, 0x0 ;  /* 0x000000000000781c */ /* 0x000fe20003f0f028 */
[----:B------:R-:W-:Y:S01]  /*1dd0*/  UIADD3 UR17, UP1, UP0, UR44, UR22, UR51 ;  /* 0x000000162c117290 */ /* 0x000fe2000f83e033 */
[----:B------:R-:W-:Y:S01]  /*1de0*/  LOP3.LUT R8, R0, 0xffffffe0, RZ, 0xc0, !PT ;  /* 0xffffffe000087812 */ /* 0x000fe200078ec0ff */
[----:B------:R-:W-:Y:S01]  /*1df0*/  USHF.R.S32.HI UR13, URZ, 0x1f, UR22 ;  /* 0x0000001f3f0d7899 */ /* 0x000fe20008011416 */
[----:B------:R-:W-:-:S03]  /*1e00*/  IMAD.IADD R5, R5, 0x1, R9 ;  /* 0x0000000105057824 */ /* 0x000fc600078e0209 */
[----:B------:R-:W-:Y:S01]  /*1e10*/  IMAD.IADD R18, R18, 0x1, -R8 ;  /* 0x0000000112127824 */ /* 0x000fe200078e0a08 */
[----:B------:R-:W-:Y:S01]  /*1e20*/  SHF.R.S32.HI R8, RZ, 0x5, R0 ;  /* 0x00000005ff087819 */ /* 0x000fe20000011400 */
[----:B------:R-:W-:Y:S01]  /*1e30*/  UIADD3.X UR11, UR52, UR13, UR55, UP1, UP0 ;  /* 0x0000000d340b7290 */ /* 0x000fe20008fe0437 */
[----:B------:R-:W-:Y:S01]  /*1e40*/  IMAD.U32 R0, RZ, RZ, UR10 ;  /* 0x0000000aff007e24 */ /* 0x000fe2000f8e00ff */
[----:B------:R-:W-:Y:S01]  /*1e50*/  UIADD3 UR12, UP1, UP0, UR54, UR17, UR56 ;  /* 0x00000011360c7290 */ /* 0x000fe2000f83e038 */
[----:B------:R-:W-:Y:S01]  /*1e60*/  LEA.HI.X R241, R4, UR29, R5, 0x1, P2 ;  /* 0x0000001d04f17c11 */ /* 0x000fe200090f0c05 */
[----:B------:R-:W-:Y:S01]  /*1e70*/  IMAD R8, R8, UR34, R18 ;  /* 0x0000002208087c24 */ /* 0x000fe2000f8e0212 */
[----:B------:R-:W-:Y:S01]  /*1e80*/  UIMAD.WIDE UR16, UR19, 0x4, UR46 ;  /* 0x00000004131078a5 */ /* 0x000fe2000f8e022e */
[----:B------:R-:W-:Y:S01]  /*1e90*/  IMAD.WIDE.U32 R6, R0, UR59, R6 ;  /* 0x0000003b00067c25 */ /* 0x000fe2000f8e0006 */
[----:B------:R-:W-:Y:S02]  /*1ea0*/  UIADD3.X UR10, UR53, UR11, UR43, UP1, UP0 ;  /* 0x0000000b350a7290 */ /* 0x000fe40008fe042b */
[----:B------:R-:W-:Y:S01]  /*1eb0*/  IADD3 R0, P1, R8, UR12, RZ ;  /* 0x0000000c08007c10 */ /* 0x000fe2000ff3e0ff */
[----:B------:R-:W-:Y:S01]  /*1ec0*/  VIADD R7, R7, UR18 ;  /* 0x0000001207077c36 */ /* 0x000fe20008000000 */
[----:B------:R-:W-:-:S02]  /*1ed0*/  LEA R243, P3, R6, UR32, 0x1 ;  /* 0x0000002006f37c11 */ /* 0x000fc4000f8608ff */
[----:B------:R-:W-:Y:S02]  /*1ee0*/  LEA.HI.X.SX32 R8, R8, UR10, 0x1, P1 ;  /* 0x0000000a08087c11 */ /* 0x000fe400088f0eff */
[----:B------:R-:W-:Y:S02]  /*1ef0*/  LEA R246, P1, R0, UR26, 0x2 ;  /* 0x0000001a00f67c11 */ /* 0x000fe4000f8210ff */
[----:B------:R-:W-:Y:S02]  /*1f00*/  LEA.HI.X R242, R6, UR33, R7, 0x1, P3 ;  /* 0x0000002106f27c11 */ /* 0x000fe400098f0c07 */
[----:B------:R-:W-:Y:S01]  /*1f10*/  LEA.HI.X R245, R0, UR27, R8, 0x2, P1 ;  /* 0x0000001b00f57c11 */ /* 0x000fe200088f1408 */
[----:B------:R-:W-:Y:S08]  /*1f20*/  @!P0 BRA `(.L_x_318) ;  /* 0x0000007c00348947 */ /* 0x000ff00003800000 */
        /* <DEDUP_REMOVED lines=12> */
[----:B------:R-:W-:Y:S01]  /*1ff0*/  UMOV UR8, UR38 ;  /* 0x0000002600087c82 */ /* 0x000fe20008000000 */
[----:B------:R-:W-:Y:S01]  /*2000*/  IADD3 R6, P0, R4, UR37, RZ ;  /* 0x0000002504067c10 */ /* 0x000fe2000ff1e0ff */
[----:B------:R-:W-:Y:S01]  /*2010*/  ULEA.HI UR11, UR8, UR8, URZ, 0x1 ;  /* 0x00000008080b7291 */ /* 0x000fe2000f8f083f */
[----:B------:R-:W-:Y:S01]  /*2020*/  ISETP.GE.AND P1, PT, R2, UR10, PT ;  /* 0x0000000a02007c0c */ /* 0x000fe2000bf26270 */
[----:B------:R-:W-:Y:S01]  /*2030*/  UIMAD UR9, UR8, -0x40, UR31 ;  /* 0xffffffc0080978a4 */ /* 0x000fe2000f8e021f */
[----:B------:R-:W-:Y:S01]  /*2040*/  IADD3.X R7, R5, UR40, R0, P0, !PT ;  /* 0x0000002805077c10 */ /* 0x000fe200087fe400 */
[----:B------:R-:W-:Y:S01]  /*2050*/  IMAD R0, R15, UR12, RZ ;  /* 0x0000000c0f007c24 */ /* 0x000fe2000f8e02ff */
[----:B------:R-:W-:Y:S01]  /*2060*/  PLOP3.LUT P0, PT, PT, PT, UP4, 0x80, 0x0 ;  /* 0x000000000000781c */ /* 0x000fe20003f0f048 */
[----:B------:R-:W-:Y:S01]  /*2070*/  ULOP3.LUT UR11, UR11, 0xfffffffe, URZ, 0xc0, !UPT ;  /* 0xfffffffe0b0b7892 */ /* 0x000fe2000f8ec03f */
[----:B------:R-:W-:Y:S01]  /*2080*/  BSSY B0, `(.L_x_319) ;  /* 0x0000036000007945 */ /* 0x000fe20003800000 */
[----:B------:R-:W-:-:S10]  /*2090*/  IMAD R4, R14, UR13, R0 ;  /* 0x0000000d0e047c24 */ /* 0x000fd4000f8e0200 */
[----:B------:R-:W-:Y:S01]  /*20a0*/  @P0 BAR.SYNC.DEFER_BLOCKING 0x0 ;  /* 0x0000000000000b1d */ /* 0x000fe20000010000 */
[----:B------:R-:W-:Y:S01]  /*20b0*/  UIADD3 UR11, UR8, -UR11, URZ ;  /* 0x8000000b080b7290 */ /* 0x000fe2000fffe03f */
[----:B------:R-:W-:Y:S01]  /*20c0*/  IMAD.WIDE.U32 R6, R14, UR12, R6 ;  /* 0x0000000c0e067c25 */ /* 0x000fe2000f8e0006 */
[----:B------:R-:W-:Y:S02]  /*20d0*/  ISETP.GE.AND P6, PT, R2, UR9, PT ;  /* 0x0000000902007c0c */ /* 0x000fe4000bfc6270 */
[----:B------:R-:W-:Y:S01]  /*20e0*/  UISETP.NE.AND UP0, UPT, UR11, 0x1, UPT ;  /* 0x000000010b00788c */ /* 0x000fe2000bf05270 */
        /* <DEDUP_REMOVED lines=47> */
.L_x_320:
[----:B------:R-:W-:Y:S05]  /*23e0*/  BSYNC B0 ;  /* 0x0000000000007941 */ /* 0x000fea0003800000 */
.L_x_319:
[----:B------:R3:W-:Y:S01]  /*23f0*/  @P4 STS.128 [R0+0x10000], RZ ;  /* 0x010000ff00004388 */ /* 0x0007e20000000c00 */
[----:B------:R-:W-:Y:S03]  /*2400*/  BSSY B0, `(.L_x_321) ;  /* 0x000002b000007945 */ /* 0x000fe60003800000 */
[----:B------:R3:W-:Y:S04]  /*2410*/  @P4 STS.128 [R0+0x12000], RZ ;  /* 0x012000ff00004388 */ /* 0x0007e80000000c00 */
[----:B------:R3:W-:Y:S01]  /*2420*/  @P4 STS.128 [R0+0x14000], RZ ;  /* 0x014000ff00004388 */ /* 0x0007e20000000c00 */
[----:B------:R-:W-:Y:S05]  /*2430*/  @P4 BRA `(.L_x_322) ;  /* 0x00000000009c4947 */ /* 0x000fea0003800000 */
[----:B------:R-:W5:Y:S01]  /*2440*/  LDL R4, [R1+0x8] ;  /* 0x0000080001047983 */ /* 0x000f620000100800 */
[----:B------:R-:W-:-:S03]  /*2450*/  ULDC UR10, c[0x0][0x2d0] ;  /* 0x0000b400000a7ab9 */ /* 0x000fc60000000800 */
[----:B----4-:R-:W4:Y:S01]  /*2460*/  LDL R11, [R1+0xc] ;  /* 0x00000c00010b7983 */ /* 0x010f220000100800 */
[----:B------:R-:W-:Y:S01]  /*2470*/  ISETP.GE.AND P5, PT, R248, UR10, PT ;  /* 0x0000000af8007c0c */ /* 0x000fe2000bfa6270 */
[----:B------:R-:W-:Y:S01]  /*2480*/  IMAD.MOV.U32 R5, RZ, RZ, R13 ;  /* 0x000000ffff057224 */ /* 0x000fe200078e000d */
[----:B------:R-:W-:-:S11]  /*2490*/  IADD3 R7, P0, R2, 0x40, RZ ;  /* 0x0000004002077810 */ /* 0x000fd60007f1e0ff */
[----:B--2---:R-:W2:Y:S01]  /*24a0*/  @!P5 LDC.64 R8, c[0x0][0x220] ;  /* 0x00008800ff08db82 */ /* 0x004ea20000000a00 */
[----:B------:R1:W-:Y:S01]  /*24b0*/  @P5 STS.128 [R0+0x10000], RZ ;  /* 0x010000ff00005388 */ /* 0x0003e20000000c00 */
[----:B-----5:R-:W-:Y:S01]  /*24c0*/  ISETP.GE.AND P3, PT, R4, UR10, PT ;  /* 0x0000000a04007c0c */ /* 0x020fe2000bf66270 */
[----:B------:R-:W-:Y:S01]  /*24d0*/  IMAD.X R4, RZ, RZ, R19, P0 ;  /* 0x000000ffff047224 */ /* 0x000fe200000e0613 */
[----:B----4-:R-:W-:-:S03]  /*24e0*/  ISETP.GE.AND P0, PT, R11, UR10, PT ;  /* 0x0000000a0b007c0c */ /* 0x010fc6000bf06270 */
[----:B------:R-:W-:Y:S02]  /*24f0*/  IMAD R10, R4, UR14, RZ ;  /* 0x0000000e040a7c24 */ /* 0x000fe4000f8e02ff */
[----:B------:R-:W-:Y:S02]  /*2500*/  IMAD.MOV.U32 R4, RZ, RZ, R6 ;  /* 0x000000ffff047224 */ /* 0x000fe400078e0006 */
[C---:B------:R-:W-:Y:S02]  /*2510*/  IMAD R10, R7.reuse, UR15, R10 ;  /* 0x0000000f070a7c24 */ /* 0x040fe4000f8e020a */
[----:B------:R-:W-:Y:S02]  /*2520*/  IMAD.WIDE.U32 R4, R7, UR14, R4 ;  /* 0x0000000e07047c25 */ /* 0x000fe4000f8e0004 */
[----:B------:R-:W4:Y:S02]  /*2530*/  @!P3 LDC.64 R16, c[0x0][0x220] ;  /* 0x00008800ff10bb82 */ /* 0x000f240000000a00 */
[----:B------:R-:W-:Y:S01]  /*2540*/  IMAD.IADD R10, R5, 0x1, R10 ;  /* 0x00000001050a7824 */ /* 0x000fe200078e020a */
[----:B--2---:R-:W-:-:S04]  /*2550*/  @!P5 LEA R8, P2, R4, R8, 0x1 ;  /* 0x000000080408d211 */ /* 0x004fc800078408ff */
[----:B------:R-:W-:-:S05]  /*2560*/  @!P5 LEA.HI.X R9, R4, R9, R10, 0x1, P2 ;  /* 0x000000090409d211 */ /* 0x000fca00010f0c0a */
[----:B------:R-:W-:Y:S01]  /*2570*/  @!PT LDS RZ, [RZ] ;  /* 0x00000000fffff984 */ /* 0x000fe20000000800 */
[----:B------:R-:W-:Y:S01]  /*2580*/  @!PT LDS RZ, [RZ] ;  /* 0x00000000fffff984 */ /* 0x000fe20000000800 */
[----:B------:R-:W-:Y:S01]  /*2590*/  @!PT LDS RZ, [RZ] ;  /* 0x00000000fffff984 */ /* 0x000fe20000000800 */
[----:B------:R1:W-:Y:S04]  /*25a0*/  @!P5 LDGSTS.E.BYPASS.LTC128B.128 [R0+0x10000], desc[UR6][R8.64] ;  /* 0x100000000800dfae */ /* 0x0003e8000b901d46 */
[----:B------:R1:W-:Y:S01]  /*25b0*/  @P3 STS.128 [R0+0x12000], RZ ;  /* 0x012000ff00003388 */ /* 0x0003e20000000c00 */
[----:B----4-:R-:W-:-:S04]  /*25c0*/  @!P3 LEA R6, P2, R4, R16, 0x1 ;  /* 0x000000100406b211 */ /* 0x010fc800078408ff */
        /* <DEDUP_REMOVED lines=14> */
.L_x_322:
[----:B------:R-:W-:Y:S05]  /*26b0*/  BSYNC B0 ;  /* 0x0000000000007941 */ /* 0x000fea0003800000 */
.L_x_321:
        /* <DEDUP_REMOVED lines=11> */
[----:B-1----:R-:W5:Y:S01]  /*2770*/  LDL R6, [R1+0x8] ;  /* 0x0000080001067983 */ /* 0x002f620000100800 */
[----:B------:R-:W-:-:S03]  /*2780*/  ULDC UR10, c[0x0][0x2d0] ;  /* 0x0000b400000a7ab9 */ /* 0x000fc60000000800 */
[----:B------:R-:W2:Y:S01]  /*2790*/  LDL R5, [R1+0xc] ;  /* 0x00000c0001057983 */ /* 0x000ea20000100800 */
[----:B------:R-:W-:-:S13]  /*27a0*/  ISETP.GE.AND P5, PT, R248, UR10, PT ;  /* 0x0000000af8007c0c */ /* 0x000fda000bfa6270 */
[----:B------:R-:W-:Y:S01]  /*27b0*/  @!P5 IMAD.MOV.U32 R7, RZ, RZ, R241 ;  /* 0x000000ffff07d224 */ /* 0x000fe200078e00f1 */
[----:B------:R1:W-:Y:S04]  /*27c0*/  @P5 STS [R0+0x6000], RZ ;  /* 0x006000ff00005388 */ /* 0x0003e80000000800 */
[----:B------:R1:W-:Y:S04]  /*27d0*/  @P5 STS [R0+0x6004], RZ ;  /* 0x006004ff00005388 */ /* 0x0003e80000000800 */
[----:B------:R1:W-:Y:S01]  /*27e0*/  @P5 STS.64 [R0+0x6008], RZ ;  /* 0x006008ff00005388 */ /* 0x0003e20000000a00 */
[----:B-----5:R-:W-:Y:S01]  /*27f0*/  ISETP.GE.AND P3, PT, R6, UR10, PT ;  /* 0x0000000a06007c0c */ /* 0x020fe2000bf66270 */
[----:B------:R-:W-:Y:S01]  /*2800*/  @!P5 IMAD.MOV.U32 R6, RZ, RZ, R244 ;  /* 0x000000ffff06d224 */ /* 0x000fe200078e00f4 */
[----:B--2---:R-:W-:-:S04]  /*2810*/  ISETP.GE.AND P2, PT, R5, UR10, PT ;  /* 0x0000000a05007c0c */ /* 0x004fc8000bf46270 */
        /* <DEDUP_REMOVED lines=19> */
.L_x_324:
[----:B------:R-:W-:Y:S05]  /*2950*/  BSYNC B0 ;  /* 0x0000000000007941 */ /* 0x000fea0003800000 */
.L_x_323:
        /* <DEDUP_REMOVED lines=16> */
.L_x_326:
[----:B-1----:R-:W5:Y:S01]  /*2a60*/  LDL R5, [R1+0x8] ;  /* 0x0000080001057983 */ /* 0x002f620000100800 */
[----:B------:R-:W-:-:S03]  /*2a70*/  ULDC UR10, c[0x0][0x2d0] ;  /* 0x0000b400000a7ab9 */ /* 0x000fc60000000800 */
[----:B------:R-:W2:Y:S01]  /*2a80*/  LDL R4, [R1+0xc] ;  /* 0x00000c0001047983 */ /* 0x000ea20000100800 */
[----:B------:R-:W-:-:S13]  /*2a90*/  ISETP.GE.AND P5, PT, R248, UR10, PT ;  /* 0x0000000af8007c0c */ /* 0x000fda000bfa6270 */
[----:B------:R-:W-:Y:S01]  /*2aa0*/  @!P5 IMAD.MOV.U32 R6, RZ, RZ, R243 ;  /* 0x000000ffff06d224 */ /* 0x000fe200078e00f3 */
        /* <DEDUP_REMOVED lines=32> */
.L_x_327:
[----:B------:R-:W-:Y:S05]  /*2cb0*/  BSYNC B0 ;  /* 0x0000000000007941 */ /* 0x000fea0003800000 */
.L_x_325:
[----:B------:R-:W2:Y:S01]  /*2cc0*/  LDL R17, [R1+0x4] ;  /* 0x0000040001117983 */ /* 0x000ea20000100800 */
[----:B-1----:R-:W-:Y:S01]  /*2cd0*/  IMAD.U32 R4, RZ, RZ, UR24 ;  /* 0x00000018ff047e24 */ /* 0x002fe2000f8e00ff */
[----:B------:R-:W-:Y:S01]  /*2ce0*/  UIMAD UR10, UR36, UR24, URZ ;  /* 0x00000018240a72a4 */ /* 0x000fe2000f8e023f */
[----:B------:R-:W-:Y:S01]  /*2cf0*/  BSSY B0, `(.L_x_328) ;  /* 0x0000041000007945 */ /* 0x000fe20003800000 */
[----:B------:R1:W-:Y:S01]  /*2d00*/  @P1 STS [R0+0x9000], RZ ;  /* 0x009000ff00001388 */ /* 0x0003e20000000800 */
[----:B------:R-:W-:Y:S01]  /*2d10*/  IMAD.WIDE.U32 R4, R4, UR23, R248 ;  /* 0x0000001704047c25 */ /* 0x000fe2000f8e00f8 */
[----:B------:R-:W-:Y:S02]  /*2d20*/  UIMAD UR10, UR23, UR25, UR10 ;  /* 0x00000019170a72a4 */ /* 0x000fe4000f8e020a */
[----:B------:R1:W-:Y:S01]  /*2d30*/  @P1 STS [R0+0x9004], RZ ;  /* 0x009004ff00001388 */ /* 0x0003e20000000800 */
[----:B------:R-:W-:-:S03]  /*2d40*/  IADD3 R6, P2, R4, UR30, RZ ;  /* 0x0000001e04067c10 */ /* 0x000fc6000ff5e0ff */
        /* <DEDUP_REMOVED lines=10> */
[C---:B--2-4-:R-:W-:Y:S01]  /*2df0*/  VIADD R8, R17.reuse, 0x8 ;  /* 0x0000000811087836 */ /* 0x054fe20000000000 */
        /* <DEDUP_REMOVED lines=48> */
.L_x_329:
[----:B------:R-:W-:Y:S05]  /*3100*/  BSYNC B0 ;  /* 0x0000000000007941 */ /* 0x000fea0003800000 */
.L_x_328:
[----:B------:R4:W-:Y:S01]  /*3110*/  @P4 STS.128 [R0+0xa000], RZ ;  /* 0x00a000ff00004388 */ /* 0x0009e20000000c00 */
[----:B------:R-:W-:Y:S03]  /*3120*/  BSSY B0, `(.L_x_330) ;  /* 0x000002a000007945 */ /* 0x000fe60003800000 */
[----:B------:R4:W-:Y:S04]  /*3130*/  @P4 STS.128 [R0+0xc000], RZ ;  /* 0x00c000ff00004388 */ /* 0x0009e80000000c00 */
[----:B------:R4:W-:Y:S01]  /*3140*/  @P4 STS.128 [R0+0xe000], RZ ;  /* 0x00e000ff00004388 */ /* 0x0009e20000000c00 */
[----:B------:R-:W-:Y:S05]  /*3150*/  @P4 BRA `(.L_x_331) ;  /* 0x0000000000984947 */ /* 0x000fea0003800000 */
[----:B-12---:R-:W2:Y:S01]  /*3160*/  LDL R8, [R1+0x8] ;  /* 0x0000080001087983 */ /* 0x006ea20000100800 */
[----:B------:R-:W-:-:S03]  /*3170*/  ULDC UR9, c[0x0][0x2d0] ;  /* 0x0000b40000097ab9 */ /* 0x000fc60000000800 */
[----:B------:R-:W5:Y:S01]  /*3180*/  LDL R12, [R1+0xc] ;  /* 0x00000c00010c7983 */ /* 0x000f620000100800 */
[----:B------:R-:W-:Y:S01]  /*3190*/  ISETP.GE.AND P4, PT, R248, UR9, PT ;  /* 0x00000009f8007c0c */ /* 0x000fe2000bf86270 */
[----:B------:R-:W-:Y:S01]  /*31a0*/  IMAD.MOV.U32 R5, RZ, RZ, R13 ;  /* 0x000000ffff057224 */ /* 0x000fe200078e000d */
[----:B------:R-:W-:-:S05]  /*31b0*/  IADD3 R2, P1, R2, 0x40, RZ ;  /* 0x0000004002027810 */ /* 0x000fca0007f3e0ff */
[----:B------:R-:W-:-:S04]  /*31c0*/  IMAD.X R4, RZ, RZ, R19, P1 ;  /* 0x000000ffff047224 */ /* 0x000fc800008e0613 */
[----:B------:R-:W-:Y:S02]  /*31d0*/  IMAD R7, R4, UR24, RZ ;  /* 0x0000001804077c24 */ /* 0x000fe4000f8e02ff */
[----:B------:R-:W1:Y:S01]  /*31e0*/  @!P4 LDC.64 R10, c[0x0][0x218] ;  /* 0x00008600ff0acb82 */ /* 0x000e620000000a00 */
[----:B------:R-:W-:Y:S01]  /*31f0*/  IMAD.MOV.U32 R4, RZ, RZ, R6 ;  /* 0x000000ffff047224 */ /* 0x000fe200078e0006 */
[----:B------:R1:W-:Y:S03]  /*3200*/  @P4 STS.128 [R0+0xa000], RZ ;  /* 0x00a000ff00004388 */ /* 0x0003e60000000c00 */
[----:B------:R-:W-:-:S04]  /*3210*/  IMAD.WIDE.U32 R4, R2, UR24, R4 ;  /* 0x0000001802047c25 */ /* 0x000fc8000f8e0004 */
        /* <DEDUP_REMOVED lines=8> */
[----:B--2---:R-:W-:Y:S02]  /*32a0*/  ISETP.GE.AND P3, PT, R8, UR9, PT ;  /* 0x0000000908007c0c */ /* 0x004fe4000bf66270 */
[----:B-----5:R-:W-:-:S11]  /*32b0*/  ISETP.GE.AND P2, PT, R12, UR9, PT ;  /* 0x000000090c007c0c */ /* 0x020fd6000bf46270 */
[----:B------:R-:W2:Y:S01]  /*32c0*/  @!P3 LDC.64 R8, c[0x0][0x218] ;  /* 0x00008600ff08bb82 */ /* 0x000ea20000000a00 */
[----:B------:R1:W-:Y:S07]  /*32d0*/  @P3 STS.128 [R0+0xc000], RZ ;  /* 0x00c000ff00003388 */ /* 0x0003ee0000000c00 */
[----:B------:R-:W5:Y:S01]  /*32e0*/  @!P2 LDC.64 R6, c[0x0][0x218] ;  /* 0x00008600ff06ab82 */ /* 0x000f620000000a00 */
[----:B--2---:R-:W-:-:S04]  /*32f0*/  @!P3 LEA R8, P1, R4, R8, 0x1 ;  /* 0x000000080408b211 */ /* 0x004fc800078208ff */
[C---:B------:R-:W-:Y:S02]  /*3300*/  @!P3 LEA.HI.X R9, R4.reuse, R9, R2, 0x1, P1 ;  /* 0x000000090409b211 */ /* 0x040fe400008f0c02 */
[----:B-----5:R-:W-:-:S03]  /*3310*/  @!P2 LEA R6, P1, R4, R6, 0x1 ;  /* 0x000000060406a211 */ /* 0x020fc600078208ff */
[----:B------:R-:W-:Y:S01]  /*3320*/  @!PT LDS RZ, [RZ] ;  /* 0x00000000fffff984 */ /* 0x000fe20000000800 */
[----:B------:R-:W-:Y:S01]  /*3330*/  @!PT LDS RZ, [RZ] ;  /* 0x00000000fffff984 */ /* 0x000fe20000000800 */
[----:B------:R-:W-:Y:S01]  /*3340*/  @!PT LDS RZ, [RZ] ;  /* 0x00000000fffff984 */ /* 0x000fe20000000800 */
[----:B------:R1:W-:Y:S01]  /*3350*/  @!P3 LDGSTS.E.BYPASS.LTC128B.128 [R0+0xc000], desc[UR6][R8.64+0x40] ;  /* 0x0c0000400800bfae */ /* 0x0003e2000b901d46 */
[----:B------:R-:W-:-:S03]  /*3360*/  @!P2 LEA.HI.X R7, R4, R7, R2, 0x1, P1 ;  /* 0x000000070407a211 */ /* 0x000fc600008f0c02 */
[----:B------:R1:W-:Y:S04]  /*3370*/  @P2 STS.128 [R0+0xe000], RZ ;  /* 0x00e000ff00002388 */ /* 0x0003e80000000c00 */
[----:B------:R-:W-:Y:S01]  /*3380*/  @!PT LDS RZ, [RZ] ;  /* 0x00000000fffff984 */ /* 0x000fe20000000800 */
[----:B------:R-:W-:Y:S01]  /*3390*/  @!PT LDS RZ, [RZ] ;  /* 0x00000000fffff984 */ /* 0x000fe20000000800 */
[----:B------:R-:W-:Y:S01]  /*33a0*/  @!PT LDS RZ, [RZ] ;  /* 0x00000000fffff984 */ /* 0x000fe20000000800 */
[----:B------:R1:W-:Y:S02]  /*33b0*/  @!P2 LDGSTS.E.BYPASS.LTC128B.128 [R0+0xe000], desc[UR6][R6.64+0x80] ;  /* 0x0e0000800600afae */ /* 0x0003e4000b901d46 */
.L_x_331:
[----:B------:R-:W-:Y:S05]  /*33c0*/  BSYNC B0 ;  /* 0x0000000000007941 */ /* 0x000fea0003800000 */
.L_x_330:
[----:B------:R-:W0:Y:S01]  /*33d0*/  LDGDEPBAR ;  /* 0x00000000000079af */ /* 0x000e220000000000 */
[----:B------:R-:W-:Y:S01]  /*33e0*/  ISETP.NE.AND P2, PT, R15, RZ, PT ;  /* 0x000000ff0f00720c */ /* 0x000fe20003f45270 */
[----:B------:R-:W-:Y:S01]  /*33f0*/  IMAD.MOV.U32 R4, RZ, RZ, 0x4 ;  /* 0x00000004ff047424 */ /* 0x000fe200078e00ff */
[----:B------:R-:W-:Y:S01]  /*3400*/  ISETP.NE.AND P1, PT, R16, RZ, PT ;  /* 0x000000ff1000720c */ /* 0x000fe20003f25270 */
[----:B-1----:R-:W-:Y:S01]  /*3410*/  IMAD.MOV.U32 R6, RZ, RZ, 0x4 ;  /* 0x00000004ff067424 */ /* 0x002fe200078e00ff */
[----:B--2---:R-:W1:Y:S01]  /*3420*/  LDC.64 R8, c[0x0][0x3b8] ;  /* 0x0000ee00ff087b82 */ /* 0x004e620000000a00 */
[----:B------:R-:W-:Y:S02]  /*3430*/  IMAD.MOV.U32 R251, RZ, RZ, 0x7f800000 ;  /* 0x7f800000fffb7424 */ /* 0x000fe400078e00ff */
[----:B------:R-:W-:Y:S02]  /*3440*/  IMAD.MOV.U32 R252, RZ, RZ, 0x7f800000 ;  /* 0x7f800000fffc7424 */ /* 0x000fe400078e00ff */
[----:B---34-:R-:W-:-:S02]  /*3450*/  IMAD.MOV.U32 R0, RZ, RZ, 0x7f800000 ;  /* 0x7f800000ff007424 */ /* 0x018fc400078e00ff */
[----:B------:R-:W-:Y:S01]  /*3460*/  IMAD.MOV.U32 R250, RZ, RZ, 0x7f800000 ;  /* 0x7f800000fffa7424 */ /* 0x000fe200078e00ff */
[----:B------:R-:W2:Y:S01]  /*3470*/  S2R R2, SR_TID.X ;  /* 0x0000000000027919 */ /* 0x000ea20000002100 */
[----:B------:R-:W-:Y:S01]  /*3480*/  IMAD.WIDE R4, R17, R4, UR16 ;  /* 0x0000001011047e25 */ /* 0x000fe2000f8e0204 */
[----:B------:R-:W-:Y:S01]  /*3490*/  ULDC UR9, c[0x0][0x270] ;  /* 0x00009c0000097ab9 */ /* 0x000fe20000000800 */
[----:B------:R-:W-:Y:S01]  /*34a0*/  ULDC UR40, c[0x0][0x2d0] ;  /* 0x0000b40000287ab9 */ /* 0x000fe20000000800 */
[----:B------:R-:W3:Y:S01]  /*34b0*/  S2R R10, SR_TID.X ;  /* 0x00000000000a7919 */ /* 0x000ee20000002100 */
[----:B------:R-:W-:Y:S01]  /*34c0*/  @!P5 IMAD.WIDE R6, R14, R6, UR16 ;  /* 0x000000100e06de25 */ /* 0x000fe2000f8e0206 */
[----:B------:R-:W-:Y:S01]  /*34d0*/  LEA R208, R230, UR4, 0x1 ;  /* 0x00000004e6d07c11 */ /* 0x000fe2000f8e08ff */
[----:B------:R-:W-:Y:S01]  /*34e0*/  USHF.L.U32 UR21, UR34, 0x4, URZ ;  /* 0x0000000422157899 */ /* 0x000fe2000800063f */
[----:B------:R-:W5:Y:S01]  /*34f0*/  @!P2 LDG.E R252, desc[UR6][R4.64] ;  /* 0x0000000604fca981 */ /* 0x000f62000c1e1900 */
[----:B------:R-:W-:Y:S01]  /*3500*/  USHF.L.U32 UR20, UR34, 0x3, URZ ;  /* 0x0000000322147899 */ /* 0x000fe2000800063f */
[----:B------:R-:W-:-:S04]  /*3510*/  DEPBAR.LE SB0, 0x1 ;  /* 0x000080400000791a */ /* 0x000fc80000000000 */
[----:B------:R-:W4:Y:S01]  /*3520*/  @!P1 LDG.E R0, desc[UR6][R4.64+0x20] ;  /* 0x0000200604009981 */ /* 0x000f22000c1e1900 */
[----:B------:R-:W-:Y:S02]  /*3530*/  VIADD R221, R231, 0x1800 ;  /* 0x00001800e7dd7836 */ /* 0x000fe40000000000 */
[----:B------:R-:W-:Y:S01]  /*3540*/  VIADD R220, R229, 0x1800 ;  /* 0x00001800e5dc7836 */ /* 0x000fe20000000000 */
[----:B------:R4:W5:Y:S01]  /*3550*/  @!P6 LDG.E R250, desc[UR6][R4.64+0x80] ;  /* 0x0000800604fae981 */ /* 0x000962000c1e1900 */
[----:B------:R-:W-:Y:S01]  /*3560*/  UIADD3 UR12, UR23, 0x80, URZ ;  /* 0x00000080170c7890 */ /* 0x000fe2000fffe03f */
[----:B------:R-:W-:Y:S01]  /*3570*/  IMAD.MOV.U32 R247, RZ, RZ, R236 ;  /* 0x000000fffff77224 */ /* 0x000fe200078e00ec */
[----:B------:R-:W-:Y:S01]  /*3580*/  CS2R R126, SRZ ;  /* 0x00000000007e7805 */ /* 0x000fe2000001ff00 */
[----:B------:R1:W5:Y:S01]  /*3590*/  @!P5 LDG.E R251, desc[UR6][R6.64] ;  /* 0x0000000606fbd981 */ /* 0x000362000c1e1900 */
[----:B------:R-:W-:Y:S01]  /*35a0*/  IMAD.SHL.U32 R222, R231, 0x2, RZ ;  /* 0x00000002e7de7824 */ /* 0x000fe200078e00ff */
[----:B------:R-:W-:-:S02]  /*35b0*/  CS2R R124, SRZ ;  /* 0x00000000007c7805 */ /* 0x000fc4000001ff00 */
[----:B------:R-:W-:Y:S01]  /*35c0*/  CS2R R130, SRZ ;  /* 0x0000000000827805 */ /* 0x000fe2000001ff00 */
[----:B------:R-:W-:Y:S01]  /*35d0*/  BAR.SYNC.DEFER_BLOCKING 0x0 ;  /* 0x0000000000007b1d */ /* 0x000fe20000010000 */
        /* <DEDUP_REMOVED lines=22> */
[----:B------:R-:W-:Y:S01]  /*3740*/  CS2R R76, SRZ ;  /* 0x00000000004c7805 */ /* 0x000fe2000001ff00 */
[----:B-1----:R-:W4:Y:S01]  /*3750*/  LDG.E.64 R4, desc[UR6][R8.64+0x8] ;  /* 0x0000080608047981 */ /* 0x002f22000c1e1b00 */
[----:B------:R-:W-:-:S02]  /*3760*/  CS2R R82, SRZ ;  /* 0x0000000000527805 */ /* 0x000fc4000001ff00 */
[----:B------:R-:W-:Y:S02]  /*3770*/  CS2R R80, SRZ ;  /* 0x0000000000507805 */ /* 0x000fe4000001ff00 */
[----:B------:R-:W-:Y:S01]  /*3780*/  CS2R R74, SRZ ;  /* 0x00000000004a7805 */ /* 0x000fe2000001ff00 */
[----:B------:R-:W4:Y:S01]  /*3790*/  LDG.E.64 R6, desc[UR6][R8.64] ;  /* 0x0000000608067981 */ /* 0x000f22000c1e1b00 */
[----:B------:R-:W-:Y:S01]  /*37a0*/  UIMAD UR9, UR50, UR9, UR59 ;  /* 0x00000009320972a4 */ /* 0x000fe2000f8e023b */
[----:B--2---:R-:W-:Y:S01]  /*37b0*/  SHF.R.S32.HI R2, RZ, 0x1f, R2 ;  /* 0x0000001fff027819 */ /* 0x004fe20000011402 */
[----:B------:R-:W-:Y:S01]  /*37c0*/  UIADD3 UR26, UR21, 0x40, URZ ;  /* 0x00000040151a7890 */ /* 0x000fe2000fffe03f */
[----:B------:R-:W1:Y:S01]  /*37d0*/  LDSM.16.M88.4 R172, [R208+0xf000] ;  /* 0x00f00000d0ac783b */ /* 0x000e620000000200 */
[----:B------:R-:W-:Y:S01]  /*37e0*/  USHF.L.U32 UR9, UR9, 0x5, URZ ;  /* 0x0000000509097899 */ /* 0x000fe2000800063f */
[----:B---3--:R-:W-:Y:S01]  /*37f0*/  LEA.HI R2, R2, R10, RZ, 0x6 ;  /* 0x0000000a02027211 */ /* 0x008fe200078f30ff */
[----:B------:R-:W-:Y:S01]  /*3800*/  UIADD3 UR25, UR20, UR26, URZ ;  /* 0x0000001a14197290 */ /* 0x000fe2000fffe03f */
[----:B------:R-:W2:Y:S01]  /*3810*/  LDSM.16.M88.4 R176, [R208+0xf400] ;  /* 0x00f40000d0b0783b */ /* 0x000ea20000000200 */
[----:B------:R-:W-:Y:S01]  /*3820*/  USHF.R.S32.HI UR11, URZ, 0x1f, UR9 ;  /* 0x0000001f3f0b7899 */ /* 0x000fe20008011409 */
[----:B------:R-:W-:Y:S01]  /*3830*/  SHF.R.S32.HI R2, RZ, 0x6, R2 ;  /* 0x00000006ff027819 */ /* 0x000fe20000011402 */
[----:B------:R-:W-:Y:S01]  /*3840*/  UIADD3 UR29, UR21, 0x20, URZ ;  /* 0x00000020151d7890 */ /* 0x000fe2000fffe03f */
[----:B------:R-:W3:Y:S01]  /*3850*/  LDSM.16.M88.4 R188, [R208+0x11000] ;  /* 0x01100000d0bc783b */ /* 0x000ee20000000200 */
[----:B------:R-:W-:Y:S01]  /*3860*/  UIADD3 UR24, UR20, UR25, URZ ;  /* 0x0000001914187290 */ /* 0x000fe2000fffe03f */
[----:B------:R-:W-:Y:S01]  /*3870*/  SEL R221, R221, R231, !P0 ;  /* 0x000000e7dddd7207 */ /* 0x000fe20004000000 */
[----:B------:R-:W-:Y:S01]  /*3880*/  UIADD3 UR28, UR20, UR29, URZ ;  /* 0x0000001d141c7290 */ /* 0x000fe2000fffe03f */
[----:B------:R-:W1:Y:S01]  /*3890*/  LDSM.16.M88.4 R192, [R208+0x11400] ;  /* 0x01140000d0c0783b */ /* 0x000e620000000200 */
[----:B------:R-:W-:Y:S01]  /*38a0*/  UIADD3 UR23, UR20, UR24, URZ ;  /* 0x0000001814177290 */ /* 0x000fe2000fffe03f */
[----:B------:R-:W-:Y:S01]  /*38b0*/  SEL R220, R220, R229, !P0 ;  /* 0x000000e5dcdc7207 */ /* 0x000fe20004000000 */
[----:B------:R-:W-:Y:S01]  /*38c0*/  UIADD3 UR27, UR20, UR28, URZ ;  /* 0x0000001c141b7290 */ /* 0x000fe2000fffe03f */
        /* <DEDUP_REMOVED lines=8> */
[----:B------:R-:W1:Y:S01]  /*3950*/  LDSM.16.M88.4 R180, [R223] ;  /* 0x00000000dfb4783b */ /* 0x000e620000000200 */
        /* <DEDUP_REMOVED lines=17> */
[----:B------:R-:W-:Y:S01]  /*3a70*/  LEA R221, R221, UR4, 0x1 ;  /* 0x00000004dddd7c11 */ /* 0x000fe2000f8e08ff */
[----:B------:R-:W-:Y:S01]  /*3a80*/  UIMAD UR38, UR34, 0x18, URZ ;  /* 0x00000018222678a4 */ /* 0x000fe2000f8e023f */
[----:B------:R-:W1:Y:S01]  /*3a90*/  LDSM.16.M88.4 R216, [R223+0x4400] ;  /* 0x00440000dfd8783b */ /* 0x000e620000000200 */
[----:B------:R-:W-:Y:S01]  /*3aa0*/  LEA R220, R220, UR4, 0x1 ;  /* 0x00000004dcdc7c11 */ /* 0x000fe2000f8e08ff */
[----:B------:R-:W-:Y:S02]  /*3ab0*/  USHF.L.U32 UR37, UR34, 0x5, URZ ;  /* 0x0000000522257899 */ /* 0x000fe4000800063f */
[----:B------:R-:W-:Y:S02]  /*3ac0*/  UIMAD UR36, UR34, 0x28, URZ ;  /* 0x00000028222478a4 */ /* 0x000fe4000f8e023f */
[----:B------:R-:W-:Y:S02]  /*3ad0*/  UIMAD UR35, UR34, 0x30, URZ ;  /* 0x00000030222378a4 */ /* 0x000fe4000f8e023f */
[----:B------:R-:W-:-:S02]  /*3ae0*/  UIMAD UR34, UR34, 0x38, URZ ;  /* 0x00000038222278a4 */ /* 0x000fc4000f8e023f */
[----:B------:R-:W-:Y:S02]  /*3af0*/  UIADD3 UR33, UR20, UR27, URZ ;  /* 0x0000001b14217290 */ /* 0x000fe4000fffe03f */
[----:B------:R-:W-:Y:S01]  /*3b00*/  UISETP.GE.AND UP0, UPT, UR12, UR5, UPT ;  /* 0x000000050c00728c */ /* 0x000fe2000bf06270 */
[----:B------:R-:W-:Y:S01]  /*3b10*/  ULDC.U8 UR14, c[0x0][0x388] ;  /* 0x0000e200000e7ab9 */ /* 0x000fe20000000000 */
[----:B------:R-:W-:Y:S01]  /*3b20*/  ULDC UR13, c[0x0][0x2ec] ;  /* 0x0000bb00000d7ab9 */ /* 0x000fe20000000800 */
[----:B----4-:R4:W-:Y:S02]  /*3b30*/  STL [R1], R0 ;  /* 0x0000000001007387 */ /* 0x0109e40000100800 */
[--C-:B----4-:R-:W-:Y:S02]  /*3b40*/  SHF.R.S32.HI R0, RZ, 0x1f, R18.reuse ;  /* 0x0000001fff007819 */ /* 0x110fe40000011412 */
[----:B------:R-:W-:Y:S01]  /*3b50*/  IADD3 R18, P2, P1, R4, UR9, R18 ;  /* 0x0000000904127c10 */ /* 0x000fe2000f95e012 */
[----:B------:R-:W-:Y:S01]  /*3b60*/  IMAD R4, RZ, RZ, -UR22 ;  /* 0x80000016ff047e24 */ /* 0x000fe2000f8e02ff */
[----:B------:R-:W-:-:S02]  /*3b70*/  UIADD3 UR22, UR20, UR23, URZ ;  /* 0x0000001714167290 */ /* 0x000fc4000fffe03f */
[----:B------:R-:W-:Y:S01]  /*3b80*/  IADD3.X R0, R5, UR11, R0, P2, P1 ;  /* 0x0000000b05007c10 */ /* 0x000fe200097e2400 */
[----:B------:R-:W-:Y:S01]  /*3b90*/  UIADD3 UR11, UR21, 0x20, URZ ;  /* 0x00000020150b7890 */ /* 0x000fe2000fffe03f */
[----:B------:R-:W-:Y:S01]  /*3ba0*/  R2UR UR9, R7 ;  /* 0x00000000070972ca */ /* 0x000fe200000e0000 */
[----:B------:R-:W-:Y:S01]  /*3bb0*/  UIADD3 UR31, UR20, UR22, URZ ;  /* 0x00000016141f7290 */ /* 0x000fe2000fffe03f */
[----:B------:R-:W-:Y:S01]  /*3bc0*/  R2UR UR10, R6 ;  /* 0x00000000060a72ca */ /* 0x000fe200000e0000 */
[----:B------:R4:W-:Y:S01]  /*3bd0*/  STL [R1+0x28], R0 ;  /* 0x0000280001007387 */ /* 0x0009e20000100800 */
[----:B------:R-:W-:-:S03]  /*3be0*/  UIADD3 UR11, UR20, UR11, URZ ;  /* 0x0000000b140b7290 */ /* 0x000fc6000fffe03f */
[----:B------:R2:W-:Y:S01]  /*3bf0*/  STL [R1+0x18], R4 ;  /* 0x0000180401007387 */ /* 0x0005e20000100800 */
[----:B------:R-:W-:-:S04]  /*3c00*/  UIADD3 UR11, UR20, UR11, URZ ;  /* 0x0000000b140b7290 */ /* 0x000fc8000fffe03f */
[----:B------:R-:W-:-:S04]  /*3c10*/  UIADD3 UR11, UR20, UR11, URZ ;  /* 0x0000000b140b7290 */ /* 0x000fc8000fffe03f */
[----:B------:R-:W-:-:S04]  /*3c20*/  UIADD3 UR30, UR20, UR11, URZ ;  /* 0x0000000b141e7290 */ /* 0x000fc8000fffe03f */
[----:B------:R-:W-:Y:S01]  /*3c30*/  UIADD3 UR32, UR20, UR30, URZ ;  /* 0x0000001e14207290 */ /* 0x000fe2000fffe03f */
[----:B----4-:R-:W-:Y:S02]  /*3c40*/  IMAD.SHL.U32 R0, R2, 0x20, RZ ;  /* 0x0000002002007824 */ /* 0x010fe400078e00ff */
[----:B--2---:R-:W-:-:S03]  /*3c50*/  IMAD.WIDE.U32 R4, R18, -0x2daee0ad, RZ ;  /* 0xd2511f5312047825 */ /* 0x004fc600078e00ff */
[----:B------:R2:W-:Y:S04]  /*3c60*/  STL [R1+0x34], R0 ;  /* 0x0000340001007387 */ /* 0x0005e80000100800 */
[----:B-1-3--:R2:W-:Y:S02]  /*3c70*/  STL.64 [R1+0x10], R4 ;  /* 0x0000100401007387 */ /* 0x00a5e40000100a00 */
.L_x_334:
[----:B------:R-:W0:Y:S01]  /*3c80*/  LDGDEPBAR ;  /* 0x00000000000079af */ /* 0x000e220000000000 */
[----:B--2---:R-:W-:Y:S01]  /*3c90*/  LEA R0, R230, UR4, 0x1 ;  /* 0x00000004e6007c11 */ /* 0x004fe2000f8e08ff */
[----:B------:R-:W-:Y:S01]  /*3ca0*/  IMAD.IADD R2, R228, 0x1, R221 ;  /* 0x00000001e4027824 */ /* 0x000fe200078e02dd */
[----:B------:R-:W-:Y:S05]  /*3cb0*/  PLOP3.LUT P0, PT, PT, PT, UP0, 0x80, 0x0 ;  /* 0x000000000000781c */ /* 0x000fea0003f0f008 */
[----:B------:R-:W2:Y:S01]  /*3cc0*/  LDL.64 R232, [R1+0x10] ;  /* 0x0000100001e87983 */ /* 0x000ea20000100a00 */
[----:B------:R-:W-:Y:S01]  /*3cd0*/  PLOP3.LUT P2, PT, PT, PT, UP0, 0x80, 0x0 ;  /* 0x000000000000781c */ /* 0x000fe20003f4f008 */
[----:B------:R-:W-:Y:S01]  /*3ce0*/  UIADD3 UR11, UR10, -0x61c88647, URZ ;  /* 0x9e3779b90a0b7890 */ /* 0x000fe2000fffe03f */
[----:B------:R-:W-:Y:S01]  /*3cf0*/  PLOP3.LUT P1, PT, PT, PT, UP0, 0x80, 0x0 ;  /* 0x000000000000781c */ /* 0x000fe20003f2f008 */
[----:B------:R-:W-:Y:S01]  /*3d00*/  UIADD3 UR12, UR10, 0x3c6ef372, URZ ;  /* 0x3c6ef3720a0c7890 */ /* 0x000fe2000fffe03f */
[----:B------:R-:W-:Y:S01]  /*3d10*/  PLOP3.LUT P4, PT, PT, PT, UP0, 0x80, 0x0 ;  /* 0x000000000000781c */ /* 0x000fe20003f8f008 */
[----:B------:R-:W3:Y:S01]  /*3d20*/  LDL R235, [R1+0x34] ;  /* 0x0000340001eb7983 */ /* 0x000ee20000100800 */
[----:B------:R-:W-:Y:S01]  /*3d30*/  PLOP3.LUT P5, PT, PT, PT, UP0, 0x80, 0x0 ;  /* 0x000000000000781c */ /* 0x000fe20003faf008 */
[----:B------:R-:W-:Y:S01]  /*3d40*/  UIADD3 UR15, UR9, -0x126145ec, URZ ;  /* 0xed9eba14090f7890 */ /* 0x000fe2000fffe03f */
        /* <DEDUP_REMOVED lines=24> */
[----:B------:R-:W-:Y:S03]  /*3ed0*/  LDSM.16.M88.4 R164, [R223+-0x4000] ;  /* 0xffc00000dfa4783b */ /* 0x000fe60000000200 */
        /* <DEDUP_REMOVED lines=13> */
[----:B------:R-:W1:Y:S03]  /*3fb0*/  LDSM.16.M88.4 R136, [R223+-0x3c00] ;  /* 0xffc40000df88783b */ /* 0x000e660000000200 */
        /* <DEDUP_REMOVED lines=11> */
[----:B------:R1:W2:Y:S03]  /*4070*/  LDSM.16.M88.4 R132, [R0+0xd400] ;  /* 0x00d400000084783b */ /* 0x0002a60000000200 */
[-C--:B-1----:R-:W-:Y:S05]  /*4080*/  HMMA.16816.F32.BF16 R4, R140, R164.reuse, R4 ;  /* 0x000000a48c04723c */ /* 0x082fea0000041804 */
[----:B------:R-:W1:Y:S01]  /*4090*/  LDSM.16.M88.4 R152, [R2+0x2000] ;  /* 0x002000000298783b */ /* 0x000e620000000200 */
[C---:B------:R-:W-:Y:S06]  /*40a0*/  HMMA.16816.F32.BF16 R8, R168.reuse, R164, R8 ;  /* 0x000000a4a808723c */ /* 0x040fec0000041808 */
[-C--:B------:R-:W-:Y:S01]  /*40b0*/  HMMA.16816.F32.BF16 R12, R168, R166.reuse, R12 ;  /* 0x000000a6a80c723c */ /* 0x080fe2000004180c */
[----:B------:R-:W3:Y:S01]  /*40c0*/  LDL R165, [R1+0x30] ;  /* 0x0000300001a57983 */ /* 0x000ee20000100800 */
[----:B------:R-:W1:Y:S01]  /*40d0*/  @P0 S2R R164, SR_TID.X ;  /* 0x0000000000a40919 */ /* 0x000e620000002100 */
[----:B------:R-:W-:Y:S03]  /*40e0*/  PLOP3.LUT P0, PT, PT, PT, UP0, 0x80, 0x0 ;  /* 0x000000000000781c */ /* 0x000fe60003f0f008 */
[C---:B------:R-:W-:Y:S01]  /*40f0*/  HMMA.16816.F32.BF16 R16, R140.reuse, R166, R16 ;  /* 0x000000a68c10723c */ /* 0x040fe20000041810 */
[----:B------:R-:W-:Y:S01]  /*4100*/  IMAD.U32 R0, RZ, RZ, UR39 ;  /* 0x00000027ff007e24 */ /* 0x000fe2000f8e00ff */
[----:B------:R-:W3:Y:S04]  /*4110*/  LDL R167, [R1+0x2c] ;  /* 0x00002c0001a77983 */ /* 0x000ee80000100800 */
[-C--:B------:R-:W-:Y:S06]  /*4120*/  HMMA.16816.F32.BF16 R20, R140, R136.reuse, R20 ;  /* 0x000000888c14723c */ /* 0x080fec0000041814 */
[C---:B------:R-:W-:Y:S06]  /*4130*/  HMMA.16816.F32.BF16 R24, R168.reuse, R136, R24 ;  /* 0x00000088a818723c */ /* 0x040fec0000041818 */
[-C--:B------:R-:W-:Y:S06]  /*4140*/  HMMA.16816.F32.BF16 R28, R168, R138.reuse, R28 ;  /* 0x0000008aa81c723c */ /* 0x080fec000004181c */
[----:B------:R-:W-:Y:S01]  /*4150*/  HMMA.16816.F32.BF16 R32, R140, R138, R32 ;  /* 0x0000008a8c20723c */ /* 0x000fe20000041820 */
[----:B------:R1:W4:Y:S05]  /*4160*/  LDSM.16.M88.4 R136, [R2+0x2800] ;  /* 0x002800000288783b */ /* 0x00032a0000000200 */
[-C--:B------:R-:W-:Y:S01]  /*4170*/  HMMA.16816.F32.BF16 R4, R144, R148.reuse, R4 ;  /* 0x000000949004723c */ /* 0x080fe20000041804 */
[----:B------:R-:W-:Y:S05]  /*4180*/  IMAD.U32 R140, RZ, RZ, UR39 ;  /* 0x00000027ff8c7e24 */ /* 0x000fea000f8e00ff */
[C---:B------:R-:W-:Y:S06]  /*4190*/  HMMA.16816.F32.BF16 R8, R156.reuse, R148, R8 ;  /* 0x000000949c08723c */ /* 0x040fec0000041808 */
[-C--:B------:R-:W-:Y:S06]  /*41a0*/  HMMA.16816.F32.BF16 R12, R156, R150.reuse, R12 ;  /* 0x000000969c0c723c */ /* 0x080fec000004180c */
[C---:B------:R-:W-:Y:S01]  /*41b0*/  HMMA.16816.F32.BF16 R16, R144.reuse, R150, R16 ;  /* 0x000000969010723c */ /* 0x040fe20000041810 */
[----:B-1----:R-:W-:Y:S05]  /*41c0*/  IMAD.U32 R2, RZ, RZ, UR8 ;  /* 0x00000008ff027e24 */ /* 0x002fea000f8e00ff */
[-C--:B--2---:R-:W-:Y:S06]  /*41d0*/  HMMA.16816.F32.BF16 R20, R144, R132.reuse, R20 ;  /* 0x000000849014723c */ /* 0x084fec0000041814 */
[C---:B------:R-:W-:Y:S06]  /*41e0*/  HMMA.16816.F32.BF16 R24, R156.reuse, R132, R24 ;  /* 0x000000849c18723c */ /* 0x040fec0000041818 */
[-C--:B------:R-:W-:Y:S05]  /*41f0*/  HMMA.16816.F32.BF16 R28, R156, R134.reuse, R28 ;  /* 0x000000869c1c723c */ /* 0x080fea000004181c */
[----:B------:R-:W-:Y:S01]  /*4200*/  @P2 IMAD.SHL.U32 R132, R164, 0x2, RZ ;  /* 0x00000002a4842824 */ /* 0x000fe200078e00ff */
[----:B------:R-:W-:Y:S01]  /*4210*/  PLOP3.LUT P2, PT, PT, PT, UP0, 0x80, 0x0 ;  /* 0x000000000000781c */ /* 0x000fe20003f4f008 */
[----:B------:R-:W2:Y:S01]  /*4220*/  LDL R164, [R1] ;  /* 0x0000000001a47983 */ /* 0x000ea20000100800 */
[----:B------:R-:W-:Y:S06]  /*4230*/  HMMA.16816.F32.BF16 R32, R144, R134, R32 ;  /* 0x000000869020723c */ /* 0x000fec0000041820 */
[-C--:B------:R-:W-:Y:S05]  /*4240*/  HMMA.16816.F32.BF16 R4, R152, R160.reuse, R4 ;  /* 0x000000a09804723c */ /* 0x080fea0000041804 */
[----:B----4-:R-:W-:Y:S01]  /*4250*/  LOP3.LUT R134, R234, UR10, RZ, 0x3c, !PT ;  /* 0x0000000aea867c12 */ /* 0x010fe2000f8e3cff */
[C---:B------:R-:W-:Y:S06]  /*4260*/  HMMA.16816.F32.BF16 R8, R136.reuse, R160, R8 ;  /* 0x000000a08808723c */ /* 0x040fec0000041808 */
[-C--:B------:R-:W-:Y:S06]  /*4270*/  HMMA.16816.F32.BF16 R12, R136, R162.reuse, R12 ;  /* 0x000000a2880c723c */ /* 0x080fec000004180c */
[C---:B------:R-:W-:Y:S05]  /*4280*/  HMMA.16816.F32.BF16 R16, R152.reuse, R162, R16 ;  /* 0x000000a29810723c */ /* 0x040fea0000041810 */
[----:B---3--:R-:W-:Y:S02]  /*4290*/  IMAD R2, R2, 0x4, R165 ;  /* 0x0000000402027824 */ /* 0x008fe400078e02a5 */
[----:B------:R-:W-:Y:S05]  /*42a0*/  IMAD R0, R0, 0x4, R167 ;  /* 0x0000000400007824 */ /* 0x000fea00078e02a7 */
[----:B------:R-:W-:Y:S02]  /*42b0*/  LOP3.LUT R135, R233, UR9, R0, 0x96, !PT ;  /* 0x00000009e9877c12 */ /* 0x000fe4000f8e9600 */
[----:B------:R-:W-:Y:S01]  /*42c0*/  @P1 LOP3.LUT R0, R235, 0x6, R132, 0xf8, !PT ;  /* 0x00000006eb001812 */ /* 0x000fe200078ef884 */
[----:B------:R-:W-:Y:S01]  /*42d0*/  IMAD.WIDE.U32 R132, R2, -0x326172a9, RZ ;  /* 0xcd9e8d5702847825 */ /* 0x000fe200078e00ff */
[----:B------:R-:W-:Y:S03]  /*42e0*/  PLOP3.LUT P1, PT, PT, PT, UP0, 0x80, 0x0 ;  /* 0x000000000000781c */ /* 0x000fe60003f2f008 */
[----:B------:R-:W-:Y:S01]  /*42f0*/  @P0 IMAD R0, R140, 0x80, R0 ;  /* 0x000000808c000824 */ /* 0x000fe200078e0200 */
[----:B------:R-:W-:Y:S01]  /*4300*/  PLOP3.LUT P0, PT, PT, PT, UP0, 0x80, 0x0 ;  /* 0x000000000000781c */ /* 0x000fe20003f0f008 */
[----:B------:R-:W-:Y:S01]  /*4310*/  IMAD.WIDE.U32 R146, R135, -0x326172a9, RZ ;  /* 0xcd9e8d5787927825 */ /* 0x000fe200078e00ff */
[-C--:B------:R-:W-:Y:S02]  /*4320*/  LOP3.LUT R140, R133, R134.reuse, RZ, 0x3c, !PT ;  /* 0x00000086858c7212 */ /* 0x080fe400078e3cff */
[----:B------:R-:W-:Y:S01]  /*4330*/  @P4 ISETP.GE.AND P4, PT, R0, UR5, PT ;  /* 0x0000000500004c0c */ /* 0x000fe2000bf86270 */
[----:B------:R-:W-:Y:S01]  /*4340*/  VIADD R2, R2, 0x2 ;  /* 0x0000000202027836 */ /* 0x000fe20000000000 */
[----:B------:R-:W-:Y:S02]  /*4350*/  LOP3.LUT R144, R147, UR11, R132, 0x96, !PT ;  /* 0x0000000b93907c12 */ /* 0x000fe4000f8e9684 */
[----:B------:R-:W-:Y:S01]  /*4360*/  @P6 FSEL R4, R4, -INF , !P4 ;  /* 0xff80000004046808 */ /* 0x000fe20006000000 */
[----:B------:R-:W-:Y:S01]  /*4370*/  IMAD.WIDE.U32 R132, R2, -0x326172a9, RZ ;  /* 0xcd9e8d5702847825 */ /* 0x000fe200078e00ff */
[----:B------:R-:W-:Y:S02]  /*4380*/  PLOP3.LUT P6, PT, PT, PT, UP0, 0x80, 0x0 ;  /* 0x000000000000781c */ /* 0x000fe40003fcf008 */
[----:B------:R-:W-:Y:S01]  /*4390*/  @P1 FSEL R8, R8, -INF , !P4 ;  /* 0xff80000008081808 */ /* 0x000fe20006000000 */
[----:B------:R-:W-:Y:S01]  /*43a0*/  IMAD.WIDE.U32 R144, R144, -0x2daee0ad, RZ ;  /* 0xd2511f5390907825 */ /* 0x000fe200078e00ff */
[----:B------:R-:W-:Y:S02]  /*43b0*/  @P0 FSEL R6, R6, -INF , !P4 ;  /* 0xff80000006060808 */ /* 0x000fe40006000000 */
[----:B------:R-:W-:Y:S01]  /*43c0*/  LOP3.LUT R135, R133, R134, RZ, 0x3c, !PT ;  /* 0x0000008685877212 */ /* 0x000fe200078e3cff */
[----:B------:R-:W-:Y:S01]  /*43d0*/  @P5 VIADD R134, R0, 0x1 ;  /* 0x0000000100865836 */ /* 0x000fe20000000000 */
[----:B------:R-:W-:Y:S02]  /*43e0*/  PLOP3.LUT P0, PT, PT, PT, UP0, 0x80, 0x0 ;  /* 0x000000000000781c */ /* 0x000fe40003f0f008 */
[----:B------:R-:W-:Y:S02]  /*43f0*/  PLOP3.LUT P5, PT, PT, PT, UP0, 0x80, 0x0 ;  /* 0x000000000000781c */ /* 0x000fe40003faf008 */
[----:B------:R-:W-:Y:S01]  /*4400*/  LOP3.LUT R142, R147, UR11, R132, 0x96, !PT ;  /* 0x0000000b938e7c12 */ /* 0x000fe2000f8e9684 */
[----:B------:R-:W-:Y:S01]  /*4410*/  UIADD3 UR11, UR9, 0x76cf5d0a, URZ ;  /* 0x76cf5d0a090b7890 */ /* 0x000fe2000fffe03f */
[----:B------:R-:W-:Y:S01]  /*4420*/  LOP3.LUT R147, R146, UR12, RZ, 0x3c, !PT ;  /* 0x0000000c92937c12 */ /* 0x000fe2000f8e3cff */
[----:B------:R-:W-:Y:S01]  /*4430*/  UIADD3 UR12, UR9, -0x4498517b, URZ ;  /* 0xbb67ae85090c7890 */ /* 0x000fe2000fffe03f */
[----:B------:R-:W-:Y:S01]  /*4440*/  @P2 ISETP.GE.AND P2, PT, R134, UR5, PT ;  /* 0x0000000586002c0c */ /* 0x000fe2000bf46270 */
[----:B------:R-:W-:Y:S01]  /*4450*/  IMAD.WIDE.U32 R142, R142, -0x2daee0ad, RZ ;  /* 0xd2511f538e8e7825 */ /* 0x000fe200078e00ff */
[----:B------:R-:W-:Y:S02]  /*4460*/  @P3 FSEL R10, R10, -INF , !P4 ;  /* 0xff8000000a0a3808 */ /* 0x000fe40006000000 */
[----:B------:R-:W-:Y:S01]  /*4470*/  PLOP3.LUT P1, PT, PT, PT, UP0, 0x80, 0x0 ;  /* 0x000000000000781c */ /* 0x000fe20003f2f008 */
[----:B------:R-:W-:Y:S01]  /*4480*/  IMAD.WIDE.U32 R132, R140, -0x2daee0ad, RZ ;  /* 0xd2511f538c847825 */ /* 0x000fe200078e00ff */
[----:B------:R-:W-:Y:S02]  /*4490*/  PLOP3.LUT P3, PT, PT, PT, UP0, 0x80, 0x0 ;  /* 0x000000000000781c */ /* 0x000fe40003f6f008 */
[----:B------:R-:W-:Y:S01]  /*44a0*/  @P0 FSEL R9, R9, -INF , !P2 ;  /* 0xff80000009090808 */ /* 0x000fe20005000000 */
[----:B-----5:R-:W-:Y:S01]  /*44b0*/  FMUL.FTZ R140, R252, 1.4426950216293334961 ;  /* 0x3fb8aa3bfc8c7820 */ /* 0x020fe20000410000 */
[----:B------:R-:W-:Y:S02]  /*44c0*/  PLOP3.LUT P0, PT, PT, PT, UP0, 0x80, 0x0 ;  /* 0x000000000000781c */ /* 0x000fe40003f0f008 */
[----:B------:R-:W-:Y:S02]  /*44d0*/  @P5 FSEL R5, R5, -INF , !P2 ;  /* 0xff80000005055808 */ /* 0x000fe40005000000 */
[----:B------:R-:W-:Y:S01]  /*44e0*/  LOP3.LUT R2, R232, UR12, RZ, 0x3c, !PT ;  /* 0x0000000ce8027c12 */ /* 0x000fe2000f8e3cff */
[----:B------:R-:W-:Y:S01]  /*44f0*/  UIADD3 UR12, UR10, -0x255992d5, URZ ;  /* 0xdaa66d2b0a0c7890 */ /* 0x000fe2000fffe03f */
[----:B------:R-:W-:Y:S02]  /*4500*/  PLOP3.LUT P4, PT, PT, PT, UP0, 0x80, 0x0 ;  /* 0x000000000000781c */ /* 0x000fe40003f8f008 */
[----:B------:R-:W-:Y:S01]  /*4510*/  PLOP3.LUT P5, PT, PT, PT, UP0, 0x80, 0x0 ;  /* 0x000000000000781c */ /* 0x000fe20003faf008 */
[----:B------:R-:W-:Y:S01]  /*4520*/  @P3 VIADD R141, R0, 0x8 ;  /* 0x00000008008d3836 */ /* 0x000fe20000000000 */
[----:B------:R-:W-:Y:S02]  /*4530*/  @P6 FSEL R7, R7, -INF , !P2 ;  /* 0xff80000007076808 */ /* 0x000fe40005000000 */
[----:B------:R-:W-:Y:S02]  /*4540*/  PLOP3.LUT P6, PT, PT, PT, UP0, 0x80, 0x0 ;  /* 0x000000000000781c */ /* 0x000fe40003fcf008 */
[----:B------:R-:W-:Y:S02]  /*4550*/  LOP3.LUT R146, R2, R133, RZ, 0x3c, !PT ;  /* 0x0000008502927212 */ /* 0x000fe400078e3cff */
[----:B------:R-:W-:Y:S01]  /*4560*/  LOP3.LUT R150, R145, UR11, R132, 0x96, !PT ;  /* 0x0000000b91967c12 */ /* 0x000fe2000f8e9684 */
[----:B------:R-:W-:Y:S01]  /*4570*/  IMAD.WIDE.U32 R132, R135, -0x2daee0ad, RZ ;  /* 0xd2511f5387847825 */ /* 0x000fe200078e00ff */
[----:B------:R-:W-:Y:S02]  /*4580*/  @P1 FSEL R11, R11, -INF , !P2 ;  /* 0xff8000000b0b1808 */ /* 0x000fe40005000000 */
[----:B------:R-:W-:Y:S01]  /*4590*/  PLOP3.LUT P2, PT, PT, PT, UP0, 0x80, 0x0 ;  /* 0x000000000000781c */ /* 0x000fe20003f4f008 */
[C---:B------:R-:W-:Y:S01]  /*45a0*/  @P4 VIADD R135, R0.reuse, 0x9 ;  /* 0x0000000900874836 */ /* 0x040fe20000000000 */
[----:B------:R-:W-:Y:S01]  /*45b0*/  PLOP3.LUT P1, PT, PT, PT, UP0, 0x80, 0x0 ;  /* 0x000000000000781c */ /* 0x000fe20003f2f008 */
[----:B------:R-:W-:Y:S01]  /*45c0*/  @P5 VIADD R134, R0, 0x10 ;  /* 0x0000001000865836 */ /* 0x000fe20000000000 */
[----:B------:R-:W-:Y:S01]  /*45d0*/  PLOP3.LUT P3, PT, PT, PT, UP0, 0x80, 0x0 ;  /* 0x000000000000781c */ /* 0x000fe20003f6f008 */
[----:B------:R-:W-:Y:S01]  /*45e0*/  IMAD.WIDE.U32 R150, R150, -0x326172a9, RZ ;  /* 0xcd9e8d5796967825 */ /* 0x000fe200078e00ff */
[----:B------:R-:W-:Y:S01]  /*45f0*/  LOP3.LUT R148, R143, UR11, R132, 0x96, !PT ;  /* 0x0000000b8f947c12 */ /* 0x000fe2000f8e9684 */
[----:B------:R-:W-:Y:S01]  /*4600*/  UIADD3 UR11, UR9, 0x32370b8f, URZ ;  /* 0x32370b8f090b7890 */ /* 0x000fe2000fffe03f */
[----:B------:R-:W-:Y:S01]  /*4610*/  LOP3.LUT R133, R2, R133, RZ, 0x3c, !PT ;  /* 0x0000008502857212 */ /* 0x000fe200078e3cff */
[----:B------:R-:W-:Y:S01]  /*4620*/  @P0 VIADD R132, R0, 0x18 ;  /* 0x0000001800840836 */ /* 0x000fe20000000000 */
[----:B------:R-:W-:Y:S01]  /*4630*/  FSETP.NEU.FTZ.AND P0, PT, R252, -INF , PT ;  /* 0xff800000fc00780b */ /* 0x000fe20003f1d000 */
[----:B------:R-:W-:Y:S01]  /*4640*/  @P6 VIADD R2, R0, 0x11 ;  /* 0x0000001100026836 */ /* 0x000fe20000000000 */
[----:B------:R-:W-:Y:S01]  /*4650*/  PLOP3.LUT P4, PT, PT, PT, UP0, 0x80, 0x0 ;  /* 0x000000000000781c */ /* 0x000fe20003f8f008 */
[----:B------:R-:W-:Y:S01]  /*4660*/  IMAD.WIDE.U32 R148, R148, -0x326172a9, RZ ;  /* 0xcd9e8d5794947825 */ /* 0x000fe200078e00ff */
[----:B------:R-:W-:Y:S02]  /*4670*/  @P2 ISETP.GE.AND P2, PT, R141, UR5, PT ;  /* 0x000000058d002c0c */ /* 0x000fe4000bf46270 */
[----:B------:R-:W-:Y:S02]  /*4680*/  PLOP3.LUT P5, PT, PT, PT, UP0, 0x80, 0x0 ;  /* 0x000000000000781c */ /* 0x000fe40003faf008 */
[----:B------:R-:W-:Y:S02]  /*4690*/  PLOP3.LUT P6, PT, PT, PT, UP0, 0x80, 0x0 ;  /* 0x000000000000781c */ /* 0x000fe40003fcf008 */
[----:B------:R-:W-:Y:S02]  /*46a0*/  FSEL R140, R140, RZ, P0 ;  /* 0x000000ff8c8c7208 */ /* 0x000fe40000000000 */
[----:B------:R-:W-:Y:S02]  /*46b0*/  PLOP3.LUT P0, PT, PT, PT, UP0, 0x80, 0x0 ;  /* 0x000000000000781c */ /* 0x000fe40003f0f008 */
[----:B------:R-:W-:Y:S01]  /*46c0*/  @P1 ISETP.GE.AND P1, PT, R135, UR5, PT ;  /* 0x0000000587001c0c */ /* 0x000fe2000bf26270 */
[----:B------:R-:W-:Y:S01]  /*46d0*/  FFMA.FTZ R170, R4, UR13, -R140 ;  /* 0x0000000d04aa7c23 */ /* 0x000fe2000801088c */
[----:B------:R-:W-:Y:S01]  /*46e0*/  @P3 ISETP.GE.AND P3, PT, R134, UR5, PT ;  /* 0x0000000586003c0c */ /* 0x000fe2000bf66270 */
[----:B------:R-:W-:Y:S01]  /*46f0*/  IMAD.WIDE.U32 R134, R146, -0x326172a9, RZ ;  /* 0xcd9e8d5792867825 */ /* 0x000fe200078e00ff */
[----:B------:R-:W-:Y:S02]  /*4700*/  @P4 ISETP.GE.AND P4, PT, R2, UR5, PT ;  /* 0x0000000502004c0c */ /* 0x000fe4000bf86270 */
[----:B------:R-:W-:Y:S01]  /*4710*/  @P5 ISETP.GE.AND P5, PT, R132, UR5, PT ;  /* 0x0000000584005c0c */ /* 0x000fe2000bfa6270 */
[----:B------:R-:W-:Y:S01]  /*4720*/  @P6 VIADD R2, R0, 0x19 ;  /* 0x0000001900026836 */ /* 0x000fe20000000000 */
[----:B------:R-:W-:Y:S01]  /*4730*/  LOP3.LUT R0, R147, R135, RZ, 0x3c, !PT ;  /* 0x0000008793007212 */ /* 0x000fe200078e3cff */
[----:B------:R-:W-:Y:S01]  /*4740*/  IMAD.WIDE.U32 R132, R133, -0x326172a9, RZ ;  /* 0xcd9e8d5785847825 */ /* 0x000fe200078e00ff */
[----:B------:R-:W-:Y:S01]  /*4750*/  LOP3.LUT R158, R151, UR12, R134, 0x96, !PT ;  /* 0x0000000c979e7c12 */ /* 0x000fe2000f8e9686 */
[----:B------:R-:W-:Y:S01]  /*4760*/  MUFU.EX2 R170, R170 ;  /* 0x000000aa00aa7308 */ /* 0x000fe20000000800 */
[----:B------:R-:W-:Y:S01]  /*4770*/  @P0 FSEL R12, R12, -INF , !P2 ;  /* 0xff8000000c0c0808 */ /* 0x000fe20005000000 */
[----:B------:R-:W-:Y:S01]  /*4780*/  FFMA.FTZ R5, R5, UR13, -R140 ;  /* 0x0000000d05057c23 */ /* 0x000fe2000801088c */
[----:B------:R-:W-:Y:S01]  /*4790*/  PLOP3.LUT P0, PT, PT, PT, UP0, 0x80, 0x0 ;  /* 0x000000000000781c */ /* 0x000fe20003f0f008 */
[----:B------:R-:W-:Y:S01]  /*47a0*/  IMAD.WIDE.U32 R158, R158, -0x2daee0ad, RZ ;  /* 0xd2511f539e9e7825 */ /* 0x000fe200078e00ff */
[----:B------:R-:W-:Y:S02]  /*47b0*/  PLOP3.LUT P6, PT, PT, PT, UP0, 0x80, 0x0 ;  /* 0x000000000000781c */ /* 0x000fe40003fcf008 */
[----:B------:R-:W-:Y:S03]  /*47c0*/  LOP3.LUT R146, R147, R133, RZ, 0x3c, !PT ;  /* 0x0000008593927212 */ /* 0x000fe600078e3cff */
[----:B------:R-:W-:Y:S01]  /*47d0*/  MUFU.EX2 R169, R5 ;  /* 0x0000000500a97308 */ /* 0x000fe20000000800 */
[----:B------:R-:W-:Y:S01]  /*47e0*/  LOP3.LUT R156, R149, UR12, R132, 0x96, !PT ;  /* 0x0000000c959c7c12 */ /* 0x000fe2000f8e9684 */
[----:B------:R-:W-:Y:S04]  /*47f0*/  IMAD.WIDE.U32 R132, R0, -0x2daee0ad, RZ ;  /* 0xd2511f5300847825 */ /* 0x000fe800078e00ff */
[----:B--2---:R-:W-:Y:S01]  /*4800*/  FMUL.FTZ R0, R164, 1.4426950216293334961 ;  /* 0x3fb8aa3ba4007820 */ /* 0x004fe20000410000 */
[----:B------:R-:W-:Y:S01]  /*4810*/  UIADD3 UR12, UR10, 0x78dde6e4, URZ ;  /* 0x78dde6e40a0c7890 */ /* 0x000fe2000fffe03f */
[----:B------:R-:W-:Y:S01]  /*4820*/  IMAD.WIDE.U32 R146, R146, -0x2daee0ad, RZ ;  /* 0xd2511f5392927825 */ /* 0x000fe200078e00ff */
[----:B------:R-:W-:Y:S02]  /*4830*/  LOP3.LUT R143, R133, UR11, R144, 0x96, !PT ;  /* 0x0000000b858f7c12 */ /* 0x000fe4000f8e9690 */
[----:B------:R-:W-:Y:S01]  /*4840*/  LOP3.LUT R160, R159, UR15, R132, 0x96, !PT ;  /* 0x0000000f9fa07c12 */ /* 0x000fe2000f8e9684 */
[----:B------:R-:W-:Y:S01]  /*4850*/  IMAD.WIDE.U32 R156, R156, -0x2daee0ad, RZ ;  /* 0xd2511f539c9c7825 */ /* 0x000fe200078e00ff */
[----:B------:R-:W-:Y:S01]  /*4860*/  LOP3.LUT R144, R147, UR11, R142, 0x96, !PT ;  /* 0x0000000b93907c12 */ /* 0x000fe2000f8e968e */
[----:B------:R-:W1:Y:S01]  /*4870*/  LDSM.16.M88.4 R132, [R223+-0x1c00] ;  /* 0xffe40000df84783b */ /* 0x000e620000000200 */
[----:B------:R-:W-:Y:S01]  /*4880*/  @P0 FSEL R16, R16, -INF , !P2 ;  /* 0xff80000010100808 */ /* 0x000fe20005000000 */
[----:B------:R-:W-:Y:S01]  /*4890*/  IMAD.WIDE.U32 R142, R143, -0x326172a9, RZ ;  /* 0xcd9e8d578f8e7825 */ /* 0x000fe200078e00ff */
[----:B------:R-:W-:Y:S01]  /*48a0*/  PLOP3.LUT P0, PT, PT, PT, UP0, 0x80, 0x0 ;  /* 0x000000000000781c */ /* 0x000fe20003f0f008 */
[----:B------:R-:W-:Y:S01]  /*48b0*/  UIADD3 UR11, UR10, 0x1715609d, URZ ;  /* 0x1715609d0a0b7890 */ /* 0x000fe2000fffe03f */
[----:B------:R-:W-:Y:S01]  /*48c0*/  @P6 FSEL R14, R14, -INF , !P2 ;  /* 0xff8000000e0e6808 */ /* 0x000fe20005000000 */
[----:B------:R-:W-:Y:S01]  /*48d0*/  FFMA.FTZ R16, R16, UR13, -R140 ;  /* 0x0000000d10107c23 */ /* 0x000fe2000801088c */
[----:B------:R-:W-:Y:S01]  /*48e0*/  LOP3.LUT R150, R143, UR12, R150, 0x96, !PT ;  /* 0x0000000c8f967c12 */ /* 0x000fe2000f8e9696 */
[----:B------:R-:W-:Y:S01]  /*48f0*/  IMAD.WIDE.U32 R144, R144, -0x326172a9, RZ ;  /* 0xcd9e8d5790907825 */ /* 0x000fe200078e00ff */
[----:B------:R-:W-:Y:S01]  /*4900*/  PLOP3.LUT P6, PT, PT, PT, UP0, 0x80, 0x0 ;  /* 0x000000000000781c */ /* 0x000fe20003fcf008 */
[----:B------:R-:W-:Y:S01]  /*4910*/  MUFU.EX2 R163, R16 ;  /* 0x0000001000a37308 */ /* 0x000fe20000000800 */
[----:B------:R-:W-:Y:S01]  /*4920*/  LOP3.LUT R149, R157, UR15, R146, 0x96, !PT ;  /* 0x0000000f9d957c12 */ /* 0x000fe2000f8e9692 */
[----:B------:R-:W-:Y:S01]  /*4930*/  IMAD.WIDE.U32 R160, R160, -0x326172a9, RZ ;  /* 0xcd9e8d57a0a07825 */ /* 0x000fe200078e00ff */
[----:B------:R-:W-:Y:S01]  /*4940*/  LOP3.LUT R146, R145, UR12, R148, 0x96, !PT ;  /* 0x0000000c91927c12 */ /* 0x000fe2000f8e9694 */
[----:B------:R-:W-:Y:S02]  /*4950*/  UIADD3 UR12, UR9, -0x56f99767, URZ ;  /* 0xa9066899090c7890 */ /* 0x000fe4000fffe03f */
[----:B------:R-:W-:Y:S01]  /*4960*/  @P0 FSEL R18, R18, -INF , !P2 ;  /* 0xff80000012120808 */ /* 0x000fe20005000000 */
[----:B------:R-:W-:Y:S01]  /*4970*/  IMAD.WIDE.U32 R148, R149, -0x326172a9, RZ ;  /* 0xcd9e8d5795947825 */ /* 0x000fe200078e00ff */
[----:B------:R-:W-:Y:S02]  /*4980*/  LOP3.LUT R143, R161, UR11, R142, 0x96, !PT ;  /* 0x0000000ba18f7c12 */ /* 0x000fe4000f8e968e */
[----:B------:R-:W-:Y:S01]  /*4990*/  FSETP.NEU.FTZ.AND P2, PT, R164, -INF , PT ;  /* 0xff800000a400780b */ /* 0x000fe20003f5d000 */
[----:B------:R-:W-:Y:S01]  /*49a0*/  IMAD.WIDE.U32 R146, R146, -0x2daee0ad, RZ ;  /* 0xd2511f5392927825 */ /* 0x000fe200078e00ff */
[----:B------:R-:W-:Y:S02]  /*49b0*/  @P6 ISETP.GE.AND P6, PT, R2, UR5, PT ;  /* 0x0000000502006c0c */ /* 0x000fe4000bfc6270 */
[C---:B------:R-:W-:Y:S01]  /*49c0*/  FSETP.NEU.FTZ.AND P0, PT, R250.reuse, -INF , PT ;  /* 0xff800000fa00780b */ /* 0x040fe20003f1d000 */
[----:B------:R-:W-:Y:S01]  /*49d0*/  FMUL.FTZ R2, R250, 1.4426950216293334961 ;  /* 0x3fb8aa3bfa027820 */ /* 0x000fe20000410000 */
[----:B------:R-:W-:Y:S01]  /*49e0*/  FSEL R4, R0, RZ, P2 ;  /* 0x000000ff00047208 */ /* 0x000fe20001000000 */
[C---:B------:R-:W-:Y:S01]  /*49f0*/  FMUL.FTZ R0, R251.reuse, 1.4426950216293334961 ;  /* 0x3fb8aa3bfb007820 */ /* 0x040fe20000410000 */
[----:B------:R-:W-:Y:S02]  /*4a00*/  PLOP3.LUT P2, PT, PT, PT, UP0, 0x80, 0x0 ;  /* 0x000000000000781c */ /* 0x000fe40003f4f008 */
[----:B------:R-:W-:Y:S01]  /*4a10*/  FSEL R2, R2, RZ, P0 ;  /* 0x000000ff02027208 */ /* 0x000fe20000000000 */
[--C-:B------:R-:W-:Y:S01]  /*4a20*/  FFMA.FTZ R6, R6, UR13, -R4.reuse ;  /* 0x0000000d06067c23 */ /* 0x100fe20008010804 */
[----:B------:R-:W-:Y:S01]  /*4a30*/  FSETP.NEU.FTZ.AND P0, PT, R251, -INF , PT ;  /* 0xff800000fb00780b */ /* 0x000fe20003f1d000 */
[----:B------:R-:W-:Y:S01]  /*4a40*/  FFMA.FTZ R233, R7, UR13, -R4 ;  /* 0x0000000d07e97c23 */ /* 0x000fe20008010804 */
[----:B------:R-:W-:Y:S01]  /*4a50*/  LOP3.LUT R142, R149, UR11, R144, 0x96, !PT ;  /* 0x0000000b958e7c12 */ /* 0x000fe2000f8e9690 */
[--C-:B------:R-:W-:Y:S01]  /*4a60*/  FFMA.FTZ R8, R8, UR13, -R2.reuse ;  /* 0x0000000d08087c23 */ /* 0x100fe20008010802 */
[----:B------:R-:W-:Y:S01]  /*4a70*/  FSEL R0, R0, RZ, P0 ;  /* 0x000000ff00007208 */ /* 0x000fe20000000000 */
[--C-:B------:R-:W-:Y:S01]  /*4a80*/  FFMA.FTZ R12, R12, UR13, -R2.reuse ;  /* 0x0000000d0c0c7c23 */ /* 0x100fe20008010802 */
[----:B------:R-:W-:Y:S01]  /*4a90*/  PLOP3.LUT P0, PT, PT, PT, UP0, 0x80, 0x0 ;  /* 0x000000000000781c */ /* 0x000fe20003f0f008 */
[----:B------:R-:W-:Y:S01]  /*4aa0*/  FFMA.FTZ R9, R9, UR13, -R2 ;  /* 0x0000000d09097c23 */ /* 0x000fe20008010802 */
[----:B------:R-:W-:Y:S01]  /*4ab0*/  LOP3.LUT R156, R147, UR12, R156, 0x96, !PT ;  /* 0x0000000c939c7c12 */ /* 0x000fe2000f8e969c */
[-C--:B-1----:R-:W-:Y:S01]  /*4ac0*/  HMMA.16816.F32.BF16 R20, R152, R132.reuse, R20 ;  /* 0x000000849814723c */ /* 0x082fe20000041814 */
[----:B------:R-:W-:Y:S01]  /*4ad0*/  UIADD3 UR11, UR9, 0x646e171e, URZ ;  /* 0x646e171e090b7890 */ /* 0x000fe2000fffe03f */
[----:B------:R1:W-:Y:S01]  /*4ae0*/  MUFU.EX2 R234, R6 ;  /* 0x0000000600ea7308 */ /* 0x0003e20000000800 */
[----:B------:R-:W-:Y:S01]  /*4af0*/  @P2 FSEL R13, R13, -INF , !P1 ;  /* 0xff8000000d0d2808 */ /* 0x000fe20004800000 */
[--C-:B------:R-:W-:Y:S01]  /*4b00*/  FFMA.FTZ R10, R10, UR13, -R0.reuse ;  /* 0x0000000d0a0a7c23 */ /* 0x100fe20008010800 */
[----:B------:R-:W-:Y:S01]  /*4b10*/  PLOP3.LUT P2, PT, PT, PT, UP0, 0x80, 0x0 ;  /* 0x000000000000781c */ /* 0x000fe20003f4f008 */
[C---:B------:R-:W-:Y:S06]  /*4b20*/  HMMA.16816.F32.BF16 R24, R136.reuse, R132, R24 ;  /* 0x000000848818723c */ /* 0x040fec0000041818 */
[----:B------:R2:W-:Y:S01]  /*4b30*/  MUFU.EX2 R232, R8 ;  /* 0x0000000800e87308 */ /* 0x0005e20000000800 */
[----:B------:R-:W-:Y:S01]  /*4b40*/  @P0 FSEL R15, R15, -INF , !P1 ;  /* 0xff8000000f0f0808 */ /* 0x000fe20004800000 */
[-C--:B------:R-:W-:Y:S01]  /*4b50*/  HMMA.16816.F32.BF16 R28, R136, R134.reuse, R28 ;  /* 0x00000086881c723c */ /* 0x080fe2000004181c */
[----:B------:R-:W-:Y:S02]  /*4b60*/  PLOP3.LUT P0, PT, PT, PT, UP0, 0x80, 0x0 ;  /* 0x000000000000781c */ /* 0x000fe40003f0f008 */
[----:B------:R-:W-:Y:S01]  /*4b70*/  FFMA.FTZ R11, R11, UR13, -R0 ;  /* 0x0000000d0b0b7c23 */ /* 0x000fe20008010800 */
[----:B------:R-:W-:Y:S02]  /*4b80*/  @P2 FSEL R17, R17, -INF , !P1 ;  /* 0xff80000011112808 */ /* 0x000fe40004800000 */
[----:B------:R-:W-:Y:S01]  /*4b90*/  HMMA.16816.F32.BF16 R32, R152, R134, R32 ;  /* 0x000000869820723c */ /* 0x000fe20000041820 */
[----:B------:R-:W-:Y:S01]  /*4ba0*/  PLOP3.LUT P2, PT, PT, PT, UP0, 0x80, 0x0 ;  /* 0x000000000000781c */ /* 0x000fe20003f4f008 */
[----:B------:R3:W-:Y:S03]  /*4bb0*/  MUFU.EX2 R235, R10 ;  /* 0x0000000a00eb7308 */ /* 0x0007e60000000800 */
[----:B-1----:R-:W-:Y:S06]  /*4bc0*/  IMAD.WIDE.U32 R6, R143, -0x2daee0ad, RZ ;  /* 0xd2511f538f067825 */ /* 0x002fec00078e00ff */
[----:B------:R-:W-:Y:S01]  /*4bd0*/  FFMA.FTZ R13, R13, UR13, -R2 ;  /* 0x0000000d0d0d7c23 */ /* 0x000fe20008010802 */
[----:B------:R-:W-:Y:S01]  /*4be0*/  @P0 FSEL R19, R19, -INF , !P1 ;  /* 0xff80000013130808 */ /* 0x000fe20004800000 */
[--C-:B------:R-:W-:Y:S01]  /*4bf0*/  FFMA.FTZ R14, R14, UR13, -R0.reuse ;  /* 0x0000000d0e0e7c23 */ /* 0x100fe20008010800 */
[----:B------:R-:W-:Y:S01]  /*4c00*/  PLOP3.LUT P0, PT, PT, PT, UP0, 0x80, 0x0 ;  /* 0x000000000000781c */ /* 0x000fe20003f0f008 */
[----:B------:R1:W-:Y:S01]  /*4c10*/  MUFU.EX2 R168, R11 ;  /* 0x0000000b00a87308 */ /* 0x0003e20000000800 */
[----:B------:R-:W-:Y:S01]  /*4c20*/  PLOP3.LUT P1, PT, PT, PT, UP0, 0x80, 0x0 ;  /* 0x000000000000781c */ /* 0x000fe20003f2f008 */
[----:B------:R-:W-:Y:S01]  /*4c30*/  IMAD.WIDE.U32 R142, R142, -0x2daee0ad, RZ ;  /* 0xd2511f538e8e7825 */ /* 0x000fe200078e00ff */
[----:B------:R-:W-:Y:S02]  /*4c40*/  LOP3.LUT R132, R6, 0xff, RZ, 0xc0, !PT ;  /* 0x000000ff06847812 */ /* 0x000fe400078ec0ff */
[----:B------:R-:W-:Y:S01]  /*4c50*/  @P2 FSEL R20, R20, -INF , !P3 ;  /* 0xff80000014142808 */ /* 0x000fe20005800000 */
[----:B------:R-:W-:Y:S01]  /*4c60*/  FFMA.FTZ R15, R15, UR13, -R0 ;  /* 0x0000000d0f0f7c23 */ /* 0x000fe20008010800 */
[----:B------:R-:W-:Y:S01]  /*4c70*/  LOP3.LUT R141, R143, UR11, R146, 0x96, !PT ;  /* 0x0000000b8f8d7c12 */ /* 0x000fe2000f8e9692 */
[----:B------:R-:W-:Y:S01]  /*4c80*/  FFMA.FTZ R17, R17, UR13, -R140 ;  /* 0x0000000d11117c23 */ /* 0x000fe2000801088c */
[----:B------:R-:W-:Y:S01]  /*4c90*/  PLOP3.LUT P2, PT, PT, PT, UP0, 0x80, 0x0 ;  /* 0x000000000000781c */ /* 0x000fe20003f4f008 */
[----:B------:R-:W-:Y:S01]  /*4ca0*/  FFMA.FTZ R18, R18, UR13, -R4 ;  /* 0x0000000d12127c23 */ /* 0x000fe20008010804 */
[----:B------:R-:W-:Y:S01]  /*4cb0*/  SHF.R.U32.HI R5, RZ, 0x18, R6 ;  /* 0x00000018ff057819 */ /* 0x000fe20000011606 */
[----:B------:R-:W-:Y:S01]  /*4cc0*/  FFMA.FTZ R19, R19, UR13, -R4 ;  /* 0x0000000d13137c23 */ /* 0x000fe20008010804 */
[----:B------:R-:W-:Y:S01]  /*4cd0*/  @P0 FSEL R22, R22, -INF , !P3 ;  /* 0xff80000016160808 */ /* 0x000fe20005800000 */
[----:B------:R-:W-:Y:S01]  /*4ce0*/  FFMA.FTZ R20, R20, UR13, -R140 ;  /* 0x0000000d14147c23 */ /* 0x000fe2000801088c */
[----:B------:R-:W-:Y:S01]  /*4cf0*/  PLOP3.LUT P0, PT, PT, PT, UP0, 0x80, 0x0 ;  /* 0x000000000000781c */ /* 0x000fe20003f0f008 */
[----:B------:R4:W-:Y:S01]  /*4d00*/  MUFU.EX2 R167, R12 ;  /* 0x0000000c00a77308 */ /* 0x0009e20000000800 */
[----:B------:R-:W-:Y:S01]  /*4d10*/  @P1 FSEL R24, R24, -INF , !P3 ;  /* 0xff80000018181808 */ /* 0x000fe20005800000 */
[----:B------:R-:W-:Y:S01]  /*4d20*/  FFMA.FTZ R22, R22, UR13, -R4 ;  /* 0x0000000d16167c23 */ /* 0x000fe20008010804 */
[----:B------:R-:W-:Y:S01]  /*4d30*/  PLOP3.LUT P1, PT, PT, PT, UP0, 0x80, 0x0 ;  /* 0x000000000000781c */ /* 0x000fe20003f2f008 */
[----:B------:R-:W-:Y:S01]  /*4d40*/  IMAD.WIDE.U32 R144, R150, -0x2daee0ad, RZ ;  /* 0xd2511f5396907825 */ /* 0x000fe200078e00ff */
[----:B------:R-:W-:Y:S02]  /*4d50*/  SHF.R.U32.HI R147, RZ, 0x10, R6 ;  /* 0x00000010ff937819 */ /* 0x000fe40000011606 */
[----:B------:R-:W-:Y:S01]  /*4d60*/  @P2 FSEL R26, R26, -INF , !P3 ;  /* 0xff8000001a1a2808 */ /* 0x000fe20005800000 */
[----:B------:R-:W-:Y:S01]  /*4d70*/  FFMA.FTZ R24, R24, UR13, -R2 ;  /* 0x0000000d18187c23 */ /* 0x000fe20008010802 */
[----:B------:R-:W-:Y:S01]  /*4d80*/  PLOP3.LUT P2, PT, PT, PT, UP0, 0x80, 0x0 ;  /* 0x000000000000781c */ /* 0x000fe20003f4f008 */
[----:B------:R4:W-:Y:S01]  /*4d90*/  MUFU.EX2 R165, R13 ;  /* 0x0000000d00a57308 */ /* 0x0009e20000000800 */
[----:B------:R-:W-:Y:S01]  /*4da0*/  LOP3.LUT R158, R145, UR12, R158, 0x96, !PT ;  /* 0x0000000c919e7c12 */ /* 0x000fe2000f8e969e */
[----:B------:R-:W-:Y:S01]  /*4db0*/  FFMA.FTZ R26, R26, UR13, -R0 ;  /* 0x0000000d1a1a7c23 */ /* 0x000fe20008010800 */
[----:B------:R-:W-:Y:S02]  /*4dc0*/  @P0 FSEL R21, R21, -INF , !P4 ;  /* 0xff80000015150808 */ /* 0x000fe40006000000 */
[----:B------:R-:W-:Y:S02]  /*4dd0*/  PLOP3.LUT P0, PT, PT, PT, UP0, 0x80, 0x0 ;  /* 0x000000000000781c */ /* 0x000fe40003f0f008 */
[----:B------:R-:W-:Y:S01]  /*4de0*/  @P1 FSEL R23, R23, -INF , !P4 ;  /* 0xff80000017171808 */ /* 0x000fe20006000000 */
[----:B------:R-:W-:Y:S01]  /*4df0*/  FFMA.FTZ R21, R21, UR13, -R140 ;  /* 0x0000000d15157c23 */ /* 0x000fe2000801088c */
[----:B------:R-:W-:Y:S01]  /*4e00*/  PLOP3.LUT P1, PT, PT, PT, UP0, 0x80, 0x0 ;  /* 0x000000000000781c */ /* 0x000fe20003f2f008 */
[----:B------:R4:W-:Y:S01]  /*4e10*/  MUFU.EX2 R171, R9 ;  /* 0x0000000900ab7308 */ /* 0x0009e20000000800 */
[----:B------:R-:W-:Y:S01]  /*4e20*/  PLOP3.LUT P3, PT, PT, PT, UP0, 0x80, 0x0 ;  /* 0x000000000000781c */ /* 0x000fe20003f6f008 */
[----:B------:R-:W-:Y:S01]  /*4e30*/  FFMA.FTZ R23, R23, UR13, -R4 ;  /* 0x0000000d17177c23 */ /* 0x000fe20008010804 */
[----:B------:R-:W-:Y:S02]  /*4e40*/  @P2 FSEL R25, R25, -INF , !P4 ;  /* 0xff80000019192808 */ /* 0x000fe40006000000 */
[----:B------:R-:W-:Y:S02]  /*4e50*/  PLOP3.LUT P2, PT, PT, PT, UP0, 0x80, 0x0 ;  /* 0x000000000000781c */ /* 0x000fe40003f4f008 */
[----:B------:R-:W-:Y:S01]  /*4e60*/  LOP3.LUT R144, R7, UR11, R144, 0x96, !PT ;  /* 0x0000000b07907c12 */ /* 0x000fe2000f8e9690 */
[----:B------:R-:W-:Y:S01]  /*4e70*/  UIADD3 UR11, UR10, -0x4ab325aa, URZ ;  /* 0xb54cda560a0b7890 */ /* 0x000fe2000fffe03f */
[----:B------:R-:W-:Y:S01]  /*4e80*/  @P0 FSEL R28, R28, -INF , !P5 ;  /* 0xff8000001c1c0808 */ /* 0x000fe20006800000 */
[----:B------:R-:W4:Y:S01]  /*4e90*/  MUFU.EX2 R233, R233 ;  /* 0x000000e900e97308 */ /* 0x000f220000000800 */
[----:B------:R-:W-:Y:S01]  /*4ea0*/  PLOP3.LUT P0, PT, PT, PT, UP0, 0x80, 0x0 ;  /* 0x000000000000781c */ /* 0x000fe20003f0f008 */
[--C-:B------:R-:W-:Y:S01]  /*4eb0*/  FFMA.FTZ R25, R25, UR13, -R2.reuse ;  /* 0x0000000d19197c23 */ /* 0x100fe20008010802 */
[----:B------:R-:W-:Y:S01]  /*4ec0*/  @P1 FSEL R30, R30, -INF , !P5 ;  /* 0xff8000001e1e1808 */ /* 0x000fe20006800000 */
[----:B------:R-:W-:Y:S01]  /*4ed0*/  FFMA.FTZ R28, R28, UR13, -R2 ;  /* 0x0000000d1c1c7c23 */ /* 0x000fe20008010802 */
[----:B------:R-:W-:Y:S02]  /*4ee0*/  PLOP3.LUT P1, PT, PT, PT, UP0, 0x80, 0x0 ;  /* 0x000000000000781c */ /* 0x000fe40003f2f008 */
[----:B------:R-:W-:Y:S01]  /*4ef0*/  LOP3.LUT R145, R6, 0xffff, RZ, 0xc0, !PT ;  /* 0x0000ffff06917812 */ /* 0x000fe200078ec0ff */
[----:B------:R-:W-:Y:S01]  /*4f00*/  IMAD.WIDE.U32 R6, R158, -0x326172a9, RZ ;  /* 0xcd9e8d579e067825 */ /* 0x000fe200078e00ff */
[----:B------:R-:W-:Y:S01]  /*4f10*/  @P2 FSEL R32, R32, -INF , !P5 ;  /* 0xff80000020202808 */ /* 0x000fe20006800000 */
[----:B------:R-:W4:Y:S01]  /*4f20*/  MUFU.EX2 R166, R14 ;  /* 0x0000000e00a67308 */ /* 0x000f220000000800 */
[----:B------:R-:W-:Y:S01]  /*4f30*/  PLOP3.LUT P2, PT, PT, PT, UP0, 0x80, 0x0 ;  /* 0x000000000000781c */ /* 0x000fe20003f4f008 */
[----:B------:R-:W-:Y:S01]  /*4f40*/  FFMA.FTZ R30, R30, UR13, -R0 ;  /* 0x0000000d1e1e7c23 */ /* 0x000fe20008010800 */
[----:B------:R-:W-:Y:S01]  /*4f50*/  LOP3.LUT R133, R6, 0xffff, RZ, 0xc0, !PT ;  /* 0x0000ffff06857812 */ /* 0x000fe200078ec0ff */
[----:B------:R-:W-:Y:S01]  /*4f60*/  FFMA.FTZ R32, R32, UR13, -R140 ;  /* 0x0000000d20207c23 */ /* 0x000fe2000801088c */
[----:B------:R-:W-:Y:S02]  /*4f70*/  LOP3.LUT R135, R6, 0xff, RZ, 0xc0, !PT ;  /* 0x000000ff06877812 */ /* 0x000fe400078ec0ff */
[--C-:B------:R-:W-:Y:S03]  /*4f80*/  SHF.R.U32.HI R136, RZ, 0x18, R6.reuse ;  /* 0x00000018ff887819 */ /* 0x100fe60000011606 */
[----:B------:R-:W4:Y:S01]  /*4f90*/  MUFU.EX2 R164, R15 ;  /* 0x0000000f00a47308 */ /* 0x000f220000000800 */
[----:B------:R-:W-:Y:S02]  /*4fa0*/  SHF.R.U32.HI R134, RZ, 0x10, R6 ;  /* 0x00000010ff867819 */ /* 0x000fe40000011606 */
[----:B--2---:R-:W-:Y:S01]  /*4fb0*/  LOP3.LUT R8, R7, UR11, R160, 0x96, !PT ;  /* 0x0000000b07087c12 */ /* 0x004fe2000f8e96a0 */
[----:B------:R-:W-:Y:S01]  /*4fc0*/  IMAD.WIDE.U32 R6, R156, -0x326172a9, RZ ;  /* 0xcd9e8d579c067825 */ /* 0x000fe200078e00ff */
[----:B------:R-:W-:Y:S02]  /*4fd0*/  @P3 FSEL R27, R27, -INF , !P4 ;  /* 0xff8000001b1b3808 */ /* 0x000fe40006000000 */
[----:B------:R-:W-:Y:S03]  /*4fe0*/  @P0 FSEL R34, R34, -INF , !P5 ;  /* 0xff80000022220808 */ /* 0x000fe60006800000 */
[----:B------:R-:W2:Y:S01]  /*4ff0*/  MUFU.EX2 R158, R17 ;  /* 0x00000011009e7308 */ /* 0x000ea20000000800 */
[----:B------:R-:W-:Y:S01]  /*5000*/  @P1 FSEL R29, R29, -INF , !P6 ;  /* 0xff8000001d1d1808 */ /* 0x000fe20007000000 */
[----:B------:R-:W-:Y:S01]  /*5010*/  FFMA.FTZ R27, R27, UR13, -R0 ;  /* 0x0000000d1b1b7c23 */ /* 0x000fe20008010800 */
[----:B------:R-:W-:Y:S01]  /*5020*/  PLOP3.LUT P0, PT, PT, PT, UP0, 0x80, 0x0 ;  /* 0x000000000000781c */ /* 0x000fe20003f0f008 */
[----:B------:R-:W-:Y:S01]  /*5030*/  FFMA.FTZ R34, R34, UR13, -R4 ;  /* 0x0000000d22227c23 */ /* 0x000fe20008010804 */
[----:B------:R-:W-:Y:S01]  /*5040*/  ISETP.LE.U32.AND P3, PT, R5, UR14, PT ;  /* 0x0000000e05007c0c */ /* 0x000fe2000bf63070 */
[----:B------:R-:W-:Y:S01]  /*5050*/  FFMA.FTZ R2, R29, UR13, -R2 ;  /* 0x0000000d1d027c23 */ /* 0x000fe20008010802 */
[----:B------:R-:W-:Y:S03]  /*5060*/  LOP3.LUT R5, R7, UR11, R148, 0x96, !PT ;  /* 0x0000000b07057c12 */ /* 0x000fe6000f8e9694 */
[----:B------:R-:W-:Y:S01]  /*5070*/  MUFU.EX2 R162, R18 ;  /* 0x0000001200a27308 */ /* 0x000fe20000000800 */
[----:B------:R-:W-:Y:S02]  /*5080*/  PLOP3.LUT P1, PT, PT, PT, UP0, 0x80, 0x0 ;  /* 0x000000000000781c */ /* 0x000fe40003f2f008 */
[C---:B---3--:R-:W-:Y:S02]  /*5090*/  LOP3.LUT R10, R6.reuse, 0xffff, RZ, 0xc0, !PT ;  /* 0x0000ffff060a7812 */ /* 0x048fe400078ec0ff */
[----:B-1----:R-:W-:Y:S02]  /*50a0*/  LOP3.LUT R11, R6, 0xff, RZ, 0xc0, !PT ;  /* 0x000000ff060b7812 */ /* 0x002fe400078ec0ff */
[--C-:B----4-:R-:W-:Y:S03]  /*50b0*/  SHF.R.U32.HI R12, RZ, 0x10, R6.reuse ;  /* 0x00000010ff0c7819 */ /* 0x110fe60000011606 */
[----:B------:R-:W1:Y:S01]  /*50c0*/  MUFU.EX2 R161, R19 ;  /* 0x0000001300a17308 */ /* 0x000e620000000800 */
[----:B------:R-:W-:Y:S02]  /*50d0*/  SHF.R.U32.HI R13, RZ, 0x18, R6 ;  /* 0x00000018ff0d7819 */ /* 0x000fe40000011606 */
[C---:B------:R-:W-:Y:S02]  /*50e0*/  LOP3.LUT R9, R8.reuse, 0xff, RZ, 0xc0, !PT ;  /* 0x000000ff08097812 */ /* 0x040fe400078ec0ff */
[--C-:B------:R-:W-:Y:S02]  /*50f0*/  SHF.R.U32.HI R6, RZ, 0x18, R8.reuse ;  /* 0x00000018ff067819 */ /* 0x100fe40000011608 */
[----:B------:R-:W-:Y:S03]  /*5100*/  SHF.R.U32.HI R7, RZ, 0x10, R8 ;  /* 0x00000010ff077819 */ /* 0x000fe60000011608 */
[----:B------:R-:W-:Y:S01]  /*5110*/  MUFU.EX2 R150, R2 ;  /* 0x0000000200967308 */ /* 0x000fe20000000800 */
[----:B------:R-:W-:Y:S02]  /*5120*/  LOP3.LUT R8, R8, 0xffff, RZ, 0xc0, !PT ;  /* 0x0000ffff08087812 */ /* 0x000fe400078ec0ff */
[----:B------:R-:W-:Y:S02]  /*5130*/  @P2 FSEL R31, R31, -INF , !P6 ;  /* 0xff8000001f1f2808 */ /* 0x000fe40007000000 */
[----:B------:R-:W-:Y:S02]  /*5140*/  ISETP.LE.U32.AND P2, PT, R6, UR14, PT ;  /* 0x0000000e06007c0c */ /* 0x000fe4000bf43070 */
[----:B------:R-:W-:Y:S03]  /*5150*/  SHF.R.U32.HI R6, RZ, 0x8, R8 ;  /* 0x00000008ff067819 */ /* 0x000fe60000011608 */
[----:B------:R-:W-:Y:S01]  /*5160*/  MUFU.EX2 R151, R21 ;  /* 0x0000001500977308 */ /* 0x000fe20000000800 */
[----:B------:R-:W-:Y:S01]  /*5170*/  LOP3.LUT R7, R7, 0xff, RZ, 0xc0, !PT ;  /* 0x000000ff07077812 */ /* 0x000fe200078ec0ff */
[----:B------:R-:W-:Y:S01]  /*5180*/  FFMA.FTZ R0, R31, UR13, -R0 ;  /* 0x0000000d1f007c23 */ /* 0x000fe20008010800 */
[----:B------:R-:W-:Y:S02]  /*5190*/  LOP3.LUT R6, R6, 0xffff, RZ, 0xc0, !PT ;  /* 0x0000ffff06067812 */ /* 0x000fe400078ec0ff */
[----:B------:R-:W-:Y:S02]  /*51a0*/  @P0 FSEL R33, R33, -INF , !P6 ;  /* 0xff80000021210808 */ /* 0x000fe40007000000 */
[----:B------:R-:W-:Y:S03]  /*51b0*/  @P1 FSEL R35, R35, -INF , !P6 ;  /* 0xff80000023231808 */ /* 0x000fe60007000000 */
[----:B------:R-:W-:Y:S01]  /*51c0*/  MUFU.EX2 R155, R22 ;  /* 0x00000016009b7308 */ /* 0x000fe20000000800 */
[----:B------:R-:W-:Y:S01]  /*51d0*/  ISETP.LE.U32.AND P0, PT, R7, UR14, PT ;  /* 0x0000000e07007c0c */ /* 0x000fe2000bf03070 */
[----:B------:R-:W-:Y:S01]  /*51e0*/  @!P2 FADD.FTZ R233, -R233, -RZ ;  /* 0x800000ffe9e9a221 */ /* 0x000fe20000010100 */
[----:B------:R-:W-:Y:S01]  /*51f0*/  ISETP.LE.U32.AND P6, PT, R6, UR14, PT ;  /* 0x0000000e06007c0c */ /* 0x000fe2000bfc3070 */
[----:B------:R-:W-:Y:S01]  /*5200*/  FFMA.FTZ R140, R33, UR13, -R140 ;  /* 0x0000000d218c7c23 */ /* 0x000fe2000801088c */
[----:B------:R-:W-:Y:S01]  /*5210*/  LOP3.LUT R7, R5, 0xff, RZ, 0xc0, !PT ;  /* 0x000000ff05077812 */ /* 0x000fe200078ec0ff */
[----:B------:R-:W-:Y:S01]  /*5220*/  FFMA.FTZ R4, R35, UR13, -R4 ;  /* 0x0000000d23047c23 */ /* 0x000fe20008010804 */
[----:B------:R-:W-:Y:S03]  /*5230*/  LOP3.LUT R6, R5, 0xffff, RZ, 0xc0, !PT ;  /* 0x0000ffff05067812 */ /* 0x000fe600078ec0ff */
[----:B------:R-:W-:Y:S01]  /*5240*/  MUFU.EX2 R157, R25 ;  /* 0x00000019009d7308 */ /* 0x000fe20000000800 */
[----:B------:R-:W-:Y:S02]  /*5250*/  ISETP.LE.U32.AND P1, PT, R7, UR14, PT ;  /* 0x0000000e07007c0c */ /* 0x000fe4000bf23070 */
[--C-:B------:R-:W-:Y:S02]  /*5260*/  SHF.R.U32.HI R8, RZ, 0x10, R5.reuse ;  /* 0x00000010ff087819 */ /* 0x100fe40000011605 */
[----:B------:R-:W-:Y:S01]  /*5270*/  SHF.R.U32.HI R7, RZ, 0x18, R5 ;  /* 0x00000018ff077819 */ /* 0x000fe20000011605 */
[----:B------:R-:W-:Y:S01]  /*5280*/  @!P0 FADD.FTZ R234, -R234, -RZ ;  /* 0x800000ffeaea8221 */ /* 0x000fe20000010100 */
[----:B------:R-:W-:Y:S01]  /*5290*/  ISETP.LE.U32.AND P5, PT, R9, UR14, PT ;  /* 0x0000000e09007c0c */ /* 0x000fe2000bfa3070 */
[----:B------:R-:W-:Y:S01]  /*52a0*/  @!P6 FADD.FTZ R169, -R169, -RZ ;  /* 0x800000ffa9a9e221 */ /* 0x000fe20000010100 */
[----:B------:R-:W-:Y:S01]  /*52b0*/  SHF.R.U32.HI R5, RZ, 0x8, R6 ;  /* 0x00000008ff057819 */ /* 0x000fe20000011606 */
[----:B------:R-:W-:Y:S01]  /*52c0*/  MUFU.EX2 R160, R26 ;  /* 0x0000001a00a07308 */ /* 0x000fe20000000800 */
[----:B------:R-:W-:Y:S02]  /*52d0*/  LOP3.LUT R6, R8, 0xff, RZ, 0xc0, !PT ;  /* 0x000000ff08067812 */ /* 0x000fe400078ec0ff */
[----:B------:R-:W-:Y:S01]  /*52e0*/  LOP3.LUT R5, R5, 0xffff, RZ, 0xc0, !PT ;  /* 0x0000ffff05057812 */ /* 0x000fe200078ec0ff */
[----:B------:R-:W-:Y:S01]  /*52f0*/  @!P1 FADD.FTZ R232, -R232, -RZ ;  /* 0x800000ffe8e89221 */ /* 0x000fe20000010100 */
[----:B------:R-:W-:Y:S02]  /*5300*/  ISETP.LE.U32.AND P0, PT, R6, UR14, PT ;  /* 0x0000000e06007c0c */ /* 0x000fe4000bf03070 */
[----:B------:R-:W-:Y:S03]  /*5310*/  ISETP.LE.U32.AND P6, PT, R5, UR14, PT ;  /* 0x0000000e05007c0c */ /* 0x000fe6000bfc3070 */
[----:B------:R-:W3:Y:S01]  /*5320*/  MUFU.EX2 R152, R20 ;  /* 0x0000001400987308 */ /* 0x000ee20000000800 */
[----:B------:R-:W-:Y:S01]  /*5330*/  ISETP.LE.U32.AND P2, PT, R11, UR14, PT ;  /* 0x0000000e0b007c0c */ /* 0x000fe2000bf43070 */
[----:B------:R-:W-:Y:S01]  /*5340*/  @!P5 FADD.FTZ R170, -R170, -RZ ;  /* 0x800000ffaaaad221 */ /* 0x000fe20000010100 */
[----:B------:R-:W-:Y:S02]  /*5350*/  ISETP.LE.U32.AND P5, PT, R7, UR14, PT ;  /* 0x0000000e07007c0c */ /* 0x000fe4000bfa3070 */
[----:B------:R-:W-:Y:S02]  /*5360*/  LOP3.LUT R6, R12, 0xff, RZ, 0xc0, !PT ;  /* 0x000000ff0c067812 */ /* 0x000fe400078ec0ff */
[----:B------:R-:W-:Y:S03]  /*5370*/  SHF.R.U32.HI R5, RZ, 0x8, R10 ;  /* 0x00000008ff057819 */ /* 0x000fe6000001160a */
[----:B------:R-:W-:Y:S01]  /*5380*/  MUFU.EX2 R148, R32 ;  /* 0x0000002000947308 */ /* 0x000fe20000000800 */
[----:B------:R-:W-:Y:S01]  /*5390*/  SHF.R.U32.HI R7, RZ, 0x10, R141 ;  /* 0x00000010ff077819 */ /* 0x000fe2000001168d */
[----:B------:R-:W-:Y:S01]  /*53a0*/  @!P0 FADD.FTZ R235, -R235, -RZ ;  /* 0x800000ffebeb8221 */ /* 0x000fe20000010100 */
[----:B------:R-:W-:Y:S01]  /*53b0*/  LOP3.LUT R5, R5, 0xffff, RZ, 0xc0, !PT ;  /* 0x0000ffff05057812 */ /* 0x000fe200078ec0ff */
[----:B------:R-:W-:Y:S01]  /*53c0*/  @!P6 FADD.FTZ R171, -R171, -RZ ;  /* 0x800000ffababe221 */ /* 0x000fe20000010100 */
[----:B------:R-:W-:Y:S01]  /*53d0*/  ISETP.LE.U32.AND P6, PT, R6, UR14, PT ;  /* 0x0000000e06007c0c */ /* 0x000fe2000bfc3070 */
[----:B------:R-:W-:Y:S01]  /*53e0*/  @!P2 FADD.FTZ R167, -R167, -RZ ;  /* 0x800000ffa7a7a221 */ /* 0x000fe20000010100 */
[----:B------:R-:W-:Y:S01]  /*53f0*/  ISETP.LE.U32.AND P1, PT, R5, UR14, PT ;  /* 0x0000000e05007c0c */ /* 0x000fe2000bf23070 */
[----:B------:R-:W-:Y:S01]  /*5400*/  @!P5 FADD.FTZ R168, -R168, -RZ ;  /* 0x800000ffa8a8d221 */ /* 0x000fe20000010100 */
[----:B------:R-:W-:Y:S01]  /*5410*/  SHF.R.U32.HI R5, RZ, 0x8, R133 ;  /* 0x00000008ff057819 */ /* 0x000fe20000011685 */
[----:B------:R4:W-:Y:S01]  /*5420*/  MUFU.EX2 R146, R140 ;  /* 0x0000008c00927308 */ /* 0x0009e20000000800 */
[----:B------:R-:W-:Y:S02]  /*5430*/  ISETP.LE.U32.AND P5, PT, R13, UR14, PT ;  /* 0x0000000e0d007c0c */ /* 0x000fe4000bfa3070 */
[----:B------:R-:W-:Y:S02]  /*5440*/  ISETP.LE.U32.AND P2, PT, R135, UR14, PT ;  /* 0x0000000e87007c0c */ /* 0x000fe4000bf43070 */
[----:B------:R-:W-:Y:S02]  /*5450*/  LOP3.LUT R5, R5, 0xffff, RZ, 0xc0, !PT ;  /* 0x0000ffff05057812 */ /* 0x000fe400078ec0ff */
[----:B------:R-:W-:Y:S01]  /*5460*/  LOP3.LUT R6, R134, 0xff, RZ, 0xc0, !PT ;  /* 0x000000ff86067812 */ /* 0x000fe200078ec0ff */
[----:B------:R-:W-:Y:S01]  /*5470*/  @!P6 FADD.FTZ R166, -R166, -RZ ;  /* 0x800000ffa6a6e221 */ /* 0x000fe20000010100 */
[----:B------:R-:W-:Y:S01]  /*5480*/  ISETP.LE.U32.AND P6, PT, R5, UR14, PT ;  /* 0x0000000e05007c0c */ /* 0x000fe2000bfc3070 */
[----:B------:R-:W-:Y:S01]  /*5490*/  @!P1 FADD.FTZ R165, -R165, -RZ ;  /* 0x800000ffa5a59221 */ /* 0x000fe20000010100 */
[----:B------:R-:W-:Y:S01]  /*54a0*/  LOP3.LUT R5, R144, 0xff, RZ, 0xc0, !PT ;  /* 0x000000ff90057812 */ /* 0x000fe200078ec0ff */
[----:B------:R-:W3:Y:S01]  /*54b0*/  MUFU.EX2 R154, R23 ;  /* 0x00000017009a7308 */ /* 0x000ee20000000800 */
[----:B------:R-:W-:Y:S01]  /*54c0*/  ISETP.LE.U32.AND P1, PT, R136, UR14, PT ;  /* 0x0000000e88007c0c */ /* 0x000fe2000bf23070 */
[----:B------:R-:W-:Y:S01]  /*54d0*/  @!P5 FADD.FTZ R164, -R164, -RZ ;  /* 0x800000ffa4a4d221 */ /* 0x000fe20000010100 */
[----:B------:R-:W-:Y:S01]  /*54e0*/  ISETP.LE.U32.AND P5, PT, R6, UR14, PT ;  /* 0x0000000e06007c0c */ /* 0x000fe2000bfa3070 */
[----:B------:R-:W-:Y:S01]  /*54f0*/  @!P2 FADD.FTZ R163, -R163, -RZ ;  /* 0x800000ffa3a3a221 */ /* 0x000fe20000010100 */
[----:B------:R-:W-:Y:S01]  /*5500*/  LOP3.LUT R6, R144, 0xffff, RZ, 0xc0, !PT ;  /* 0x0000ffff90067812 */ /* 0x000fe200078ec0ff */
[----:B----4-:R-:W-:Y:S01]  /*5510*/  IMAD.U32 R140, RZ, RZ, UR19 ;  /* 0x00000013ff8c7e24 */ /* 0x010fe2000f8e00ff */
[----:B------:R-:W-:Y:S03]  /*5520*/  ISETP.LE.U32.AND P2, PT, R5, UR14, PT ;  /* 0x0000000e05007c0c */ /* 0x000fe6000bf43070 */
[----:B------:R-:W-:Y:S01]  /*5530*/  MUFU.EX2 R159, R24 ;  /* 0x00000018009f7308 */ /* 0x000fe20000000800 */
[----:B------:R-:W-:Y:S01]  /*5540*/  SHF.R.U32.HI R5, RZ, 0x18, R144 ;  /* 0x00000018ff057819 */ /* 0x000fe20000011690 */
[----:B--2---:R-:W-:Y:S01]  /*5550*/  @!P6 FADD.FTZ R158, -R158, -RZ ;  /* 0x800000ff9e9ee221 */ /* 0x004fe20000010100 */
[----:B------:R-:W-:Y:S02]  /*5560*/  SHF.R.U32.HI R6, RZ, 0x8, R6 ;  /* 0x00000008ff067819 */ /* 0x000fe40000011606 */
[----:B------:R-:W-:Y:S01]  /*5570*/  SHF.R.U32.HI R144, RZ, 0x10, R144 ;  /* 0x00000010ff907819 */ /* 0x000fe20000011690 */
[----:B-1----:R-:W-:Y:S01]  /*5580*/  @!P1 FADD.FTZ R161, -R161, -RZ ;  /* 0x800000ffa1a19221 */ /* 0x002fe20000010100 */
[----:B------:R-:W-:Y:S01]  /*5590*/  ISETP.LE.U32.AND P6, PT, R5, UR14, PT ;  /* 0x0000000e05007c0c */ /* 0x000fe2000bfc3070 */
[----:B------:R-:W-:Y:S01]  /*55a0*/  @!P5 FADD.FTZ R162, -R162, -RZ ;  /* 0x800000ffa2a2d221 */ /* 0x000fe20000010100 */
[----:B------:R-:W-:Y:S01]  /*55b0*/  LOP3.LUT R5, R6, 0xffff, RZ, 0xc0, !PT ;  /* 0x0000ffff06057812 */ /* 0x000fe200078ec0ff */
[----:B------:R-:W-:Y:S01]  /*55c0*/  MUFU.EX2 R156, R27 ;  /* 0x0000001b009c7308 */ /* 0x000fe20000000800 */
[----:B------:R-:W-:Y:S01]  /*55d0*/  LOP3.LUT R6, R144, 0xff, RZ, 0xc0, !PT ;  /* 0x000000ff90067812 */ /* 0x000fe200078ec0ff */
[----:B---3--:R-:W-:Y:S01]  /*55e0*/  @!P2 FADD.FTZ R152, -R152, -RZ ;  /* 0x800000ff9898a221 */ /* 0x008fe20000010100 */
[----:B------:R-:W-:Y:S02]  /*55f0*/  ISETP.LE.U32.AND P5, PT, R5, UR14, PT ;  /* 0x0000000e05007c0c */ /* 0x000fe4000bfa3070 */
[----:B------:R-:W-:Y:S02]  /*5600*/  ISETP.LE.U32.AND P1, PT, R6, UR14, PT ;  /* 0x0000000e06007c0c */ /* 0x000fe4000bf23070 */
[----:B------:R-:W-:Y:S03]  /*5610*/  LOP3.LUT R5, R141, 0xffff, RZ, 0xc0, !PT ;  /* 0x0000ffff8d057812 */ /* 0x000fe600078ec0ff */
[----:B------:R-:W-:Y:S01]  /*5620*/  MUFU.EX2 R144, R0 ;  /* 0x0000000000907308 */ /* 0x000fe20000000800 */
[----:B------:R-:W-:Y:S01]  /*5630*/  LOP3.LUT R2, R7, 0xff, RZ, 0xc0, !PT ;  /* 0x000000ff07027812 */ /* 0x000fe200078ec0ff */
[----:B------:R-:W-:Y:S01]  /*5640*/  @!P6 FADD.FTZ R154, -R154, -RZ ;  /* 0x800000ff9a9ae221 */ /* 0x000fe20000010100 */
[----:B------:R-:W-:Y:S02]  /*5650*/  SHF.R.U32.HI R5, RZ, 0x8, R5 ;  /* 0x00000008ff057819 */ /* 0x000fe40000011605 */
[----:B------:R-:W-:Y:S02]  /*5660*/  ISETP.LE.U32.AND P4, PT, R132, UR14, PT ;  /* 0x0000000e84007c0c */ /* 0x000fe4000bf83070 */
[----:B------:R-:W-:Y:S01]  /*5670*/  LOP3.LUT R5, R5, 0xffff, RZ, 0xc0, !PT ;  /* 0x0000ffff05057812 */ /* 0x000fe200078ec0ff */
[----:B------:R-:W-:Y:S01]  /*5680*/  @!P5 FADD.FTZ R151, -R151, -RZ ;  /* 0x800000ff9797d221 */ /* 0x000fe20000010100 */
[----:B------:R-:W-:Y:S01]  /*5690*/  LOP3.LUT R137, R142, 0xff, RZ, 0xc0, !PT ;  /* 0x000000ff8e897812 */ /* 0x000fe200078ec0ff */
[----:B------:R-:W-:Y:S01]  /*56a0*/  @!P1 FADD.FTZ R155, -R155, -RZ ;  /* 0x800000ff9b9b9221 */ /* 0x000fe20000010100 */
[----:B------:R-:W-:Y:S01]  /*56b0*/  ISETP.LE.U32.AND P5, PT, R5, UR14, PT ;  /* 0x0000000e05007c0c */ /* 0x000fe2000bfa3070 */
[----:B------:R-:W-:Y:S01]  /*56c0*/  MUFU.EX2 R153, R28 ;  /* 0x0000001c00997308 */ /* 0x000fe20000000800 */
[----:B------:R-:W-:Y:S02]  /*56d0*/  ISETP.LE.U32.AND P1, PT, R2, UR14, PT ;  /* 0x0000000e02007c0c */ /* 0x000fe4000bf23070 */
[----:B------:R-:W-:Y:S02]  /*56e0*/  SHF.R.U32.HI R2, RZ, 0x8, R145 ;  /* 0x00000008ff027819 */ /* 0x000fe40000011691 */
[--C-:B------:R-:W-:Y:S01]  /*56f0*/  SHF.R.U32.HI R138, RZ, 0x18, R142.reuse ;  /* 0x00000018ff8a7819 */ /* 0x100fe2000001168e */
[----:B------:R-:W-:Y:S01]  /*5700*/  @!P4 FADD.FTZ R148, -R148, -RZ ;  /* 0x800000ff9494c221 */ /* 0x000fe20000010100 */
[----:B------:R-:W-:Y:S03]  /*5710*/  SHF.R.U32.HI R139, RZ, 0x10, R142 ;  /* 0x00000010ff8b7819 */ /* 0x000fe6000001168e */
[----:B------:R-:W1:Y:S01]  /*5720*/  MUFU.EX2 R145, R4 ;  /* 0x0000000400917308 */ /* 0x000e620000000800 */
[----:B------:R-:W-:Y:S02]  /*5730*/  LOP3.LUT R5, R147, 0xff, RZ, 0xc0, !PT ;  /* 0x000000ff93057812 */ /* 0x000fe400078ec0ff */
[----:B------:R-:W-:Y:S01]  /*5740*/  LOP3.LUT R2, R2, 0xffff, RZ, 0xc0, !PT ;  /* 0x0000ffff02027812 */ /* 0x000fe200078ec0ff */
[----:B------:R-:W-:Y:S01]  /*5750*/  @!P5 FADD.FTZ R157, -R157, -RZ ;  /* 0x800000ff9d9dd221 */ /* 0x000fe20000010100 */
[----:B------:R-:W-:Y:S01]  /*5760*/  LOP3.LUT R142, R142, 0xffff, RZ, 0xc0, !PT ;  /* 0x0000ffff8e8e7812 */ /* 0x000fe200078ec0ff */
[----:B------:R-:W-:Y:S01]  /*5770*/  @!P1 FADD.FTZ R160, -R160, -RZ ;  /* 0x800000ffa0a09221 */ /* 0x000fe20000010100 */
[----:B------:R-:W-:Y:S03]  /*5780*/  ISETP.LE.U32.AND P1, PT, R5, UR14, PT ;  /* 0x0000000e05007c0c */ /* 0x000fe6000bf23070 */
[----:B------:R-:W2:Y:S01]  /*5790*/  MUFU.EX2 R147, R34 ;  /* 0x0000002200937308 */ /* 0x000ea20000000800 */
[----:B------:R-:W-:Y:S02]  /*57a0*/  LOP3.LUT R6, R141, 0xff, RZ, 0xc0, !PT ;  /* 0x000000ff8d067812 */ /* 0x000fe400078ec0ff */
[----:B------:R-:W-:Y:S02]  /*57b0*/  ISETP.LE.U32.AND P5, PT, R2, UR14, PT ;  /* 0x0000000e02007c0c */ /* 0x000fe4000bfa3070 */
[----:B------:R-:W-:Y:S02]  /*57c0*/  LOP3.LUT R5, R139, 0xff, RZ, 0xc0, !PT ;  /* 0x000000ff8b057812 */ /* 0x000fe400078ec0ff */
[----:B------:R-:W-:Y:S03]  /*57d0*/  SHF.R.U32.HI R2, RZ, 0x8, R142 ;  /* 0x00000008ff027819 */ /* 0x000fe6000001168e */
[----:B------:R-:W3:Y:S01]  /*57e0*/  MUFU.EX2 R149, R30 ;  /* 0x0000001e00957308 */ /* 0x000ee20000000800 */
[----:B------:R-:W-:Y:S01]  /*57f0*/  ISETP.LE.U32.AND P2, PT, R6, UR14, PT ;  /* 0x0000000e06007c0c */ /* 0x000fe2000bf43070 */
[----:B-1----:R-:W-:Y:S01]  /*5800*/  @!P3 FADD.FTZ R145, -R145, -RZ ;  /* 0x800000ff9191b221 */ /* 0x002fe20000010100 */
[----:B------:R-:W-:Y:S02]  /*5810*/  LOP3.LUT R6, R2, 0xffff, RZ, 0xc0, !PT ;  /* 0x0000ffff02067812 */ /* 0x000fe400078ec0ff */
[----:B------:R-:W-:Y:S02]  /*5820*/  ISETP.LE.U32.AND P4, PT, R5, UR14, PT ;  /* 0x0000000e05007c0c */ /* 0x000fe4000bf83070 */
[----:B------:R-:W-:Y:S01]  /*5830*/  F2FP.RELU.BF16.F32.PACK_AB R2, R233, R234 ;  /* 0x000000eae902723e */ /* 0x000fe200000018ff */
[----:B------:R-:W-:Y:S01]  /*5840*/  @!P5 FADD.FTZ R146, -R146, -RZ ;  /* 0x800000ff9292d221 */ /* 0x000fe20000010100 */
[----:B------:R-:W-:Y:S01]  /*5850*/  F2FP.RELU.BF16.F32.PACK_AB R5, R169, R170 ;  /* 0x000000aaa905723e */ /* 0x000fe200000018ff */
[----:B--2---:R-:W-:Y:S01]  /*5860*/  @!P1 FADD.FTZ R147, -R147, -RZ ;  /* 0x800000ff93939221 */ /* 0x004fe20000010100 */
[----:B------:R-:W-:Y:S01]  /*5870*/  ISETP.LE.U32.AND P5, PT, R6, UR14, PT ;  /* 0x0000000e06007c0c */ /* 0x000fe2000bfa3070 */
[----:B------:R1:W-:Y:S01]  /*5880*/  STS [R238+0x13400], R2 ;  /* 0x01340002ee007388 */ /* 0x0003e20000000800 */
[----:B------:R-:W-:Y:S01]  /*5890*/  F2FP.RELU.BF16.F32.PACK_AB R6, R171, R232 ;  /* 0x000000e8ab06723e */ /* 0x000fe200000018ff */
[----:B------:R-:W-:Y:S01]  /*58a0*/  @!P2 FADD.FTZ R159, -R159, -RZ ;  /* 0x800000ff9f9fa221 */ /* 0x000fe20000010100 */
[----:B------:R-:W-:Y:S01]  /*58b0*/  F2FP.RELU.BF16.F32.PACK_AB R4, R168, R235 ;  /* 0x000000eba804723e */ /* 0x000fe200000018ff */
[----:B------:R2:W-:Y:S01]  /*58c0*/  STS [R238+0x13000], R5 ;  /* 0x01300005ee007388 */ /* 0x0005e20000000800 */
[----:B------:R-:W-:Y:S01]  /*58d0*/  SHF.R.U32.HI R141, RZ, 0x18, R141 ;  /* 0x00000018ff8d7819 */ /* 0x000fe2000001168d */
[----:B---3--:R-:W-:Y:S01]  /*58e0*/  @!P4 FADD.FTZ R149, -R149, -RZ ;  /* 0x800000ff9595c221 */ /* 0x008fe20000010100 */
[----:B------:R-:W-:Y:S02]  /*58f0*/  ISETP.LE.U32.AND P0, PT, R137, UR14, PT ;  /* 0x0000000e89007c0c */ /* 0x000fe4000bf03070 */
[----:B------:R-:W-:Y:S01]  /*5900*/  ISETP.LE.U32.AND P2, PT, R141, UR14, PT ;  /* 0x0000000e8d007c0c */ /* 0x000fe2000bf43070 */
[----:B------:R-:W-:Y:S01]  /*5910*/  IMAD.U32 R141, RZ, RZ, UR18 ;  /* 0x00000012ff8d7e24 */ /* 0x000fe2000f8e00ff */
[----:B------:R-:W-:Y:S01]  /*5920*/  F2FP.RELU.BF16.F32.PACK_AB R0, R146, R148 ;  /* 0x000000949200723e */ /* 0x000fe200000018ff */
[----:B------:R-:W-:Y:S01]  /*5930*/  @!P5 FADD.FTZ R150, -R150, -RZ ;  /* 0x800000ff9696d221 */ /* 0x000fe20000010100 */
[----:B------:R-:W-:Y:S02]  /*5940*/  ISETP.LE.U32.AND P6, PT, R138, UR14, PT ;  /* 0x0000000e8a007c0c */ /* 0x000fe4000bfc3070 */
[----:B------:R-:W-:Y:S02]  /*5950*/  FSETP.GE.FTZ.AND P4, PT, R163, RZ, PT ;  /* 0x000000ffa300720b */ /* 0x000fe40003f96000 */
[----:B------:R-:W-:Y:S02]  /*5960*/  FSETP.GE.FTZ.AND P1, PT, R151, RZ, PT ;  /* 0x000000ff9700720b */ /* 0x000fe40003f36000 */
[----:B------:R-:W-:Y:S01]  /*5970*/  FSETP.GE.FTZ.AND P3, PT, R158, RZ, PT ;  /* 0x000000ff9e00720b */ /* 0x000fe20003f76000 */
[----:B------:R-:W-:Y:S02]  /*5980*/  @!P0 FADD.FTZ R153, -R153, -RZ ;  /* 0x800000ff99998221 */ /* 0x000fe40000010100 */
[----:B------:R-:W-:Y:S01]  /*5990*/  @!P2 FADD.FTZ R156, -R156, -RZ ;  /* 0x800000ff9c9ca221 */ /* 0x000fe20000010100 */
[----:B------:R-:W-:Y:S02]  /*59a0*/  FSETP.GE.FTZ.AND P2, PT, R152, RZ, PT ;  /* 0x000000ff9800720b */ /* 0x000fe40003f56000 */
[----:B-1----:R-:W-:Y:S01]  /*59b0*/  F2FP.RELU.BF16.F32.PACK_AB R2, R161, R162 ;  /* 0x000000a2a102723e */ /* 0x002fe200000018ff */
[----:B------:R-:W-:Y:S01]  /*59c0*/  @!P6 FADD.FTZ R144, -R144, -RZ ;  /* 0x800000ff9090e221 */ /* 0x000fe20000010100 */
[----:B--2---:R-:W-:Y:S03]  /*59d0*/  F2FP.RELU.BF16.F32.PACK_AB R5, R158, R163 ;  /* 0x000000a39e05723e */ /* 0x004fe600000018ff */
[----:B------:R1:W-:Y:S04]  /*59e0*/  STS [R240+0x13400], R2 ;  /* 0x01340002f0007388 */ /* 0x0003e80000000800 */
[----:B------:R2:W-:Y:S04]  /*59f0*/  STS [R240+0x13000], R5 ;  /* 0x01300005f0007388 */ /* 0x0005e80000000800 */
[----:B------:R3:W-:Y:S04]  /*5a00*/  STS [R238+0x14000], R6 ;  /* 0x01400006ee007388 */ /* 0x0007e80000000800 */
[----:B------:R4:W-:Y:S01]  /*5a10*/  STS [R238+0x14400], R4 ;  /* 0x01440004ee007388 */ /* 0x0009e20000000800 */
[----:B-1----:R-:W-:Y:S02]  /*5a20*/  F2FP.RELU.BF16.F32.PACK_AB R2, R154, R155 ;  /* 0x0000009b9a02723e */ /* 0x002fe400000018ff */
[----:B--2---:R-:W-:Y:S02]  /*5a30*/  F2FP.RELU.BF16.F32.PACK_AB R5, R164, R166 ;  /* 0x000000a6a405723e */ /* 0x004fe400000018ff */
[----:B---3--:R-:W-:Y:S03]  /*5a40*/  F2FP.RELU.BF16.F32.PACK_AB R6, R165, R167 ;  /* 0x000000a7a506723e */ /* 0x008fe600000018ff */
[----:B------:R1:W-:Y:S01]  /*5a50*/  STS [R240+0x14400], R5 ;  /* 0x01440005f0007388 */ /* 0x0003e20000000800 */
[----:B----4-:R-:W-:Y:S03]  /*5a60*/  F2FP.RELU.BF16.F32.PACK_AB R4, R151, R152 ;  /* 0x000000989704723e */ /* 0x010fe600000018ff */
[----:B------:R2:W-:Y:S04]  /*5a70*/  STS [R240+0x14000], R6 ;  /* 0x01400006f0007388 */ /* 0x0005e80000000800 */
[----:B------:R3:W-:Y:S04]  /*5a80*/  STS [R239+0x13000], R4 ;  /* 0x01300004ef007388 */ /* 0x0007e80000000800 */
[----:B------:R4:W-:Y:S04]  /*5a90*/  STS [R239+0x13400], R2 ;  /* 0x01340002ef007388 */ /* 0x0009e80000000800 */
[----:B------:R4:W-:Y:S01]  /*5aa0*/  STS [R237+0x13000], R0 ;  /* 0x01300000ed007388 */ /* 0x0009e20000000800 */
[----:B-1----:R-:W-:Y:S02]  /*5ab0*/  F2FP.RELU.BF16.F32.PACK_AB R5, R156, R160 ;  /* 0x000000a09c05723e */ /* 0x002fe400000018ff */
[----:B--2---:R-:W-:Y:S02]  /*5ac0*/  F2FP.RELU.BF16.F32.PACK_AB R6, R157, R159 ;  /* 0x0000009f9d06723e */ /* 0x004fe400000018ff */
[----:B---3--:R-:W-:Y:S02]  /*5ad0*/  F2FP.RELU.BF16.F32.PACK_AB R4, R145, R147 ;  /* 0x000000939104723e */ /* 0x008fe400000018ff */
[----:B----4-:R-:W-:Y:S03]  /*5ae0*/  F2FP.RELU.BF16.F32.PACK_AB R2, R150, R153 ;  /* 0x000000999602723e */ /* 0x010fe600000018ff */
[----:B------:R-:W-:Y:S01]  /*5af0*/  STS [R237+0x13400], R4 ;  /* 0x01340004ed007388 */ /* 0x000fe20000000800 */
[----:B------:R-:W-:Y:S03]  /*5b00*/  F2FP.RELU.BF16.F32.PACK_AB R0, R144, R149 ;  /* 0x000000959000723e */ /* 0x000fe600000018ff */
[----:B------:R-:W-:Y:S04]  /*5b10*/  STS [R239+0x14000], R6 ;  /* 0x01400006ef007388 */ /* 0x000fe80000000800 */
[----:B------:R-:W-:Y:S04]  /*5b20*/  STS [R239+0x14400], R5 ;  /* 0x01440005ef007388 */ /* 0x000fe80000000800 */
[----:B------:R1:W-:Y:S04]  /*5b30*/  STS [R237+0x14000], R2 ;  /* 0x01400002ed007388 */ /* 0x0003e80000000800 */
[----:B------:R2:W-:Y:S04]  /*5b40*/  STS [R237+0x14400], R0 ;  /* 0x01440000ed007388 */ /* 0x0005e80000000800 */
[----:B------:R-:W3:Y:S08]  /*5b50*/  LDSM.16.M88.4 R32, [R222+UR4+0x6000] ;  /* 0x00600004de20783b */ /* 0x000ef00008000200 */
[----:B------:R-:W4:Y:S08]  /*5b60*/  LDSM.16.M88.4 R28, [R222+UR4+0x6800] ;  /* 0x00680004de1c783b */ /* 0x000f300008000200 */
[----:B-1----:R-:W4:Y:S01]  /*5b70*/  LDL R2, [R1+0x4] ;  /* 0x0000040001027983 */ /* 0x002f220000100800 */
[----:B--2---:R-:W-:Y:S05]  /*5b80*/  IMAD.U32 R0, RZ, RZ, UR4 ;  /* 0x00000004ff007e24 */ /* 0x004fea000f8e00ff */
[----:B------:R-:W-:Y:S05]  /*5b90*/  IADD3 R0, R222, 0x6000, R0 ;  /* 0x00006000de007810 */ /* 0x000fea0007ffe000 */
[----:B------:R-:W-:Y:S05]  /*5ba0*/  IMAD.IADD R0, R0, 0x1, R228 ;  /* 0x0000000100007824 */ /* 0x000fea00078e02e4 */
[----:B------:R-:W1:Y:S01]  /*5bb0*/  LDSM.16.M88.4 R132, [R0] ;  /* 0x000000000084783b */ /* 0x000e620000000200 */
[-C--:B---3--:R-:W-:Y:S07]  /*5bc0*/  HMMA.16816.F32.BF16 R4, R32, R172.reuse, RZ ;  /* 0x000000ac2004723c */ /* 0x088fee00000418ff */
[----:B------:R-:W2:Y:S01]  /*5bd0*/  LDSM.16.M88.4 R136, [R0+0x800] ;  /* 0x000800000088783b */ /* 0x000ea20000000200 */
[C---:B----4-:R-:W-:Y:S06]  /*5be0*/  HMMA.16816.F32.BF16 R8, R28.reuse, R172, RZ ;  /* 0x000000ac1c08723c */ /* 0x050fec00000418ff */
        /* <DEDUP_REMOVED lines=35> */
[----:B------:R-:W2:Y:S02]  /*5e20*/  LDSM.16.M88.4 R132, [R222+UR4+0x8800] ;  /* 0x00880004de84783b */ /* 0x000ea40008000200 */
[C---:B------:R-:W-:Y:S06]  /*5e30*/  LEA R142, P0, R2.reuse, R140, 0x2 ;  /* 0x0000008c028e7211 */ /* 0x040fec00078010ff */
[----:B------:R-:W-:Y:S02]  /*5e40*/  LEA.HI.X.SX32 R143, R2, R141, 0x2, P0 ;  /* 0x0000008d028f7211 */ /* 0x000fe400000f16ff */
[----:B------:R-:W-:Y:S01]  /*5e50*/  FSETP.GE.FTZ.AND P0, PT, R170, RZ, PT ;  /* 0x000000ffaa00720b */ /* 0x000fe20003f16000 */
[-C--:B-1----:R-:W-:Y:S02]  /*5e60*/  HMMA.16816.F32.BF16 R4, R136, R204.reuse, R4 ;  /* 0x000000cc8804723c */ /* 0x082fe40000041804 */
[----:B------:R-:W3:Y:S04]  /*5e70*/  LDG.E R140, desc[UR6][R142.64] ;  /* 0x000000068e8c7981 */ /* 0x000ee8000c1e1900 */
        /* <DEDUP_REMOVED lines=15> */
[-C--:B------:R-:W-:Y:S06]  /*5f70*/  HMMA.16816.F32.BF16 R28, R136, R218.reuse, R28 ;  /* 0x000000da881c723c */ /* 0x080fec000004181c */
[----:B------:R-:W-:Y:S05]  /*5f80*/  HMMA.16816.F32.BF16 R32, R132, R218, R32 ;  /* 0x000000da8420723c */ /* 0x000fea0000041820 */
[C---:B---3--:R-:W-:Y:S01]  /*5f90*/  FADD.FTZ R2, -R140.reuse, R4 ;  /* 0x000000048c027221 */ /* 0x048fe20000010100 */
[C---:B------:R-:W-:Y:S01]  /*5fa0*/  FADD.FTZ R0, -R140.reuse, R5 ;  /* 0x000000058c007221 */ /* 0x040fe20000010100 */
[----:B------:R-:W2:Y:S01]  /*5fb0*/  LDG.E R4, desc[UR6][R142.64+0x20] ;  /* 0x000020068e047981 */ /* 0x000ea2000c1e1900 */
[C---:B------:R-:W-:Y:S03]  /*5fc0*/  FADD.FTZ R16, -R140.reuse, R16 ;  /* 0x000000108c107221 */ /* 0x040fe60000010100 */
[----:B------:R-:W-:Y:S01]  /*5fd0*/  FADD.FTZ R21, -R140, R21 ;  /* 0x000000158c157221 */ /* 0x000fe20000010100 */
[-C--:B------:R-:W-:Y:S01]  /*5fe0*/  FSEL R2, R2, R140.reuse, P0 ;  /* 0x0000008c02027208 */ /* 0x080fe20000000000 */
[C---:B------:R-:W-:Y:S01]  /*5ff0*/  FADD.FTZ R17, -R140.reuse, R17 ;  /* 0x000000118c117221 */ /* 0x040fe20000010100 */
[----:B------:R-:W-:Y:S01]  /*6000*/  FSETP.GE.FTZ.AND P0, PT, R169, RZ, PT ;  /* 0x000000ffa900720b */ /* 0x000fe20003f16000 */
[----:B------:R-:W-:Y:S01]  /*6010*/  FADD.FTZ R5, -R140, R20 ;  /* 0x000000148c057221 */ /* 0x000fe20000010100 */
[----:B------:R-:W-:Y:S01]  /*6020*/  FSEL R16, R16, R140, P4 ;  /* 0x0000008c10107208 */ /* 0x000fe20002000000 */
[----:B------:R-:W-:Y:S01]  /*6030*/  FMUL.FTZ R170, R170, R2 ;  /* 0x00000002aaaa7220 */ /* 0x000fe20000410000 */
[----:B------:R-:W-:Y:S01]  /*6040*/  FSEL R0, R0, R140, P0 ;  /* 0x0000008c00007208 */ /* 0x000fe20000000000 */
[----:B------:R1:W5:Y:S01]  /*6050*/  LDG.E R2, desc[UR6][R142.64+0x80] ;  /* 0x000080068e027981 */ /* 0x000362000c1e1900 */
[----:B------:R-:W-:Y:S01]  /*6060*/  FSETP.GE.FTZ.AND P0, PT, R146, RZ, PT ;  /* 0x000000ff9200720b */ /* 0x000fe20003f16000 */
[----:B------:R-:W-:Y:S01]  /*6070*/  FMUL.FTZ R163, R163, R16 ;  /* 0x00000010a3a37220 */ /* 0x000fe20000410000 */
[----:B------:R-:W-:Y:S01]  /*6080*/  FSEL R21, R21, R140, P1 ;  /* 0x0000008c15157208 */ /* 0x000fe20000800000 */
[----:B------:R-:W-:Y:S01]  /*6090*/  FMUL.FTZ R169, R169, R0 ;  /* 0x00000000a9a97220 */ /* 0x000fe20000410000 */
[----:B------:R-:W-:Y:S01]  /*60a0*/  FSETP.GE.FTZ.AND P1, PT, R148, RZ, PT ;  /* 0x000000ff9400720b */ /* 0x000fe20003f36000 */
[----:B------:R1:W5:Y:S01]  /*60b0*/  LDG.E R0, desc[UR6][R142.64+0xa0] ;  /* 0x0000a0068e007981 */ /* 0x000362000c1e1900 */
[----:B------:R-:W-:Y:S01]  /*60c0*/  FSEL R17, R17, R140, P3 ;  /* 0x0000008c11117208 */ /* 0x000fe20001800000 */
[----:B------:R-:W-:Y:S01]  /*60d0*/  FADD.FTZ R32, -R140, R32 ;  /* 0x000000208c207221 */ /* 0x000fe20000010100 */
[----:B------:R-:W-:Y:S01]  /*60e0*/  F2FP.BF16.F32.PACK_AB R16, R169, R170 ;  /* 0x000000aaa910723e */ /* 0x000fe200000010ff */
[----:B------:R-:W-:Y:S01]  /*60f0*/  FMUL.FTZ R21, R151, R21 ;  /* 0x0000001597157220 */ /* 0x000fe20000410000 */
[-C--:B------:R-:W-:Y:S01]  /*6100*/  FSEL R5, R5, R140.reuse, P2 ;  /* 0x0000008c05057208 */ /* 0x080fe20001000000 */
[----:B------:R1:W5:Y:S01]  /*6110*/  LDL R170, [R1+0x8] ;  /* 0x0000080001aa7983 */ /* 0x0003620000100800 */
[----:B------:R-:W-:Y:S01]  /*6120*/  FSEL R32, R32, R140, P1 ;  /* 0x0000008c20207208 */ /* 0x000fe20000800000 */
[----:B------:R-:W-:Y:S01]  /*6130*/  @P0 FADD.FTZ R140, -R140, R33 ;  /* 0x000000218c8c0221 */ /* 0x000fe20000010100 */
[----:B------:R-:W-:Y:S01]  /*6140*/  PLOP3.LUT P0, PT, PT, PT, UP3, 0x80, 0x0 ;  /* 0x000000000000781c */ /* 0x000fe20003f0f038 */
[----:B------:R1:W5:Y:S01]  /*6150*/  LDL R169, [R1+0xc] ;  /* 0x00000c0001a97983 */ /* 0x0003620000100800 */
[----:B------:R-:W-:Y:S01]  /*6160*/  FSETP.GE.FTZ.AND P2, PT, R234, RZ, PT ;  /* 0x000000ffea00720b */ /* 0x000fe20003f56000 */
[----:B------:R-:W-:Y:S01]  /*6170*/  FMUL.FTZ R17, R158, R17 ;  /* 0x000000119e117220 */ /* 0x000fe20000410000 */
[----:B------:R-:W-:Y:S01]  /*6180*/  FSETP.GE.FTZ.AND P1, PT, R233, RZ, PT ;  /* 0x000000ffe900720b */ /* 0x000fe20003f36000 */
[----:B------:R-:W-:Y:S01]  /*6190*/  FMUL.FTZ R152, R152, R5 ;  /* 0x0000000598987220 */ /* 0x000fe20000410000 */
[----:B------:R-:W-:Y:S01]  /*61a0*/  FMUL.FTZ R148, R148, R32 ;  /* 0x0000002094947220 */ /* 0x000fe20000410000 */
[----:B------:R-:W-:Y:S01]  /*61b0*/  FMUL.FTZ R140, R146, R140 ;  /* 0x0000008c928c7220 */ /* 0x000fe20000410000 */
[----:B------:R-:W-:Y:S02]  /*61c0*/  F2FP.BF16.F32.PACK_AB R17, R17, R163 ;  /* 0x000000a31111723e */ /* 0x000fe400000010ff */
[----:B------:R-:W-:Y:S01]  /*61d0*/  F2FP.BF16.F32.PACK_AB R21, R21, R152 ;  /* 0x000000981515723e */ /* 0x000fe200000010ff */
[C---:B--2---:R-:W-:Y:S01]  /*61e0*/  FADD.FTZ R6, -R4.reuse, R6 ;  /* 0x0000000604067221 */ /* 0x044fe20000010100 */
[----:B------:R-:W-:Y:S04]  /*61f0*/  FADD.FTZ R7, -R4, R7 ;  /* 0x0000000704077221 */ /* 0x000fe80000010100 */
[-C--:B------:R-:W-:Y:S02]  /*6200*/  FSEL R132, R6, R4.reuse, P2 ;  /* 0x0000000406847208 */ /* 0x080fe40001000000 */
[----:B------:R-:W-:Y:S01]  /*6210*/  FSEL R33, R7, R4, P1 ;  /* 0x0000000407217208 */ /* 0x000fe20000800000 */
        /* <DEDUP_REMOVED lines=18> */
[----:B------:R-:W-:Y:S04]  /*6340*/  SHF.R.S32.HI R6, RZ, 0x1f, R5 ;  /* 0x0000001fff067819 */ /* 0x000fe80000011405 */
[----:B------:R-:W-:Y:S02]  /*6350*/  LEA.HI.X R242, R5, R242, R6, 0x1, P4 ;  /* 0x000000f205f27211 */ /* 0x000fe400020f0c06 */
[----:B------:R-:W-:Y:S02]  /*6360*/  IADD3 R5, R247, UR11, RZ ;  /* 0x0000000bf7057c10 */ /* 0x000fe4000fffe0ff */
[----:B------:R-:W-:Y:S01]  /*6370*/  @!P3 MOV R6, R243 ;  /* 0x000000f30006b202 */ /* 0x000fe20000000f00 */
[----:B------:R-:W-:Y:S01]  /*6380*/  @!P3 IMAD.MOV.U32 R7, RZ, RZ, R242 ;  /* 0x000000ffff07b224 */ /* 0x000fe200078e00f2 */
[----:B------:R-:W-:Y:S04]  /*6390*/  MOV R247, R5 ;  /* 0x0000000500f77202 */ /* 0x000fe80000000f00 */
[----:B------:R-:W-:Y:S01]  /*63a0*/  @!PT LDS RZ, [RZ] ;  /* 0x00000000fffff984 */ /* 0x000fe20000000800 */
[----:B------:R-:W-:Y:S01]  /*63b0*/  @!PT LDS RZ, [RZ] ;  /* 0x00000000fffff984 */ /* 0x000fe20000000800 */
[----:B------:R-:W-:Y:S01]  /*63c0*/  @!PT LDS RZ, [RZ] ;  /* 0x00000000fffff984 */ /* 0x000fe20000000800 */
[----:B------:R1:W-:Y:S04]  /*63d0*/  @!P3 LDGSTS.E.BYPASS.LTC128B.128 [R5], desc[UR6][R6.64] ;  /* 0x000000000605bfae */ /* 0x0003e8000b901d46 */
[----:B------:R2:W-:Y:S04]  /*63e0*/  @P2 STS [R236+0x1000], RZ ;  /* 0x001000ffec002388 */ /* 0x0005e80000000800 */
[----:B------:R2:W-:Y:S04]  /*63f0*/  @P2 STS [R236+0x1004], RZ ;  /* 0x001004ffec002388 */ /* 0x0005e80000000800 */
[----:B------:R2:W-:Y:S04]  /*6400*/  @P2 STS [R236+0x1008], RZ ;  /* 0x001008ffec002388 */ /* 0x0005e80000000800 */
[----:B------:R2:W-:Y:S01]  /*6410*/  @P2 STS [R236+0x100c], RZ ;  /* 0x00100cffec002388 */ /* 0x0005e20000000800 */
[--C-:B-1----:R-:W-:Y:S01]  /*6420*/  @!P2 IMAD.MOV.U32 R6, RZ, RZ, R243.reuse ;  /* 0x000000ffff06a224 */ /* 0x102fe200078e00f3 */
[-C--:B------:R-:W-:Y:S05]  /*6430*/  @!P2 MOV R7, R242.reuse ;  /* 0x000000f20007a202 */ /* 0x080fea0000000f00 */
        /* <DEDUP_REMOVED lines=8> */
[----:B-1----:R-:W-:Y:S01]  /*64c0*/  @!P1 IMAD.MOV.U32 R6, RZ, RZ, R243 ;  /* 0x000000ffff069224 */ /* 0x002fe200078e00f3 */
[----:B------:R-:W-:Y:S05]  /*64d0*/  @!P1 MOV R7, R242 ;  /* 0x000000f200079202 */ /* 0x000fea0000000f00 */
[----:B------:R-:W-:Y:S01]  /*64e0*/  @!PT LDS RZ, [RZ] ;  /* 0x00000000fffff984 */ /* 0x000fe20000000800 */
[----:B------:R-:W-:Y:S01]  /*64f0*/  @!PT LDS RZ, [RZ] ;  /* 0x00000000fffff984 */ /* 0x000fe20000000800 */
[----:B------:R-:W-:Y:S01]  /*6500*/  @!PT LDS RZ, [RZ] ;  /* 0x00000000fffff984 */ /* 0x000fe20000000800 */
[----:B------:R2:W-:Y:S04]  /*6510*/  @!P1 LDGSTS.E.BYPASS.LTC128B.128 [R32+0x2000], desc[UR6][R6.64+0x80] ;  /* 0x0200008006209fae */ /* 0x0005e8000b901d46 */
[----:B------:R-:W0:Y:S02]  /*6520*/  LDGDEPBAR ;  /* 0x00000000000079af */ /* 0x000e240000000000 */
.L_x_332:
[----:B------:R1:W-:Y:S01]  /*6530*/  STS [R238+0xf000], R16 ;  /* 0x00f00010ee007388 */ /* 0x0003e20000000800 */
[----:B--2---:R-:W-:Y:S01]  /*6540*/  FADD.FTZ R6, -R4, R19 ;  /* 0x0000001304067221 */ /* 0x004fe20000010100 */
[----:B------:R-:W-:Y:S01]  /*6550*/  FSETP.GE.FTZ.AND P4, PT, R161, RZ, PT ;  /* 0x000000ffa100720b */ /* 0x000fe20003f96000 */
[----:B------:R-:W-:Y:S01]  /*6560*/  FMUL.FTZ R132, R234, R132 ;  /* 0x00000084ea847220 */ /* 0x000fe20000410000 */
[----:B------:R-:W-:Y:S01]  /*6570*/  FMUL.FTZ R33, R233, R33 ;  /* 0x00000021e9217220 */ /* 0x000fe20000410000 */
        /* <DEDUP_REMOVED lines=14> */
[----:B------:R-:W-:Y:S01]  /*6660*/  FMUL.FTZ R162, R162, R5 ;  /* 0x00000005a2a27220 */ /* 0x000fe20000410000 */
[----:B------:R-:W-:Y:S01]  /*6670*/  FSEL R5, R22, R4, P3 ;  /* 0x0000000416057208 */ /* 0x000fe20001800000 */
[----:B------:R-:W-:Y:S01]  /*6680*/  FADD.FTZ R11, -R0, R11 ;  /* 0x0000000b000b7221 */ /* 0x000fe20000010100 */
[----:B------:R-:W-:Y:S01]  /*6690*/  FSETP.GE.FTZ.AND P3, PT, R232, RZ, PT ;  /* 0x000000ffe800720b */ /* 0x000fe20003f76000 */
[----:B------:R-:W-:Y:S01]  /*66a0*/  STS [R240+0xf000], R17 ;  /* 0x00f00011f0007388 */ /* 0x000fe20000000800 */
[----:B------:R-:W-:Y:S01]  /*66b0*/  FSETP.GE.FTZ.AND P4, PT, R159, RZ, PT ;  /* 0x000000ff9f00720b */ /* 0x000fe20003f96000 */
[----:B------:R-:W-:Y:S01]  /*66c0*/  FMUL.FTZ R155, R155, R5 ;  /* 0x000000059b9b7220 */ /* 0x000fe20000410000 */
[----:B-1----:R-:W-:Y:S01]  /*66d0*/  FADD.FTZ R16, -R4, R23 ;  /* 0x0000001704107221 */ /* 0x002fe20000010100 */
[----:B------:R-:W-:Y:S01]  /*66e0*/  F2FP.BF16.F32.PACK_AB R5, R161, R162 ;  /* 0x000000a2a105723e */ /* 0x000fe200000010ff */
[----:B------:R-:W-:Y:S01]  /*66f0*/  FADD.FTZ R26, -R0, R26 ;  /* 0x0000001a001a7221 */ /* 0x000fe20000010100 */
[----:B------:R-:W-:Y:S01]  /*6700*/  FSETP.GE.FTZ.AND P5, PT, R164, RZ, PT ;  /* 0x000000ffa400720b */ /* 0x000fe20003fb6000 */
[----:B------:R-:W-:Y:S01]  /*6710*/  FADD.FTZ R30, -R0, R30 ;  /* 0x0000001e001e7221 */ /* 0x000fe20000010100 */
[----:B------:R-:W-:Y:S01]  /*6720*/  FSEL R16, R16, R4, P2 ;  /* 0x0000000410107208 */ /* 0x000fe20001000000 */
[----:B------:R1:W-:Y:S01]  /*6730*/  STS [R240+0xf400], R5 ;  /* 0x00f40005f0007388 */ /* 0x0003e20000000800 */
[----:B------:R-:W-:Y:S01]  /*6740*/  FSETP.GE.FTZ.AND P2, PT, R147, RZ, PT ;  /* 0x000000ff9300720b */ /* 0x000fe20003f56000 */
[----:B------:R-:W-:Y:S01]  /*6750*/  IMAD.MOV.U32 R161, RZ, RZ, R245 ;  /* 0x000000ffffa17224 */ /* 0x000fe200078e00f5 */
[----:B------:R-:W-:Y:S01]  /*6760*/  F2FP.BF16.F32.PACK_AB R20, R140, R148 ;  /* 0x000000948c14723e */ /* 0x000fe200000010ff */
[----:B------:R-:W-:Y:S01]  /*6770*/  FMUL.FTZ R16, R154, R16 ;  /* 0x000000109a107220 */ /* 0x000fe20000410000 */
[----:B------:R-:W-:Y:S01]  /*6780*/  FSEL R7, R7, R4, P2 ;  /* 0x0000000407077208 */ /* 0x000fe20001000000 */
[----:B------:R-:W-:Y:S01]  /*6790*/  @P1 FADD.FTZ R4, -R4, R35 ;  /* 0x0000002304041221 */ /* 0x000fe20000010100 */
[----:B------:R-:W-:Y:S01]  /*67a0*/  FSETP.GE.FTZ.AND P1, PT, R167, RZ, PT ;  /* 0x000000ffa700720b */ /* 0x000fe20003f36000 */
[----:B------:R3:W5:Y:S01]  /*67b0*/  LDL R163, [R1+0x1c] ;  /* 0x00001c0001a37983 */ /* 0x0007620000100800 */
[----:B------:R-:W-:Y:S01]  /*67c0*/  FSETP.GE.FTZ.AND P2, PT, R171, RZ, PT ;  /* 0x000000ffab00720b */ /* 0x000fe20003f56000 */
[----:B------:R-:W-:Y:S01]  /*67d0*/  FMUL.FTZ R145, R145, R4 ;  /* 0x0000000491917220 */ /* 0x000fe20000410000 */
[C---:B------:R-:W-:Y:S01]  /*67e0*/  FADD.FTZ R4, -R2.reuse, R12 ;  /* 0x0000000c02047221 */ /* 0x040fe20000010100 */
[C---:B--2---:R-:W-:Y:S01]  /*67f0*/  FADD.FTZ R6, -R2.reuse, R9 ;  /* 0x0000000902067221 */ /* 0x044fe20000010100 */
[----:B------:R-:W-:Y:S01]  /*6800*/  FMUL.FTZ R147, R147, R7 ;  /* 0x0000000793937220 */ /* 0x000fe20000410000 */
[----:B------:R-:W-:Y:S01]  /*6810*/  FADD.FTZ R7, -R2, R8 ;  /* 0x0000000802077221 */ /* 0x000fe20000010100 */
[----:B------:R-:W-:Y:S02]  /*6820*/  F2FP.BF16.F32.PACK_AB R16, R16, R155 ;  /* 0x0000009b1010723e */ /* 0x000fe400000010ff */
[-C--:B------:R-:W-:Y:S02]  /*6830*/  FSEL R4, R4, R2.reuse, P1 ;  /* 0x0000000204047208 */ /* 0x080fe40000800000 */
[----:B------:R-:W-:Y:S02]  /*6840*/  FSEL R6, R6, R2, P2 ;  /* 0x0000000206067208 */ /* 0x000fe40001000000 */
[----:B------:R-:W-:Y:S01]  /*6850*/  FSETP.GE.FTZ.AND P2, PT, R165, RZ, PT ;  /* 0x000000ffa500720b */ /* 0x000fe20003f56000 */
[----:B------:R-:W-:Y:S01]  /*6860*/  FMUL.FTZ R167, R167, R4 ;  /* 0x00000004a7a77220 */ /* 0x000fe20000410000 */
[----:B------:R-:W-:Y:S01]  /*6870*/  FSETP.GE.FTZ.AND P1, PT, R150, RZ, PT ;  /* 0x000000ff9600720b */ /* 0x000fe20003f36000 */
[C---:B------:R-:W-:Y:S01]  /*6880*/  FADD.FTZ R4, -R2.reuse, R28 ;  /* 0x0000001c02047221 */ /* 0x040fe20000010100 */
[----:B------:R-:W-:Y:S01]  /*6890*/  FSEL R7, R7, R2, P3 ;  /* 0x0000000207077208 */ /* 0x000fe20001800000 */
[----:B-1----:R-:W-:Y:S01]  /*68a0*/  FMUL.FTZ R5, R171, R6 ;  /* 0x00000006ab057220 */ /* 0x002fe20000410000 */
[-C--:B------:R-:W-:Y:S01]  /*68b0*/  FSEL R13, R13, R2.reuse, P2 ;  /* 0x000000020d0d7208 */ /* 0x080fe20001000000 */
[----:B------:R-:W-:Y:S01]  /*68c0*/  FADD.FTZ R6, -R2, R25 ;  /* 0x0000001902067221 */ /* 0x000fe20000010100 */
[----:B------:R-:W-:Y:S01]  /*68d0*/  FSETP.GE.FTZ.AND P2, PT, R153, RZ, PT ;  /* 0x000000ff9900720b */ /* 0x000fe20003f56000 */
[----:B------:R-:W-:Y:S01]  /*68e0*/  FMUL.FTZ R232, R232, R7 ;  /* 0x00000007e8e87220 */ /* 0x000fe20000410000 */
[----:B------:R-:W-:Y:S01]  /*68f0*/  FADD.FTZ R7, -R2, R24 ;  /* 0x0000001802077221 */ /* 0x000fe20000010100 */
[----:B------:R-:W-:Y:S01]  /*6900*/  FSETP.GE.FTZ.AND P3, PT, R157, RZ, PT ;  /* 0x000000ff9d00720b */ /* 0x000fe20003f76000 */
[----:B------:R-:W-:Y:S01]  /*6910*/  FMUL.FTZ R13, R165, R13 ;  /* 0x0000000da50d7220 */ /* 0x000fe20000410000 */
[-C--:B------:R-:W-:Y:S02]  /*6920*/  FSEL R4, R4, R2.reuse, P2 ;  /* 0x0000000204047208 */ /* 0x080fe40001000000 */
[----:B------:R-:W-:Y:S02]  /*6930*/  FSETP.GE.FTZ.AND P2, PT, R235, RZ, PT ;  /* 0x000000ffeb00720b */ /* 0x000fe40003f56000 */
[----:B------:R-:W-:Y:S01]  /*6940*/  FSEL R7, R7, R2, P4 ;  /* 0x0000000207077208 */ /* 0x000fe20002000000 */
[----:B------:R-:W-:Y:S01]  /*6950*/  FMUL.FTZ R153, R153, R4 ;  /* 0x0000000499997220 */ /* 0x000fe20000410000 */
[----:B------:R-:W-:Y:S01]  /*6960*/  FSEL R6, R6, R2, P3 ;  /* 0x0000000206067208 */ /* 0x000fe20001800000 */
[----:B------:R-:W-:Y:S01]  /*6970*/  @P1 FADD.FTZ R2, -R2, R29 ;  /* 0x0000001d02021221 */ /* 0x000fe20000010100 */
[----:B------:R-:W-:Y:S01]  /*6980*/  FSEL R4, R10, R0, P2 ;  /* 0x000000000a047208 */ /* 0x000fe20001000000 */
[----:B------:R-:W-:Y:S01]  /*6990*/  FADD.FTZ R10, -R0, R15 ;  /* 0x0000000f000a7221 */ /* 0x000fe20000010100 */
[----:B------:R-:W-:Y:S01]  /*69a0*/  FSETP.GE.FTZ.AND P1, PT, R168, RZ, PT ;  /* 0x000000ffa800720b */ /* 0x000fe20003f36000 */
[----:B------:R-:W-:Y:S01]  /*69b0*/  FMUL.FTZ R8, R150, R2 ;  /* 0x0000000296087220 */ /* 0x000fe20000410000 */
[----:B------:R-:W-:Y:S01]  /*69c0*/  FADD.FTZ R2, -R0, R14 ;  /* 0x0000000e00027221 */ /* 0x000fe20000010100 */
[----:B------:R-:W-:Y:S01]  /*69d0*/  FMUL.FTZ R12, R235, R4 ;  /* 0x00000004eb0c7220 */ /* 0x000fe20000410000 */
[----:B------:R-:W-:Y:S01]  /*69e0*/  FSETP.GE.FTZ.AND P2, PT, R166, RZ, PT ;  /* 0x000000ffa600720b */ /* 0x000fe20003f56000 */
[----:B------:R-:W-:Y:S01]  /*69f0*/  FADD.FTZ R4, -R0, R27 ;  /* 0x0000001b00047221 */ /* 0x000fe20000010100 */
[----:B------:R-:W-:Y:S01]  /*6a00*/  F2FP.BF16.F32.PACK_AB R5, R5, R232 ;  /* 0x000000e80505723e */ /* 0x000fe200000010ff */
[----:B------:R-:W-:Y:S01]  /*6a10*/  FMUL.FTZ R159, R159, R7 ;  /* 0x000000079f9f7220 */ /* 0x000fe20000410000 */
[----:B------:R-:W-:Y:S01]  /*6a20*/  FSEL R11, R11, R0, P1 ;  /* 0x000000000b0b7208 */ /* 0x000fe20000800000 */
[----:B------:R-:W-:Y:S01]  /*6a30*/  FMUL.FTZ R6, R157, R6 ;  /* 0x000000069d067220 */ /* 0x000fe20000410000 */
[----:B------:R-:W-:Y:S01]  /*6a40*/  FSETP.GE.FTZ.AND P3, PT, R156, RZ, PT ;  /* 0x000000ff9c00720b */ /* 0x000fe20003f76000 */
[----:B------:R1:W-:Y:S01]  /*6a50*/  STS [R238+0x10000], R5 ;  /* 0x01000005ee007388 */ /* 0x0003e20000000800 */
[-C--:B------:R-:W-:Y:S01]  /*6a60*/  FSEL R2, R2, R0.reuse, P2 ;  /* 0x0000000002027208 */ /* 0x080fe20001000000 */
[----:B------:R-:W-:Y:S01]  /*6a70*/  FMUL.FTZ R11, R168, R11 ;  /* 0x0000000ba80b7220 */ /* 0x000fe20000410000 */
[----:B------:R-:W-:Y:S02]  /*6a80*/  FSEL R10, R10, R0, P5 ;  /* 0x000000000a0a7208 */ /* 0x000fe40002800000 */
[----:B------:R-:W-:Y:S01]  /*6a90*/  FSETP.GE.FTZ.AND P4, PT, R160, RZ, PT ;  /* 0x000000ffa000720b */ /* 0x000fe20003f96000 */
[----:B------:R-:W-:Y:S01]  /*6aa0*/  FMUL.FTZ R166, R166, R2 ;  /* 0x00000002a6a67220 */ /* 0x000fe20000410000 */
[----:B------:R-:W-:Y:S01]  /*6ab0*/  FSEL R4, R4, R0, P3 ;  /* 0x0000000004047208 */ /* 0x000fe20001800000 */
[----:B------:R-:W-:Y:S01]  /*6ac0*/  FMUL.FTZ R164, R164, R10 ;  /* 0x0000000aa4a47220 */ /* 0x000fe20000410000 */
[----:B------:R-:W-:Y:S02]  /*6ad0*/  FSEL R2, R26, R0, P4 ;  /* 0x000000001a027208 */ /* 0x000fe40002000000 */
        /* <DEDUP_REMOVED lines=18> */
[----:B------:R-:W-:Y:S01]  /*6c00*/  F2FP.BF16.F32.PACK_AB R0, R156, R160 ;  /* 0x000000a09c00723e */ /* 0x000fe200000010ff */
[----:B------:R-:W-:Y:S03]  /*6c10*/  IMAD.MOV.U32 R160, RZ, RZ, R246 ;  /* 0x000000ffffa07224 */ /* 0x000fe600078e00f6 */
[----:B------:R-:W-:Y:S01]  /*6c20*/  STS [R239+0xf400], R16 ;  /* 0x00f40010ef007388 */ /* 0x000fe20000000800 */
[----:B-1----:R-:W-:Y:S04]  /*6c30*/  F2FP.BF16.F32.PACK_AB R5, R144, R149 ;  /* 0x000000959005723e */ /* 0x002fe800000010ff */
[----:B------:R-:W-:Y:S05]  /*6c40*/  STS [R237+0xf000], R20 ;  /* 0x00f00014ed007388 */ /* 0x000fea0000000800 */
[----:B------:R-:W-:Y:S05]  /*6c50*/  STS [R237+0xf400], R9 ;  /* 0x00f40009ed007388 */ /* 0x000fea0000000800 */
[----:B------:R-:W-:Y:S05]  /*6c60*/  STS [R239+0x10000], R6 ;  /* 0x01000006ef007388 */ /* 0x000fea0000000800 */
[----:B------:R1:W-:Y:S05]  /*6c70*/  STS [R239+0x10400], R0 ;  /* 0x01040000ef007388 */ /* 0x0003ea0000000800 */
[----:B------:R-:W-:Y:S05]  /*6c80*/  STS [R237+0x10000], R8 ;  /* 0x01000008ed007388 */ /* 0x000fea0000000800 */
[----:B------:R-:W-:Y:S01]  /*6c90*/  STS [R237+0x10400], R5 ;  /* 0x01040005ed007388 */ /* 0x000fe20000000800 */
[----:B------:R-:W-:Y:S01]  /*6ca0*/  BAR.SYNC.DEFER_BLOCKING 0x0 ;  /* 0x0000000000007b1d */ /* 0x000fe20000010000 */
[----:B-1----:R-:W-:Y:S05]  /*6cb0*/  LEA R0, R229, UR4, 0x1 ;  /* 0x00000004e5007c11 */ /* 0x002fea000f8e08ff */
[----:B------:R-:W-:Y:S05]  /*6cc0*/  LDSM.16.MT88.4 R4, [R3+0x13000] ;  /* 0x013000000304783b */ /* 0x000fea0000004200 */
[----:B------:R-:W1:Y:S05]  /*6cd0*/  LDSM.16.MT88.4 R8, [R0+0x6000] ;  /* 0x006000000008783b */ /* 0x000e6a0000004200 */
[----:B------:R-:W2:Y:S05]  /*6ce0*/  LDSM.16.MT88.4 R12, [R3+0x15000] ;  /* 0x01500000030c783b */ /* 0x000eaa0000004200 */
[----:B------:R-:W4:Y:S05]  /*6cf0*/  LDSM.16.MT88.4 R16, [R0+0x7000] ;  /* 0x007000000010783b */ /* 0x000f2a0000004200 */
[----:B------:R-:W3:Y:S05]  /*6d00*/  LDSM.16.MT88.4 R20, [R0+0x8000] ;  /* 0x008000000014783b */ /* 0x000eea0000004200 */
[----:B------:R-:W-:Y:S05]  /*6d10*/  LDSM.16.MT88.4 R24, [R3+0x13800] ;  /* 0x013800000318783b */ /* 0x000fea0000004200 */
[----:B------:R-:W3:Y:S05]  /*6d20*/  LDSM.16.MT88.4 R28, [R0+0x6400] ;  /* 0x00640000001c783b */ /* 0x000eea0000004200 */
[----:B------:R-:W3:Y:S05]  /*6d30*/  LDSM.16.MT88.4 R32, [R3+0x15800] ;  /* 0x015800000320783b */ /* 0x000eea0000004200 */
[----:B------:R-:W3:Y:S01]  /*6d40*/  LDSM.16.MT88.4 R132, [R0+0x7400] ;  /* 0x007400000084783b */ /* 0x000ee20000004200 */
[-C--:B-1----:R-:W-:Y:S04]  /*6d50*/  HMMA.16816.F32.BF16 R36, R4, R8.reuse, R36 ;  /* 0x000000080424723c */ /* 0x082fe80000041824 */
[----:B------:R-:W1:Y:S02]  /*6d60*/  LDSM.16.MT88.4 R136, [R0+0x8400] ;  /* 0x008400000088783b */ /* 0x000e640000004200 */
[C---:B--2---:R-:W-:Y:S06]  /*6d70*/  HMMA.16816.F32.BF16 R40, R12.reuse, R8, R40 ;  /* 0x000000080c28723c */ /* 0x044fec0000041828 */
        /* <DEDUP_REMOVED lines=13> */
[----:B------:R-:W2:Y:S05]  /*6e50*/  LDSM.16.MT88.4 R4, [R3+0x14000] ;  /* 0x014000000304783b */ /* 0x000eaa0000004200 */
[-C--:B------:R-:W-:Y:S01]  /*6e60*/  HMMA.16816.F32.BF16 R36, R24, R28.reuse, R36 ;  /* 0x0000001c1824723c */ /* 0x080fe20000041824 */
[----:B------:R-:W3:Y:S05]  /*6e70*/  LDSM.16.MT88.4 R20, [R0+0x8800] ;  /* 0x008800000014783b */ /* 0x000eea0000004200 */
        /* <DEDUP_REMOVED lines=9> */
[-C--:B-1----:R-:W-:Y:S06]  /*6f10*/  HMMA.16816.F32.BF16 R68, R24, R136.reuse, R68 ;  /* 0x000000881844723c */ /* 0x082fec0000041844 */
[C---:B------:R-:W-:Y:S06]  /*6f20*/  HMMA.16816.F32.BF16 R72, R32.reuse, R136, R72 ;  /* 0x000000882048723c */ /* 0x040fec0000041848 */
[-C--:B------:R-:W-:Y:S01]  /*6f30*/  HMMA.16816.F32.BF16 R76, R32, R138.reuse, R76 ;  /* 0x0000008a204c723c */ /* 0x080fe2000004184c */
[----:B------:R-:W1:Y:S05]  /*6f40*/  LDSM.16.MT88.4 R32, [R0+0x6c00] ;  /* 0x006c00000020783b */ /* 0x000e6a0000004200 */
[----:B------:R-:W-:Y:S01]  /*6f50*/  HMMA.16816.F32.BF16 R80, R24, R138, R80 ;  /* 0x0000008a1850723c */ /* 0x000fe20000041850 */
[----:B------:R-:W4:Y:S05]  /*6f60*/  LDSM.16.MT88.4 R24, [R0+0x7c00] ;  /* 0x007c00000018783b */ /* 0x000f2a0000004200 */
[-C--:B--2---:R-:W-:Y:S01]  /*6f70*/  HMMA.16816.F32.BF16 R36, R4, R8.reuse, R36 ;  /* 0x000000080424723c */ /* 0x084fe20000041824 */
[----:B------:R-:W2:Y:S05]  /*6f80*/  LDSM.16.MT88.4 R136, [R0+0x8c00] ;  /* 0x008c00000088783b */ /* 0x000eaa0000004200 */
        /* <DEDUP_REMOVED lines=16> */
[-C--:B----4-:R-:W-:Y:S06]  /*7090*/  HMMA.16816.F32.BF16 R52, R28, R24.reuse, R52 ;  /* 0x000000181c34723c */ /* 0x090fec0000041834 */
        /* <DEDUP_REMOVED lines=43> */
.L_x_333:
[----:B------:R-:W3:Y:S01]  /*7350*/  LDL R162, [R1+0x4] ;  /* 0x0000040001a27983 */ /* 0x000ee20000100800 */
[----:B------:R-:W-:Y:S02]  /*7360*/  ULOP3.LUT UR11, UR8, 0x1, URZ, 0xc0, !UPT ;  /* 0x00000001080b7892 */ /* 0x000fe4000f8ec03f */
[----:B------:R-:W-:Y:S01]  /*7370*/  @UP3 UIADD3 UR12, UP2, UR16, -0x100, URZ ;  /* 0xffffff00100c3890 */ /* 0x000fe2000ff5e03f */
[----:B------:R-:W-:Y:S01]  /*7380*/  LDSM.16.M88.4 R24, [R224] ;  /* 0x00000000e018783b */ /* 0x000fe20000000200 */
[----:B------:R-:W-:Y:S02]  /*7390*/  UISETP.NE.U32.AND UP1, UPT, UR11, 0x1, UPT ;  /* 0x000000010b00788c */ /* 0x000fe4000bf25070 */
[----:B------:R-:W-:Y:S01]  /*73a0*/  UIADD3 UR15, UR8, -0x1, URZ ;  /* 0xffffffff080f7890 */ /* 0x000fe2000fffe03f */
[----:B--2---:R-:W1:Y:S01]  /*73b0*/  LDSM.16.MT88.4 R8, [R0+0x9000] ;  /* 0x009000000008783b */ /* 0x004e620000004200 */
[----:B------:R-:W-:Y:S03]  /*73c0*/  @UP3 UIADD3.X UR11, UR17, -0x1, URZ, UP2, !UPT ;  /* 0xffffffff110b3890 */ /* 0x000fe600097fe43f */
[----:B------:R-:W2:Y:S04]  /*73d0*/  LDL R2, [R1] ;  /* 0x0000000001027983 */ /* 0x000ea80000100800 */
[----:B------:R-:W4:Y:S04]  /*73e0*/  LDSM.16.MT88.4 R16, [R0+0xb000] ;  /* 0x00b000000010783b */ /* 0x000f280000004200 */
[----:B------:R-:W4:Y:S04]  /*73f0*/  LDSM.16.MT88.4 R28, [R0+0xd000] ;  /* 0x00d00000001c783b */ /* 0x000f280000004200 */
[----:B------:R-:W-:Y:S04]  /*7400*/  LDSM.16.M88.4 R32, [R225] ;  /* 0x00000000e120783b */ /* 0x000fe80000000200 */
[----:B------:R-:W4:Y:S04]  /*7410*/  LDSM.16.MT88.4 R132, [R0+0x9400] ;  /* 0x009400000084783b */ /* 0x000f280000004200 */
[----:B------:R-:W4:Y:S04]  /*7420*/  LDSM.16.MT88.4 R136, [R0+0xb400] ;  /* 0x00b400000088783b */ /* 0x000f280000004200 */
[----:B------:R-:W4:Y:S04]  /*7430*/  LDSM.16.MT88.4 R140, [R0+0xd400] ;  /* 0x00d40000008c783b */ /* 0x000f280000004200 */
[----:B------:R-:W-:Y:S04]  /*7440*/  LDSM.16.M88.4 R144, [R227] ;  /* 0x00000000e390783b */ /* 0x000fe80000000200 */
[----:B------:R-:W4:Y:S01]  /*7450*/  LDSM.16.MT88.4 R148, [R0+0x9800] ;  /* 0x009800000094783b */ /* 0x000f220000004200 */
[C---:B-1----:R-:W-:Y:S03]  /*7460*/  HMMA.16816.F32.BF16 R4, R24.reuse, R8, RZ ;  /* 0x000000081804723c */ /* 0x042fe600000418ff */
[----:B------:R-:W1:Y:S04]  /*7470*/  LDSM.16.MT88.4 R152, [R0+0xb800] ;  /* 0x00b800000098783b */ /* 0x000e680000004200 */
[----:B------:R-:W-:Y:S01]  /*7480*/  LDSM.16.MT88.4 R156, [R0+0x9c00] ;  /* 0x009c0000009c783b */ /* 0x000fe20000004200 */
[C---:B------:R-:W-:Y:S03]  /*7490*/  HMMA.16816.F32.BF16 R8, R24.reuse, R10, RZ ;  /* 0x0000000a1808723c */ /* 0x040fe600000418ff */
[----:B------:R-:W2:Y:S03]  /*74a0*/  LDL R164, [R1+0x18] ;  /* 0x0000180001a47983 */ /* 0x000ea60000100800 */
[C---:B----4-:R-:W-:Y:S06]  /*74b0*/  HMMA.16816.F32.BF16 R12, R24.reuse, R16, RZ ;  /* 0x00000010180c723c */ /* 0x050fec00000418ff */
[C---:B------:R-:W-:Y:S06]  /*74c0*/  HMMA.16816.F32.BF16 R16, R24.reuse, R18, RZ ;  /* 0x000000121810723c */ /* 0x040fec00000418ff */
[C---:B------:R-:W-:Y:S06]  /*74d0*/  HMMA.16816.F32.BF16 R20, R24.reuse, R28, RZ ;  /* 0x0000001c1814723c */ /* 0x040fec00000418ff */
[----:B------:R-:W-:Y:S01]  /*74e0*/  HMMA.16816.F32.BF16 R24, R24, R30, RZ ;  /* 0x0000001e1818723c */ /* 0x000fe200000418ff */
[----:B------:R-:W4:Y:S05]  /*74f0*/  LDSM.16.MT88.4 R28, [R0+0xd800] ;  /* 0x00d80000001c783b */ /* 0x000f2a0000004200 */
[C---:B------:R-:W-:Y:S06]  /*7500*/  HMMA.16816.F32.BF16 R4, R32.reuse, R132, R4 ;  /* 0x000000842004723c */ /* 0x040fec0000041804 */
[C---:B------:R-:W-:Y:S01]  /*7510*/  HMMA.16816.F32.BF16 R8, R32.reuse, R134, R8 ;  /* 0x000000862008723c */ /* 0x040fe20000041808 */
[----:B------:R-:W4:Y:S05]  /*7520*/  LDSM.16.M88.4 R132, [R226] ;  /* 0x00000000e284783b */ /* 0x000f2a0000000200 */
[C---:B------:R-:W-:Y:S06]  /*7530*/  HMMA.16816.F32.BF16 R12, R32.reuse, R136, R12 ;  /* 0x00000088200c723c */ /* 0x040fec000004180c */
[C---:B------:R-:W-:Y:S01]  /*7540*/  HMMA.16816.F32.BF16 R16, R32.reuse, R138, R16 ;  /* 0x0000008a2010723c */ /* 0x040fe20000041810 */
[----:B------:R-:W4:Y:S05]  /*7550*/  LDSM.16.MT88.4 R136, [R0+0xbc00] ;  /* 0x00bc00000088783b */ /* 0x000f2a0000004200 */
        /* <DEDUP_REMOVED lines=39> */
[----:B------:R-:W3:Y:S05]  /*77d0*/  LDSM.16.MT88.4 R136, [R0+0xcc00] ;  /* 0x00cc00000088783b */ /* 0x000eea0000004200 */
[C---:B------:R-:W-:Y:S06]  /*77e0*/  HMMA.16816.F32.BF16 R20, R144.reuse, R32, R20 ;  /* 0x000000209014723c */ /* 0x040fec0000041814 */
[----:B------:R-:W-:Y:S01]  /*77f0*/  HMMA.16816.F32.BF16 R24, R144, R34, R24 ;  /* 0x000000229018723c */ /* 0x000fe20000041818 */
[----:B------:R4:W2:Y:S04]  /*7800*/  LDSM.16.MT88.4 R32, [R0+0xec00] ;  /* 0x00ec00000020783b */ /* 0x0008a80000004200 */
[----:B------:R-:W-:Y:S01]  /*7810*/  LDSM.16.MT88.4 R144, [R220+0x1c00] ;  /* 0x001c0000dc90783b */ /* 0x000fe20000004200 */
[C---:B------:R-:W-:Y:S06]  /*7820*/  HMMA.16816.F32.BF16 R4, R132.reuse, R148, R4 ;  /* 0x000000948404723c */ /* 0x040fec0000041804 */
[C---:B------:R-:W-:Y:S06]  /*7830*/  HMMA.16816.F32.BF16 R8, R132.reuse, R150, R8 ;  /* 0x000000968408723c */ /* 0x040fec0000041808 */
[C---:B-1----:R-:W-:Y:S06]  /*7840*/  HMMA.16816.F32.BF16 R12, R132.reuse, R152, R12 ;  /* 0x00000098840c723c */ /* 0x042fec000004180c */
[C---:B------:R-:W-:Y:S01]  /*7850*/  HMMA.16816.F32.BF16 R16, R132.reuse, R154, R16 ;  /* 0x0000009a8410723c */ /* 0x040fe20000041810 */
[----:B----4-:R-:W-:Y:S05]  /*7860*/  IMAD.U32 R0, RZ, RZ, UR20 ;  /* 0x00000014ff007e24 */ /* 0x010fea000f8e00ff */
[C---:B------:R-:W-:Y:S06]  /*7870*/  HMMA.16816.F32.BF16 R20, R132.reuse, R28, R20 ;  /* 0x0000001c8414723c */ /* 0x040fec0000041814 */
[----:B------:R-:W-:Y:S06]  /*7880*/  HMMA.16816.F32.BF16 R24, R132, R30, R24 ;  /* 0x0000001e8418723c */ /* 0x000fec0000041818 */
[C---:B------:R-:W-:Y:S01]  /*7890*/  HMMA.16816.F32.BF16 R4, R140.reuse, R156, R4 ;  /* 0x0000009c8c04723c */ /* 0x040fe20000041804 */
[----:B------:R-:W-:Y:S04]  /*78a0*/  IMAD.U32 R132, RZ, RZ, UR20 ;  /* 0x00000014ff847e24 */ /* 0x000fe8000f8e00ff */
[----:B---3--:R-:W-:Y:S01]  /*78b0*/  @P0 VIADD R30, R162, 0xffffffc0 ;  /* 0xffffffc0a21e0836 */ /* 0x008fe20000000000 */
[C---:B------:R-:W-:Y:S01]  /*78c0*/  HMMA.16816.F32.BF16 R8, R140.reuse, R158, R8 ;  /* 0x0000009e8c08723c */ /* 0x040fe20000041808 */
[----:B------:R-:W-:Y:S04]  /*78d0*/  IMAD.MOV.U32 R162, RZ, RZ, 0x4 ;  /* 0x00000004ffa27424 */ /* 0x000fe800078e00ff */
[----:B------:R-:W-:Y:S01]  /*78e0*/  @P0 IMAD.WIDE R30, R30, R162, UR16 ;  /* 0x000000101e1e0e25 */ /* 0x000fe2000f8e02a2 */
[C---:B------:R-:W-:Y:S01]  /*78f0*/  HMMA.16816.F32.BF16 R12, R140.reuse, R136, R12 ;  /* 0x000000888c0c723c */ /* 0x040fe2000004180c */
[----:B------:R-:W-:Y:S01]  /*7900*/  @UP3 UMOV UR16, UR12 ;  /* 0x0000000c00103c82 */ /* 0x000fe20008000000 */
[----:B------:R-:W-:Y:S02]  /*7910*/  @UP3 UMOV UR17, UR11 ;  /* 0x0000000b00113c82 */ /* 0x000fe40008000000 */
[----:B--2---:R-:W2:Y:S02]  /*7920*/  @P0 LDG.E R2, desc[UR6][R30.64+0x20] ;  /* 0x000020061e020981 */ /* 0x004ea4000c1e1900 */
[C---:B------:R-:W-:Y:S02]  /*7930*/  HMMA.16816.F32.BF16 R16, R140.reuse, R138, R16 ;  /* 0x0000008a8c10723c */ /* 0x040fe40000041810 */
[----:B------:R-:W5:Y:S04]  /*7940*/  @P0 LDG.E R252, desc[UR6][R30.64] ;  /* 0x000000061efc0981 */ /* 0x000f68000c1e1900 */
[C---:B------:R-:W-:Y:S01]  /*7950*/  HMMA.16816.F32.BF16 R20, R140.reuse, R32, R20 ;  /* 0x000000208c14723c */ /* 0x040fe20000041814 */
[----:B------:R-:W5:Y:S04]  /*7960*/  @P0 LDG.E R250, desc[UR6][R30.64+0x80] ;  /* 0x000080061efa0981 */ /* 0x000f68000c1e1900 */
[----:B------:R1:W5:Y:S01]  /*7970*/  @P0 LDG.E R251, desc[UR6][R30.64+0xa0] ;  /* 0x0000a0061efb0981 */ /* 0x000362000c1e1900 */
[----:B------:R-:W-:Y:S01]  /*7980*/  HMMA.16816.F32.BF16 R24, R140, R34, R24 ;  /* 0x000000228c18723c */ /* 0x000fe20000041818 */
[----:B------:R-:W-:Y:S02]  /*7990*/  IMAD.U32 R32, RZ, RZ, UR38 ;  /* 0x00000026ff207e24 */ /* 0x000fe4000f8e00ff */
[----:B------:R-:W-:Y:S04]  /*79a0*/  LDSM.16.MT88.4 R136, [R220+0x2400] ;  /* 0x00240000dc88783b */ /* 0x000fe80000004200 */
[----:B------:R-:W-:Y:S01]  /*79b0*/  LDSM.16.MT88.4 R140, [R220+0x1800] ;  /* 0x00180000dc8c783b */ /* 0x000fe20000004200 */
[----:B-1----:R-:W-:Y:S03]  /*79c0*/  IMAD.U32 R30, RZ, RZ, UR37 ;  /* 0x00000025ff1e7e24 */ /* 0x002fe6000f8e00ff */
[C---:B------:R-:W-:Y:S04]  /*79d0*/  LEA R246, P1, R164.reuse, R160, 0x2 ;  /* 0x000000a0a4f67211 */ /* 0x040fe800078210ff */
[----:B------:R-:W-:Y:S01]  /*79e0*/  LEA.HI.X.SX32 R245, R164, R161, 0x2, P1 ;  /* 0x000000a1a4f57211 */ /* 0x000fe200008f16ff */
[----:B------:R-:W-:Y:S04]  /*79f0*/  IMAD.MOV.U32 R28, RZ, RZ, R246 ;  /* 0x000000ffff1c7224 */ /* 0x000fe800078e00f6 */
[----:B------:R-:W-:Y:S01]  /*7a00*/  IMAD.MOV.U32 R29, RZ, RZ, R245 ;  /* 0x000000ffff1d7224 */ /* 0x000fe200078e00f5 */
[-C--:B------:R-:W-:Y:S02]  /*7a10*/  LEA R132, P1, R132, R28.reuse, 0x2 ;  /* 0x0000001c84847211 */ /* 0x080fe400078210ff */
[-C--:B------:R-:W-:Y:S02]  /*7a20*/  LEA R32, P2, R32, R28.reuse, 0x2 ;  /* 0x0000001c20207211 */ /* 0x080fe400078410ff */
[-C--:B------:R-:W-:Y:S01]  /*7a30*/  LEA.HI.X.SX32 R133, R0, R29.reuse, 0x2, P1 ;  /* 0x0000001d00857211 */ /* 0x080fe200008f16ff */
[----:B------:R1:W-:Y:S01]  /*7a40*/  REDG.E.ADD.F32.FTZ.RN.STRONG.GPU desc[UR6][R28.64], R4 ;  /* 0x000000041c0079a6 */ /* 0x0003e2000c10f386 */
[----:B------:R-:W-:Y:S01]  /*7a50*/  IMAD.U32 R0, RZ, RZ, UR21 ;  /* 0x00000015ff007e24 */ /* 0x000fe2000f8e00ff */
[-C--:B------:R-:W-:Y:S02]  /*7a60*/  LEA R30, P1, R30, R28.reuse, 0x2 ;  /* 0x0000001c1e1e7211 */ /* 0x080fe400078210ff */
[----:B------:R3:W-:Y:S01]  /*7a70*/  REDG.E.ADD.F32.FTZ.RN.STRONG.GPU desc[UR6][R132.64], R5 ;  /* 0x00000005840079a6 */ /* 0x0007e2000c10f386 */
[----:B-1----:R-:W-:Y:S02]  /*7a80*/  IMAD.U32 R4, RZ, RZ, UR36 ;  /* 0x00000024ff047e24 */ /* 0x002fe4000f8e00ff */
[----:B---3--:R-:W-:Y:S05]  /*7a90*/  IMAD.U32 R5, RZ, RZ, UR38 ;  /* 0x00000026ff057e24 */ /* 0x008fea000f8e00ff */
[-C--:B------:R-:W-:Y:S01]  /*7aa0*/  LEA.HI.X.SX32 R33, R5, R29.reuse, 0x2, P2 ;  /* 0x0000001d05217211 */ /* 0x080fe200010f16ff */
[----:B--2---:R1:W-:Y:S02]  /*7ab0*/  @P0 STL [R1], R2 ;  /* 0x0000000201000387 */ /* 0x0043e40000100800 */
[----:B-1----:R-:W-:Y:S05]  /*7ac0*/  IMAD.U32 R2, RZ, RZ, UR21 ;  /* 0x00000015ff027e24 */ /* 0x002fea000f8e00ff */
[-C--:B------:R-:W-:Y:S01]  /*7ad0*/  LEA R34, P0, R2, R28.reuse, 0x2 ;  /* 0x0000001c02227211 */ /* 0x080fe200078010ff */
[----:B------:R-:W-:Y:S03]  /*7ae0*/  IMAD.U32 R2, RZ, RZ, UR37 ;  /* 0x00000025ff027e24 */ /* 0x000fe6000f8e00ff */
[-C--:B------:R-:W-:Y:S01]  /*7af0*/  LEA.HI.X.SX32 R35, R0, R29.reuse, 0x2, P0 ;  /* 0x0000001d00237211 */ /* 0x080fe200000f16ff */
[----:B------:R-:W-:Y:S01]  /*7b00*/  IMAD.U32 R0, RZ, RZ, UR36 ;  /* 0x00000024ff007e24 */ /* 0x000fe2000f8e00ff */
[-C--:B------:R-:W-:Y:S02]  /*7b10*/  LEA R4, P0, R4, R28.reuse, 0x2 ;  /* 0x0000001c04047211 */ /* 0x080fe400078010ff */
[-C--:B------:R-:W-:Y:S01]  /*7b20*/  LEA.HI.X.SX32 R31, R2, R29.reuse, 0x2, P1 ;  /* 0x0000001d021f7211 */ /* 0x080fe200008f16ff */
[----:B------:R1:W-:Y:S01]  /*7b30*/  REDG.E.ADD.F32.FTZ.RN.STRONG.GPU desc[UR6][R34.64], R6 ;  /* 0x00000006220079a6 */ /* 0x0003e2000c10f386 */
[-C--:B------:R-:W-:Y:S01]  /*7b40*/  LEA.HI.X.SX32 R5, R0, R29.reuse, 0x2, P0 ;  /* 0x0000001d00057211 */ /* 0x080fe200000f16ff */
[----:B------:R-:W-:Y:S02]  /*7b50*/  IMAD.U32 R0, RZ, RZ, UR35 ;  /* 0x00000023ff007e24 */ /* 0x000fe4000f8e00ff */
[----:B------:R2:W-:Y:S01]  /*7b60*/  REDG.E.ADD.F32.FTZ.RN.STRONG.GPU desc[UR6][R32.64], R7 ;  /* 0x00000007200079a6 */ /* 0x0005e2000c10f386 */
[----:B------:R-:W-:Y:S03]  /*7b70*/  IMAD.U32 R2, RZ, RZ, UR35 ;  /* 0x00000023ff027e24 */ /* 0x000fe6000f8e00ff */
[----:B------:R3:W-:Y:S04]  /*7b80*/  REDG.E.ADD.F32.FTZ.RN.STRONG.GPU desc[UR6][R30.64], R8 ;  /* 0x000000081e0079a6 */ /* 0x0007e8000c10f386 */
[----:B------:R4:W-:Y:S04]  /*7b90*/  REDG.E.ADD.F32.FTZ.RN.STRONG.GPU desc[UR6][R4.64], R9 ;  /* 0x00000009040079a6 */ /* 0x0009e8000c10f386 */
[----:B------:R-:W-:Y:S01]  /*7ba0*/  LDSM.16.MT88.4 R32, [R3+0xf800] ;  /* 0x00f800000320783b */ /* 0x000fe20000004200 */
[----:B-1----:R-:W-:Y:S02]  /*7bb0*/  IMAD.U32 R6, RZ, RZ, UR29 ;  /* 0x0000001dff067e24 */ /* 0x002fe4000f8e00ff */
[----:B--2---:R-:W-:Y:S01]  /*7bc0*/  IMAD.U32 R7, RZ, RZ, UR29 ;  /* 0x0000001dff077e24 */ /* 0x004fe2000f8e00ff */
[----:B---3--:R-:W-:Y:S02]  /*7bd0*/  MOV R8, UR34 ;  /* 0x0000002200087c02 */ /* 0x008fe40008000f00 */
[-C--:B----4-:R-:W-:Y:S01]  /*7be0*/  LEA R4, P1, R0, R28.reuse, 0x2 ;  /* 0x0000001c00047211 */ /* 0x090fe200078210ff */
        /* <DEDUP_REMOVED lines=363> */
.L_x_335:
[----:B------:R-:W-:Y:S01]  /*92a0*/  @UP0 UIADD3 UR13, UR41, UR42, URZ ;  /* 0x0000002a290d0290 */ /* 0x000fe2000fffe03f */
[----:B--2--5:R-:W-:Y:S01]  /*92b0*/  LEA R0, R163, UR4, 0x1 ;  /* 0x00000004a3007c11 */ /* 0x024fe2000f8e08ff */
        /* <DEDUP_REMOVED lines=18> */
.L_x_336:
        /* <DEDUP_REMOVED lines=53> */
.L_x_338:
[----:B------:R-:W-:Y:S05]  /*9730*/  BSYNC B0 ;  /* 0x0000000000007941 */ /* 0x000fea0003800000 */
.L_x_337:
        /* <DEDUP_REMOVED lines=19> */
.L_x_340:
[----:B------:R-:W-:Y:S05]  /*9870*/  BSYNC B0 ;  /* 0x0000000000007941 */ /* 0x000fea0003800000 */
.L_x_339:
[----:B-12---:R-:W-:Y:S01]  /*9880*/  IMAD.U32 R4, RZ, RZ, UR8 ;  /* 0x00000008ff047e24 */ /* 0x006fe2000f8e00ff */
[----:B------:R-:W-:Y:S01]  /*9890*/  UIMAD UR13, UR13, UR8, URZ ;  /* 0x000000080d0d72a4 */ /* 0x000fe2000f8e023f */
[----:B------:R-:W1:Y:S01]  /*98a0*/  LDS.128 R20, [R0+0xf000] ;  /* 0x00f0000000147984 */ /* 0x000e620000000c00 */
[----:B------:R-:W-:Y:S01]  /*98b0*/  USHF.R.S32.HI UR5, URZ, 0x1f, UR59 ;  /* 0x0000001f3f057899 */ /* 0x000fe2000801143b */
[----:B------:R-:W-:Y:S01]  /*98c0*/  IMAD.WIDE.U32 R6, R4, UR12, R6 ;  /* 0x0000000c04067c25 */ /* 0x000fe2000f8e0006 */
[----:B------:R-:W-:Y:S01]  /*98d0*/  UIMAD UR12, UR12, UR9, UR13 ;  /* 0x000000090c0c72a4 */ /* 0x000fe2000f8e020d */
[----:B------:R-:W2:Y:S01]  /*98e0*/  LDS.128 R16, [R0+0x11000] ;  /* 0x0110000000107984 */ /* 0x000ea20000000c00 */
[----:B------:R-:W-:Y:S01]  /*98f0*/  ULDC.64 UR10, c[0x0][0x470] ;  /* 0x00011c00000a7ab9 */ /* 0x000fe20000000a00 */
[----:B------:R-:W-:Y:S01]  /*9900*/  BSSY B0, `(.L_x_341) ;  /* 0x000001b000007945 */ /* 0x000fe20003800000 */
[----:B------:R-:W-:Y:S01]  /*9910*/  IADD3 R6, P0, R6, UR14, RZ ;  /* 0x0000000e06067c10 */ /* 0x000fe2000ff1e0ff */
[----:B------:R5:W1:Y:S01]  /*9920*/  LDS.128 R12, [R0+0x13000] ;  /* 0x01300000000c7984 */ /* 0x000a620000000c00 */
[----:B------:R-:W-:-:S04]  /*9930*/  UIMAD UR5, UR5, UR10, URZ ;  /* 0x0000000a050572a4 */ /* 0x000fc8000f8e023f */
[----:B------:R-:W-:Y:S01]  /*9940*/  UIMAD UR11, UR59, UR11, UR5 ;  /* 0x0000000b3b0b72a4 */ /* 0x000fe2000f8e0205 */
[----:B-----5:R-:W-:-:S05]  /*9950*/  IMAD.U32 R0, RZ, RZ, UR12 ;  /* 0x0000000cff007e24 */ /* 0x020fca000f8e00ff */
[----:B------:R-:W-:Y:S02]  /*9960*/  IADD3.X R7, R7, UR18, R0, P0, !PT ;  /* 0x0000001207077c10 */ /* 0x000fe400087fe400 */
        /* <DEDUP_REMOVED lines=20> */
.L_x_342:
[----:B------:R-:W-:Y:S05]  /*9ab0*/  BSYNC B0 ;  /* 0x0000000000007941 */ /* 0x000fea0003800000 */
.L_x_341:
        /* <DEDUP_REMOVED lines=20> */
.L_x_318:
[----:B------:R-:W-:Y:S01]  /*9c00*/  UISETP.NE.AND UP0, UPT, UR42, -0x1, UPT ;  /* 0xffffffff2a00788c */ /* 0x000fe2000bf05270 */
[----:B------:R-:W1:Y:S01]  /*9c10*/  S2R R2, SR_TID.X ;  /* 0x0000000000027919 */ /* 0x000e620000002100 */
        /* <DEDUP_REMOVED lines=22> */
.L_x_344:
[----:B------:R-:W-:Y:S01]  /*9d80*/  @UP0 UIADD3 UR14, UR41, UR42, URZ ;  /* 0x0000002a290e0290 */ /* 0x000fe2000fffe03f */
[----:B-1----:R-:W-:Y:S01]  /*9d90*/  SHF.R.S32.HI R0, RZ, 0x1f, R2 ;  /* 0x0000001fff007819 */ /* 0x002fe20000011402 */
        /* <DEDUP_REMOVED lines=18> */
.L_x_345:
[----:B------:R1:W5:Y:S04]  /*9ec0*/  LDL R12, [R1+0xc] ;  /* 0x00000c00010c7983 */ /* 0x0003680000100800 */
[----:B------:R1:W5:Y:S01]  /*9ed0*/  LDL R13, [R1+0x8] ;  /* 0x00000800010d7983 */ /* 0x0003620000100800 */
[----:B------:R-:W-:Y:S01]  /*9ee0*/  UIMAD UR13, UR18, UR8, URZ ;  /* 0x00000008120d72a4 */ /* 0x000fe2000f8e023f */
[----:B------:R-:W-:Y:S01]  /*9ef0*/  IMAD.U32 R4, RZ, RZ, UR8 ;  /* 0x00000008ff047e24 */ /* 0x000fe2000f8e00ff */
        /* <DEDUP_REMOVED lines=10> */
[----:B------:R-:W-:Y:S01]  /*9fa0*/  UIMAD UR13, UR21, UR14, URZ ;  /* 0x0000000e150d72a4 */ /* 0x000fe2000f8e023f */
[C---:B------:R-:W-:Y:S01]  /*9fb0*/  ISETP.GE.AND P4, PT, R0.reuse, UR5, PT ;  /* 0x0000000500007c0c */ /* 0x040fe2000bf86270 */
[----:B------:R-:W-:Y:S01]  /*9fc0*/  VIADD R4, R0, 0x40 ;  /* 0x0000004000047836 */ /* 0x000fe20000000000 */
[----:B------:R-:W-:Y:S01]  /*9fd0*/  IADD3.X R7, R5, UR20, R2, P0, !PT ;  /* 0x0000001405077c10 */ /* 0x000fe200087fe402 */
[----:B------:R-:W-:Y:S01]  /*9fe0*/  IMAD.U32 R2, RZ, RZ, UR14 ;  /* 0x0000000eff027e24 */ /* 0x000fe2000f8e00ff */
[----:B------:R-:W-:Y:S01]  /*9ff0*/  UIMAD UR15, UR59, UR15, UR13 ;  /* 0x0000000f3b0f72a4 */ /* 0x000fe2000f8e020d */
[----:B------:R-:W-:Y:S02]  /*a000*/  SHF.R.S32.HI R11, RZ, 0x1f, R0 ;  /* 0x0000001fff0b7819 */ /* 0x000fe40000011400 */
[----:B------:R-:W-:Y:S01]  /*a010*/  IMAD.WIDE.U32 R6, R2, UR59, R6 ;  /* 0x0000003b02067c25 */ /* 0x000fe2000f8e0006 */
[----:B------:R-:W-:-:S03]  /*a020*/  ISETP.GE.AND P3, PT, R4, UR5, PT ;  /* 0x0000000504007c0c */ /* 0x000fc6000bf66270 */
[----:B------:R-:W-:Y:S02]  /*a030*/  VIADD R10, R7, UR15 ;  /* 0x0000000f070a7c36 */ /* 0x000fe40008000000 */
[----:B-1----:R-:W-:Y:S08]  /*a040*/  @P4 BRA `(.L_x_347) ;  /* 0x0000000000404947 */ /* 0x002ff00003800000 */
        /* <DEDUP_REMOVED lines=16> */
.L_x_347:
[----:B------:R-:W-:Y:S05]  /*a150*/  BSYNC B0 ;  /* 0x0000000000007941 */ /* 0x000fea0003800000 */
.L_x_346:
        /* <DEDUP_REMOVED lines=19> */
.L_x_349:
[----:B------:R-:W-:Y:S05]  /*a290*/  BSYNC B0 ;  /* 0x0000000000007941 */ /* 0x000fea0003800000 */
.L_x_348:
        /* <DEDUP_REMOVED lines=32> */
.L_x_351:
[----:B------:R-:W-:Y:S05]  /*a4a0*/  BSYNC B0 ;  /* 0x0000000000007941 */ /* 0x000fea0003800000 */
.L_x_350:
        /* <DEDUP_REMOVED lines=18> */
.L_x_343:
[----:B------:R-:W-:Y:S05]  /*a5d0*/  BSYNC B1 ;  /* 0x0000000000017941 */ /* 0x000fea0003800000 */
.L_x_313:
        /* <DEDUP_REMOVED lines=8> */
.L_x_352:
[----:B------:R-:W-:Y:S05]  /*a660*/  EXIT ;  /* 0x000000000000794d */ /* 0x000fea0003800000 */
.L_x_354:
        /* <DEDUP_REMOVED lines=9> */
.L_x_1288:


//--------------------- .text._ZN5flash44flash_bwd_dq_dk_dv_loop_seqk_parallel_kernelI23Flash_bwd_kernel_traitsILi96ELi64ELi128ELi8ELi2ELi4ELi4ELb1ELb0EN7cutlass10bfloat16_tE19Flash_kernel_traitsILi96ELi64ELi128ELi8ES3_EELb0ELb0ELb0ELb0ELb0ELb0ELb1EEEvNS_16Flash_bwd_paramsE --------------------------
	.section	.text._ZN5flash44flash_bwd_dq_dk_dv_loop_seqk_parallel_kernelI23Flash_bwd_kernel_traitsILi96ELi64ELi128ELi8ELi2ELi4ELi4ELb1ELb0EN7cutlass10bfloat16_tE19Flash_kernel_traitsILi96ELi64ELi128ELi8ES3_EELb0ELb0ELb0ELb0ELb0ELb0ELb1EEEvNS_16Flash_bwd_paramsE,"ax",@progbits
	.align	128
        .global         _ZN5flash44flash_bwd_dq_dk_dv_loop_seqk_parallel_kernelI23Flash_bwd_kernel_traitsILi96ELi64ELi128ELi8ELi2ELi4ELi4ELb1ELb0EN7cutlass10bfloat16_tE19Flash_kernel_traitsILi96ELi64ELi128ELi8ES3_EELb0ELb0ELb0ELb0ELb0ELb0ELb1EEEvNS_16Flash_bwd_paramsE
        .type           _ZN5flash44flash_bwd_dq_dk_dv_loop_seqk_parallel_kernelI23Flash_bwd_kernel_traitsILi96ELi64ELi128ELi8ELi2ELi4ELi4ELb1ELb0EN7cutlass10bfloat16_tE19Flash_kernel_traitsILi96ELi64ELi128ELi8ES3_EELb0ELb0ELb0ELb0ELb0ELb0ELb1EEEvNS_16Flash_bwd_paramsE,@function
        .size           _ZN5flash44flash_bwd_dq_dk_dv_loop_seqk_parallel_kernelI23Flash_bwd_kernel_traitsILi96ELi64ELi128ELi8ELi2ELi4ELi4ELb1ELb0EN7cutlass10bfloat16_tE19Flash_kernel_traitsILi96ELi64ELi128ELi8ES3_EELb0ELb0ELb0ELb0ELb0ELb0ELb1EEEvNS_16Flash_bwd_paramsE,(.L_x_1289 - _ZN5flash44flash_bwd_dq_dk_dv_loop_seqk_parallel_kernelI23Flash_bwd_kernel_traitsILi96ELi64ELi128ELi8ELi2ELi4ELi4ELb1ELb0EN7cutlass10bfloat16_tE19Flash_kernel_traitsILi96ELi64ELi128ELi8ES3_EELb0ELb0ELb0ELb0ELb0ELb0ELb1EEEvNS_16Flash_bwd_paramsE)
        .other          _ZN5flash44flash_bwd_dq_dk_dv_loop_seqk_parallel_kernelI23Flash_bwd_kernel_traitsILi96ELi64ELi128ELi8ELi2ELi4ELi4ELb1ELb0EN7cutlass10bfloat16_tE19Flash_kernel_traitsILi96ELi64ELi128ELi8ES3_EELb0ELb0ELb0ELb0ELb0ELb0ELb1EEEvNS_16Flash_bwd_paramsE,@"STO_CUDA_ENTRY STV_DEFAULT"
_ZN5flash44flash_bwd_dq_dk_dv_loop_seqk_parallel_kernelI23Flash_bwd_kernel_traitsILi96ELi64ELi128ELi8ELi2ELi4ELi4ELb1ELb0EN7cutlass10bfloat16_tE19Flash_kernel_traitsILi96ELi64ELi128ELi8ES3_EELb0ELb0ELb0ELb0ELb0ELb0ELb1EEEvNS_16Flash_bwd_paramsE:
.text._ZN5flash44flash_bwd_dq_dk_dv_loop_seqk_parallel_kernelI23Flash_bwd_kernel_traitsILi96ELi64ELi128ELi8ELi2ELi4ELi4ELb1ELb0EN7cutlass10bfloat16_tE19Flash_kernel_traitsILi96ELi64ELi128ELi8ES3_EELb0ELb0ELb0ELb0ELb0ELb0ELb1EEEvNS_16Flash_bwd_paramsE:
        /* <DEDUP_REMOVED lines=26> */
[----:B------:R-:W-:Y:S02]  /*01a0*/  LEA.HI R4, R21, R22, RZ, 0x2 ;  /* 0x0000001615047211 */ /* 0x000fe400078f10ff */
[----:B------:R-:W-:Y:S01]  /*01b0*/  SHF.R.S32.HI R6, RZ, 0x4, R8 ;  /* 0x00000004ff067819 */ /* 0x000fe20000011408 */
[----:B-----5:R-:W-:Y:S01]  /*01c0*/  USHF.L.U32 UR6, UR47, 0x7, URZ ;  /* 0x000000072f067899 */ /* 0x020fe2000800063f */
[--C-:B------:R-:W-:Y:S02]  /*01d0*/  SHF.R.S32.HI R5, RZ, 0x2, R4.reuse ;  /* 0x00000002ff057819 */ /* 0x100fe40000011404 */
[----:B-1----:R-:W-:Y:S02]  /*01e0*/  SHF.R.S32.HI R0, RZ, 0x1f, R4 ;  /* 0x0000001fff007819 */ /* 0x002fe40000011404 */
[----:B------:R-:W-:-:S02]  /*01f0*/  LEA.HI R2, R8, R6, RZ, 0x1 ;  /* 0x0000000608027211 */ /* 0x000fc400078f08ff */
[-C--:B------:R-:W-:Y:S02]  /*0200*/  LEA.HI R0, R0, R5.reuse, RZ, 0x3 ;  /* 0x0000000500007211 */ /* 0x080fe400078f18ff */
[----:B------:R-:W-:Y:S02]  /*0210*/  LEA.HI R3, R4, R5, RZ, 0x1 ;  /* 0x0000000504037211 */ /* 0x000fe400078f08ff */
[----:B------:R-:W-:Y:S02]  /*0220*/  LOP3.LUT R2, R2, 0xfffffffe, RZ, 0xc0, !PT ;  /* 0xfffffffe02027812 */ /* 0x000fe400078ec0ff */
[----:B------:R-:W-:Y:S02]  /*0230*/  LOP3.LUT R0, R0, 0xfffffff8, RZ, 0xc0, !PT ;  /* 0xfffffff800007812 */ /* 0x000fe400078ec0ff */
[----:B------:R-:W-:Y:S01]  /*0240*/  LOP3.LUT R3, R3, 0x7fffffe, RZ, 0xc0, !PT ;  /* 0x07fffffe03037812 */ /* 0x000fe200078ec0ff */
[----:B------:R-:W-:Y:S01]  /*0250*/  IMAD.IADD R17, R6, 0x1, -R2 ;  /* 0x0000000106117824 */ /* 0x000fe200078e0a02 */
[-C--:B------:R-:W-:Y:S01]  /*0260*/  LEA.HI R18, R21, R22.reuse, RZ, 0x5 ;  /* 0x0000001615127211 */ /* 0x080fe200078f28ff */
[----:B------:R-:W-:Y:S01]  /*0270*/  IMAD.IADD R9, R5, 0x1, -R0 ;  /* 0x0000000105097824 */ /* 0x000fe200078e0a00 */
[----:B------:R-:W-:Y:S01]  /*0280*/  LEA.HI R19, R21, R22, RZ, 0x3 ;  /* 0x0000001615137211 */ /* 0x000fe200078f18ff */
[----:B------:R-:W-:Y:S01]  /*0290*/  IMAD.IADD R6, R5, 0x1, -R3 ;  /* 0x0000000105067824 */ /* 0x000fe200078e0a03 */
[----:B------:R-:W-:-:S02]  /*02a0*/  SHF.R.S32.HI R7, RZ, 0x5, R18 ;  /* 0x00000005ff077819 */ /* 0x000fc40000011412 */
[----:B------:R-:W-:Y:S02]  /*02b0*/  SHF.R.S32.HI R0, RZ, 0x3, R19 ;  /* 0x00000003ff007819 */ /* 0x000fe40000011413 */
[----:B------:R-:W-:Y:S01]  /*02c0*/  LOP3.LUT R2, R4, 0xfffffffc, RZ, 0xc0, !PT ;  /* 0xfffffffc04027812 */ /* 0x000fe200078ec0ff */
[----:B------:R-:W-:Y:S01]  /*02d0*/  IMAD R14, R7, 0x8, R6 ;  /* 0x00000008070e7824 */ /* 0x000fe200078e0206 */
[----:B------:R-:W-:Y:S01]  /*02e0*/  SHF.R.S32.HI R3, RZ, 0x1f, R18 ;  /* 0x0000001fff037819 */ /* 0x000fe20000011412 */
[----:B------:R-:W-:Y:S01]  /*02f0*/  IMAD.SHL.U32 R0, R0, 0x40, RZ ;  /* 0x0000004000007824 */ /* 0x000fe200078e00ff */
[-C--:B------:R-:W-:Y:S01]  /*0300*/  LEA.HI R4, R18, R7.reuse, RZ, 0x1 ;  /* 0x0000000712047211 */ /* 0x080fe200078f08ff */
[----:B------:R-:W-:Y:S01]  /*0310*/  IMAD.IADD R16, R22, 0x1, -R2 ;  /* 0x0000000116107824 */ /* 0x000fe200078e0a02 */
[----:B------:R-:W-:Y:S02]  /*0320*/  LEA.HI R2, R3, R7, RZ, 0x2 ;  /* 0x0000000703027211 */ /* 0x000fe400078f10ff */
[----:B------:R-:W-:Y:S01]  /*0330*/  LOP3.LUT R3, R4, 0xfffffffe, RZ, 0xc0, !PT ;  /* 0xfffffffe04037812 */ /* 0x000fe200078ec0ff */
[----:B------:R-:W-:Y:S01]  /*0340*/  IMAD.SHL.U32 R24, R16, 0x8, RZ ;  /* 0x0000000810187824 */ /* 0x000fe200078e00ff */
[----:B------:R-:W-:-:S02]  /*0350*/  LOP3.LUT R0, R0, 0xc0, RZ, 0xc0, !PT ;  /* 0x000000c000007812 */ /* 0x000fc400078ec0ff */
[----:B------:R-:W-:Y:S01]  /*0360*/  LOP3.LUT R5, R8, 0xfffffff0, RZ, 0xc0, !PT ;  /* 0xfffffff008057812 */ /* 0x000fe200078ec0ff */
[C---:B------:R-:W-:Y:S01]  /*0370*/  IMAD.IADD R230, R7.reuse, 0x1, -R3 ;  /* 0x0000000107e67824 */ /* 0x040fe200078e0a03 */
[----:B------:R-:W-:Y:S01]  /*0380*/  LOP3.LUT R2, R2, 0xfffffffc, RZ, 0xc0, !PT ;  /* 0xfffffffc02027812 */ /* 0x000fe200078ec0ff */
[----:B------:R-:W-:Y:S01]  /*0390*/  STL [R1+0x18], R24 ;  /* 0x0000181801007387 */ /* 0x000fe20000100800 */
[----:B------:R-:W-:Y:S02]  /*03a0*/  LOP3.LUT R4, R0, 0x18, R24, 0xf8, !PT ;  /* 0x0000001800047812 */ /* 0x000fe400078ef818 */
[----:B------:R-:W-:Y:S01]  /*03b0*/  SHF.R.U32.HI R3, RZ, 0x3, R0 ;  /* 0x00000003ff037819 */ /* 0x000fe20000011600 */
[----:B------:R-:W-:Y:S01]  /*03c0*/  IMAD.IADD R13, R7, 0x1, -R2 ;  /* 0x00000001070d7824 */ /* 0x000fe200078e0a02 */
[----:B------:R-:W-:Y:S01]  /*03d0*/  LOP3.LUT R2, R19, 0xfffffff8, RZ, 0xc0, !PT ;  /* 0xfffffff813027812 */ /* 0x000fe200078ec0ff */
[----:B------:R-:W-:Y:S01]  /*03e0*/  IMAD.IADD R0, R22, 0x1, -R5 ;  /* 0x0000000116007824 */ /* 0x000fe200078e0a05 */
[----:B------:R-:W-:-:S02]  /*03f0*/  LOP3.LUT R10, R4, R3, RZ, 0x3c, !PT ;  /* 0x00000003040a7212 */ /* 0x000fc400078e3cff */
[----:B------:R-:W-:Y:S01]  /*0400*/  LEA.HI R4, R21, R22, RZ, 0x6 ;  /* 0x0000001615047211 */ /* 0x000fe200078f30ff */
[----:B------:R-:W-:Y:S01]  /*0410*/  IMAD.IADD R3, R22, 0x1, -R2 ;  /* 0x0000000116037824 */ /* 0x000fe200078e0a02 */
[----:B------:R-:W-:Y:S02]  /*0420*/  SHF.R.S32.HI R12, RZ, 0x1f, R0 ;  /* 0x0000001fff0c7819 */ /* 0x000fe40000011400 */
[-C--:B------:R-:W-:Y:S02]  /*0430*/  LEA.HI R2, R0, R0.reuse, RZ, 0x1 ;  /* 0x0000000000027211 */ /* 0x080fe400078f08ff */
[----:B------:R-:W-:Y:S02]  /*0440*/  LEA.HI R12, R12, R0, RZ, 0x3 ;  /* 0x000000000c0c7211 */ /* 0x000fe400078f18ff */
[----:B------:R-:W-:Y:S02]  /*0450*/  LEA.HI R11, R3, R3, RZ, 0x1 ;  /* 0x00000003030b7211 */ /* 0x000fe400078f08ff */
[----:B------:R-:W-:-:S02]  /*0460*/  SHF.R.S32.HI R8, RZ, 0x6, R4 ;  /* 0x00000006ff087819 */ /* 0x000fc40000011404 */
[----:B------:R-:W-:Y:S02]  /*0470*/  LOP3.LUT R4, R12, 0xfffffff8, RZ, 0xc0, !PT ;  /* 0xfffffff80c047812 */ /* 0x000fe400078ec0ff */
[----:B------:R-:W-:Y:S02]  /*0480*/  SHF.R.S32.HI R7, RZ, 0x1, R2 ;  /* 0x00000001ff077819 */ /* 0x000fe40000011402 */
[----:B------:R-:W-:Y:S01]  /*0490*/  LOP3.LUT R6, R2, 0x7fffffe, RZ, 0xc0, !PT ;  /* 0x07fffffe02067812 */ /* 0x000fe200078ec0ff */
[C---:B------:R-:W-:Y:S01]  /*04a0*/  IMAD.IADD R15, R0.reuse, 0x1, -R4 ;  /* 0x00000001000f7824 */ /* 0x040fe200078e0a04 */
[----:B------:R-:W-:Y:S02]  /*04b0*/  SHF.R.S32.HI R2, RZ, 0x1f, R2 ;  /* 0x0000001fff027819 */ /* 0x000fe40000011402 */
[----:B------:R-:W-:Y:S01]  /*04c0*/  LOP3.LUT R5, R11, 0x3fffffe, RZ, 0xc0, !PT ;  /* 0x03fffffe0b057812 */ /* 0x000fe200078ec0ff */
[----:B------:R-:W-:Y:S01]  /*04d0*/  IMAD.IADD R20, R0, 0x1, -R6 ;  /* 0x0000000100147824 */ /* 0x000fe200078e0a06 */
[----:B------:R-:W-:Y:S01]  /*04e0*/  LEA.HI R4, R2, R7, RZ, 0x2 ;  /* 0x0000000702047211 */ /* 0x000fe200078f10ff */
[----:B------:R-:W-:Y:S01]  /*04f0*/  IMAD R0, R8, 0x4, R17 ;  /* 0x0000000408007824 */ /* 0x000fe200078e0211 */
[----:B------:R-:W-:Y:S01]  /*0500*/  LOP3.LUT P2, RZ, R9, 0x2, RZ, 0xc0, !PT ;  /* 0x0000000209ff7812 */ /* 0x000fe2000784c0ff */
[----:B------:R-:W-:Y:S01]  /*0510*/  IMAD.IADD R2, R3, 0x1, -R5 ;  /* 0x0000000103027824 */ /* 0x000fe200078e0a05 */
[----:B------:R-:W-:Y:S01]  /*0520*/  LOP3.LUT R4, R4, 0xfffffffc, RZ, 0xc0, !PT ;  /* 0xfffffffc04047812 */ /* 0x000fe200078ec0ff */
[----:B------:R-:W-:Y:S01]  /*0530*/  IMAD.U32 R6, R14, 0x20, R10 ;  /* 0x000000200e067824 */ /* 0x000fe200078e000a */
[----:B------:R-:W-:Y:S01]  /*0540*/  LOP3.LUT R5, R9, 0x1, RZ, 0xc0, !PT ;  /* 0x0000000109057812 */ /* 0x000fe200078ec0ff */
[----:B------:R-:W-:Y:S01]  /*0550*/  IMAD R222, R0, 0x8, R2 ;  /* 0x0000000800de7824 */ /* 0x000fe200078e0202 */
[----:B------:R-:W-:Y:S01]  /*0560*/  LOP3.LUT R2, R18, 0xffffffe0, RZ, 0xc0, !PT ;  /* 0xffffffe012027812 */ /* 0x000fe200078ec0ff */
[----:B------:R-:W-:Y:S01]  /*0570*/  IMAD.IADD R18, R7, 0x1, -R4 ;  /* 0x0000000107127824 */ /* 0x000fe200078e0a04 */
[----:B------:R-:W-:Y:S01]  /*0580*/  LEA.HI R0, R21, R22, RZ, 0x7 ;  /* 0x0000001615007211 */ /* 0x000fe200078f38ff */
[----:B------:R-:W-:Y:S01]  /*0590*/  IMAD.SHL.U32 R7, R8, 0x20, RZ ;  /* 0x0000002008077824 */ /* 0x000fe200078e00ff */
[----:B------:R1:W-:Y:S01]  /*05a0*/  STL [R1+0x3c], R6 ;  /* 0x00003c0601007387 */ /* 0x0003e20000100800 */
[C---:B------:R-:W-:Y:S01]  /*05b0*/  IMAD.IADD R23, R22.reuse, 0x1, -R2 ;  /* 0x0000000116177824 */ /* 0x040fe200078e0a02 */
[----:B------:R-:W-:Y:S01]  /*05c0*/  SHF.R.S32.HI R14, RZ, 0x7, R0 ;  /* 0x00000007ff0e7819 */ /* 0x000fe20000011400 */
[----:B------:R-:W-:Y:S01]  /*05d0*/  IMAD.SHL.U32 R22, R22, 0x2, RZ ;  /* 0x0000000216167824 */ /* 0x000fe200078e00ff */
[----:B------:R-:W-:Y:S01]  /*05e0*/  SHF.R.S32.HI R0, RZ, 0x1, R11 ;  /* 0x00000001ff007819 */ /* 0x000fe2000001140b */
[----:B------:R-:W-:Y:S01]  /*05f0*/  IMAD.SHL.U32 R2, R3, 0x40, RZ ;  /* 0x0000004003027824 */ /* 0x000fe200078e00ff */
[----:B------:R-:W-:Y:S01]  /*0600*/  LEA.HI R11, R9, R9, RZ, 0x1 ;  /* 0x00000009090b7211 */ /* 0x000fe200078f08ff */
[----:B------:R-:W-:Y:S01]  /*0610*/  STL [R1+0x60], R23 ;  /* 0x0000601701007387 */ /* 0x000fe20000100800 */
[----:B------:R-:W-:Y:S01]  /*0620*/  LOP3.LUT R3, R7, 0x6, R22, 0xf8, !PT ;  /* 0x0000000607037812 */ /* 0x000fe200078ef816 */
[----:B------:R-:W-:Y:S01]  /*0630*/  IMAD.SHL.U32 R10, R16, 0x2, RZ ;  /* 0x00000002100a7824 */ /* 0x000fe200078e00ff */
[----:B------:R-:W-:Y:S01]  /*0640*/  ISETP.NE.U32.AND P3, PT, R5, 0x1, PT ;  /* 0x000000010500780c */ /* 0x000fe20003f65070 */
[C---:B------:R-:W-:Y:S01]  /*0650*/  IMAD.SHL.U32 R5, R0.reuse, 0x40, RZ ;  /* 0x0000004000057824 */ /* 0x040fe200078e00ff */
[----:B------:R-:W-:Y:S01]  /*0660*/  LOP3.LUT P4, RZ, R0, 0x2, RZ, 0xc0, !PT ;  /* 0x0000000200ff7812 */ /* 0x000fe2000788c0ff */
[----:B------:R2:W-:Y:S01]  /*0670*/  STL [R1+0x58], R3 ;  /* 0x0000580301007387 */ /* 0x0005e20000100800 */
[----:B------:R-:W-:Y:S01]  /*0680*/  IMAD.SHL.U32 R0, R13, 0x10, RZ ;  /* 0x000000100d007824 */ /* 0x000fe200078e00ff */
[----:B------:R-:W-:Y:S01]  /*0690*/  LOP3.LUT P5, RZ, R15, 0x2, RZ, 0xc0, !PT ;  /* 0x000000020fff7812 */ /* 0x000fe200078ac0ff */
[----:B------:R-:W-:Y:S01]  /*06a0*/  IMAD.SHL.U32 R4, R9, 0x40, RZ ;  /* 0x0000004009047824 */ /* 0x000fe200078e00ff */
[----:B------:R-:W-:-:S02]  /*06b0*/  LOP3.LUT P6, RZ, R15, 0x4, RZ, 0xc0, !PT ;  /* 0x000000040fff7812 */ /* 0x000fc400078cc0ff */
[----:B------:R-:W-:Y:S02]  /*06c0*/  SEL R225, R228, 0xffffffe0, !P5 ;  /* 0xffffffe0e4e17807 */ /* 0x000fe40006800000 */
[----:B------:R-:W-:Y:S02]  /*06d0*/  SEL R238, R238, 0x10, !P3 ;  /* 0x00000010eeee7807 */ /* 0x000fe40005800000 */
[----:B------:R-:W-:Y:S02]  /*06e0*/  SEL R226, R226, 0x40, P6 ;  /* 0x00000040e2e27807 */ /* 0x000fe40003000000 */
[----:B-1----:R-:W-:Y:S02]  /*06f0*/  LOP3.LUT R6, R2, 0x1c0, RZ, 0xc0, !PT ;  /* 0x000001c002067812 */ /* 0x002fe400078ec0ff */
[----:B------:R-:W-:Y:S02]  /*0700*/  SHF.R.S32.HI R2, RZ, 0x3, R12 ;  /* 0x00000003ff027819 */ /* 0x000fe4000001140c */
[----:B------:R-:W-:-:S02]  /*0710*/  SEL R223, R228, 0xffffffe0, !P4 ;  /* 0xffffffe0e4df7807 */ /* 0x000fc40006000000 */
[----:B------:R-:W-:Y:S01]  /*0720*/  LOP3.LUT P0, RZ, R18, 0x2, RZ, 0xc0, !PT ;  /* 0x0000000212ff7812 */ /* 0x000fe2000780c0ff */
[----:B------:R-:W-:Y:S02]  /*0730*/  IMAD R20, R2, 0x8, R20 ;  /* 0x0000000802147824 */ /* 0x000fe400078e0214 */
[----:B------:R-:W-:Y:S01]  /*0740*/  IMAD R16, R13, 0x2, R2 ;  /* 0x000000020d107824 */ /* 0x000fe200078e0202 */
[----:B------:R-:W-:Y:S01]  /*0750*/  LOP3.LUT R2, R5, 0xc0, RZ, 0xc0, !PT ;  /* 0x000000c005027812 */ /* 0x000fe200078ec0ff */
[----:B------:R-:W-:Y:S01]  /*0760*/  IMAD R13, R13, 0x200, R10 ;  /* 0x000002000d0d7824 */ /* 0x000fe200078e020a */
[----:B------:R-:W-:Y:S02]  /*0770*/  SHF.R.U32.HI R5, RZ, 0x3, R6 ;  /* 0x00000003ff057819 */ /* 0x000fe40000011606 */
[----:B--2---:R-:W-:Y:S02]  /*0780*/  LOP3.LUT R3, R11, 0x3fffffe, RZ, 0xc0, !PT ;  /* 0x03fffffe0b037812 */ /* 0x004fe400078ec0ff */
[----:B------:R-:W-:-:S02]  /*0790*/  LOP3.LUT R8, R2, 0x8, R19, 0xf8, !PT ;  /* 0x0000000802087812 */ /* 0x000fc400078ef813 */
[----:B------:R-:W-:Y:S01]  /*07a0*/  SEL R228, R228, 0xffffffe0, !P0 ;  /* 0xffffffe0e4e47807 */ /* 0x000fe20004000000 */
[----:B------:R-:W-:Y:S01]  /*07b0*/  IMAD.IADD R12, R9, 0x1, -R3 ;  /* 0x00000001090c7824 */ /* 0x000fe200078e0a03 */
[----:B------:R-:W-:Y:S01]  /*07c0*/  LOP3.LUT R3, R6, 0x30, R0, 0xf8, !PT ;  /* 0x0000003006037812 */ /* 0x000fe200078ef800 */
[----:B------:R-:W-:Y:S01]  /*07d0*/  IMAD.SHL.U32 R6, R17, 0x8, RZ ;  /* 0x0000000811067824 */ /* 0x000fe200078e00ff */
[----:B------:R-:W-:Y:S01]  /*07e0*/  LOP3.LUT R0, R4, 0x1c0, RZ, 0xc0, !PT ;  /* 0x000001c004007812 */ /* 0x000fe200078ec0ff */
[----:B------:R-:W-:Y:S01]  /*07f0*/  IMAD R12, R12, 0x20, R13 ;  /* 0x000000200c0c7824 */ /* 0x000fe200078e020d */
[----:B------:R-:W-:Y:S02]  /*0800*/  SHF.R.U32.HI R4, RZ, 0x3, R2 ;  /* 0x00000003ff047819 */ /* 0x000fe40000011602 */
[----:B------:R-:W-:Y:S02]  /*0810*/  LOP3.LUT R9, R3, 0x8, R19, 0xf8, !PT ;  /* 0x0000000803097812 */ /* 0x000fe400078ef813 */
[----:B------:R-:W-:-:S02]  /*0820*/  LOP3.LUT R4, R8, R4, RZ, 0x3c, !PT ;  /* 0x0000000408047212 */ /* 0x000fc400078e3cff */
[----:B------:R-:W-:Y:S02]  /*0830*/  LOP3.LUT R3, R0, 0x20, R7, 0xf8, !PT ;  /* 0x0000002000037812 */ /* 0x000fe400078ef807 */
[----:B------:R-:W-:Y:S01]  /*0840*/  SHF.R.U32.HI R2, RZ, 0x3, R0 ;  /* 0x00000003ff027819 */ /* 0x000fe20000011600 */
[----:B------:R-:W-:Y:S01]  /*0850*/  IMAD R0, R14, 0x1000, R10 ;  /* 0x000010000e007824 */ /* 0x000fe200078e020a */
[----:B------:R-:W-:Y:S01]  /*0860*/  LOP3.LUT R6, R6, 0x8, RZ, 0xc0, !PT ;  /* 0x0000000806067812 */ /* 0x000fe200078ec0ff */
[----:B------:R-:W-:Y:S01]  /*0870*/  IMAD.U32 R222, R222, 0x20, R4 ;  /* 0x00000020dede7824 */ /* 0x000fe200078e0004 */
[----:B------:R-:W-:Y:S01]  /*0880*/  LOP3.LUT R2, R3, R2, RZ, 0x3c, !PT ;  /* 0x0000000203027212 */ /* 0x000fe200078e3cff */
[----:B------:R-:W-:Y:S01]  /*0890*/  IMAD.SHL.U32 R4, R15, 0x40, RZ ;  /* 0x000000400f047824 */ /* 0x000fe200078e00ff */
[----:B------:R-:W-:Y:S01]  /*08a0*/  SHF.R.S32.HI R10, RZ, 0x1f, R23 ;  /* 0x0000001fff0a7819 */ /* 0x000fe20000011417 */
[----:B------:R-:W-:Y:S01]  /*08b0*/  IMAD R0, R230, 0x400, R0 ;  /* 0x00000400e6007824 */ /* 0x000fe200078e0200 */
[----:B------:R-:W-:Y:S01]  /*08c0*/  LOP3.LUT R3, R9, R5, RZ, 0x3c, !PT ;  /* 0x0000000509037212 */ /* 0x000fe200078e3cff */
[----:B------:R-:W-:Y:S01]  /*08d0*/  IMAD.SHL.U32 R9, R17, 0x10, RZ ;  /* 0x0000001011097824 */ /* 0x000fe200078e00ff */
[----:B------:R-:W-:Y:S01]  /*08e0*/  LOP3.LUT R4, R4, 0x1c0, RZ, 0xc0, !PT ;  /* 0x000001c004047812 */ /* 0x000fe200078ec0ff */
[----:B------:R-:W-:Y:S01]  /*08f0*/  IMAD.IADD R241, R2, 0x1, R0 ;  /* 0x0000000102f17824 */ /* 0x000fe200078e0200 */
[----:B------:R-:W-:Y:S01]  /*0900*/  LEA R222, R222, UR4, 0x1 ;  /* 0x00000004dede7c11 */ /* 0x000fe2000f8e08ff */
[----:B------:R-:W-:Y:S01]  /*0910*/  IMAD.SHL.U32 R0, R14, 0x8, RZ ;  /* 0x000000080e007824 */ /* 0x000fe200078e00ff */
[----:B------:R-:W-:Y:S01]  /*0920*/  SHF.R.U32.HI R224, RZ, 0x3, R4 ;  /* 0x00000003ffe07819 */ /* 0x000fe20000011604 */
[----:B------:R-:W-:Y:S01]  /*0930*/  IMAD.SHL.U32 R2, R18, 0x40, RZ ;  /* 0x0000004012027824 */ /* 0x000fe200078e00ff */
[----:B------:R-:W-:Y:S01]  /*0940*/  LEA R241, R241, UR4, 0x1 ;  /* 0x00000004f1f17c11 */ /* 0x000fe2000f8e08ff */
[----:B------:R-:W-:Y:S01]  /*0950*/  IMAD R3, R17, 0x200, R3 ;  /* 0x0000020011037824 */ /* 0x000fe200078e0203 */
[----:B------:R-:W-:Y:S01]  /*0960*/  LOP3.LUT R7, R0, 0x8, RZ, 0xc0, !PT ;  /* 0x0000000800077812 */ /* 0x000fe200078ec0ff */
[----:B------:R-:W-:Y:S01]  /*0970*/  IMAD.IADD R223, R223, 0x1, R222 ;  /* 0x00000001dfdf7824 */ /* 0x000fe200078e02de */
[----:B------:R-:W-:Y:S01]  /*0980*/  SHF.R.S32.HI R0, RZ, 0x1, R11 ;  /* 0x00000001ff007819 */ /* 0x000fe2000001140b */
[C---:B------:R-:W-:Y:S01]  /*0990*/  VIADD R239, R241.reuse, 0x20 ;  /* 0x00000020f1ef7836 */ /* 0x040fe20000000000 */
[----:B------:R-:W-:Y:S01]  /*09a0*/  LOP3.LUT R224, R224, R4, R6, 0x1e, !PT ;  /* 0x00000004e0e07212 */ /* 0x000fe200078e1e06 */
[C---:B------:R-:W-:Y:S01]  /*09b0*/  @P2 VIADD R239, R241.reuse, 0xffffffe0 ;  /* 0xffffffe0f1ef2836 */ /* 0x040fe20000000000 */
[----:B------:R-:W-:Y:S01]  /*09c0*/  LEA.HI R4, R10, R23, RZ, 0x2 ;  /* 0x000000170a047211 */ /* 0x000fe200078f10ff */
[----:B------:R-:W-:Y:S01]  /*09d0*/  IMAD.IADD R240, R241, 0x1, R238 ;  /* 0x00000001f1f07824 */ /* 0x000fe200078e02ee */
[C---:B------:R-:W-:Y:S01]  /*09e0*/  LOP3.LUT P1, RZ, R0.reuse, 0x2, RZ, 0xc0, !PT ;  /* 0x0000000200ff7812 */ /* 0x040fe2000782c0ff */
[----:B------:R-:W-:Y:S01]  /*09f0*/  IMAD.SHL.U32 R0, R0, 0x40, RZ ;  /* 0x0000004000007824 */ /* 0x000fe200078e00ff */
[----:B------:R-:W-:Y:S01]  /*0a00*/  SHF.R.S32.HI R4, RZ, 0x2, R4 ;  /* 0x00000002ff047819 */ /* 0x000fe20000011404 */
[----:B------:R-:W-:Y:S01]  /*0a10*/  IMAD.U32 R224, R16, 0x200, R224 ;  /* 0x0000020010e07824 */ /* 0x000fe200078e00e0 */
[----:B------:R-:W-:Y:S01]  /*0a20*/  LOP3.LUT R2, R2, 0xc0, RZ, 0xc0, !PT ;  /* 0x000000c002027812 */ /* 0x000fe200078ec0ff */
[----:B------:R-:W-:Y:S01]  /*0a30*/  IMAD.IADD R238, R238, 0x1, R239 ;  /* 0x00000001eeee7824 */ /* 0x000fe200078e02ef */
        /* <DEDUP_REMOVED lines=9> */
[----:B------:R-:W-:-:S03]  /*0ad0*/  LOP3.LUT R2, R5, R9, R2, 0x1e, !PT ;  /* 0x0000000905027212 */ /* 0x000fc600078e1e02 */
[----:B------:R-:W-:Y:S02]  /*0ae0*/  IMAD R230, R230, 0x200, R0 ;  /* 0x00000200e6e67824 */ /* 0x000fe400078e0200 */
[----:B------:R-:W-:Y:S02]  /*0af0*/  IMAD.IADD R229, R0, 0x1, R2 ;  /* 0x0000000100e57824 */ /* 0x000fe400078e0202 */
[----:B------:R-:W-:Y:S02]  /*0b00*/  IMAD.IADD R8, R8, 0x1, R12 ;  /* 0x0000000108087824 */ /* 0x000fe400078e020c */
        /* <DEDUP_REMOVED lines=25> */
.L_x_396:
        /* <DEDUP_REMOVED lines=28> */
[----:B------:R-:W-:Y:S01]  /*0e60*/  PLOP3.LUT P3, PT, PT, PT, UP2, 0x80, 0x0 ;  /* 0x000000000000781c */ /* 0x000fe20003f6f028 */
[----:B------:R-:W-:-:S02]  /*0e70*/  UIADD3 UR8, UP0, UR16, UR12, URZ ;  /* 0x0000000c10087290 */ /* 0x000fc4000ff1e03f */
[----:B------:R-:W-:Y:S01]  /*0e80*/  UISETP.EQ.OR.EX UP4, UPT, UR13, URZ, !UP1, UP4 ;  /* 0x0000003f0d00728c */ /* 0x000fe2000cf82740 */
[----:B------:R-:W2:Y:S01]  /*0e90*/  @P1 LDG.E R8, desc[UR6][R6.64] ;  /* 0x0000000606081981 */ /* 0x000ea2000c1e1900 */
[----:B------:R-:W-:Y:S01]  /*0ea0*/  UIADD3.X UR5, UR5, UR13, URZ, UP0, !UPT ;  /* 0x0000000d05057290 */ /* 0x000fe200087fe43f */
[----:B------:R-:W-:Y:S01]  /*0eb0*/  UMOV UR36, URZ ;  /* 0x0000003f00247c82 */ /* 0x000fe20008000000 */
[----:B------:R-:W-:Y:S02]  /*0ec0*/  @!UP3 ULDC.64 UR10, c[0x0][0x318] ;  /* 0x0000c600000abab9 */ /* 0x000fe40000000a00 */
[----:B------:R-:W-:Y:S01]  /*0ed0*/  PLOP3.LUT P2, PT, PT, PT, UP4, 0x80, 0x0 ;  /* 0x000000000000781c */ /* 0x000fe20003f4f048 */
[----:B------:R1:W3:Y:S02]  /*0ee0*/  @P0 LDG.E R6, desc[UR6][R4.64] ;  /* 0x0000000604060981 */ /* 0x0002e4000c1e1900 */
[----:B-1----:R-:W-:Y:S02]  /*0ef0*/  IMAD.U32 R4, RZ, RZ, UR15 ;  /* 0x0000000fff047e24 */ /* 0x002fe4000f8e00ff */
[----:B------:R-:W-:-:S05]  /*0f00*/  IMAD.U32 R5, RZ, RZ, UR14 ;  /* 0x0000000eff057e24 */ /* 0x000fca000f8e00ff */
[----:B----4-:R-:W4:Y:S04]  /*0f10*/  @P3 LDG.E R7, desc[UR6][R4.64] ;  /* 0x0000000604073981 */ /* 0x010f28000c1e1900 */
[----:B-----5:R1:W5:Y:S02]  /*0f20*/  @P3 LDG.E R0, desc[UR6][R4.64+0x4] ;  /* 0x0000040604003981 */ /* 0x020364000c1e1900 */
[----:B-1----:R-:W-:Y:S02]  /*0f30*/  IMAD.U32 R4, RZ, RZ, UR8 ;  /* 0x00000008ff047e24 */ /* 0x002fe4000f8e00ff */
[----:B------:R-:W-:Y:S01]  /*0f40*/  IMAD.U32 R5, RZ, RZ, UR5 ;  /* 0x00000005ff057e24 */ /* 0x000fe2000f8e00ff */
[----:B------:R-:W-:Y:S01]  /*0f50*/  @!UP3 UISETP.NE.U32.AND UP0, UPT, UR10, URZ, UPT ;  /* 0x0000003f0a00b28c */ /* 0x000fe2000bf05070 */
[----:B------:R-:W-:-:S03]  /*0f60*/  @!UP3 ULDC UR5, c[0x0][0x2cc] ;  /* 0x0000b3000005bab9 */ /* 0x000fc60000000800 */
[----:B------:R-:W5:Y:S01]  /*0f70*/  @!P2 LDG.E R3, desc[UR6][R4.64] ;  /* 0x000000060403a981 */ /* 0x000f62000c1e1900 */
[----:B------:R-:W-:Y:S01]  /*0f80*/  @!UP3 UISETP.NE.AND.EX UP0, UPT, UR11, URZ, UPT, UP0 ;  /* 0x0000003f0b00b28c */ /* 0x000fe2000bf05300 */
[----:B------:R-:W-:Y:S01]  /*0f90*/  UMOV UR9, 0xffffffff ;  /* 0xffffffff00097882 */ /* 0x000fe20000000000 */
[----:B------:R-:W-:Y:S02]  /*0fa0*/  UMOV UR38, 0xffffffff ;  /* 0xffffffff00267882 */ /* 0x000fe40000000000 */
[----:B------:R-:W-:Y:S02]  /*0fb0*/  @!UP3 USEL UR10, UR5, URZ, UP0 ;  /* 0x0000003f050ab287 */ /* 0x000fe40008000000 */
[----:B------:R-:W-:Y:S01]  /*0fc0*/  USHF.L.U32 UR25, UR37, 0x7, URZ ;  /* 0x0000000725197899 */ /* 0x000fe2000800063f */
[----:B------:R-:W-:Y:S01]  /*0fd0*/  ULDC UR5, c[0x0][0x2c8] ;  /* 0x0000b20000057ab9 */ /* 0x000fe20000000800 */
[----:B--2---:R-:W-:Y:S02]  /*0fe0*/  @P1 R2UR UR36, R8 ;  /* 0x00000000082412ca */ /* 0x004fe400000e0000 */
[----:B---3--:R-:W-:-:S02]  /*0ff0*/  @P0 R2UR UR8, R6 ;  /* 0x00000000060802ca */ /* 0x008fc400000e0000 */
        /* <DEDUP_REMOVED lines=13> */
.L_x_355:
        /* <DEDUP_REMOVED lines=18> */
[----:B------:R-:W-:Y:S01]  /*11f0*/  ULDC.64 UR44, c[0x0][0x240] ;  /* 0x00009000002c7ab9 */ /* 0x000fe20000000a00 */
[----:B------:R-:W-:Y:S01]  /*1200*/  ULDC UR59, c[0x0][0x2d4] ;  /* 0x0000b500003b7ab9 */ /* 0x000fe20000000800 */
[----:B------:R-:W-:Y:S01]  /*1210*/  USEL UR39, UR14, URZ, UP2 ;  /* 0x0000003f0e277287 */ /* 0x000fe20009000000 */
[----:B------:R-:W-:Y:S01]  /*1220*/  ULDC.U8 UR21, c[0x0][0x3d8] ;  /* 0x0000f60000157ab9 */ /* 0x000fe20000000000 */
[----:B------:R-:W-:Y:S02]  /*1230*/  UIMAD.WIDE.U32 UR14, UR9, UR44, URZ ;  /* 0x0000002c090e72a5 */ /* 0x000fe4000f8e003f */
[----:B------:R-:W-:Y:S01]  /*1240*/  @UP0 UIADD3 UR18, UR36, UR38, URZ ;  /* 0x0000002624120290 */ /* 0x000fe2000fffe03f */
[----:B-1----:R-:W-:Y:S01]  /*1250*/  IABS R6, R7 ;  /* 0x0000000700067213 */ /* 0x002fe20000000000 */
[----:B------:R-:W-:Y:S01]  /*1260*/  USHF.R.S32.HI UR30, URZ, 0x1f, UR59 ;  /* 0x0000001f3f1e7899 */ /* 0x000fe2000801143b */
[----:B------:R-:W-:Y:S01]  /*1270*/  ISETP.NE.AND P3, PT, R7, RZ, PT ;  /* 0x000000ff0700720c */ /* 0x000fe20003f65270 */
[----:B------:R-:W-:Y:S01]  /*1280*/  UISETP.NE.AND UP3, UPT, UR21, URZ, UPT ;  /* 0x0000003f1500728c */ /* 0x000fe2000bf65270 */
[----:B------:R-:W1:Y:S01]  /*1290*/  I2F.RP R4, R6 ;  /* 0x0000000600047306 */ /* 0x000e620000209400 */
[----:B------:R-:W-:-:S02]  /*12a0*/  USEL UR58, UR16, UR14, !UP1 ;  /* 0x0000000e103a7287 */ /* 0x000fc4000c800000 */
[----:B------:R-:W-:Y:S02]  /*12b0*/  UIADD3 UR50, UR17, UR23, URZ ;  /* 0x0000001711327290 */ /* 0x000fe4000fffe03f */
[----:B--2---:R-:W-:Y:S01]  /*12c0*/  UIMAD.WIDE.U32 UR26, UR5, UR12, URZ ;  /* 0x0000000c051a72a5 */ /* 0x004fe2000f8e003f */
[----:B------:R-:W-:Y:S01]  /*12d0*/  ULDC UR41, c[0x0][0x2dc] ;  /* 0x0000b70000297ab9 */ /* 0x000fe20000000800 */
[----:B------:R-:W-:Y:S02]  /*12e0*/  ULDC UR61, c[0x0][0x270] ;  /* 0x00009c00003d7ab9 */ /* 0x000fe40000000800 */
[----:B------:R-:W-:Y:S02]  /*12f0*/  UIMAD UR49, UR5, UR13, UR27 ;  /* 0x0000000d053172a4 */ /* 0x000fe4000f8e021b */
[----:B------:R-:W-:Y:S01]  /*1300*/  @!UP1 UIMAD UR5, UR56, UR10, URZ ;  /* 0x0000000a380592a4 */ /* 0x000fe2000f8e023f */
[----:B------:R-:W-:Y:S01]  /*1310*/  @UP1 ULDC.64 UR12, c[0x0][0x420] ;  /* 0x00010800000c1ab9 */ /* 0x000fe20000000a00 */
[----:B------:R-:W-:Y:S01]  /*1320*/  @!UP1 UIMAD.WIDE.U32 UR28, UR47, UR10, URZ ;  /* 0x0000000a2f1c92a5 */ /* 0x000fe2000f8e003f */
[----:B-1----:R-:W1:Y:S01]  /*1330*/  MUFU.RCP R4, R4 ;  /* 0x0000000400047308 */ /* 0x002e620000001000 */
[----:B------:R-:W-:-:S02]  /*1340*/  @!UP1 UIMAD UR27, UR47, UR11, UR5 ;  /* 0x0000000b2f1b92a4 */ /* 0x000fc4000f8e0205 */
[----:B------:R-:W-:Y:S02]  /*1350*/  UIADD3 UR5, UR31, 0x3f, URZ ;  /* 0x0000003f1f057890 */ /* 0x000fe4000fffe03f */
[----:B------:R-:W-:Y:S02]  /*1360*/  @UP1 UIMAD.WIDE.U32 UR34, UR9, UR12, URZ ;  /* 0x0000000c092212a5 */ /* 0x000fe4000f8e003f */
[----:B------:R-:W-:Y:S02]  /*1370*/  USHF.R.S32.HI UR20, URZ, 0x1f, UR5 ;  /* 0x0000001f3f147899 */ /* 0x000fe40008011405 */
[----:B------:R-:W-:Y:S02]  /*1380*/  @UP1 UIMAD UR48, UR9, UR13, UR35 ;  /* 0x0000000d093012a4 */ /* 0x000fe4000f8e0223 */
[----:B------:R-:W-:Y:S02]  /*1390*/  ULEA.HI UR43, UR20, UR5, URZ, 0x6 ;  /* 0x00000005142b7291 */ /* 0x000fe4000f8f303f */
[----:B------:R-:W-:Y:S01]  /*13a0*/  UIMAD UR5, UR30, UR47, URZ ;  /* 0x0000002f1e0572a4 */ /* 0x000fe2000f8e023f */
[----:B------:R-:W-:Y:S01]  /*13b0*/  @UP0 ULDC.64 UR20, c[0x0][0x248] ;  /* 0x0000920000140ab9 */ /* 0x000fe20000000a00 */
[----:B------:R-:W-:Y:S01]  /*13c0*/  UIMAD UR22, UR9, UR45, URZ ;  /* 0x0000002d091672a4 */ /* 0x000fe2000f8e023f */
[----:B-1----:R-:W-:Y:S01]  /*13d0*/  VIADD R4, R4, 0xffffffe ;  /* 0x0ffffffe04047836 */ /* 0x002fe20000000000 */
[----:B------:R-:W-:-:S02]  /*13e0*/  @UP0 UIMAD.WIDE.U32 UR16, UR18, UR20, URZ ;  /* 0x00000014121002a5 */ /* 0x000fc4000f8e003f */
[----:B------:R-:W-:Y:S01]  /*13f0*/  UIMAD.WIDE UR10, UR41, UR61, URZ ;  /* 0x0000003d290a72a5 */ /* 0x000fe2000f8e023f */
[----:B------:R-:W1:Y:S01]  /*1400*/  F2I.FTZ.U32.TRUNC.NTZ R5, R4 ;  /* 0x0000000400057305 */ /* 0x000e62000021f000 */
[----:B------:R-:W-:Y:S02]  /*1410*/  UIMAD.WIDE.U32 UR12, UR47, UR59, URZ ;  /* 0x0000003b2f0c72a5 */ /* 0x000fe4000f8e003f */
[----:B------:R-:W-:Y:S02]  /*1420*/  UIMAD UR5, UR56, UR59, UR5 ;  /* 0x0000003b380572a4 */ /* 0x000fe4000f8e0205 */
[----:B------:R-:W-:Y:S01]  /*1430*/  @UP1 UIADD3 UR50, UR15, UR22, URZ ;  /* 0x000000160f321290 */ /* 0x000fe2000fffe03f */
[----:B------:R-:W-:Y:S01]  /*1440*/  @UP0 UMOV UR30, UR16 ;  /* 0x00000010001e0c82 */ /* 0x000fe20008000000 */
[----:B------:R-:W-:Y:S02]  /*1450*/  UIMAD.WIDE.U32 UR14, UR10, UR12, URZ ;  /* 0x0000000c0a0e72a5 */ /* 0x000fe4000f8e003f */
[----:B------:R-:W-:-:S02]  /*1460*/  UIMAD UR16, UR11, UR12, URZ ;  /* 0x0000000c0b1072a4 */ /* 0x000fc4000f8e023f */
[----:B------:R-:W-:Y:S02]  /*1470*/  UIADD3 UR5, UR13, UR5, URZ ;  /* 0x000000050d057290 */ /* 0x000fe4000fffe03f */
[----:B------:R-:W-:Y:S01]  /*1480*/  UIMAD.WIDE.U32 UR12, UR10, UR9, URZ ;  /* 0x000000090a0c72a5 */ /* 0x000fe2000f8e003f */
[--C-:B-1----:R-:W-:Y:S01]  /*1490*/  IMAD.MOV R0, RZ, RZ, -R5.reuse ;  /* 0x000000ffff007224 */ /* 0x102fe200078e0a05 */
[----:B------:R-:W-:Y:S01]  /*14a0*/  ULDC UR40, c[0x0][0x2c4] ;  /* 0x0000b10000287ab9 */ /* 0x000fe20000000800 */
[----:B------:R-:W-:Y:S01]  /*14b0*/  IMAD.MOV.U32 R4, RZ, RZ, RZ ;  /* 0x000000ffff047224 */ /* 0x000fe200078e00ff */
[----:B------:R-:W-:Y:S01]  /*14c0*/  UIMAD UR5, UR10, UR5, UR16 ;  /* 0x000000050a0572a4 */ /* 0x000fe2000f8e0210 */
[----:B------:R-:W-:Y:S01]  /*14d0*/  IMAD R0, R0, R6, RZ ;  /* 0x0000000600007224 */ /* 0x000fe200078e02ff */
[----:B------:R-:W-:Y:S02]  /*14e0*/  @UP3 UIMAD UR16, UR47, UR40, URZ ;  /* 0x000000282f1032a4 */ /* 0x000fe4000f8e023f */
[----:B------:R-:W-:Y:S01]  /*14f0*/  USEL UR55, UR14, UR12, !UP1 ;  /* 0x0000000c0e377287 */ /* 0x000fe2000c800000 */
[----:B------:R-:W-:Y:S01]  /*1500*/  IMAD.HI.U32 R0, R5, R0, R4 ;  /* 0x0000000005007227 */ /* 0x000fe200078e0004 */
[----:B------:R-:W-:-:S02]  /*1510*/  @UP0 UIMAD UR18, UR18, UR21, URZ ;  /* 0x00000015121202a4 */ /* 0x000fc4000f8e023f */
[----:B------:R-:W-:Y:S01]  /*1520*/  ULOP3.LUT UR12, UR43, 0xffffffc0, URZ, 0xc0, !UPT ;  /* 0xffffffc02b0c7892 */ /* 0x000fe2000f8ec03f */
[----:B------:R-:W-:Y:S02]  /*1530*/  ULDC.U8 UR32, c[0x0][0x480] ;  /* 0x0001200000207ab9 */ /* 0x000fe40000000000 */
[----:B------:R-:W-:Y:S01]  /*1540*/  IMAD.HI.U32 R0, R0, R3, RZ ;  /* 0x0000000300007227 */ /* 0x000fe200078e00ff */
[----:B------:R-:W-:Y:S02]  /*1550*/  UIADD3 UR46, UR15, UR5, URZ ;  /* 0x000000050f2e7290 */ /* 0x000fe4000fffe03f */
[----:B------:R-:W-:Y:S02]  /*1560*/  USHF.L.U64.HI UR19, UR47, 0x7, UR56 ;  /* 0x000000072f137899 */ /* 0x000fe40008010238 */
[----:B------:R-:W-:Y:S01]  /*1570*/  IADD3 R4, -R0, RZ, RZ ;  /* 0x000000ff00047210 */ /* 0x000fe20007ffe1ff */
[----:B------:R-:W-:Y:S02]  /*1580*/  UISETP.NE.AND UP4, UPT, UR32, URZ, UPT ;  /* 0x0000003f2000728c */ /* 0x000fe4000bf85270 */
[----:B------:R-:W-:-:S02]  /*1590*/  @UP3 USEL UR5, UR16, UR9, !UP1 ;  /* 0x0000000910053287 */ /* 0x000fc4000c800000 */
[C---:B------:R-:W-:Y:S01]  /*15a0*/  IMAD R3, R6.reuse, R4, R3 ;  /* 0x0000000406037224 */ /* 0x040fe200078e0203 */
[----:B------:R-:W-:Y:S02]  /*15b0*/  @UP0 UIADD3 UR32, UR17, UR18, URZ ;  /* 0x0000001211200290 */ /* 0x000fe4000fffe03f */
[----:B------:R-:W-:Y:S02]  /*15c0*/  UIADD3 UR15, UR12, -0x40, URZ ;  /* 0xffffffc00c0f7890 */ /* 0x000fe4000fffe03f */
[----:B------:R-:W-:Y:S01]  /*15d0*/  ISETP.GT.U32.AND P1, PT, R6, R3, PT ;  /* 0x000000030600720c */ /* 0x000fe20003f24070 */
[----:B------:R-:W-:Y:S01]  /*15e0*/  @UP3 ULDC UR17, c[0x0][0x2e4] ;  /* 0x0000b90000113ab9 */ /* 0x000fe20000000800 */
[----:B------:R-:W-:Y:S02]  /*15f0*/  USEL UR19, UR19, URZ, UP2 ;  /* 0x0000003f13137287 */ /* 0x000fe40009000000 */
[----:B------:R-:W-:Y:S02]  /*1600*/  @!UP3 UIMAD UR14, UR47, UR61, UR57 ;  /* 0x0000003d2f0eb2a4 */ /* 0x000fe4000f8e0239 */
[----:B------:R-:W-:-:S02]  /*1610*/  @UP3 UIMAD UR17, UR57, UR17, UR5 ;  /* 0x00000011391132a4 */ /* 0x000fc4000f8e0205 */
[----:B------:R-:W-:Y:S02]  /*1620*/  USHF.R.S32.HI UR16, URZ, 0x1f, UR15 ;  /* 0x0000001f3f107899 */ /* 0x000fe4000801140f */
[----:B------:R-:W-:Y:S02]  /*1630*/  UIADD3 UR5, UP2, UR15, UR39, URZ ;  /* 0x000000270f057290 */ /* 0x000fe4000ff5e03f */
[----:B------:R-:W-:Y:S01]  /*1640*/  @!UP3 UIMAD UR17, UR14, UR40, URZ ;  /* 0x000000280e11b2a4 */ /* 0x000fe2000f8e023f */
[----:B------:R-:W-:Y:S01]  /*1650*/  @!P1 IMAD.IADD R3, R3, 0x1, -R6 ;  /* 0x0000000103039824 */ /* 0x000fe200078e0a06 */
[----:B------:R-:W-:Y:S01]  /*1660*/  UIMAD UR12, UR11, UR9, URZ ;  /* 0x000000090b0c72a4 */ /* 0x000fe2000f8e023f */
[----:B------:R-:W-:Y:S01]  /*1670*/  @!P1 VIADD R0, R0, 0x1 ;  /* 0x0000000100009836 */ /* 0x000fe20000000000 */
[----:B------:R-:W-:Y:S01]  /*1680*/  UIADD3.X UR14, UR16, UR19, URZ, UP2, !UPT ;  /* 0x00000013100e7290 */ /* 0x000fe200097fe43f */
[----:B------:R-:W-:Y:S01]  /*1690*/  PLOP3.LUT P1, PT, PT, PT, UP0, 0x80, 0x0 ;  /* 0x000000000000781c */ /* 0x000fe20003f2f008 */
[----:B------:R-:W-:Y:S01]  /*16a0*/  UIMAD UR11, UR11, UR5, URZ ;  /* 0x000000050b0b72a4 */ /* 0x000fe2000f8e023f */
[----:B------:R-:W-:Y:S01]  /*16b0*/  ISETP.GE.U32.AND P0, PT, R3, R6, PT ;  /* 0x000000060300720c */ /* 0x000fe20003f06070 */
[----:B------:R-:W-:Y:S01]  /*16c0*/  @UP0 UIADD3 UR24, UR36, UR38, URZ ;  /* 0x0000002624180290 */ /* 0x000fe2000fffe03f */
[----:B------:R-:W-:Y:S01]  /*16d0*/  LOP3.LUT R3, R7, UR57, RZ, 0x3c, !PT ;  /* 0x0000003907037c12 */ /* 0x000fe2000f8e3cff */
[----:B------:R-:W-:Y:S01]  /*16e0*/  UIMAD UR51, UR57, UR41, URZ ;  /* 0x00000029393372a4 */ /* 0x000fe2000f8e023f */
[----:B------:R-:W-:-:S02]  /*16f0*/  @UP0 ULDC.64 UR18, c[0x0][0x250] ;  /* 0x0000940000120ab9 */ /* 0x000fc40000000a00 */
[----:B------:R-:W-:Y:S01]  /*1700*/  ISETP.GE.AND P2, PT, R3, RZ, PT ;  /* 0x000000ff0300720c */ /* 0x000fe20003f46270 */
[----:B------:R-:W-:Y:S02]  /*1710*/  UIMAD.WIDE.U32 UR40, UR10, UR5, URZ ;  /* 0x000000050a2872a5 */ /* 0x000fe4000f8e003f */
        /* <DEDUP_REMOVED lines=30> */
.L_x_357:
        /* <DEDUP_REMOVED lines=13> */
.L_x_358:
        /* <DEDUP_REMOVED lines=11> */
.L_x_359:
[----:B------:R-:W-:-:S04]  /*1a80*/  UIMAD UR5, UR47, UR61, UR57 ;  /* 0x0000003d2f0572a4 */ /* 0x000fc8000f8e0239 */
[----:B------:R-:W-:-:S12]  /*1a90*/  UIMAD UR5, UR5, UR59, URZ ;  /* 0x0000003b050572a4 */ /* 0x000fd8000f8e023f */
.L_x_360:
[----:B------:R-:W2:Y:S01]  /*1aa0*/  LDL.64 R4, [R1+0x18] ;  /* 0x0000180001047983 */ /* 0x000ea20000100a00 */
[----:B------:R-:W-:-:S03]  /*1ab0*/  ULDC UR9, c[0x0][0x2dc] ;  /* 0x0000b70000097ab9 */ /* 0x000fc60000000800 */
[----:B------:R1:W2:Y:S01]  /*1ac0*/  LDL.64 R24, [R1+0x18] ;  /* 0x0000180001187983 */ /* 0x0002a20000100a00 */
[----:B------:R-:W-:-:S03]  /*1ad0*/  UIADD3 UR22, UR15, UR5, URZ ;  /* 0x000000050f167290 */ /* 0x000fc6000fffe03f */
[----:B------:R-:W3:Y:S01]  /*1ae0*/  LDL R10, [R1+0x60] ;  /* 0x00006000010a7983 */ /* 0x000ee20000100800 */
[----:B------:R-:W4:Y:S01]  /*1af0*/  S2R R7, SR_TID.X ;  /* 0x0000000000077919 */ /* 0x000f220000002100 */
[----:B------:R-:W-:Y:S01]  /*1b00*/  USHF.R.S32.HI UR56, URZ, 0x1f, UR57 ;  /* 0x0000001f3f387899 */ /* 0x000fe20008011439 */
[----:B------:R-:W-:Y:S01]  /*1b10*/  ULDC.64 UR12, c[0x0][0x428] ;  /* 0x00010a00000c7ab9 */ /* 0x000fe20000000a00 */
[----:B------:R-:W-:Y:S02]  /*1b20*/  UIMAD UR24, UR9, UR61, URZ ;  /* 0x0000003d091872a4 */ /* 0x000fe4000f8e023f */
[----:B------:R-:W-:Y:S01]  /*1b30*/  UISETP.GE.AND UP2, UPT, UR31, 0x1, UPT ;  /* 0x000000011f00788c */ /* 0x000fe2000bf46270 */
[----:B------:R-:W-:Y:S01]  /*1b40*/  ULDC.64 UR26, c[0x0][0x478] ;  /* 0x00011e00001a7ab9 */ /* 0x000fe20000000a00 */
[----:B------:R-:W-:Y:S01]  /*1b50*/  ULDC.64 UR34, c[0x0][0x210] ;  /* 0x0000840000227ab9 */ /* 0x000fe20000000a00 */
[----:B------:R-:W-:Y:S01]  /*1b60*/  ULDC.64 UR28, c[0x0][0x3e0] ;  /* 0x0000f800001c7ab9 */ /* 0x000fe20000000a00 */
[----:B----4-:R-:W-:-:S04]  /*1b70*/  SHF.R.S32.HI R9, RZ, 0x1f, R7 ;  /* 0x0000001fff097819 */ /* 0x010fc80000011407 */
[----:B------:R-:W-:-:S04]  /*1b80*/  LEA.HI R3, R9, R7, RZ, 0x2 ;  /* 0x0000000709037211 */ /* 0x000fc800078f10ff */
[----:B------:R-:W-:-:S04]  /*1b90*/  SHF.R.S32.HI R3, RZ, 0x2, R3 ;  /* 0x00000002ff037819 */ /* 0x000fc80000011403 */
[----:B------:R-:W-:Y:S02]  /*1ba0*/  SHF.R.S32.HI R23, RZ, 0x1f, R3 ;  /* 0x0000001fff177819 */ /* 0x000fe40000011403 */
[----:B------:R-:W-:Y:S01]  /*1bb0*/  LEA.HI R9, R9, R7, RZ, 0x5 ;  /* 0x0000000709097211 */ /* 0x000fe200078f28ff */
[----:B------:R-:W-:-:S03]  /*1bc0*/  UIMAD.WIDE UR22, UR22, 0x4, UR26 ;  /* 0x00000004161678a5 */ /* 0x000fc6000f8e021a */
[----:B------:R-:W-:Y:S01]  /*1bd0*/  ULDC.64 UR26, c[0x0][0x400] ;  /* 0x00010000001a7ab9 */ /* 0x000fe20000000a00 */
[----:B------:R-:W-:Y:S01]  /*1be0*/  ULEA.HI.SX32 UR41, UR43, 0xffffffff, 0x1a ;  /* 0xffffffff2b297891 */ /* 0x000fe2000f8fd23f */
[----:B------:R-:W-:Y:S01]  /*1bf0*/  BSSY B1, `(.L_x_356) ;  /* 0x000086a000017945 */ /* 0x000fe20003800000 */
[----:B--2---:R-:W-:-:S05]  /*1c00*/  IMAD.MOV.U32 R24, RZ, RZ, R4 ;  /* 0x000000ffff187224 */ /* 0x004fca00078e0004 */
[----:B------:R-:W-:Y:S02]  /*1c10*/  SHF.R.S32.HI R25, RZ, 0x1f, R24 ;  /* 0x0000001fff197819 */ /* 0x000fe40000011418 */
[----:B------:R-:W-:Y:S01]  /*1c20*/  IADD3 R4, P0, R24, UR10, RZ ;  /* 0x0000000a18047c10 */ /* 0x000fe2000ff1e0ff */
[----:B------:R-:W-:-:S03]  /*1c30*/  ULDC.64 UR10, c[0x0][0x420] ;  /* 0x00010800000a7ab9 */ /* 0x000fc60000000a00 */
[----:B------:R-:W-:Y:S01]  /*1c40*/  IADD3.X R5, R25, UR48, RZ, P0, !PT ;  /* 0x0000003019057c10 */ /* 0x000fe200087fe4ff */
[----:B------:R-:W-:Y:S01]  /*1c50*/  UIMAD UR5, UR16, UR10, URZ ;  /* 0x0000000a100572a4 */ /* 0x000fe2000f8e023f */
[----:B------:R-:W-:Y:S01]  /*1c60*/  IADD3 R6, P0, R3, UR15, RZ ;  /* 0x0000000f03067c10 */ /* 0x000fe2000ff1e0ff */
[----:B------:R-:W-:Y:S02]  /*1c70*/  IMAD.U32 R0, RZ, RZ, UR10 ;  /* 0x0000000aff007e24 */ /* 0x000fe4000f8e00ff */
[----:B------:R-:W-:Y:S01]  /*1c80*/  UIMAD UR5, UR15, UR11, UR5 ;  /* 0x0000000b0f0572a4 */ /* 0x000fe2000f8e0205 */
[----:B------:R-:W-:Y:S01]  /*1c90*/  IADD3.X R7, R23, UR16, RZ, P0, !PT ;  /* 0x0000001017077c10 */ /* 0x000fe200087fe4ff */
[----:B------:R-:W-:-:S04]  /*1ca0*/  IMAD.WIDE.U32 R4, R0, UR15, R4 ;  /* 0x0000000f00047c25 */ /* 0x000fc8000f8e0004 */
[----:B------:R-:W-:Y:S02]  /*1cb0*/  IMAD R7, R7, UR44, RZ ;  /* 0x0000002c07077c24 */ /* 0x000fe4000f8e02ff */
[----:B------:R-:W-:Y:S01]  /*1cc0*/  VIADD R5, R5, UR5 ;  /* 0x0000000505057c36 */ /* 0x000fe20008000000 */
[----:B------:R-:W-:Y:S01]  /*1cd0*/  UIMAD UR5, UR56, UR12, URZ ;  /* 0x0000000c380572a4 */ /* 0x000fe2000f8e023f */
[C---:B------:R-:W-:Y:S02]  /*1ce0*/  IMAD R8, R6.reuse, UR45, R7 ;  /* 0x0000002d06087c24 */ /* 0x040fe4000f8e0207 */
[----:B------:R-:W-:Y:S02]  /*1cf0*/  IMAD.U32 R0, RZ, RZ, UR12 ;  /* 0x0000000cff007e24 */ /* 0x000fe4000f8e00ff */
[----:B------:R-:W-:Y:S01]  /*1d00*/  IMAD.WIDE.U32 R6, R6, UR44, R24 ;  /* 0x0000002c06067c25 */ /* 0x000fe2000f8e0018 */
[----:B------:R-:W-:Y:S02]  /*1d10*/  UIMAD UR9, UR57, UR13, UR5 ;  /* 0x0000000d390972a4 */ /* 0x000fe4000f8e0205 */
[----:B------:R-:W-:Y:S01]  /*1d20*/  USHF.L.U32 UR16, UR24, 0x6, URZ ;  /* 0x0000000618107899 */ /* 0x000fe2000800063f */
[----:B------:R-:W-:Y:S01]  /*1d30*/  IMAD.WIDE.U32 R4, R0, UR57, R4 ;  /* 0x0000003900047c25 */ /* 0x000fe2000f8e0004 */
[----:B------:R-:W-:Y:S01]  /*1d40*/  IADD3 R6, P0, R6, UR58, RZ ;  /* 0x0000003a06067c10 */ /* 0x000fe2000ff1e0ff */
[----:B------:R-:W-:Y:S01]  /*1d50*/  ULDC.64 UR12, c[0x0][0x258] ;  /* 0x00009600000c7ab9 */ /* 0x000fe20000000a00 */
[----:B------:R-:W-:Y:S01]  /*1d60*/  UIADD3 UR14, UP1, UP0, UR40, UR16, UR51 ;  /* 0x00000010280e7290 */ /* 0x000fe2000f83e033 */
[----:B------:R-:W-:Y:S01]  /*1d70*/  VIADD R5, R5, UR9 ;  /* 0x0000000905057c36 */ /* 0x000fe20008000000 */
[----:B------:R-:W-:Y:S01]  /*1d80*/  UIMAD UR5, UR56, UR12, URZ ;  /* 0x0000000c380572a4 */ /* 0x000fe2000f8e023f */
[----:B------:R-:W-:Y:S01]  /*1d90*/  IADD3.X R7, R7, UR50, R8, P0, !PT ;  /* 0x0000003207077c10 */ /* 0x000fe200087fe408 */
[----:B------:R-:W-:Y:S01]  /*1da0*/  USHF.R.S32.HI UR9, URZ, 0x1f, UR16 ;  /* 0x0000001f3f097899 */ /* 0x000fe20008011410 */
[----:B------:R-:W-:Y:S01]  /*1db0*/  SHF.R.S32.HI R8, RZ, 0x5, R9 ;  /* 0x00000005ff087819 */ /* 0x000fe20000011409 */
[----:B------:R1:W-:Y:S01]  /*1dc0*/  STL [R1+0x1c], R25 ;  /* 0x00001c1901007387 */ /* 0x0003e20000100800 */
[----:B------:R-:W-:-:S02]  /*1dd0*/  UIMAD UR13, UR57, UR13, UR5 ;  /* 0x0000000d390d72a4 */ /* 0x000fc4000f8e0205 */
[----:B------:R-:W-:Y:S01]  /*1de0*/  UIADD3.X UR9, UR49, UR9, UR54, UP1, UP0 ;  /* 0x0000000931097290 */ /* 0x000fe20008fe0436 */
[----:B------:R-:W-:Y:S01]  /*1df0*/  IMAD.U32 R0, RZ, RZ, UR12 ;  /* 0x0000000cff007e24 */ /* 0x000fe2000f8e00ff */
[----:B------:R-:W-:Y:S01]  /*1e00*/  UIADD3 UR5, UP1, UP0, UR53, UR14, UR55 ;  /* 0x0000000e35057290 */ /* 0x000fe2000f83e037 */
[----:B---3--:R-:W-:Y:S01]  /*1e10*/  IMAD R8, R8, UR24, R10 ;  /* 0x0000001808087c24 */ /* 0x008fe2000f8e020a */
[----:B------:R-:W-:Y:S01]  /*1e20*/  PLOP3.LUT P0, PT, PT, PT, UP2, 0x80, 0x0 ;  /* 0x000000000000781c */ /* 0x000fe20003f0f028 */
[----:B------:R-:W-:Y:S01]  /*1e30*/  IMAD R9, R23, UR10, RZ ;  /* 0x0000000a17097c24 */ /* 0x000fe2000f8e02ff */
[----:B------:R-:W-:Y:S01]  /*1e40*/  UIADD3.X UR9, UR52, UR9, UR46, UP1, UP0 ;  /* 0x0000000934097290 */ /* 0x000fe20008fe042e */
[----:B------:R-:W-:Y:S01]  /*1e50*/  IMAD.WIDE.U32 R6, R0, UR57, R6 ;  /* 0x0000003900067c25 */ /* 0x000fe2000f8e0006 */
[C---:B------:R-:W-:Y:S01]  /*1e60*/  IADD3 R0, P1, R8.reuse, UR5, RZ ;  /* 0x0000000508007c10 */ /* 0x040fe2000ff3e0ff */
[----:B------:R-:W-:Y:S02]  /*1e70*/  UIADD3 UR15, UR15, UR17, URZ ;  /* 0x000000110f0f7290 */ /* 0x000fe4000fffe03f */
[C---:B------:R-:W-:Y:S01]  /*1e80*/  IMAD R9, R3.reuse, UR11, R9 ;  /* 0x0000000b03097c24 */ /* 0x040fe2000f8e0209 */
[----:B------:R-:W-:Y:S01]  /*1e90*/  ULDC.64 UR44, c[0x0][0x2b0] ;  /* 0x0000ac00002c7ab9 */ /* 0x000fe20000000a00 */
[----:B------:R-:W-:Y:S01]  /*1ea0*/  IMAD.WIDE.U32 R4, R3, UR10, R4 ;  /* 0x0000000a03047c25 */ /* 0x000fe2000f8e0004 */
[----:B------:R-:W-:-:S02]  /*1eb0*/  LEA.HI.X.SX32 R8, R8, UR9, 0x1, P1 ;  /* 0x0000000908087c11 */ /* 0x000fc400088f0eff */
[----:B------:R-:W-:Y:S01]  /*1ec0*/  LEA R20, P1, R0, UR26, 0x2 ;  /* 0x0000001a00147c11 */ /* 0x000fe2000f8210ff */
[----:B------:R-:W-:Y:S01]  /*1ed0*/  IMAD.IADD R5, R5, 0x1, R9 ;  /* 0x0000000105057824 */ /* 0x000fe200078e0209 */
[----:B------:R-:W-:Y:S01]  /*1ee0*/  LEA R19, P2, R4, UR28, 0x1 ;  /* 0x0000001c04137c11 */ /* 0x000fe2000f8408ff */
[----:B------:R-:W-:Y:S01]  /*1ef0*/  VIADD R7, R7, UR13 ;  /* 0x0000000d07077c36 */ /* 0x000fe20008000000 */
[----:B------:R-:W-:Y:S01]  /*1f00*/  LEA R18, P3, R6, UR34, 0x1 ;  /* 0x0000002206127c11 */ /* 0x000fe2000f8608ff */
[----:B------:R-:W-:Y:S01]  /*1f10*/  UIMAD.WIDE UR10, UR15, 0x4, UR44 ;  /* 0x000000040f0a78a5 */ /* 0x000fe2000f8e022c */
[----:B------:R-:W-:Y:S02]  /*1f20*/  LEA.HI.X R21, R0, UR27, R8, 0x2, P1 ;  /* 0x0000001b00157c11 */ /* 0x000fe400088f1408 */
[----:B------:R-:W-:Y:S02]  /*1f30*/  LEA.HI.X R252, R4, UR29, R5, 0x1, P2 ;  /* 0x0000001d04fc7c11 */ /* 0x000fe400090f0c05 */
[----:B------:R-:W-:Y:S01]  /*1f40*/  LEA.HI.X R15, R6, UR35, R7, 0x1, P3 ;  /* 0x00000023060f7c11 */ /* 0x000fe200098f0c07 */
[----:B-1----:R-:W-:Y:S06]  /*1f50*/  @!P0 BRA `(.L_x_361) ;  /* 0x00000078004c8947 */ /* 0x002fec0003800000 */
        /* <DEDUP_REMOVED lines=77> */
.L_x_363:
[----:B------:R-:W-:Y:S05]  /*2430*/  BSYNC B0 ;  /* 0x0000000000007941 */ /* 0x000fea0003800000 */
.L_x_362:
        /* <DEDUP_REMOVED lines=44> */
.L_x_365:
[----:B------:R-:W-:Y:S05]  /*2700*/  BSYNC B0 ;  /* 0x0000000000007941 */ /* 0x000fea0003800000 */
.L_x_364:
[----:B-12-4-:R-:W-:Y:S01]  /*2710*/  IMAD.MOV.U32 R8, RZ, RZ, R18 ;  /* 0x000000ffff087224 */ /* 0x016fe200078e0012 */
[----:B------:R-:W-:Y:S01]  /*2720*/  MOV R9, R15 ;  /* 0x0000000f00097202 */ /* 0x000fe20000000f00 */
[----:B------:R-:W-:Y:S01]  /*2730*/  IMAD.MOV.U32 R10, RZ, RZ, R19 ;  /* 0x000000ffff0a7224 */ /* 0x000fe200078e0013 */
[----:B------:R-:W0:Y:S01]  /*2740*/  LDGDEPBAR ;  /* 0x00000000000079af */ /* 0x000e220000000000 */
[----:B------:R-:W-:Y:S01]  /*2750*/  VIADD R4, R26, 0x1800 ;  /* 0x000018001a047836 */ /* 0x000fe20000000000 */
[----:B------:R-:W-:Y:S01]  /*2760*/  PLOP3.LUT P0, PT, PT, PT, UP0, 0x80, 0x0 ;  /* 0x000000000000781c */ /* 0x000fe20003f0f008 */
[----:B------:R-:W-:Y:S01]  /*2770*/  BSSY B0, `(.L_x_366) ;  /* 0x000002a000007945 */ /* 0x000fe20003800000 */
[----:B------:R1:W-:Y:S02]  /*2780*/  STL [R1+0x4], R8 ;  /* 0x0000040801007387 */ /* 0x0003e40000100800 */
[----:B------:R-:W-:Y:S02]  /*2790*/  SEL R231, R4, R26, !P0 ;  /* 0x0000001a04e77207 */ /* 0x000fe40004000000 */
[----:B------:R1:W-:Y:S04]  /*27a0*/  STL [R1+0x10], R20 ;  /* 0x0000101401007387 */ /* 0x0003e80000100800 */
[----:B------:R1:W-:Y:S04]  /*27b0*/  STL [R1], R9 ;  /* 0x0000000901007387 */ /* 0x0003e80000100800 */
[----:B------:R1:W-:Y:S04]  /*27c0*/  @P6 STS [R0+0x6000], RZ ;  /* 0x006000ff00006388 */ /* 0x0003e80000000800 */
[----:B------:R1:W-:Y:S04]  /*27d0*/  @P6 STS [R0+0x6004], RZ ;  /* 0x006004ff00006388 */ /* 0x0003e80000000800 */
[----:B------:R1:W-:Y:S04]  /*27e0*/  @P6 STS.64 [R0+0x6008], RZ ;  /* 0x006008ff00006388 */ /* 0x0003e80000000a00 */
[----:B------:R1:W-:Y:S04]  /*27f0*/  @P6 STS.128 [R0+0x7000], RZ ;  /* 0x007000ff00006388 */ /* 0x0003e80000000c00 */
[----:B------:R1:W-:Y:S04]  /*2800*/  @P6 STS.128 [R0+0x8000], RZ ;  /* 0x008000ff00006388 */ /* 0x0003e80000000c00 */
[----:B------:R1:W-:Y:S01]  /*2810*/  STL [R1+0x8], R10 ;  /* 0x0000080a01007387 */ /* 0x0003e20000100800 */
[----:B------:R-:W-:Y:S05]  /*2820*/  @P6 BRA `(.L_x_367) ;  /* 0x0000000000786947 */ /* 0x000fea0003800000 */
[----:B------:R-:W2:Y:S01]  /*2830*/  LDL R6, [R1+0x30] ;  /* 0x0000300001067983 */ /* 0x000ea20000100800 */
[----:B------:R-:W-:-:S03]  /*2840*/  ULDC UR10, c[0x0][0x2d0] ;  /* 0x0000b400000a7ab9 */ /* 0x000fc60000000800 */
[----:B------:R-:W4:Y:S01]  /*2850*/  LDL R5, [R1+0x34] ;  /* 0x0000340001057983 */ /* 0x000f220000100800 */
[----:B------:R-:W-:-:S13]  /*2860*/  ISETP.GE.AND P5, PT, R24, UR10, PT ;  /* 0x0000000a18007c0c */ /* 0x000fda000bfa6270 */
[----:B------:R-:W-:Y:S01]  /*2870*/  @!P5 IMAD.MOV.U32 R7, RZ, RZ, R252 ;  /* 0x000000ffff07d224 */ /* 0x000fe200078e00fc */
[----:B------:R1:W-:Y:S04]  /*2880*/  @P5 STS [R0+0x6000], RZ ;  /* 0x006000ff00005388 */ /* 0x0003e80000000800 */
[----:B------:R1:W-:Y:S04]  /*2890*/  @P5 STS [R0+0x6004], RZ ;  /* 0x006004ff00005388 */ /* 0x0003e80000000800 */
[----:B------:R1:W-:Y:S01]  /*28a0*/  @P5 STS.64 [R0+0x6008], RZ ;  /* 0x006008ff00005388 */ /* 0x0003e20000000a00 */
[----:B--2---:R-:W-:Y:S01]  /*28b0*/  ISETP.GE.AND P3, PT, R6, UR10, PT ;  /* 0x0000000a06007c0c */ /* 0x004fe2000bf66270 */
[----:B------:R-:W-:Y:S01]  /*28c0*/  @!P5 IMAD.MOV.U32 R6, RZ, RZ, R10 ;  /* 0x000000ffff06d224 */ /* 0x000fe200078e000a */
[----:B----4-:R-:W-:-:S04]  /*28d0*/  ISETP.GE.AND P2, PT, R5, UR10, PT ;  /* 0x0000000a05007c0c */ /* 0x010fc8000bf46270 */
        /* <DEDUP_REMOVED lines=19> */
.L_x_367:
[----:B------:R-:W-:Y:S05]  /*2a10*/  BSYNC B0 ;  /* 0x0000000000007941 */ /* 0x000fea0003800000 */
.L_x_366:
[----:B------:R4:W-:Y:S01]  /*2a20*/  STL [R1+0xc], R21 ;  /* 0x00000c1501007387 */ /* 0x0009e20000100800 */
        /* <DEDUP_REMOVED lines=16> */
.L_x_369:
[----:B-12---:R-:W2:Y:S01]  /*2b30*/  LDL R5, [R1+0x30] ;  /* 0x0000300001057983 */ /* 0x006ea20000100800 */
[----:B------:R-:W-:-:S03]  /*2b40*/  ULDC UR10, c[0x0][0x2d0] ;  /* 0x0000b400000a7ab9 */ /* 0x000fc60000000800 */
[----:B------:R-:W5:Y:S01]  /*2b50*/  LDL R4, [R1+0x34] ;  /* 0x0000340001047983 */ /* 0x000f620000100800 */
        /* <DEDUP_REMOVED lines=34> */
.L_x_370:
[----:B------:R-:W-:Y:S05]  /*2d80*/  BSYNC B0 ;  /* 0x0000000000007941 */ /* 0x000fea0003800000 */
.L_x_368:
[----:B----4-:R-:W2:Y:S01]  /*2d90*/  LDL R21, [R1+0x5c] ;  /* 0x00005c0001157983 */ /* 0x010ea20000100800 */
        /* <DEDUP_REMOVED lines=8> */
[----:B------:R-:W-:Y:S01]  /*2e20*/  IMAD.U32 R6, RZ, RZ, UR10 ;  /* 0x0000000aff067e24 */ /* 0x000fe2000f8e00ff */
[----:B------:R1:W-:Y:S01]  /*2e30*/  @P1 STS.64 [R0+0x9008], RZ ;  /* 0x009008ff00001388 */ /* 0x0003e20000000a00 */
[----:B------:R-:W-:-:S03]  /*2e40*/  ULDC.64 UR10, c[0x0][0x260] ;  /* 0x00009800000a7ab9 */ /* 0x000fc60000000a00 */
[----:B------:R1:W-:Y:S04]  /*2e50*/  @P1 STS.128 [R0+0xb000], RZ ;  /* 0x00b000ff00001388 */ /* 0x0003e80000000c00 */
[----:B------:R1:W-:Y:S01]  /*2e60*/  @P1 STS.128 [R0+0xd000], RZ ;  /* 0x00d000ff00001388 */ /* 0x0003e20000000c00 */
[C---:B--2---:R-:W-:Y:S01]  /*2e70*/  VIADD R4, R21.reuse, 0x28 ;  /* 0x0000002815047836 */ /* 0x044fe20000000000 */
        /* <DEDUP_REMOVED lines=8> */
[----:B------:R-:W-:Y:S01]  /*2f00*/  SHF.R.S32.HI R5, RZ, 0x1f, R4 ;  /* 0x0000001fff057819 */ /* 0x000fe20000011404 */
[----:B------:R-:W-:Y:S01]  /*2f10*/  IMAD R7, R22, UR10, RZ ;  /* 0x0000000a16077c24 */ /* 0x000fe2000f8e02ff */
[----:B------:R-:W-:Y:S01]  /*2f20*/  P2R R19, PR, RZ, 0x8 ;  /* 0x00000008ff137803 */ /* 0x000fe20000000000 */
[----:B------:R-:W-:Y:S02]  /*2f30*/  IMAD.WIDE.U32 R8, R14, UR10, R8 ;  /* 0x0000000a0e087c25 */ /* 0x000fe4000f8e0008 */
        /* <DEDUP_REMOVED lines=49> */
.L_x_372:
[----:B------:R-:W-:Y:S05]  /*3250*/  BSYNC B0 ;  /* 0x0000000000007941 */ /* 0x000fea0003800000 */
.L_x_371:
        /* <DEDUP_REMOVED lines=43> */
.L_x_374:
[----:B------:R-:W-:Y:S05]  /*3510*/  BSYNC B0 ;  /* 0x0000000000007941 */ /* 0x000fea0003800000 */
.L_x_373:
[----:B------:R-:W-:Y:S01]  /*3520*/  ISETP.NE.AND P1, PT, R19, RZ, PT ;  /* 0x000000ff1300720c */ /* 0x000fe20003f25270 */
[----:B------:R-:W-:Y:S01]  /*3530*/  IMAD.MOV.U32 R3, RZ, RZ, 0x7f800000 ;  /* 0x7f800000ff037424 */ /* 0x000fe200078e00ff */
[----:B------:R-:W-:Y:S01]  /*3540*/  ISETP.NE.AND P2, PT, R18, RZ, PT ;  /* 0x000000ff1200720c */ /* 0x000fe20003f45270 */
[----:B-12---:R-:W-:Y:S01]  /*3550*/  IMAD.MOV.U32 R4, RZ, RZ, 0x7f800000 ;  /* 0x7f800000ff047424 */ /* 0x006fe200078e00ff */
[----:B------:R-:W0:Y:S01]  /*3560*/  LDGDEPBAR ;  /* 0x00000000000079af */ /* 0x000e220000000000 */
[----:B------:R-:W-:Y:S02]  /*3570*/  IMAD.MOV.U32 R5, RZ, RZ, 0x7f800000 ;  /* 0x7f800000ff057424 */ /* 0x000fe400078e00ff */
[----:B---34-:R-:W-:Y:S01]  /*3580*/  IMAD.MOV.U32 R0, RZ, RZ, 0x7f800000 ;  /* 0x7f800000ff007424 */ /* 0x018fe200078e00ff */
[----:B------:R-:W2:Y:S01]  /*3590*/  @!P6 LDG.E R3, desc[UR6][R6.64+0x80] ;  /* 0x000080060603e981 */ /* 0x000ea2000c1e1900 */
[----:B------:R-:W-:Y:S01]  /*35a0*/  USHF.L.U32 UR17, UR24, 0x4, URZ ;  /* 0x0000000418117899 */ /* 0x000fe2000800063f */
[----:B------:R-:W-:Y:S01]  /*35b0*/  IMAD.SHL.U32 R221, R230, 0x2, RZ ;  /* 0x00000002e6dd7824 */ /* 0x000fe200078e00ff */
[----:B------:R-:W-:-:S02]  /*35c0*/  UIADD3 UR10, UR25, 0x80, URZ ;  /* 0x00000080190a7890 */ /* 0x000fc4000fffe03f */
[----:B------:R-:W3:Y:S01]  /*35d0*/  @!P1 LDG.E R4, desc[UR6][R6.64+0x20] ;  /* 0x0000200606049981 */ /* 0x000ee2000c1e1900 */
[----:B------:R-:W-:Y:S02]  /*35e0*/  CS2R R126, SRZ ;  /* 0x00000000007e7805 */ /* 0x000fe4000001ff00 */
[----:B------:R-:W-:Y:S02]  /*35f0*/  CS2R R124, SRZ ;  /* 0x00000000007c7805 */ /* 0x000fe4000001ff00 */
[----:B------:R-:W-:Y:S01]  /*3600*/  CS2R R130, SRZ ;  /* 0x0000000000827805 */ /* 0x000fe2000001ff00 */
[----:B------:R-:W4:Y:S01]  /*3610*/  @!P2 LDG.E R5, desc[UR6][R6.64] ;  /* 0x000000060605a981 */ /* 0x000f22000c1e1900 */
[----:B------:R-:W-:Y:S02]  /*3620*/  CS2R R128, SRZ ;  /* 0x0000000000807805 */ /* 0x000fe4000001ff00 */
[----:B------:R-:W-:Y:S02]  /*3630*/  CS2R R122, SRZ ;  /* 0x00000000007a7805 */ /* 0x000fe4000001ff00 */
[----:B------:R-:W-:Y:S01]  /*3640*/  CS2R R120, SRZ ;  /* 0x0000000000787805 */ /* 0x000fe2000001ff00 */
[----:B------:R-:W5:Y:S01]  /*3650*/  @!P5 LDG.E R0, desc[UR6][R16.64] ;  /* 0x000000061000d981 */ /* 0x000f62000c1e1900 */
[----:B------:R-:W-:-:S02]  /*3660*/  CS2R R118, SRZ ;  /* 0x0000000000767805 */ /* 0x000fc4000001ff00 */
[----:B------:R-:W-:Y:S02]  /*3670*/  CS2R R116, SRZ ;  /* 0x0000000000747805 */ /* 0x000fe4000001ff00 */
[----:B------:R-:W-:Y:S02]  /*3680*/  CS2R R110, SRZ ;  /* 0x00000000006e7805 */ /* 0x000fe4000001ff00 */
[----:B------:R-:W-:Y:S02]  /*3690*/  CS2R R108, SRZ ;  /* 0x00000000006c7805 */ /* 0x000fe4000001ff00 */
[----:B------:R-:W-:Y:S02]  /*36a0*/  CS2R R114, SRZ ;  /* 0x0000000000727805 */ /* 0x000fe4000001ff00 */
        /* <DEDUP_REMOVED lines=46> */
[----:B------:R-:W-:Y:S01]  /*3990*/  CS2R R36, SRZ ;  /* 0x0000000000247805 */ /* 0x000fe2000001ff00 */
[----:B------:R-:W-:Y:S02]  /*39a0*/  UIMAD UR28, UR24, 0x18, URZ ;  /* 0x00000018181c78a4 */ /* 0x000fe4000f8e023f */
[----:B------:R-:W1:Y:S01]  /*39b0*/  LDSM.16.M88.4 R196, [R223+0x11000] ;  /* 0x01100000dfc4783b */ /* 0x000e620000000200 */
[----:B------:R-:W-:Y:S02]  /*39c0*/  USHF.L.U32 UR27, UR24, 0x5, URZ ;  /* 0x00000005181b7899 */ /* 0x000fe4000800063f */
[----:B------:R-:W-:Y:S01]  /*39d0*/  UIMAD UR26, UR24, 0x28, URZ ;  /* 0x00000028181a78a4 */ /* 0x000fe2000f8e023f */
[----:B------:R-:W1:Y:S01]  /*39e0*/  LDSM.16.M88.4 R200, [R223+0x11400] ;  /* 0x01140000dfc8783b */ /* 0x000e620000000200 */
[----:B------:R-:W-:Y:S01]  /*39f0*/  ULDC UR35, c[0x0][0x2d0] ;  /* 0x0000b40000237ab9 */ /* 0x000fe20000000800 */
[----:B------:R-:W-:-:S02]  /*3a00*/  ULDC UR11, c[0x0][0x2ec] ;  /* 0x0000bb00000b7ab9 */ /* 0x000fc40000000800 */
[----:B------:R-:W1:Y:S04]  /*3a10*/  LDSM.16.M88.4 R204, [R222+0x13000] ;  /* 0x01300000decc783b */ /* 0x000e680000000200 */
[----:B------:R-:W1:Y:S04]  /*3a20*/  LDSM.16.M88.4 R208, [R222+0x13400] ;  /* 0x01340000ded0783b */ /* 0x000e680000000200 */
[----:B------:R-:W1:Y:S04]  /*3a30*/  LDSM.16.M88.4 R212, [R223+0x13000] ;  /* 0x01300000dfd4783b */ /* 0x000e680000000200 */
[----:B------:R-:W1:Y:S01]  /*3a40*/  LDSM.16.M88.4 R216, [R223+0x13400] ;  /* 0x01340000dfd8783b */ /* 0x000e620000000200 */
[----:B------:R-:W-:-:S02]  /*3a50*/  UIADD3 UR21, UR17, 0x20, URZ ;  /* 0x0000002011157890 */ /* 0x000fc4000fffe03f */
[----:B------:R-:W-:Y:S02]  /*3a60*/  UIMAD UR25, UR24, 0x30, URZ ;  /* 0x00000030181978a4 */ /* 0x000fe4000f8e023f */
[----:B------:R-:W-:Y:S01]  /*3a70*/  UISETP.GE.AND UP0, UPT, UR10, UR8, UPT ;  /* 0x000000080a00728c */ /* 0x000fe2000bf06270 */
[----:B--2---:R2:W-:Y:S04]  /*3a80*/  STL [R1+0x20], R3 ;  /* 0x0000200301007387 */ /* 0x0045e80000100800 */
[----:B---3--:R-:W-:Y:S04]  /*3a90*/  STL [R1+0x2c], R4 ;  /* 0x00002c0401007387 */ /* 0x008fe80000100800 */
[----:B------:R-:W-:Y:S04]  /*3aa0*/  STL [R1+0x14], R231 ;  /* 0x000014e701007387 */ /* 0x000fe80000100800 */
[----:B----4-:R3:W-:Y:S04]  /*3ab0*/  STL [R1+0x28], R5 ;  /* 0x0000280501007387 */ /* 0x0107e80000100800 */
[----:B-----5:R4:W-:Y:S01]  /*3ac0*/  STL [R1+0x24], R0 ;  /* 0x0000240001007387 */ /* 0x0209e20000100800 */
[----:B--2---:R-:W-:-:S05]  /*3ad0*/  VIADD R3, R230, 0x1800 ;  /* 0x00001800e6037836 */ /* 0x004fca0000000000 */
[----:B------:R-:W-:Y:S01]  /*3ae0*/  SEL R220, R3, R230, !P0 ;  /* 0x000000e603dc7207 */ /* 0x000fe20004000000 */
[----:B---3--:R-:W-:Y:S02]  /*3af0*/  IMAD R5, RZ, RZ, -UR16 ;  /* 0x80000010ff057e24 */ /* 0x008fe4000f8e02ff */
[----:B----4-:R-:W-:-:S03]  /*3b00*/  VIADD R0, R21, 0xffffffc0 ;  /* 0xffffffc015007836 */ /* 0x010fc60000000000 */
[----:B------:R2:W-:Y:S02]  /*3b10*/  STL [R1+0x38], R5 ;  /* 0x0000380501007387 */ /* 0x0005e40000100800 */
[----:B------:R-:W-:-:S04]  /*3b20*/  SHF.R.S32.HI R3, RZ, 0x1f, R0 ;  /* 0x0000001fff037819 */ /* 0x000fc80000011400 */
[C---:B------:R-:W-:Y:S01]  /*3b30*/  SHF.L.U64.HI R3, R0.reuse, 0x2, R3 ;  /* 0x0000000200037819 */ /* 0x040fe20000010203 */
[----:B------:R-:W-:Y:S01]  /*3b40*/  IMAD.SHL.U32 R0, R0, 0x4, RZ ;  /* 0x0000000400007824 */ /* 0x000fe200078e00ff */
[----:B------:R-:W-:Y:S01]  /*3b50*/  USHF.L.U32 UR16, UR24, 0x3, URZ ;  /* 0x0000000318107899 */ /* 0x000fe2000800063f */
[----:B--2---:R-:W-:-:S05]  /*3b60*/  IMAD.SHL.U32 R5, R21, 0x4, RZ ;  /* 0x0000000415057824 */ /* 0x004fca00078e00ff */
[----:B------:R2:W-:Y:S01]  /*3b70*/  STL [R1+0x54], R5 ;  /* 0x0000540501007387 */ /* 0x0005e20000100800 */
[----:B------:R-:W-:Y:S02]  /*3b80*/  UIADD3 UR5, UR16, UR5, URZ ;  /* 0x0000000510057290 */ /* 0x000fe4000fffe03f */
[----:B------:R-:W-:Y:S02]  /*3b90*/  UIADD3 UR32, UR16, UR33, URZ ;  /* 0x0000002110207290 */ /* 0x000fe4000fffe03f */
[----:B------:R-:W-:Y:S01]  /*3ba0*/  UIADD3 UR5, UR16, UR5, URZ ;  /* 0x0000000510057290 */ /* 0x000fe2000fffe03f */
[----:B------:R-:W-:Y:S01]  /*3bb0*/  VIADD R4, R229, 0x1800 ;  /* 0x00001800e5047836 */ /* 0x000fe20000000000 */
[----:B------:R-:W-:Y:S01]  /*3bc0*/  UIADD3 UR20, UR16, UR21, URZ ;  /* 0x0000001510147290 */ /* 0x000fe2000fffe03f */
[----:B--2---:R-:W-:-:S05]  /*3bd0*/  SHF.L.U64.HI R5, R21, 0x2, R20 ;  /* 0x0000000215057819 */ /* 0x004fca0000010214 */
[----:B------:R-:W-:Y:S04]  /*3be0*/  STL [R1+0x50], R5 ;  /* 0x0000500501007387 */ /* 0x000fe80000100800 */
[----:B------:R2:W-:Y:S04]  /*3bf0*/  STL [R1+0x4c], R3 ;  /* 0x00004c0301007387 */ /* 0x0005e80000100800 */
[----:B------:R3:W-:Y:S01]  /*3c00*/  STL [R1+0x48], R0 ;  /* 0x0000480001007387 */ /* 0x0007e20000100800 */
[----:B------:R-:W-:Y:S02]  /*3c10*/  UIADD3 UR31, UR16, UR32, URZ ;  /* 0x00000020101f7290 */ /* 0x000fe4000fffe03f */
[----:B------:R-:W-:Y:S01]  /*3c20*/  UIADD3 UR5, UR16, UR5, URZ ;  /* 0x0000000510057290 */ /* 0x000fe2000fffe03f */
[----:B------:R-:W-:Y:S01]  /*3c30*/  SEL R4, R4, R229, !P0 ;  /* 0x000000e504047207 */ /* 0x000fe20004000000 */
[----:B------:R-:W-:-:S02]  /*3c40*/  UIADD3 UR19, UR16, UR20, URZ ;  /* 0x0000001410137290 */ /* 0x000fc4000fffe03f */
[----:B------:R-:W-:Y:S02]  /*3c50*/  UIADD3 UR30, UR16, UR31, URZ ;  /* 0x0000001f101e7290 */ /* 0x000fe4000fffe03f */
[----:B------:R-:W-:Y:S01]  /*3c60*/  UIADD3 UR5, UR16, UR5, URZ ;  /* 0x0000000510057290 */ /* 0x000fe2000fffe03f */
[----:B------:R-:W-:Y:S01]  /*3c70*/  LEA R220, R220, UR4, 0x1 ;  /* 0x00000004dcdc7c11 */ /* 0x000fe2000f8e08ff */
[----:B------:R-:W-:Y:S02]  /*3c80*/  UIADD3 UR18, UR16, UR19, URZ ;  /* 0x0000001310127290 */ /* 0x000fe4000fffe03f */
[----:B------:R-:W-:Y:S02]  /*3c90*/  UIADD3 UR29, UR16, UR30, URZ ;  /* 0x0000001e101d7290 */ /* 0x000fe4000fffe03f */
[----:B------:R-:W-:Y:S02]  /*3ca0*/  UIADD3 UR23, UR16, UR5, URZ ;  /* 0x0000000510177290 */ /* 0x000fe4000fffe03f */
[----:B------:R-:W-:Y:S01]  /*3cb0*/  UIMAD UR24, UR24, 0x38, URZ ;  /* 0x00000038181878a4 */ /* 0x000fe2000f8e023f */
[----:B--2---:R-:W-:Y:S01]  /*3cc0*/  LEA R3, R4, UR4, 0x1 ;  /* 0x0000000404037c11 */ /* 0x004fe2000f8e08ff */
[----:B------:R-:W-:-:S02]  /*3cd0*/  UIADD3 UR22, UR16, UR18, URZ ;  /* 0x0000001210167290 */ /* 0x000fc4000fffe03f */
[----:B------:R-:W-:Y:S01]  /*3ce0*/  UIADD3 UR34, UR16, UR29, URZ ;  /* 0x0000001d10227290 */ /* 0x000fe2000fffe03f */
[----:B-1-3--:R-:W-:-:S11]  /*3cf0*/  ULDC UR5, c[0x0][0x39c] ;  /* 0x0000e70000057ab9 */ /* 0x00afd60000000800 */
.L_x_377:
        /* <DEDUP_REMOVED lines=69> */
[-C--:B------:R-:W-:Y:S05]  /*4150*/  HMMA.16816.F32.BF16 R4, R152, R156.reuse, R4 ;  /* 0x0000009c9804723c */ /* 0x080fea0000041804 */
[----:B------:R-:W4:Y:S01]  /*4160*/  LDSM.16.M88.4 R148, [R222+0xd000] ;  /* 0x00d00000de94783b */ /* 0x000f220000000200 */
[C---:B------:R-:W-:Y:S06]  /*4170*/  HMMA.16816.F32.BF16 R8, R132.reuse, R156, R8 ;  /* 0x0000009c8408723c */ /* 0x040fec0000041808 */
[-C--:B------:R-:W-:Y:S06]  /*4180*/  HMMA.16816.F32.BF16 R12, R132, R158.reuse, R12 ;  /* 0x0000009e840c723c */ /* 0x080fec000004180c */
[C---:B------:R-:W-:Y:S01]  /*4190*/  HMMA.16816.F32.BF16 R16, R152.reuse, R158, R16 ;  /* 0x0000009e9810723c */ /* 0x040fe20000041810 */
[----:B------:R-:W-:Y:S05]  /*41a0*/  LDSM.16.M88.4 R156, [R0+0x2000] ;  /* 0x00200000009c783b */ /* 0x000fea0000000200 */
[-C--:B------:R-:W-:Y:S06]  /*41b0*/  HMMA.16816.F32.BF16 R20, R152, R160.reuse, R20 ;  /* 0x000000a09814723c */ /* 0x080fec0000041814 */
[C---:B------:R-:W-:Y:S04]  /*41c0*/  HMMA.16816.F32.BF16 R24, R132.reuse, R160, R24 ;  /* 0x000000a08418723c */ /* 0x040fe80000041818 */
[----:B---3--:R-:W-:Y:S02]  /*41d0*/  FSETP.NEU.FTZ.AND P3, PT, R233, -INF , PT ;  /* 0xff800000e900780b */ /* 0x008fe40003f7d000 */
[-C--:B------:R-:W-:Y:S01]  /*41e0*/  HMMA.16816.F32.BF16 R28, R132, R162.reuse, R28 ;  /* 0x000000a2841c723c */ /* 0x080fe2000004181c */
[----:B------:R-:W3:Y:S05]  /*41f0*/  LDSM.16.M88.4 R132, [R220+0x2800] ;  /* 0x00280000dc84783b */ /* 0x000eea0000000200 */
[----:B------:R-:W-:Y:S03]  /*4200*/  HMMA.16816.F32.BF16 R32, R152, R162, R32 ;  /* 0x000000a29820723c */ /* 0x000fe60000041820 */
[----:B------:R-:W3:Y:S03]  /*4210*/  LDSM.16.M88.4 R152, [R222+0xd400] ;  /* 0x00d40000de98783b */ /* 0x000ee60000000200 */
[-C--:B-1----:R-:W-:Y:S05]  /*4220*/  HMMA.16816.F32.BF16 R4, R164, R168.reuse, R4 ;  /* 0x000000a8a404723c */ /* 0x082fea0000041804 */
[----:B------:R-:W1:Y:S01]  /*4230*/  LDSM.16.M88.4 R160, [R223+0xd000] ;  /* 0x00d00000dfa0783b */ /* 0x000e620000000200 */
[C---:B--2---:R-:W-:Y:S06]  /*4240*/  HMMA.16816.F32.BF16 R8, R136.reuse, R168, R8 ;  /* 0x000000a88808723c */ /* 0x044fec0000041808 */
[-C--:B------:R-:W-:Y:S06]  /*4250*/  HMMA.16816.F32.BF16 R12, R136, R170.reuse, R12 ;  /* 0x000000aa880c723c */ /* 0x080fec000004180c */
[C---:B------:R-:W-:Y:S06]  /*4260*/  HMMA.16816.F32.BF16 R16, R164.reuse, R170, R16 ;  /* 0x000000aaa410723c */ /* 0x040fec0000041810 */
[-C--:B------:R-:W-:Y:S06]  /*4270*/  HMMA.16816.F32.BF16 R20, R164, R140.reuse, R20 ;  /* 0x0000008ca414723c */ /* 0x080fec0000041814 */
[C---:B------:R-:W-:Y:S01]  /*4280*/  HMMA.16816.F32.BF16 R24, R136.reuse, R140, R24 ;  /* 0x0000008c8818723c */ /* 0x040fe20000041818 */
[----:B------:R-:W2:Y:S04]  /*4290*/  LDL R141, [R1+0x54] ;  /* 0x00005400018d7983 */ /* 0x000ea80000100800 */
[----:B------:R-:W2:Y:S01]  /*42a0*/  LDL R140, [R1+0x50] ;  /* 0x00005000018c7983 */ /* 0x000ea20000100800 */
[-C--:B------:R-:W-:Y:S03]  /*42b0*/  HMMA.16816.F32.BF16 R28, R136, R142.reuse, R28 ;  /* 0x0000008e881c723c */ /* 0x080fe6000004181c */
[----:B------:R-:W1:Y:S03]  /*42c0*/  LDSM.16.M88.4 R136, [R0+0x2800] ;  /* 0x002800000088783b */ /* 0x000e660000000200 */
[----:B------:R-:W-:Y:S06]  /*42d0*/  HMMA.16816.F32.BF16 R32, R164, R142, R32 ;  /* 0x0000008ea420723c */ /* 0x000fec0000041820 */
[-C--:B----4-:R-:W-:Y:S06]  /*42e0*/  HMMA.16816.F32.BF16 R4, R144, R148.reuse, R4 ;  /* 0x000000949004723c */ /* 0x090fec0000041804 */
[C---:B---3--:R-:W-:Y:S06]  /*42f0*/  HMMA.16816.F32.BF16 R8, R132.reuse, R148, R8 ;  /* 0x000000948408723c */ /* 0x048fec0000041808 */
[-C--:B------:R-:W-:Y:S06]  /*4300*/  HMMA.16816.F32.BF16 R12, R132, R150.reuse, R12 ;  /* 0x00000096840c723c */ /* 0x080fec000004180c */
[C---:B------:R-:W-:Y:S06]  /*4310*/  HMMA.16816.F32.BF16 R16, R144.reuse, R150, R16 ;  /* 0x000000969010723c */ /* 0x040fec0000041810 */
        /* <DEDUP_REMOVED lines=28> */
[----:B---3--:R-:W3:Y:S09]  /*44e0*/  LDL R11, [R1+0x24] ;  /* 0x00002400010b7983 */ /* 0x008ef20000100800 */
[----:B------:R-:W-:Y:S01]  /*44f0*/  MUFU.TANH R46, R6 ;  /* 0x00000006002e7308 */ /* 0x000fe20000002400 */
[----:B----4-:R-:W4:Y:S09]  /*4500*/  LDL R12, [R1+0x20] ;  /* 0x00002000010c7983 */ /* 0x010f320000100800 */
[----:B------:R1:W1:Y:S10]  /*4510*/  MUFU.TANH R45, R7 ;  /* 0x00000007002d7308 */ /* 0x0002740000002400 */
[----:B------:R1:W-:Y:S10]  /*4520*/  MUFU.TANH R153, R9 ;  /* 0x0000000900997308 */ /* 0x0003f40000002400 */
[----:B------:R1:W-:Y:S02]  /*4530*/  MUFU.TANH R155, R8 ;  /* 0x00000008009b7308 */ /* 0x0003e40000002400 */
[----:B-1----:R-:W1:Y:S08]  /*4540*/  LDSM.16.M88.4 R4, [R223+0xd400] ;  /* 0x00d40000df04783b */ /* 0x002e700000000200 */
[----:B------:R1:W-:Y:S01]  /*4550*/  MUFU.TANH R165, R10 ;  /* 0x0000000a00a57308 */ /* 0x0003e20000002400 */
[----:B------:R-:W-:Y:S04]  /*4560*/  MOV R9, UR37 ;  /* 0x0000002500097c02 */ /* 0x000fe80008000f00 */
[----:B------:R-:W-:Y:S02]  /*4570*/  @P1 LEA R9, R9, R234, 0x7 ;  /* 0x000000ea09091211 */ /* 0x000fe400078e38ff */
[----:B------:R-:W-:Y:S03]  /*4580*/  PLOP3.LUT P1, PT, PT, PT, UP0, 0x80, 0x0 ;  /* 0x000000000000781c */ /* 0x000fe60003f2f008 */
[----:B------:R-:W1:Y:S01]  /*4590*/  MUFU.TANH R150, R13 ;  /* 0x0000000d00967308 */ /* 0x000e620000002400 */
[----:B------:R-:W-:Y:S01]  /*45a0*/  @P0 IADD3 R0, R9, 0x1, RZ ;  /* 0x0000000109000810 */ /* 0x000fe20007ffe0ff */
[----:B------:R-:W-:Y:S01]  /*45b0*/  FMUL.FTZ R8, R233, 1.4426950216293334961 ;  /* 0x3fb8aa3be9087820 */ /* 0x000fe20000410000 */
[----:B------:R-:W-:Y:S02]  /*45c0*/  PLOP3.LUT P0, PT, PT, PT, UP0, 0x80, 0x0 ;  /* 0x000000000000781c */ /* 0x000fe40003f0f008 */
[----:B------:R-:W-:Y:S02]  /*45d0*/  @P4 ISETP.GE.AND P4, PT, R9, UR8, PT ;  /* 0x0000000809004c0c */ /* 0x000fe4000bf86270 */
[----:B------:R-:W-:Y:S03]  /*45e0*/  FSEL R8, R8, RZ, P3 ;  /* 0x000000ff08087208 */ /* 0x000fe60001800000 */
[----:B------:R-:W-:Y:S01]  /*45f0*/  MUFU.TANH R161, R14 ;  /* 0x0000000e00a17308 */ /* 0x000fe20000002400 */
[----:B-1----:R-:W-:Y:S01]  /*4600*/  IMAD.MOV.U32 R10, RZ, RZ, R251 ;  /* 0x000000ffff0a7224 */ /* 0x002fe200078e00fb */
[----:B------:R-:W-:Y:S02]  /*4610*/  @P5 ISETP.GE.AND P5, PT, R0, UR8, PT ;  /* 0x0000000800005c0c */ /* 0x000fe4000bfa6270 */
[----:B------:R-:W-:Y:S02]  /*4620*/  @P1 FSEL R10, R251, -INF , !P4 ;  /* 0xff800000fb0a1808 */ /* 0x000fe40006000000 */
[----:B------:R-:W-:Y:S04]  /*4630*/  MOV R0, R250 ;  /* 0x000000fa00007202 */ /* 0x000fe80000000f00 */
[----:B------:R-:W1:Y:S01]  /*4640*/  MUFU.TANH R160, R15 ;  /* 0x0000000f00a07308 */ /* 0x000e620000002400 */
[----:B------:R-:W-:Y:S02]  /*4650*/  @P0 FSEL R0, R250, -INF , !P5 ;  /* 0xff800000fa000808 */ /* 0x000fe40006800000 */
[----:B------:R-:W-:Y:S02]  /*4660*/  FSETP.NEU.FTZ.AND P3, PT, R232, -INF , PT ;  /* 0xff800000e800780b */ /* 0x000fe40003f7d000 */
[----:B------:R-:W-:Y:S01]  /*4670*/  PLOP3.LUT P1, PT, PT, PT, UP0, 0x80, 0x0 ;  /* 0x000000000000781c */ /* 0x000fe20003f2f008 */
[--C-:B------:R-:W-:Y:S01]  /*4680*/  FFMA.FTZ R0, R0, UR11, -R8.reuse ;  /* 0x0000000b00007c23 */ /* 0x100fe20008010808 */
[----:B------:R-:W-:Y:S03]  /*4690*/  PLOP3.LUT P0, PT, PT, PT, UP0, 0x80, 0x0 ;  /* 0x000000000000781c */ /* 0x000fe60003f0f008 */
[----:B------:R-:W-:Y:S01]  /*46a0*/  MUFU.TANH R249, R16 ;  /* 0x0000001000f97308 */ /* 0x000fe20000002400 */
[-C--:B------:R-:W-:Y:S06]  /*46b0*/  HMMA.16816.F32.BF16 R20, R156, R4.reuse, R20 ;  /* 0x000000049c14723c */ /* 0x080fec0000041814 */
[C---:B------:R-:W-:Y:S03]  /*46c0*/  HMMA.16816.F32.BF16 R24, R136.reuse, R4, R24 ;  /* 0x000000048818723c */ /* 0x040fe60000041818 */
[----:B------:R-:W-:Y:S03]  /*46d0*/  MUFU.EX2 R54, R0 ;  /* 0x0000000000367308 */ /* 0x000fe60000000800 */
[-C--:B------:R-:W-:Y:S07]  /*46e0*/  HMMA.16816.F32.BF16 R28, R136, R6.reuse, R28 ;  /* 0x00000006881c723c */ /* 0x080fee000004181c */
[----:B------:R-:W1:Y:S01]  /*46f0*/  MUFU.TANH R248, R17 ;  /* 0x0000001100f87308 */ /* 0x000e620000002400 */
[----:B------:R-:W-:Y:S03]  /*4700*/  FFMA.FTZ R4, R10, UR11, -R8 ;  /* 0x0000000b0a047c23 */ /* 0x000fe60008010808 */
[----:B------:R-:W-:Y:S01]  /*4710*/  MOV R10, R45 ;  /* 0x0000002d000a7202 */ /* 0x000fe20000000f00 */
[----:B------:R-:W-:Y:S05]  /*4720*/  HMMA.16816.F32.BF16 R32, R156, R6, R32 ;  /* 0x000000069c20723c */ /* 0x000fea0000041820 */
[----:B------:R1:W-:Y:S01]  /*4730*/  MUFU.EX2 R55, R4 ;  /* 0x0000000400377308 */ /* 0x0003e20000000800 */
[----:B------:R-:W-:Y:S01]  /*4740*/  FMUL.FTZ R5, R232, 1.4426950216293334961 ;  /* 0x3fb8aa3be8057820 */ /* 0x000fe20000410000 */
[----:B------:R-:W-:Y:S01]  /*4750*/  @P1 FSEL R10, R45, -INF , !P5 ;  /* 0xff8000002d0a1808 */ /* 0x000fe20006800000 */
[----:B------:R-:W-:Y:S01]  /*4760*/  FMUL.FTZ R20, R20, UR5 ;  /* 0x0000000514147c20 */ /* 0x000fe20008410000 */
[----:B------:R-:W-:Y:S02]  /*4770*/  PLOP3.LUT P1, PT, PT, PT, UP0, 0x80, 0x0 ;  /* 0x000000000000781c */ /* 0x000fe40003f2f008 */
[----:B------:R-:W-:Y:S04]  /*4780*/  FSEL R5, R5, RZ, P3 ;  /* 0x000000ff05057208 */ /* 0x000fe80001800000 */
[----:B------:R-:W-:Y:S01]  /*4790*/  MUFU.TANH R40, R18 ;  /* 0x0000001200287308 */ /* 0x000fe20000002400 */
[----:B------:R-:W-:Y:S01]  /*47a0*/  MOV R6, R150 ;  /* 0x0000009600067202 */ /* 0x000fe20000000f00 */
[----:B------:R-:W-:Y:S01]  /*47b0*/  FMUL.FTZ R21, R21, UR5 ;  /* 0x0000000515157c20 */ /* 0x000fe20008410000 */
[----:B------:R-:W-:Y:S01]  /*47c0*/  FMUL.FTZ R22, R22, UR5 ;  /* 0x0000000516167c20 */ /* 0x000fe20008410000 */
[----:B------:R-:W-:Y:S01]  /*47d0*/  FMUL.FTZ R23, R23, UR5 ;  /* 0x0000000517177c20 */ /* 0x000fe20008410000 */
[----:B------:R-:W-:Y:S01]  /*47e0*/  FMUL.FTZ R28, R28, UR5 ;  /* 0x000000051c1c7c20 */ /* 0x000fe20008410000 */
[----:B------:R-:W-:Y:S01]  /*47f0*/  FMUL.FTZ R29, R29, UR5 ;  /* 0x000000051d1d7c20 */ /* 0x000fe20008410000 */
[----:B------:R-:W-:Y:S03]  /*4800*/  FMUL.FTZ R30, R30, UR5 ;  /* 0x000000051e1e7c20 */ /* 0x000fe60008410000 */
[----:B------:R-:W2:Y:S01]  /*4810*/  MUFU.TANH R39, R19 ;  /* 0x0000001300277308 */ /* 0x000ea20000002400 */
[----:B-1----:R-:W-:Y:S01]  /*4820*/  MOV R4, R46 ;  /* 0x0000002e00047202 */ /* 0x002fe20000000f00 */
[----:B------:R-:W-:Y:S01]  /*4830*/  FMUL.FTZ R31, R31, UR5 ;  /* 0x000000051f1f7c20 */ /* 0x000fe20008410000 */
[----:B------:R-:W-:Y:S01]  /*4840*/  @P2 FSEL R4, R46, -INF , !P4 ;  /* 0xff8000002e042808 */ /* 0x000fe20006000000 */
[----:B------:R-:W-:Y:S01]  /*4850*/  FMUL.FTZ R32, R32, UR5 ;  /* 0x0000000520207c20 */ /* 0x000fe20008410000 */
[----:B------:R-:W-:Y:S01]  /*4860*/  PLOP3.LUT P2, PT, PT, PT, UP0, 0x80, 0x0 ;  /* 0x000000000000781c */ /* 0x000fe20003f4f008 */
[----:B------:R-:W-:Y:S01]  /*4870*/  FMUL.FTZ R34, R34, UR5 ;  /* 0x0000000522227c20 */ /* 0x000fe20008410000 */
[----:B------:R-:W-:Y:S03]  /*4880*/  FMUL.FTZ R33, R33, UR5 ;  /* 0x0000000521217c20 */ /* 0x000fe60008410000 */
[----:B------:R-:W-:Y:S01]  /*4890*/  MUFU.TANH R246, R20 ;  /* 0x0000001400f67308 */ /* 0x000fe20000002400 */
[--C-:B------:R-:W-:Y:S01]  /*48a0*/  FFMA.FTZ R0, R4, UR11, -R5.reuse ;  /* 0x0000000b04007c23 */ /* 0x100fe20008010805 */
[----:B------:R-:W-:Y:S01]  /*48b0*/  FMUL.FTZ R35, R35, UR5 ;  /* 0x0000000523237c20 */ /* 0x000fe20008410000 */
[----:B------:R-:W-:Y:S01]  /*48c0*/  FMUL.FTZ R24, R24, UR5 ;  /* 0x0000000518187c20 */ /* 0x000fe20008410000 */
[----:B------:R-:W-:Y:S01]  /*48d0*/  FMUL.FTZ R25, R25, UR5 ;  /* 0x0000000519197c20 */ /* 0x000fe20008410000 */
[----:B------:R-:W-:Y:S01]  /*48e0*/  FMUL.FTZ R26, R26, UR5 ;  /* 0x000000051a1a7c20 */ /* 0x000fe20008410000 */
[----:B------:R-:W-:Y:S04]  /*48f0*/  FMUL.FTZ R27, R27, UR5 ;  /* 0x000000051b1b7c20 */ /* 0x000fe80008410000 */
[----:B------:R1:W-:Y:S10]  /*4900*/  MUFU.EX2 R47, R0 ;  /* 0x00000000002f7308 */ /* 0x0003f40000000800 */
[----:B------:R-:W2:Y:S10]  /*4910*/  MUFU.TANH R247, R21 ;  /* 0x0000001500f77308 */ /* 0x000eb40000002400 */
[----:B------:R-:W-:Y:S01]  /*4920*/  MUFU.TANH R3, R22 ;  /* 0x0000001600037308 */ /* 0x000fe20000002400 */
[----:B-1----:R-:W-:Y:S01]  /*4930*/  FFMA.FTZ R0, R10, UR11, -R5 ;  /* 0x0000000b0a007c23 */ /* 0x002fe20008010805 */
[----:B------:R-:W-:Y:S01]  /*4940*/  IMAD.MOV.U32 R10, RZ, RZ, R153 ;  /* 0x000000ffff0a7224 */ /* 0x000fe200078e0099 */
[----:B------:R-:W-:Y:S02]  /*4950*/  @P0 FSEL R10, R153, -INF , !P5 ;  /* 0xff800000990a0808 */ /* 0x000fe40006800000 */
[----:B------:R-:W-:Y:S05]  /*4960*/  PLOP3.LUT P0, PT, PT, PT, UP0, 0x80, 0x0 ;  /* 0x000000000000781c */ /* 0x000fea0003f0f008 */
[----:B------:R1:W-:Y:S10]  /*4970*/  MUFU.EX2 R44, R0 ;  /* 0x00000000002c7308 */ /* 0x0003f40000000800 */
[----:B------:R-:W2:Y:S10]  /*4980*/  MUFU.TANH R2, R23 ;  /* 0x0000001700027308 */ /* 0x000eb40000002400 */
[----:B------:R-:W-:Y:S01]  /*4990*/  MUFU.TANH R147, R24 ;  /* 0x0000001800937308 */ /* 0x000fe20000002400 */
[----:B-1----:R-:W-:Y:S02]  /*49a0*/  MOV R0, R155 ;  /* 0x0000009b00007202 */ /* 0x002fe40000000f00 */
[----:B------:R-:W-:Y:S02]  /*49b0*/  @P1 FSEL R0, R155, -INF , !P4 ;  /* 0xff8000009b001808 */ /* 0x000fe40006000000 */
[----:B------:R-:W-:Y:S05]  /*49c0*/  PLOP3.LUT P1, PT, PT, PT, UP0, 0x80, 0x0 ;  /* 0x000000000000781c */ /* 0x000fea0003f2f008 */
[----:B------:R-:W1:Y:S10]  /*49d0*/  MUFU.TANH R146, R25 ;  /* 0x0000001900927308 */ /* 0x000e740000002400 */
[----:B------:R-:W-:Y:S10]  /*49e0*/  MUFU.TANH R154, R26 ;  /* 0x0000001a009a7308 */ /* 0x000ff40000002400 */
[----:B------:R-:W1:Y:S10]  /*49f0*/  MUFU.TANH R152, R27 ;  /* 0x0000001b00987308 */ /* 0x000e740000002400 */
[----:B------:R-:W-:Y:S10]  /*4a00*/  MUFU.TANH R145, R28 ;  /* 0x0000001c00917308 */ /* 0x000ff40000002400 */
[----:B------:R-:W1:Y:S10]  /*4a10*/  MUFU.TANH R144, R29 ;  /* 0x0000001d00907308 */ /* 0x000e740000002400 */
[----:B------:R-:W-:Y:S10]  /*4a20*/  MUFU.TANH R242, R32 ;  /* 0x0000002000f27308 */ /* 0x000ff40000002400 */
[----:B------:R-:W-:Y:S10]  /*4a30*/  MUFU.TANH R149, R30 ;  /* 0x0000001e00957308 */ /* 0x000ff40000002400 */
[----:B------:R-:W-:Y:S10]  /*4a40*/  MUFU.TANH R245, R34 ;  /* 0x0000002200f57308 */ /* 0x000ff40000002400 */
[----:B------:R-:W-:Y:S10]  /*4a50*/  MUFU.TANH R243, R33 ;  /* 0x0000002100f37308 */ /* 0x000ff40000002400 */
[----:B-----5:R-:W1:Y:S10]  /*4a60*/  MUFU.TANH R244, R35 ;  /* 0x0000002300f47308 */ /* 0x020e740000002400 */
[----:B------:R-:W-:Y:S01]  /*4a70*/  MUFU.TANH R148, R31 ;  /* 0x0000001f00947308 */ /* 0x000fe20000002400 */
[C---:B----4-:R-:W-:Y:S01]  /*4a80*/  FMUL.FTZ R4, R12.reuse, 1.4426950216293334961 ;  /* 0x3fb8aa3b0c047820 */ /* 0x050fe20000410000 */
[----:B------:R-:W-:Y:S01]  /*4a90*/  FSETP.NEU.FTZ.AND P3, PT, R12, -INF , PT ;  /* 0xff8000000c00780b */ /* 0x000fe20003f7d000 */
[C---:B---3--:R-:W-:Y:S03]  /*4aa0*/  FMUL.FTZ R12, R11.reuse, 1.4426950216293334961 ;  /* 0x3fb8aa3b0b0c7820 */ /* 0x048fe60000410000 */
        /* <DEDUP_REMOVED lines=10> */
[----:B---3--:R-:W-:Y:S02]  /*4b50*/  FSEL R0, R12, RZ, P3 ;  /* 0x000000ff0c007208 */ /* 0x008fe40001800000 */
[----:B------:R-:W-:Y:S02]  /*4b60*/  MOV R12, R164 ;  /* 0x000000a4000c7202 */ /* 0x000fe40000000f00 */
[----:B------:R-:W-:Y:S02]  /*4b70*/  @P1 FSEL R12, R164, -INF , !P5 ;  /* 0xff800000a40c1808 */ /* 0x000fe40006800000 */
[----:B------:R-:W-:Y:S01]  /*4b80*/  PLOP3.LUT P1, PT, PT, PT, UP0, 0x80, 0x0 ;  /* 0x000000000000781c */ /* 0x000fe20003f2f008 */
[--C-:B----4-:R-:W-:Y:S01]  /*4b90*/  FFMA.FTZ R10, R11, UR11, -R0.reuse ;  /* 0x0000000b0b0a7c23 */ /* 0x110fe20008010800 */
[----:B------:R-:W-:Y:S02]  /*4ba0*/  PLOP3.LUT P5, PT, PT, PT, UP0, 0x80, 0x0 ;  /* 0x000000000000781c */ /* 0x000fe40003faf008 */
[----:B------:R-:W-:Y:S01]  /*4bb0*/  @P0 IADD3 R11, R9, 0x9, RZ ;  /* 0x00000009090b0810 */ /* 0x000fe20007ffe0ff */
[----:B------:R3:W-:Y:S01]  /*4bc0*/  MUFU.EX2 R237, R10 ;  /* 0x0000000a00ed7308 */ /* 0x0007e20000000800 */
[----:B------:R-:W-:Y:S02]  /*4bd0*/  PLOP3.LUT P0, PT, PT, PT, UP0, 0x80, 0x0 ;  /* 0x000000000000781c */ /* 0x000fe40003f0f008 */
[----:B------:R-:W-:Y:S07]  /*4be0*/  PLOP3.LUT P3, PT, PT, PT, UP0, 0x80, 0x0 ;  /* 0x000000000000781c */ /* 0x000fee0003f6f008 */
[----:B------:R-:W-:Y:S04]  /*4bf0*/  @P5 ISETP.GE.AND P5, PT, R11, UR8, PT ;  /* 0x000000080b005c0c */ /* 0x000fe8000bfa6270 */
[----:B------:R-:W-:Y:S02]  /*4c00*/  @P0 FSEL R6, R150, -INF , !P5 ;  /* 0xff80000096060808 */ /* 0x000fe40006800000 */
[----:B------:R-:W-:Y:S01]  /*4c10*/  PLOP3.LUT P0, PT, PT, PT, UP0, 0x80, 0x0 ;  /* 0x000000000000781c */ /* 0x000fe20003f0f008 */
[----:B---3--:R-:W-:Y:S02]  /*4c20*/  FFMA.FTZ R10, R12, UR11, -R0 ;  /* 0x0000000b0c0a7c23 */ /* 0x008fe40008010800 */
[--C-:B------:R-:W-:Y:S02]  /*4c30*/  FFMA.FTZ R6, R6, UR11, -R4.reuse ;  /* 0x0000000b06067c23 */ /* 0x100fe40008010804 */
[----:B------:R3:W-:Y:S10]  /*4c40*/  MUFU.EX2 R236, R10 ;  /* 0x0000000a00ec7308 */ /* 0x0007f40000000800 */
[----:B------:R-:W-:Y:S01]  /*4c50*/  MUFU.EX2 R167, R6 ;  /* 0x0000000600a77308 */ /* 0x000fe20000000800 */
[----:B---3--:R-:W-:Y:S02]  /*4c60*/  @P2 IADD3 R10, R9, 0x8, RZ ;  /* 0x00000008090a2810 */ /* 0x008fe40007ffe0ff */
[----:B------:R-:W-:Y:S02]  /*4c70*/  PLOP3.LUT P2, PT, PT, PT, UP0, 0x80, 0x0 ;  /* 0x000000000000781c */ /* 0x000fe40003f4f008 */
[----:B------:R-:W-:Y:S01]  /*4c80*/  @P6 ISETP.GE.AND P6, PT, R10, UR8, PT ;  /* 0x000000080a006c0c */ /* 0x000fe2000bfc6270 */
[----:B------:R-:W-:Y:S03]  /*4c90*/  IMAD.MOV.U32 R10, RZ, RZ, R151 ;  /* 0x000000ffff0a7224 */ /* 0x000fe600078e0097 */
[----:B------:R-:W-:Y:S02]  /*4ca0*/  @P1 FSEL R10, R151, -INF , !P6 ;  /* 0xff800000970a1808 */ /* 0x000fe40007000000 */
[----:B------:R-:W-:Y:S03]  /*4cb0*/  PLOP3.LUT P1, PT, PT, PT, UP0, 0x80, 0x0 ;  /* 0x000000000000781c */ /* 0x000fe60003f2f008 */
[----:B------:R-:W-:Y:S01]  /*4cc0*/  FFMA.FTZ R7, R10, UR11, -R4 ;  /* 0x0000000b0a077c23 */ /* 0x000fe20008010804 */
[----:B------:R-:W-:Y:S03]  /*4cd0*/  MOV R10, R160 ;  /* 0x000000a0000a7202 */ /* 0x000fe60000000f00 */
[----:B------:R3:W-:Y:S06]  /*4ce0*/  MUFU.EX2 R168, R7 ;  /* 0x0000000700a87308 */ /* 0x0007ec0000000800 */
[----:B------:R-:W-:Y:S02]  /*4cf0*/  @P1 FSEL R10, R160, -INF , !P5 ;  /* 0xff800000a00a1808 */ /* 0x000fe40006800000 */
[----:B------:R-:W-:Y:S02]  /*4d00*/  PLOP3.LUT P1, PT, PT, PT, UP0, 0x80, 0x0 ;  /* 0x000000000000781c */ /* 0x000fe40003f2f008 */
[----:B---3--:R-:W-:Y:S02]  /*4d10*/  MOV R7, R161 ;  /* 0x000000a100077202 */ /* 0x008fe40000000f00 */
[----:B------:R-:W-:Y:S02]  /*4d20*/  @P2 FSEL R7, R161, -INF , !P6 ;  /* 0xff800000a1072808 */ /* 0x000fe40007000000 */
[----:B------:R-:W-:Y:S03]  /*4d30*/  PLOP3.LUT P2, PT, PT, PT, UP0, 0x80, 0x0 ;  /* 0x000000000000781c */ /* 0x000fe60003f4f008 */
[----:B------:R-:W-:Y:S01]  /*4d40*/  FFMA.FTZ R6, R7, UR11, -R0 ;  /* 0x0000000b07067c23 */ /* 0x000fe20008010800 */
[----:B------:R-:W-:Y:S03]  /*4d50*/  IMAD.MOV.U32 R7, RZ, RZ, R248 ;  /* 0x000000ffff077224 */ /* 0x000fe600078e00f8 */
[----:B------:R-:W-:Y:S01]  /*4d60*/  @P1 FSEL R7, R248, -INF , !P5 ;  /* 0xff800000f8071808 */ /* 0x000fe20006800000 */
[----:B------:R3:W-:Y:S01]  /*4d70*/  MUFU.EX2 R235, R6 ;  /* 0x0000000600eb7308 */ /* 0x0007e20000000800 */
[----:B------:R-:W-:Y:S03]  /*4d80*/  PLOP3.LUT P1, PT, PT, PT, UP0, 0x80, 0x0 ;  /* 0x000000000000781c */ /* 0x000fe60003f2f008 */
[----:B------:R-:W-:Y:S06]  /*4d90*/  FFMA.FTZ R7, R7, UR11, -R8 ;  /* 0x0000000b07077c23 */ /* 0x000fec0008010808 */
[----:B------:R2:W-:Y:S01]  /*4da0*/  MUFU.EX2 R52, R7 ;  /* 0x0000000700347308 */ /* 0x0005e20000000800 */
[----:B---3--:R-:W-:Y:S01]  /*4db0*/  FFMA.FTZ R6, R10, UR11, -R0 ;  /* 0x0000000b0a067c23 */ /* 0x008fe20008010800 */
[C---:B------:R-:W-:Y:S02]  /*4dc0*/  @P3 IADD3 R10, R9.reuse, 0x10, RZ ;  /* 0x00000010090a3810 */ /* 0x040fe40007ffe0ff */
[----:B------:R-:W-:Y:S06]  /*4dd0*/  PLOP3.LUT P3, PT, PT, PT, UP0, 0x80, 0x0 ;  /* 0x000000000000781c */ /* 0x000fec0003f6f008 */
[----:B------:R3:W-:Y:S01]  /*4de0*/  MUFU.EX2 R234, R6 ;  /* 0x0000000600ea7308 */ /* 0x0007e20000000800 */
[----:B------:R-:W-:Y:S01]  /*4df0*/  @P4 ISETP.GE.AND P4, PT, R10, UR8, PT ;  /* 0x000000080a004c0c */ /* 0x000fe2000bf86270 */
[----:B------:R-:W-:Y:S01]  /*4e00*/  @P1 VIADD R10, R9, 0x11 ;  /* 0x00000011090a1836 */ /* 0x000fe20000000000 */
[----:B------:R-:W-:Y:S02]  /*4e10*/  PLOP3.LUT P1, PT, PT, PT, UP0, 0x80, 0x0 ;  /* 0x000000000000781c */ /* 0x000fe40003f2f008 */
[----:B--2---:R-:W-:Y:S02]  /*4e20*/  MOV R7, R39 ;  /* 0x0000002700077202 */ /* 0x004fe40000000f00 */
[----:B------:R-:W-:Y:S02]  /*4e30*/  @P2 FSEL R7, R39, -INF , !P5 ;  /* 0xff80000027072808 */ /* 0x000fe40006800000 */
[----:B------:R-:W-:Y:S02]  /*4e40*/  PLOP3.LUT P2, PT, PT, PT, UP0, 0x80, 0x0 ;  /* 0x000000000000781c */ /* 0x000fe40003f4f008 */
[----:B------:R-:W-:Y:S01]  /*4e50*/  PLOP3.LUT P5, PT, PT, PT, UP0, 0x80, 0x0 ;  /* 0x000000000000781c */ /* 0x000fe20003faf008 */
[--C-:B------:R-:W-:Y:S04]  /*4e60*/  FFMA.FTZ R7, R7, UR11, -R5.reuse ;  /* 0x0000000b07077c23 */ /* 0x100fe80008010805 */
[----:B------:R2:W-:Y:S01]  /*4e70*/  MUFU.EX2 R42, R7 ;  /* 0x00000007002a7308 */ /* 0x0005e20000000800 */
[----:B---3--:R-:W-:Y:S02]  /*4e80*/  MOV R6, R249 ;  /* 0x000000f900067202 */ /* 0x008fe40000000f00 */
[----:B------:R-:W-:Y:S02]  /*4e90*/  @P0 FSEL R6, R249, -INF , !P6 ;  /* 0xff800000f9060808 */ /* 0x000fe40007000000 */
[----:B------:R-:W-:Y:S03]  /*4ea0*/  PLOP3.LUT P0, PT, PT, PT, UP0, 0x80, 0x0 ;  /* 0x000000000000781c */ /* 0x000fe60003f0f008 */
[--C-:B------:R-:W-:Y:S04]  /*4eb0*/  FFMA.FTZ R6, R6, UR11, -R8.reuse ;  /* 0x0000000b06067c23 */ /* 0x100fe80008010808 */
[----:B------:R3:W4:Y:S01]  /*4ec0*/  MUFU.EX2 R53, R6 ;  /* 0x0000000600357308 */ /* 0x0007220000000800 */
[----:B--2---:R-:W-:Y:S02]  /*4ed0*/  MOV R7, R247 ;  /* 0x000000f700077202 */ /* 0x004fe40000000f00 */
[----:B---3--:R-:W-:Y:S03]  /*4ee0*/  MOV R6, R40 ;  /* 0x0000002800067202 */ /* 0x008fe60000000f00 */
[----:B------:R-:W-:Y:S02]  /*4ef0*/  @P0 FSEL R6, R40, -INF , !P6 ;  /* 0xff80000028060808 */ /* 0x000fe40007000000 */
[----:B------:R-:W-:Y:S02]  /*4f00*/  PLOP3.LUT P6, PT, PT, PT, UP0, 0x80, 0x0 ;  /* 0x000000000000781c */ /* 0x000fe40003fcf008 */
[----:B------:R-:W-:Y:S01]  /*4f10*/  PLOP3.LUT P0, PT, PT, PT, UP0, 0x80, 0x0 ;  /* 0x000000000000781c */ /* 0x000fe20003f0f008 */
[--C-:B------:R-:W-:Y:S04]  /*4f20*/  FFMA.FTZ R6, R6, UR11, -R5.reuse ;  /* 0x0000000b06067c23 */ /* 0x100fe80008010805 */
[----:B------:R2:W3:Y:S06]  /*4f30*/  MUFU.EX2 R43, R6 ;  /* 0x00000006002b7308 */ /* 0x0004ec0000000800 */
[----:B------:R-:W-:Y:S02]  /*4f40*/  @P6 ISETP.GE.AND P6, PT, R10, UR8, PT ;  /* 0x000000080a006c0c */ /* 0x000fe4000bfc6270 */
[----:B------:R-:W-:Y:S02]  /*4f50*/  @P3 IADD3 R10, R9, 0x18, RZ ;  /* 0x00000018090a3810 */ /* 0x000fe40007ffe0ff */
[----:B------:R-:W-:Y:S02]  /*4f60*/  @P2 FSEL R7, R247, -INF , !P6 ;  /* 0xff800000f7072808 */ /* 0x000fe40007000000 */
[----:B------:R-:W-:Y:S02]  /*4f70*/  PLOP3.LUT P2, PT, PT, PT, UP0, 0x80, 0x0 ;  /* 0x000000000000781c */ /* 0x000fe40003f4f008 */
[----:B------:R-:W-:Y:S01]  /*4f80*/  @P5 IADD3 R9, R9, 0x19, RZ ;  /* 0x0000001909095810 */ /* 0x000fe20007ffe0ff */
[--C-:B------:R-:W-:Y:S01]  /*4f90*/  FFMA.FTZ R7, R7, UR11, -R8.reuse ;  /* 0x0000000b07077c23 */ /* 0x100fe20008010808 */
[----:B--2---:R-:W-:Y:S02]  /*4fa0*/  MOV R6, R246 ;  /* 0x000000f600067202 */ /* 0x004fe40000000f00 */
[----:B------:R-:W-:Y:S01]  /*4fb0*/  @P0 FSEL R6, R246, -INF , !P4 ;  /* 0xff800000f6060808 */ /* 0x000fe20006000000 */
[----:B------:R2:W-:Y:S01]  /*4fc0*/  MUFU.EX2 R50, R7 ;  /* 0x0000000700327308 */ /* 0x0005e20000000800 */
[----:B------:R-:W-:Y:S03]  /*4fd0*/  PLOP3.LUT P0, PT, PT, PT, UP0, 0x80, 0x0 ;  /* 0x000000000000781c */ /* 0x000fe60003f0f008 */
[----:B------:R-:W-:Y:S02]  /*4fe0*/  FFMA.FTZ R6, R6, UR11, -R8 ;  /* 0x0000000b06067c23 */ /* 0x000fe40008010808 */
[----:B------:R-:W-:Y:S04]  /*4ff0*/  @P2 ISETP.GE.AND P2, PT, R10, UR8, PT ;  /* 0x000000080a002c0c */ /* 0x000fe8000bf46270 */
[----:B------:R1:W-:Y:S01]  /*5000*/  MUFU.EX2 R51, R6 ;  /* 0x0000000600337308 */ /* 0x0003e20000000800 */
[----:B--2---:R-:W-:Y:S02]  /*5010*/  MOV R7, R2 ;  /* 0x0000000200077202 */ /* 0x004fe40000000f00 */
[----:B------:R-:W-:Y:S02]  /*5020*/  @P1 FSEL R7, R2, -INF , !P6 ;  /* 0xff80000002071808 */ /* 0x000fe40007000000 */
[----:B------:R-:W-:Y:S03]  /*5030*/  PLOP3.LUT P1, PT, PT, PT, UP0, 0x80, 0x0 ;  /* 0x000000000000781c */ /* 0x000fe60003f2f008 */
[--C-:B------:R-:W-:Y:S01]  /*5040*/  FFMA.FTZ R7, R7, UR11, -R5.reuse ;  /* 0x0000000b07077c23 */ /* 0x100fe20008010805 */
[----:B-1----:R-:W-:Y:S02]  /*5050*/  MOV R6, R3 ;  /* 0x0000000300067202 */ /* 0x002fe40000000f00 */
[----:B------:R-:W-:Y:S01]  /*5060*/  @P0 FSEL R6, R3, -INF , !P4 ;  /* 0xff80000003060808 */ /* 0x000fe20006000000 */
[----:B------:R1:W-:Y:S01]  /*5070*/  MUFU.EX2 R38, R7 ;  /* 0x0000000700267308 */ /* 0x0003e20000000800 */
[----:B------:R-:W-:Y:S03]  /*5080*/  PLOP3.LUT P0, PT, PT, PT, UP0, 0x80, 0x0 ;  /* 0x000000000000781c */ /* 0x000fe60003f0f008 */
[----:B------:R-:W-:Y:S06]  /*5090*/  FFMA.FTZ R6, R6, UR11, -R5 ;  /* 0x0000000b06067c23 */ /* 0x000fec0008010805 */
[----:B------:R2:W-:Y:S01]  /*50a0*/  MUFU.EX2 R41, R6 ;  /* 0x0000000600297308 */ /* 0x0005e20000000800 */
[----:B-1----:R-:W-:Y:S01]  /*50b0*/  IMAD.MOV.U32 R7, RZ, RZ, R146 ;  /* 0x000000ffff077224 */ /* 0x002fe200078e0092 */
[----:B------:R-:W-:Y:S02]  /*50c0*/  @P1 FSEL R7, R146, -INF , !P6 ;  /* 0xff80000092071808 */ /* 0x000fe40007000000 */
[----:B------:R-:W-:Y:S03]  /*50d0*/  PLOP3.LUT P1, PT, PT, PT, UP0, 0x80, 0x0 ;  /* 0x000000000000781c */ /* 0x000fe60003f2f008 */
[--C-:B------:R-:W-:Y:S01]  /*50e0*/  FFMA.FTZ R7, R7, UR11, -R4.reuse ;  /* 0x0000000b07077c23 */ /* 0x100fe20008010804 */
[----:B--2---:R-:W-:Y:S02]  /*50f0*/  MOV R6, R147 ;  /* 0x0000009300067202 */ /* 0x004fe40000000f00 */
[----:B------:R-:W-:Y:S01]  /*5100*/  @P0 FSEL R6, R147, -INF , !P4 ;  /* 0xff80000093060808 */ /* 0x000fe20006000000 */
[----:B------:R1:W-:Y:S01]  /*5110*/  MUFU.EX2 R162, R7 ;  /* 0x0000000700a27308 */ /* 0x0003e20000000800 */
[----:B------:R-:W-:Y:S03]  /*5120*/  PLOP3.LUT P0, PT, PT, PT, UP0, 0x80, 0x0 ;  /* 0x000000000000781c */ /* 0x000fe60003f0f008 */
[----:B------:R-:W-:Y:S06]  /*5130*/  FFMA.FTZ R6, R6, UR11, -R4 ;  /* 0x0000000b06067c23 */ /* 0x000fec0008010804 */
[----:B------:R2:W-:Y:S01]  /*5140*/  MUFU.EX2 R163, R6 ;  /* 0x0000000600a37308 */ /* 0x0005e20000000800 */
[----:B-1----:R-:W-:Y:S02]  /*5150*/  MOV R7, R152 ;  /* 0x0000009800077202 */ /* 0x002fe40000000f00 */
[----:B------:R-:W-:Y:S02]  /*5160*/  @P1 FSEL R7, R152, -INF , !P6 ;  /* 0xff80000098071808 */ /* 0x000fe40007000000 */
[----:B------:R-:W-:Y:S03]  /*5170*/  PLOP3.LUT P1, PT, PT, PT, UP0, 0x80, 0x0 ;  /* 0x000000000000781c */ /* 0x000fe60003f2f008 */
[--C-:B------:R-:W-:Y:S01]  /*5180*/  FFMA.FTZ R7, R7, UR11, -R0.reuse ;  /* 0x0000000b07077c23 */ /* 0x100fe20008010800 */
[----:B--2---:R-:W-:Y:S02]  /*5190*/  MOV R6, R154 ;  /* 0x0000009a00067202 */ /* 0x004fe40000000f00 */
[----:B------:R-:W-:Y:S01]  /*51a0*/  @P0 FSEL R6, R154, -INF , !P4 ;  /* 0xff8000009a060808 */ /* 0x000fe20006000000 */
[----:B------:R1:W-:Y:S01]  /*51b0*/  MUFU.EX2 R170, R7 ;  /* 0x0000000700aa7308 */ /* 0x0003e20000000800 */
[----:B------:R-:W-:Y:S02]  /*51c0*/  PLOP3.LUT P4, PT, PT, PT, UP0, 0x80, 0x0 ;  /* 0x000000000000781c */ /* 0x000fe40003f8f008 */
[----:B------:R-:W-:Y:S01]  /*51d0*/  PLOP3.LUT P0, PT, PT, PT, UP0, 0x80, 0x0 ;  /* 0x000000000000781c */ /* 0x000fe20003f0f008 */
[----:B------:R-:W-:Y:S06]  /*51e0*/  FFMA.FTZ R6, R6, UR11, -R0 ;  /* 0x0000000b06067c23 */ /* 0x000fec0008010800 */
[----:B------:R2:W-:Y:S04]  /*51f0*/  MUFU.EX2 R171, R6 ;  /* 0x0000000600ab7308 */ /* 0x0005e80000000800 */
[----:B------:R-:W-:Y:S02]  /*5200*/  @P4 ISETP.GE.AND P4, PT, R9, UR8, PT ;  /* 0x0000000809004c0c */ /* 0x000fe4000bf86270 */
[----:B-1----:R-:W-:Y:S02]  /*5210*/  MOV R7, R144 ;  /* 0x0000009000077202 */ /* 0x002fe40000000f00 */
[----:B------:R-:W-:Y:S02]  /*5220*/  @P1 FSEL R7, R144, -INF , !P4 ;  /* 0xff80000090071808 */ /* 0x000fe40006000000 */
[----:B------:R-:W-:Y:S01]  /*5230*/  PLOP3.LUT P1, PT, PT, PT, UP0, 0x80, 0x0 ;  /* 0x000000000000781c */ /* 0x000fe20003f2f008 */
[----:B--2---:R-:W-:Y:S01]  /*5240*/  IMAD.MOV.U32 R6, RZ, RZ, R145 ;  /* 0x000000ffff067224 */ /* 0x004fe200078e0091 */
[----:B------:R-:W-:Y:S02]  /*5250*/  @P0 FSEL R6, R145, -INF , !P2 ;  /* 0xff80000091060808 */ /* 0x000fe40005000000 */
[----:B------:R-:W-:Y:S03]  /*5260*/  PLOP3.LUT P0, PT, PT, PT, UP0, 0x80, 0x0 ;  /* 0x000000000000781c */ /* 0x000fe60003f0f008 */
[--C-:B------:R-:W-:Y:S01]  /*5270*/  FFMA.FTZ R6, R6, UR11, -R4.reuse ;  /* 0x0000000b06067c23 */ /* 0x100fe20008010804 */
[----:B------:R-:W-:Y:S01]  /*5280*/  FFMA.FTZ R4, R7, UR11, -R4 ;  /* 0x0000000b07047c23 */ /* 0x000fe20008010804 */
[----:B------:R-:W-:Y:S02]  /*5290*/  MOV R7, R244 ;  /* 0x000000f400077202 */ /* 0x000fe40000000f00 */
[----:B------:R1:W-:Y:S10]  /*52a0*/  MUFU.EX2 R159, R6 ;  /* 0x00000006009f7308 */ /* 0x0003f40000000800 */
[----:B------:R2:W-:Y:S01]  /*52b0*/  MUFU.EX2 R158, R4 ;  /* 0x00000004009e7308 */ /* 0x0005e20000000800 */
[----:B-1----:R-:W-:Y:S02]  /*52c0*/  MOV R6, R149 ;  /* 0x0000009500067202 */ /* 0x002fe40000000f00 */
[----:B------:R-:W-:Y:S02]  /*52d0*/  @P0 FSEL R6, R149, -INF , !P2 ;  /* 0xff80000095060808 */ /* 0x000fe40005000000 */
[----:B------:R-:W-:Y:S03]  /*52e0*/  PLOP3.LUT P0, PT, PT, PT, UP0, 0x80, 0x0 ;  /* 0x000000000000781c */ /* 0x000fe60003f0f008 */
[----:B------:R-:W-:Y:S01]  /*52f0*/  FFMA.FTZ R6, R6, UR11, -R0 ;  /* 0x0000000b06067c23 */ /* 0x000fe20008010800 */
[----:B--2---:R-:W-:Y:S02]  /*5300*/  MOV R4, R242 ;  /* 0x000000f200047202 */ /* 0x004fe40000000f00 */
[----:B------:R-:W-:Y:S01]  /*5310*/  @P1 FSEL R4, R242, -INF , !P2 ;  /* 0xff800000f2041808 */ /* 0x000fe20005000000 */
[----:B------:R1:W-:Y:S01]  /*5320*/  MUFU.EX2 R169, R6 ;  /* 0x0000000600a97308 */ /* 0x0003e20000000800 */
[----:B------:R-:W-:Y:S03]  /*5330*/  PLOP3.LUT P1, PT, PT, PT, UP0, 0x80, 0x0 ;  /* 0x000000000000781c */ /* 0x000fe60003f2f008 */
[--C-:B------:R-:W-:Y:S06]  /*5340*/  FFMA.FTZ R4, R4, UR11, -R8.reuse ;  /* 0x0000000b04047c23 */ /* 0x100fec0008010808 */
[----:B------:R2:W-:Y:S01]  /*5350*/  MUFU.EX2 R49, R4 ;  /* 0x0000000400317308 */ /* 0x0005e20000000800 */
[----:B-1----:R-:W-:Y:S02]  /*5360*/  MOV R6, R243 ;  /* 0x000000f300067202 */ /* 0x002fe40000000f00 */
[----:B------:R-:W-:Y:S02]  /*5370*/  @P0 FSEL R6, R243, -INF , !P4 ;  /* 0xff800000f3060808 */ /* 0x000fe40006000000 */
[----:B------:R-:W-:Y:S03]  /*5380*/  PLOP3.LUT P0, PT, PT, PT, UP0, 0x80, 0x0 ;  /* 0x000000000000781c */ /* 0x000fe60003f0f008 */
[----:B------:R-:W-:Y:S01]  /*5390*/  FFMA.FTZ R8, R6, UR11, -R8 ;  /* 0x0000000b06087c23 */ /* 0x000fe20008010808 */
[----:B--2---:R-:W-:Y:S01]  /*53a0*/  IMAD.MOV.U32 R4, RZ, RZ, R245 ;  /* 0x000000ffff047224 */ /* 0x004fe200078e00f5 */
[----:B------:R-:W-:Y:S02]  /*53b0*/  @P1 FSEL R4, R245, -INF , !P2 ;  /* 0xff800000f5041808 */ /* 0x000fe40005000000 */
[----:B------:R-:W-:Y:S01]  /*53c0*/  F2FP.BF16.F32.PACK_AB R6, R54, R55 ;  /* 0x000000373606723e */ /* 0x000fe200000010ff */
[----:B------:R1:W2:Y:S01]  /*53d0*/  MUFU.EX2 R48, R8 ;  /* 0x0000000800307308 */ /* 0x0002a20000000800 */
[----:B------:R-:W-:Y:S01]  /*53e0*/  PLOP3.LUT P1, PT, PT, PT, UP0, 0x80, 0x0 ;  /* 0x000000000000781c */ /* 0x000fe20003f2f008 */
[--C-:B------:R-:W-:Y:S02]  /*53f0*/  FFMA.FTZ R4, R4, UR11, -R5.reuse ;  /* 0x0000000b04047c23 */ /* 0x100fe40008010805 */
[----:B------:R3:W-:Y:S01]  /*5400*/  STS [R241+0x13000], R6 ;  /* 0x01300006f1007388 */ /* 0x0007e20000000800 */
[----:B------:R-:W-:Y:S02]  /*5410*/  @P0 FSEL R7, R244, -INF , !P4 ;  /* 0xff800000f4070808 */ /* 0x000fe40006000000 */
[----:B------:R-:W-:Y:S03]  /*5420*/  IADD3 R142, P0, R141, UR15, RZ ;  /* 0x0000000f8d8e7c10 */ /* 0x000fe6000ff1e0ff */
[----:B------:R2:W-:Y:S01]  /*5430*/  MUFU.EX2 R37, R4 ;  /* 0x0000000400257308 */ /* 0x0005e20000000800 */
[----:B------:R-:W-:Y:S01]  /*5440*/  FFMA.FTZ R5, R7, UR11, -R5 ;  /* 0x0000000b07057c23 */ /* 0x000fe20008010805 */
[----:B----4-:R-:W-:Y:S02]  /*5450*/  F2FP.BF16.F32.PACK_AB R7, R52, R53 ;  /* 0x000000353407723e */ /* 0x010fe400000010ff */
[----:B------:R-:W-:Y:S02]  /*5460*/  IADD3.X R143, R140, UR14, RZ, P0, !PT ;  /* 0x0000000e8c8f7c10 */ /* 0x000fe400087fe4ff */
[----:B------:R-:W-:Y:S04]  /*5470*/  PLOP3.LUT P0, PT, PT, PT, UP3, 0x80, 0x0 ;  /* 0x000000000000781c */ /* 0x000fe80003f0f038 */
[----:B------:R4:W4:Y:S01]  /*5480*/  MUFU.EX2 R36, R5 ;  /* 0x0000000500247308 */ /* 0x0009220000000800 */
[----:B-1----:R-:W-:Y:S01]  /*5490*/  MOV R8, R148 ;  /* 0x0000009400087202 */ /* 0x002fe20000000f00 */
[----:B------:R-:W4:Y:S01]  /*54a0*/  LDG.E R141, desc[UR6][R142.64] ;  /* 0x000000068e8d7981 */ /* 0x000f22000c1e1900 */
[----:B------:R-:W-:Y:S03]  /*54b0*/  @P1 FSEL R8, R148, -INF , !P4 ;  /* 0xff80000094081808 */ /* 0x000fe60006000000 */
[----:B------:R-:W4:Y:S02]  /*54c0*/  LDG.E R140, desc[UR6][R142.64+0x20] ;  /* 0x000020068e8c7981 */ /* 0x000f24000c1e1900 */
[----:B------:R-:W-:Y:S01]  /*54d0*/  FFMA.FTZ R0, R8, UR11, -R0 ;  /* 0x0000000b08007c23 */ /* 0x000fe20008010800 */
[----:B--2---:R-:W-:Y:S03]  /*54e0*/  F2FP.BF16.F32.PACK_AB R4, R44, R47 ;  /* 0x0000002f2c04723e */ /* 0x004fe600000010ff */
[----:B------:R1:W2:Y:S01]  /*54f0*/  MUFU.EX2 R166, R0 ;  /* 0x0000000000a67308 */ /* 0x0002a20000000800 */
[----:B---3--:R-:W-:Y:S01]  /*5500*/  F2FP.BF16.F32.PACK_AB R6, R42, R43 ;  /* 0x0000002b2a06723e */ /* 0x008fe200000010ff */
[----:B------:R3:W-:Y:S01]  /*5510*/  STS [R241+0x13400], R4 ;  /* 0x01340004f1007388 */ /* 0x0007e20000000800 */
[----:B----4-:R-:W-:Y:S03]  /*5520*/  F2FP.BF16.F32.PACK_AB R5, R232, R233 ;  /* 0x000000e9e805723e */ /* 0x010fe600000010ff */
[----:B------:R4:W-:Y:S04]  /*5530*/  STS [R240+0x13000], R7 ;  /* 0x01300007f0007388 */ /* 0x0009e80000000800 */
[----:B------:R2:W-:Y:S04]  /*5540*/  STS [R240+0x13400], R6 ;  /* 0x01340006f0007388 */ /* 0x0005e80000000800 */
[----:B------:R2:W-:Y:S01]  /*5550*/  STS [R241+0x14000], R5 ;  /* 0x01400005f1007388 */ /* 0x0005e20000000800 */
[----:B-1----:R-:W-:Y:S02]  /*5560*/  F2FP.BF16.F32.PACK_AB R0, R48, R49 ;  /* 0x000000313000723e */ /* 0x002fe400000010ff */
[----:B---3--:R-:W-:Y:S02]  /*5570*/  F2FP.BF16.F32.PACK_AB R4, R236, R237 ;  /* 0x000000edec04723e */ /* 0x008fe400000010ff */
[----:B----4-:R-:W-:Y:S03]  /*5580*/  F2FP.BF16.F32.PACK_AB R7, R167, R168 ;  /* 0x000000a8a707723e */ /* 0x010fe600000010ff */
[----:B------:R1:W-:Y:S01]  /*5590*/  STS [R241+0x14400], R4 ;  /* 0x01440004f1007388 */ /* 0x0003e20000000800 */
[----:B--2---:R-:W-:Y:S03]  /*55a0*/  F2FP.BF16.F32.PACK_AB R6, R234, R235 ;  /* 0x000000ebea06723e */ /* 0x004fe600000010ff */
[----:B------:R2:W-:Y:S01]  /*55b0*/  STS [R240+0x14000], R7 ;  /* 0x01400007f0007388 */ /* 0x0005e20000000800 */
[----:B------:R-:W-:Y:S03]  /*55c0*/  F2FP.BF16.F32.PACK_AB R5, R50, R51 ;  /* 0x000000333205723e */ /* 0x000fe600000010ff */
[----:B------:R3:W-:Y:S04]  /*55d0*/  STS [R240+0x14400], R6 ;  /* 0x01440006f0007388 */ /* 0x0007e80000000800 */
[----:B------:R4:W-:Y:S01]  /*55e0*/  STS [R239+0x13000], R5 ;  /* 0x01300005ef007388 */ /* 0x0009e20000000800 */
[----:B-1----:R-:W-:Y:S02]  /*55f0*/  F2FP.BF16.F32.PACK_AB R4, R38, R41 ;  /* 0x000000292604723e */ /* 0x002fe400000010ff */
[----:B--2---:R-:W-:Y:S03]  /*5600*/  F2FP.BF16.F32.PACK_AB R7, R162, R163 ;  /* 0x000000a3a207723e */ /* 0x004fe600000010ff */
[----:B------:R1:W-:Y:S01]  /*5610*/  STS [R239+0x13400], R4 ;  /* 0x01340004ef007388 */ /* 0x0003e20000000800 */
[----:B---3--:R-:W-:Y:S03]  /*5620*/  F2FP.BF16.F32.PACK_AB R6, R170, R171 ;  /* 0x000000abaa06723e */ /* 0x008fe600000010ff */
[----:B------:R2:W-:Y:S01]  /*5630*/  STS [R238+0x13000], R0 ;  /* 0x01300000ee007388 */ /* 0x0005e20000000800 */
[----:B----4-:R-:W-:Y:S05]  /*5640*/  F2FP.BF16.F32.PACK_AB R5, R36, R37 ;  /* 0x000000252405723e */ /* 0x010fea00000010ff */
[----:B------:R-:W-:Y:S04]  /*5650*/  STS [R238+0x13400], R5 ;  /* 0x01340005ee007388 */ /* 0x000fe80000000800 */
[----:B------:R-:W-:Y:S04]  /*5660*/  STS [R239+0x14000], R7 ;  /* 0x01400007ef007388 */ /* 0x000fe80000000800 */
[----:B------:R-:W-:Y:S01]  /*5670*/  STS [R239+0x14400], R6 ;  /* 0x01440006ef007388 */ /* 0x000fe20000000800 */
[----:B-1----:R-:W-:Y:S02]  /*5680*/  F2FP.BF16.F32.PACK_AB R4, R158, R159 ;  /* 0x0000009f9e04723e */ /* 0x002fe400000010ff */
[----:B--2---:R-:W-:Y:S03]  /*5690*/  F2FP.BF16.F32.PACK_AB R0, R166, R169 ;  /* 0x000000a9a600723e */ /* 0x004fe600000010ff */
[----:B------:R-:W-:Y:S04]  /*56a0*/  STS [R238+0x14000], R4 ;  /* 0x01400004ee007388 */ /* 0x000fe80000000800 */
[----:B------:R1:W-:Y:S04]  /*56b0*/  STS [R238+0x14400], R0 ;  /* 0x01440000ee007388 */ /* 0x0003e80000000800 */
[----:B------:R-:W2:Y:S08]  /*56c0*/  LDSM.16.M88.4 R32, [R221+UR4+0x6000] ;  /* 0x00600004dd20783b */ /* 0x000eb00008000200 */
[----:B------:R-:W3:Y:S01]  /*56d0*/  LDSM.16.M88.4 R28, [R221+UR4+0x6800] ;  /* 0x00680004dd1c783b */ /* 0x000ee20008000200 */
[----:B-1----:R-:W-:Y:S04]  /*56e0*/  MOV R0, UR4 ;  /* 0x0000000400007c02 */ /* 0x002fe80008000f00 */
[----:B------:R-:W-:Y:S04]  /*56f0*/  IADD3 R0, R221, 0x6000, R0 ;  /* 0x00006000dd007810 */ /* 0x000fe80007ffe000 */
[----:B------:R-:W-:Y:S05]  /*5700*/  IADD3 R0, R0, R228, RZ ;  /* 0x000000e400007210 */ /* 0x000fea0007ffe0ff */
        /* <DEDUP_REMOVED lines=55> */
[C---:B------:R-:W-:Y:S01]  /*5a80*/  FADD.FTZ R5, -R141.reuse, R5 ;  /* 0x000000058d057221 */ /* 0x040fe20000010100 */
[-C--:B------:R-:W-:Y:S04]  /*5a90*/  HMMA.16816.F32.BF16 R20, R132, R216.reuse, R20 ;  /* 0x000000d88414723c */ /* 0x080fe80000041814 */
[----:B------:R-:W-:Y:S02]  /*5aa0*/  FMUL.FTZ R156, R54, R5 ;  /* 0x00000005369c7220 */ /* 0x000fe40000410000 */
[C---:B------:R-:W-:Y:S05]  /*5ab0*/  HMMA.16816.F32.BF16 R24, R136.reuse, R216, R24 ;  /* 0x000000d88818723c */ /* 0x040fea0000041818 */
[----:B------:R-:W-:Y:S01]  /*5ac0*/  FADD.FTZ R4, -R141, R4 ;  /* 0x000000048d047221 */ /* 0x000fe20000010100 */
[-C--:B------:R-:W-:Y:S05]  /*5ad0*/  HMMA.16816.F32.BF16 R28, R136, R218.reuse, R28 ;  /* 0x000000da881c723c */ /* 0x080fea000004181c */
[----:B------:R-:W-:Y:S01]  /*5ae0*/  FFMA.FTZ R5, -R251, R251, 1 ;  /* 0x3f800000fb057423 */ /* 0x000fe200000101fb */
[----:B------:R-:W-:Y:S05]  /*5af0*/  HMMA.16816.F32.BF16 R32, R132, R218, R32 ;  /* 0x000000da8420723c */ /* 0x000fea0000041820 */
[----:B------:R-:W-:Y:S01]  /*5b00*/  FFMA.FTZ R136, -R250, R250, 1 ;  /* 0x3f800000fa887423 */ /* 0x000fe200000101fa */
[----:B------:R-:W-:Y:S01]  /*5b10*/  FMUL.FTZ R157, R55, R4 ;  /* 0x00000004379d7220 */ /* 0x000fe20000410000 */
[----:B------:R-:W-:Y:S01]  /*5b20*/  FMUL.FTZ R5, R5, UR5 ;  /* 0x0000000505057c20 */ /* 0x000fe20008410000 */
[----:B------:R2:W5:Y:S03]  /*5b30*/  LDL.LU R55, [R1+0xbc] ;  /* 0x0000bc0001377983 */ /* 0x0005660000300800 */
[----:B------:R-:W-:Y:S01]  /*5b40*/  FMUL.FTZ R136, R136, UR5 ;  /* 0x0000000588887c20 */ /* 0x000fe20008410000 */
[----:B------:R2:W5:Y:S01]  /*5b50*/  LDL.LU R54, [R1+0xb8] ;  /* 0x0000b80001367983 */ /* 0x0005620000300800 */
[----:B------:R-:W-:Y:S01]  /*5b60*/  FADD.FTZ R135, -R141, R16 ;  /* 0x000000108d877221 */ /* 0x000fe20000010100 */
[----:B------:R-:W-:Y:S01]  /*5b70*/  FMUL.FTZ R132, R157, R5 ;  /* 0x000000059d847220 */ /* 0x000fe20000410000 */
[----:B------:R-:W-:Y:S01]  /*5b80*/  FMUL.FTZ R5, R156, R136 ;  /* 0x000000889c057220 */ /* 0x000fe20000410000 */
[----:B------:R2:W5:Y:S01]  /*5b90*/  LDG.E R4, desc[UR6][R142.64+0x80] ;  /* 0x000080068e047981 */ /* 0x000562000c1e1900 */
[----:B------:R-:W-:Y:S01]  /*5ba0*/  FADD.FTZ R133, -R141, R17 ;  /* 0x000000118d857221 */ /* 0x000fe20000010100 */
[----:B------:R-:W-:Y:S01]  /*5bb0*/  FMUL.FTZ R17, R53, R135 ;  /* 0x0000008735117220 */ /* 0x000fe20000410000 */
[----:B------:R-:W-:Y:S01]  /*5bc0*/  FADD.FTZ R134, -R141, R20 ;  /* 0x000000148d867221 */ /* 0x000fe20000010100 */
[----:B------:R2:W5:Y:S01]  /*5bd0*/  LDL.LU R53, [R1+0xb4] ;  /* 0x0000b40001357983 */ /* 0x0005620000300800 */
[----:B------:R-:W-:Y:S01]  /*5be0*/  F2FP.BF16.F32.PACK_AB R16, R5, R132 ;  /* 0x000000840510723e */ /* 0x000fe200000010ff */
[----:B------:R-:W-:Y:S01]  /*5bf0*/  FFMA.FTZ R5, -R248, R248, 1 ;  /* 0x3f800000f8057423 */ /* 0x000fe200000101f8 */
[----:B------:R-:W-:Y:S01]  /*5c00*/  FMUL.FTZ R20, R52, R133 ;  /* 0x0000008534147220 */ /* 0x000fe20000410000 */
[----:B------:R-:W-:Y:S01]  /*5c10*/  FMUL.FTZ R134, R51, R134 ;  /* 0x0000008633867220 */ /* 0x000fe20000410000 */
[----:B------:R2:W5:Y:S01]  /*5c20*/  LDL.LU R52, [R1+0xb0] ;  /* 0x0000b00001347983 */ /* 0x0005620000300800 */
[----:B------:R-:W-:Y:S01]  /*5c30*/  FADD.FTZ R21, -R141, R21 ;  /* 0x000000158d157221 */ /* 0x000fe20000010100 */
[----:B------:R-:W-:Y:S01]  /*5c40*/  FMUL.FTZ R5, R5, UR5 ;  /* 0x0000000505057c20 */ /* 0x000fe20008410000 */
[----:B------:R-:W-:Y:S01]  /*5c50*/  FFMA.FTZ R132, -R249, R249, 1 ;  /* 0x3f800000f9847423 */ /* 0x000fe200000101f9 */
[----:B------:R2:W5:Y:S01]  /*5c60*/  LDL.LU R51, [R1+0xac] ;  /* 0x0000ac0001337983 */ /* 0x0005620000300800 */
[----:B------:R-:W-:Y:S01]  /*5c70*/  FMUL.FTZ R135, R50, R21 ;  /* 0x0000001532877220 */ /* 0x000fe20000410000 */
[----:B------:R-:W-:Y:S01]  /*5c80*/  FFMA.FTZ R21, -R247, R247, 1 ;  /* 0x3f800000f7157423 */ /* 0x000fe200000101f7 */
[----:B------:R-:W-:Y:S01]  /*5c90*/  FMUL.FTZ R5, R20, R5 ;  /* 0x0000000514057220 */ /* 0x000fe20000410000 */
[----:B------:R2:W5:Y:S01]  /*5ca0*/  LDL.LU R50, [R1+0xa8] ;  /* 0x0000a80001327983 */ /* 0x0005620000300800 */
[----:B------:R-:W-:Y:S01]  /*5cb0*/  FADD.FTZ R20, -R141, R32 ;  /* 0x000000208d147221 */ /* 0x000fe20000010100 */
[----:B------:R-:W-:Y:S01]  /*5cc0*/  FMUL.FTZ R132, R132, UR5 ;  /* 0x0000000584847c20 */ /* 0x000fe20008410000 */
[----:B------:R-:W-:Y:S01]  /*5cd0*/  FFMA.FTZ R133, -R246, R246, 1 ;  /* 0x3f800000f6857423 */ /* 0x000fe200000101f6 */
[----:B------:R-:W-:Y:S01]  /*5ce0*/  FMUL.FTZ R21, R21, UR5 ;  /* 0x0000000515157c20 */ /* 0x000fe20008410000 */
        /* <DEDUP_REMOVED lines=13> */
[----:B------:R-:W-:Y:S01]  /*5dc0*/  FFMA.FTZ R6, -R46, R46, 1 ;  /* 0x3f8000002e067423 */ /* 0x000fe2000001012e */
[----:B------:R2:W5:Y:S01]  /*5dd0*/  LDL.LU R47, [R1+0x9c] ;  /* 0x00009c00012f7983 */ /* 0x0005620000300800 */
[----:B------:R-:W-:Y:S01]  /*5de0*/  FMUL.FTZ R17, R20, R17 ;  /* 0x0000001114117220 */ /* 0x000fe20000410000 */
[----:B------:R-:W-:Y:S01]  /*5df0*/  FFMA.FTZ R20, -R243, R243, 1 ;  /* 0x3f800000f3147423 */ /* 0x000fe200000101f3 */
[----:B------:R-:W-:Y:S01]  /*5e00*/  FFMA.FTZ R32, -R45, R45, 1 ;  /* 0x3f8000002d207423 */ /* 0x000fe2000001012d */
[----:B------:R2:W5:Y:S01]  /*5e10*/  LDL.LU R46, [R1+0x98] ;  /* 0x00009800012e7983 */ /* 0x0005620000300800 */
[----:B------:R-:W-:Y:S01]  /*5e20*/  FADD.FTZ R7, -R140, R7 ;  /* 0x000000078c077221 */ /* 0x000fe20000010100 */
[----:B------:R-:W-:Y:S01]  /*5e30*/  FMUL.FTZ R6, R6, UR5 ;  /* 0x0000000506067c20 */ /* 0x000fe20008410000 */
[----:B------:R-:W-:Y:S01]  /*5e40*/  FMUL.FTZ R32, R32, UR5 ;  /* 0x0000000520207c20 */ /* 0x000fe20008410000 */
[----:B------:R2:W5:Y:S01]  /*5e50*/  LDL.LU R45, [R1+0x94] ;  /* 0x00009400012d7983 */ /* 0x0005620000300800 */
[----:B------:R-:W-:Y:S01]  /*5e60*/  FMUL.FTZ R33, R44, R7 ;  /* 0x000000072c217220 */ /* 0x000fe20000410000 */
        /* <DEDUP_REMOVED lines=13> */
[C---:B------:R-:W-:Y:S01]  /*5f40*/  FADD.FTZ R17, -R140.reuse, R19 ;  /* 0x000000138c117221 */ /* 0x040fe20000010100 */
[----:B------:R-:W-:Y:S01]  /*5f50*/  FMUL.FTZ R18, R41, R18 ;  /* 0x0000001229127220 */ /* 0x000fe20000410000 */
[----:B------:R-:W-:Y:S01]  /*5f60*/  FADD.FTZ R19, -R140, R23 ;  /* 0x000000178c137221 */ /* 0x000fe20000010100 */
[----:B------:R-:W-:Y:S01]  /*5f70*/  FFMA.FTZ R23, -R40, R40, 1 ;  /* 0x3f80000028177423 */ /* 0x000fe20000010128 */
[----:B------:R-:W-:Y:S01]  /*5f80*/  FMUL.FTZ R17, R42, R17 ;  /* 0x000000112a117220 */ /* 0x000fe20000410000 */
[----:B------:R-:W-:Y:S01]  /*5f90*/  FFMA.FTZ R33, -R3, R3, 1 ;  /* 0x3f80000003217423 */ /* 0x000fe20000010103 */
[----:B------:R2:W5:Y:S01]  /*5fa0*/  LDL.LU R42, [R1+0x88] ;  /* 0x00008800012a7983 */ /* 0x0005620000300800 */
[----:B------:R-:W-:Y:S01]  /*5fb0*/  FMUL.FTZ R19, R38, R19 ;  /* 0x0000001326137220 */ /* 0x000fe20000410000 */
[----:B------:R-:W-:Y:S01]  /*5fc0*/  FFMA.FTZ R32, -R2, R2, 1 ;  /* 0x3f80000002207423 */ /* 0x000fe20000010102 */
[C---:B------:R-:W-:Y:S01]  /*5fd0*/  FADD.FTZ R34, -R140.reuse, R34 ;  /* 0x000000228c227221 */ /* 0x040fe20000010100 */
[----:B------:R2:W5:Y:S01]  /*5fe0*/  LDL.LU R41, [R1+0x84] ;  /* 0x0000840001297983 */ /* 0x0005620000300800 */
[----:B------:R-:W-:Y:S01]  /*5ff0*/  FADD.FTZ R35, -R140, R35 ;  /* 0x000000238c237221 */ /* 0x000fe20000010100 */
[----:B------:R-:W-:Y:S01]  /*6000*/  FMUL.FTZ R23, R23, UR5 ;  /* 0x0000000517177c20 */ /* 0x000fe20008410000 */
[----:B------:R-:W-:Y:S01]  /*6010*/  FMUL.FTZ R22, R22, UR5 ;  /* 0x0000000516167c20 */ /* 0x000fe20008410000 */
[----:B------:R2:W5:Y:S01]  /*6020*/  LDL.LU R40, [R1+0x80] ;  /* 0x0000800001287983 */ /* 0x0005620000300800 */
[----:B------:R-:W-:Y:S01]  /*6030*/  FMUL.FTZ R33, R33, UR5 ;  /* 0x0000000521217c20 */ /* 0x000fe20008410000 */
[----:B------:R-:W-:Y:S01]  /*6040*/  FMUL.FTZ R23, R5, R23 ;  /* 0x0000001705177220 */ /* 0x000fe20000410000 */
[----:B------:R-:W-:Y:S01]  /*6050*/  FMUL.FTZ R5, R37, R34 ;  /* 0x0000002225057220 */ /* 0x000fe20000410000 */
[----:B------:R2:W5:Y:S01]  /*6060*/  LDL.LU R39, [R1+0x7c] ;  /* 0x00007c0001277983 */ /* 0x0005620000300800 */
[----:B------:R-:W-:Y:S01]  /*6070*/  FMUL.FTZ R22, R17, R22 ;  /* 0x0000001611167220 */ /* 0x000fe20000410000 */
[----:B------:R-:W-:Y:S01]  /*6080*/  FMUL.FTZ R17, R36, R35 ;  /* 0x0000002324117220 */ /* 0x000fe20000410000 */
[----:B------:R-:W-:Y:S01]  /*6090*/  FFMA.FTZ R35, -R245, R245, 1 ;  /* 0x3f800000f5237423 */ /* 0x000fe200000101f5 */
[----:B------:R2:W5:Y:S01]  /*60a0*/  LDL.LU R38, [R1+0x78] ;  /* 0x0000780001267983 */ /* 0x0005620000300800 */
[----:B------:R-:W-:Y:S01]  /*60b0*/  FFMA.FTZ R34, -R244, R244, 1 ;  /* 0x3f800000f4227423 */ /* 0x000fe200000101f4 */
[----:B------:R-:W-:Y:S01]  /*60c0*/  FMUL.FTZ R32, R32, UR5 ;  /* 0x0000000520207c20 */ /* 0x000fe20008410000 */
[----:B------:R-:W-:Y:S01]  /*60d0*/  FMUL.FTZ R35, R35, UR5 ;  /* 0x0000000523237c20 */ /* 0x000fe20008410000 */
[----:B------:R2:W5:Y:S01]  /*60e0*/  LDL.LU R37, [R1+0x74] ;  /* 0x0000740001257983 */ /* 0x0005620000300800 */
[----:B------:R-:W-:Y:S01]  /*60f0*/  FMUL.FTZ R34, R34, UR5 ;  /* 0x0000000522227c20 */ /* 0x000fe20008410000 */
[----:B------:R-:W-:Y:S01]  /*6100*/  F2FP.BF16.F32.PACK_AB R21, R21, R133 ;  /* 0x000000851515723e */ /* 0x000fe200000010ff */
[----:B------:R-:W-:Y:S01]  /*6110*/  FMUL.FTZ R33, R18, R33 ;  /* 0x0000002112217220 */ /* 0x000fe20000410000 */
[----:B------:R2:W5:Y:S01]  /*6120*/  LDL.LU R36, [R1+0x70] ;  /* 0x0000700001247983 */ /* 0x0005620000300800 */
[----:B------:R-:W-:Y:S01]  /*6130*/  FMUL.FTZ R32, R19, R32 ;  /* 0x0000002013207220 */ /* 0x000fe20000410000 */
[----:B------:R-:W-:Y:S01]  /*6140*/  FMUL.FTZ R35, R5, R35 ;  /* 0x0000002305237220 */ /* 0x000fe20000410000 */
[----:B------:R-:W-:Y:S01]  /*6150*/  FMUL.FTZ R34, R17, R34 ;  /* 0x0000002211227220 */ /* 0x000fe20000410000 */
[----:B------:R2:W5:Y:S04]  /*6160*/  LDL.LU R3, [R1+0x6c] ;  /* 0x00006c0001037983 */ /* 0x0005680000300800 */
[----:B------:R2:W5:Y:S04]  /*6170*/  LDL.LU R2, [R1+0x68] ;  /* 0x0000680001027983 */ /* 0x0005680000300800 */
[----:B------:R2:W5:Y:S06]  /*6180*/  LDL.64 R246, [R1+0x18] ;  /* 0x0000180001f67983 */ /* 0x00056c0000100a00 */
[----:B------:R2:W5:Y:S04]  /*6190*/  LDL R243, [R1+0x30] ;  /* 0x0000300001f37983 */ /* 0x0005680000100800 */
[----:B------:R2:W5:Y:S01]  /*61a0*/  LDL R242, [R1+0x34] ;  /* 0x0000340001f27983 */ /* 0x0005620000100800 */
[----:B------:R-:W-:Y:S05]  /*61b0*/  @!P0 BRA `(.L_x_375) ;  /* 0x0000000000d88947 */ /* 0x000fea0003800000 */
[----:B------:R-:W3:Y:S01]  /*61c0*/  LDL.LU R134, [R1+0x14] ;  /* 0x0000140001867983 */ /* 0x000ee20000300800 */
[----:B------:R-:W1:Y:S01]  /*61d0*/  LDC R5, c[0x0][0x240] ;  /* 0x00009000ff057b82 */ /* 0x000e620000000800 */
[----:B-----5:R-:W-:Y:S01]  /*61e0*/  ISETP.GE.AND P2, PT, R246, UR35, PT ;  /* 0x00000023f6007c0c */ /* 0x020fe2000bf46270 */
[----:B------:R-:W-:Y:S01]  /*61f0*/  ULOP3.LUT UR10, UR9, 0x1, URZ, 0xc0, !UPT ;  /* 0x00000001090a7892 */ /* 0x000fe2000f8ec03f */
[----:B------:R-:W4:Y:S01]  /*6200*/  LDL.LU R133, [R1] ;  /* 0x0000000001857983 */ /* 0x000f220000300800 */
[----:B------:R-:W-:Y:S02]  /*6210*/  ISETP.GE.AND P1, PT, R243, UR35, PT ;  /* 0x00000023f3007c0c */ /* 0x000fe4000bf26270 */
[----:B------:R-:W-:Y:S01]  /*6220*/  UISETP.NE.U32.AND UP1, UPT, UR10, 0x1, UPT ;  /* 0x000000010a00788c */ /* 0x000fe2000bf25070 */
[----:B------:R-:W2:Y:S03]  /*6230*/  LDL.LU R132, [R1+0x4] ;  /* 0x0000040001847983 */ /* 0x000ea60000300800 */
[----:B------:R-:W-:Y:S06]  /*6240*/  USEL UR10, UR60, 0x3000, !UP1 ;  /* 0x000030003c0a7887 */ /* 0x000fec000c800000 */
[----:B------:R-:W-:Y:S01]  /*6250*/  VIADD R231, R231, UR10 ;  /* 0x0000000ae7e77c36 */ /* 0x000fe20008000000 */
[----:B------:R-:W-:Y:S04]  /*6260*/  IADD3 R220, R220, UR10, RZ ;  /* 0x0000000adcdc7c10 */ /* 0x000fe8000fffe0ff */
[----:B------:R1:W-:Y:S04]  /*6270*/  @P2 STS [R231], RZ ;  /* 0x000000ffe7002388 */ /* 0x0003e80000000800 */
[----:B------:R1:W-:Y:S04]  /*6280*/  @P2 STS [R231+0x4], RZ ;  /* 0x000004ffe7002388 */ /* 0x0003e80000000800 */
[----:B------:R2:W-:Y:S04]  /*6290*/  @P2 STS [R231+0x8], RZ ;  /* 0x000008ffe7002388 */ /* 0x0005e80000000800 */
[----:B------:R2:W-:Y:S01]  /*62a0*/  @P2 STS [R231+0xc], RZ ;  /* 0x00000cffe7002388 */ /* 0x0005e20000000800 */
[----:B-1----:R-:W-:Y:S05]  /*62b0*/  IMAD.U32 R5, R5, -0x40, RZ ;  /* 0xffffffc005057824 */ /* 0x002fea00078e00ff */
[----:B------:R-:W-:Y:S02]  /*62c0*/  SHF.R.S32.HI R17, RZ, 0x1f, R5 ;  /* 0x0000001fff117819 */ /* 0x000fe40000011405 */
[C---:B--2---:R-:W-:Y:S04]  /*62d0*/  LEA R132, P3, R5.reuse, R132, 0x1 ;  /* 0x0000008405847211 */ /* 0x044fe800078608ff */
[----:B----4-:R-:W-:Y:S01]  /*62e0*/  LEA.HI.X R133, R5, R133, R17, 0x1, P3 ;  /* 0x0000008505857211 */ /* 0x010fe200018f0c11 */
[----:B------:R1:W-:Y:S01]  /*62f0*/  STL [R1+0x4], R132 ;  /* 0x0000048401007387 */ /* 0x0003e20000100800 */
[C---:B---3--:R-:W-:Y:S01]  /*6300*/  VIADD R5, R134.reuse, UR10 ;  /* 0x0000000a86057c36 */ /* 0x048fe20008000000 */
[-C--:B------:R-:W-:Y:S01]  /*6310*/  @!P2 MOV R18, R132.reuse ;  /* 0x000000840012a202 */ /* 0x080fe20000000f00 */
[----:B------:R-:W-:Y:S01]  /*6320*/  @!P1 VIADD R17, R134, UR10 ;  /* 0x0000000a86119c36 */ /* 0x000fe20008000000 */
[----:B------:R1:W-:Y:S01]  /*6330*/  STL [R1], R133 ;  /* 0x0000008501007387 */ /* 0x0003e20000100800 */
[--C-:B------:R-:W-:Y:S03]  /*6340*/  @!P2 IMAD.MOV.U32 R19, RZ, RZ, R133.reuse ;  /* 0x000000ffff13a224 */ /* 0x100fe600078e0085 */
[----:B------:R1:W-:Y:S04]  /*6350*/  STL [R1+0x14], R5 ;  /* 0x0000140501007387 */ /* 0x0003e80000100800 */
        /* <DEDUP_REMOVED lines=8> */
[-C--:B--2---:R-:W-:Y:S01]  /*63e0*/  @!P1 MOV R18, R132.reuse ;  /* 0x0000008400129202 */ /* 0x084fe20000000f00 */
[--C-:B------:R-:W-:Y:S05]  /*63f0*/  @!P1 IMAD.MOV.U32 R19, RZ, RZ, R133.reuse ;  /* 0x000000ffff139224 */ /* 0x100fea00078e0085 */
[----:B------:R-:W-:Y:S01]  /*6400*/  @!PT LDS RZ, [RZ] ;  /* 0x00000000fffff984 */ /* 0x000fe20000000800 */
[----:B------:R-:W-:Y:S01]  /*6410*/  @!PT LDS RZ, [RZ] ;  /* 0x00000000fffff984 */ /* 0x000fe20000000800 */
[----:B------:R-:W-:Y:S01]  /*6420*/  @!PT LDS RZ, [RZ] ;  /* 0x00000000fffff984 */ /* 0x000fe20000000800 */
[----:B------:R2:W-:Y:S01]  /*6430*/  @!P1 LDGSTS.E.BYPASS.LTC128B.128 [R17+0x1000], desc[UR6][R18.64+0x40] ;  /* 0x0100004012119fae */ /* 0x0005e2000b901d46 */
[----:B------:R-:W-:Y:S11]  /*6440*/  ISETP.GE.AND P1, PT, R242, UR35, PT ;  /* 0x00000023f2007c0c */ /* 0x000ff6000bf26270 */
[----:B------:R-:W-:Y:S02]  /*6450*/  @!UPT UIADD3 URZ, URZ, URZ, URZ ;  /* 0x0000003f3f3ff290 */ /* 0x000fe4000fffe03f */
[----:B------:R1:W-:Y:S04]  /*6460*/  @P1 STS [R231+0x2000], RZ ;  /* 0x002000ffe7001388 */ /* 0x0003e80000000800 */
[----:B------:R1:W-:Y:S04]  /*6470*/  @P1 STS [R231+0x2004], RZ ;  /* 0x002004ffe7001388 */ /* 0x0003e80000000800 */
[----:B------:R1:W-:Y:S04]  /*6480*/  @P1 STS [R231+0x2008], RZ ;  /* 0x002008ffe7001388 */ /* 0x0003e80000000800 */
[----:B------:R1:W-:Y:S01]  /*6490*/  @P1 STS [R231+0x200c], RZ ;  /* 0x00200cffe7001388 */ /* 0x0003e20000000800 */
[----:B--2---:R-:W-:Y:S01]  /*64a0*/  @!P1 VIADD R17, R134, UR10 ;  /* 0x0000000a86119c36 */ /* 0x004fe20008000000 */
[----:B------:R-:W-:Y:S01]  /*64b0*/  @!P1 MOV R18, R132 ;  /* 0x0000008400129202 */ /* 0x000fe20000000f00 */
[----:B------:R-:W-:Y:S05]  /*64c0*/  @!P1 IMAD.MOV.U32 R19, RZ, RZ, R133 ;  /* 0x000000ffff139224 */ /* 0x000fea00078e0085 */
[----:B------:R-:W-:Y:S01]  /*64d0*/  @!PT LDS RZ, [RZ] ;  /* 0x00000000fffff984 */ /* 0x000fe20000000800 */
[----:B------:R-:W-:Y:S01]  /*64e0*/  @!PT LDS RZ, [RZ] ;  /* 0x00000000fffff984 */ /* 0x000fe20000000800 */
[----:B------:R-:W-:Y:S01]  /*64f0*/  @!PT LDS RZ, [RZ] ;  /* 0x00000000fffff984 */ /* 0x000fe20000000800 */
[----:B------:R1:W-:Y:S04]  /*6500*/  @!P1 LDGSTS.E.BYPASS.LTC128B.128 [R17+0x2000], desc[UR6][R18.64+0x80] ;  /* 0x0200008012119fae */ /* 0x0003e8000b901d46 */
[----:B------:R-:W0:Y:S02]  /*6510*/  LDGDEPBAR ;  /* 0x00000000000079af */ /* 0x000e240000000000 */
.L_x_375:
[----:B------:R-:W-:Y:S01]  /*6520*/  STS [R241+0xf000], R16 ;  /* 0x00f00010f1007388 */ /* 0x000fe20000000800 */
[----:B-1----:R-:W-:Y:S01]  /*6530*/  F2FP.BF16.F32.PACK_AB R5, R22, R23 ;  /* 0x000000171605723e */ /* 0x002fe200000010ff */
[C---:B-----5:R-:W-:Y:S01]  /*6540*/  FADD.FTZ R8, -R4.reuse, R8 ;  /* 0x0000000804087221 */ /* 0x060fe20000010100 */
[C---:B------:R-:W-:Y:S01]  /*6550*/  FADD.FTZ R9, -R4.reuse, R9 ;  /* 0x0000000904097221 */ /* 0x040fe20000010100 */
[----:B------:R1:W-:Y:S01]  /*6560*/  STS [R241+0xf400], R6 ;  /* 0x00f40006f1007388 */ /* 0x0003e20000000800 */
[----:B------:R-:W-:Y:S01]  /*6570*/  FADD.FTZ R25, -R4, R25 ;  /* 0x0000001904197221 */ /* 0x000fe20000010100 */
[----:B------:R-:W-:Y:S01]  /*6580*/  FMUL.FTZ R19, R233, R8 ;  /* 0x00000008e9137220 */ /* 0x000fe20000410000 */
[----:B------:R-:W-:Y:S01]  /*6590*/  FMUL.FTZ R18, R232, R9 ;  /* 0x00000009e8127220 */ /* 0x000fe20000410000 */
[----:B------:R3:W-:Y:S01]  /*65a0*/  STS [R240+0xf000], R7 ;  /* 0x00f00007f0007388 */ /* 0x0007e20000000800 */
[----:B------:R-:W-:Y:S01]  /*65b0*/  FFMA.FTZ R9, -R155, R155, 1 ;  /* 0x3f8000009b097423 */ /* 0x000fe2000001019b */
[----:B------:R-:W-:Y:S01]  /*65c0*/  FFMA.FTZ R8, -R153, R153, 1 ;  /* 0x3f80000099087423 */ /* 0x000fe20000010199 */
[C---:B------:R-:W-:Y:S01]  /*65d0*/  FADD.FTZ R29, -R4.reuse, R29 ;  /* 0x0000001d041d7221 */ /* 0x040fe20000010100 */
[----:B------:R4:W-:Y:S01]  /*65e0*/  STS [R240+0xf400], R5 ;  /* 0x00f40005f0007388 */ /* 0x0009e20000000800 */
[C---:B------:R-:W-:Y:S01]  /*65f0*/  FADD.FTZ R24, -R4.reuse, R24 ;  /* 0x0000001804187221 */ /* 0x040fe20000010100 */
[C---:B------:R-:W-:Y:S01]  /*6600*/  FADD.FTZ R28, -R4.reuse, R28 ;  /* 0x0000001c041c7221 */ /* 0x040fe20000010100 */
[C---:B------:R-:W-:Y:S01]  /*6610*/  FADD.FTZ R12, -R4.reuse, R12 ;  /* 0x0000000c040c7221 */ /* 0x040fe20000010100 */
[----:B------:R-:W-:Y:S01]  /*6620*/  FADD.FTZ R13, -R4, R13 ;  /* 0x0000000d040d7221 */ /* 0x000fe20000010100 */
[----:B------:R-:W-:Y:S01]  /*6630*/  FMUL.FTZ R9, R9, UR5 ;  /* 0x0000000509097c20 */ /* 0x000fe20008410000 */
[----:B------:R-:W-:Y:S01]  /*6640*/  FMUL.FTZ R8, R8, UR5 ;  /* 0x0000000508087c20 */ /* 0x000fe20008410000 */
[----:B------:R-:W-:Y:S01]  /*6650*/  FFMA.FTZ R4, -R144, R144, 1 ;  /* 0x3f80000090047423 */ /* 0x000fe20000010190 */
[----:B------:R-:W-:Y:S01]  /*6660*/  FMUL.FTZ R29, R158, R29 ;  /* 0x0000001d9e1d7220 */ /* 0x000fe20000410000 */
[----:B------:R-:W-:Y:S01]  /*6670*/  FMUL.FTZ R19, R19, R9 ;  /* 0x0000000913137220 */ /* 0x000fe20000410000 */
[----:B------:R-:W-:Y:S01]  /*6680*/  FMUL.FTZ R18, R18, R8 ;  /* 0x0000000812127220 */ /* 0x000fe20000410000 */
[----:B------:R-:W-:Y:S01]  /*6690*/  FMUL.FTZ R4, R4, UR5 ;  /* 0x0000000504047c20 */ /* 0x000fe20008410000 */
[----:B------:R-:W-:Y:S01]  /*66a0*/  FMUL.FTZ R12, R168, R12 ;  /* 0x0000000ca80c7220 */ /* 0x000fe20000410000 */
[----:B------:R-:W-:Y:S01]  /*66b0*/  FMUL.FTZ R13, R167, R13 ;  /* 0x0000000da70d7220 */ /* 0x000fe20000410000 */
[----:B------:R-:W-:Y:S01]  /*66c0*/  FFMA.FTZ R8, -R147, R147, 1 ;  /* 0x3f80000093087423 */ /* 0x000fe20000010193 */
[----:B------:R-:W-:Y:S01]  /*66d0*/  FMUL.FTZ R9, R29, R4 ;  /* 0x000000041d097220 */ /* 0x000fe20000410000 */
[----:B------:R-:W-:Y:S01]  /*66e0*/  F2FP.BF16.F32.PACK_AB R4, R18, R19 ;  /* 0x000000131204723e */ /* 0x000fe200000010ff */
[----:B-1----:R-:W-:Y:S01]  /*66f0*/  FFMA.FTZ R6, -R150, R150, 1 ;  /* 0x3f80000096067423 */ /* 0x002fe20000010196 */
[----:B------:R-:W-:Y:S01]  /*6700*/  FMUL.FTZ R24, R163, R24 ;  /* 0x00000018a3187220 */ /* 0x000fe20000410000 */
[----:B------:R-:W-:Y:S01]  /*6710*/  FMUL.FTZ R8, R8, UR5 ;  /* 0x0000000508087c20 */ /* 0x000fe20008410000 */
[----:B------:R-:W-:Y:S01]  /*6720*/  FADD.FTZ R10, -R0, R10 ;  /* 0x0000000a000a7221 */ /* 0x000fe20000010100 */
[----:B---3--:R-:W-:Y:S01]  /*6730*/  FFMA.FTZ R7, -R151, R151, 1 ;  /* 0x3f80000097077423 */ /* 0x008fe20000010197 */
[----:B------:R-:W-:Y:S01]  /*6740*/  FMUL.FTZ R6, R6, UR5 ;  /* 0x0000000506067c20 */ /* 0x000fe20008410000 */
[----:B------:R1:W-:Y:S01]  /*6750*/  STS [R241+0x10000], R4 ;  /* 0x01000004f1007388 */ /* 0x0003e20000000800 */
[C---:B------:R-:W-:Y:S01]  /*6760*/  FADD.FTZ R11, -R0.reuse, R11 ;  /* 0x0000000b000b7221 */ /* 0x040fe20000010100 */
[----:B------:R-:W-:Y:S01]  /*6770*/  FMUL.FTZ R7, R7, UR5 ;  /* 0x0000000507077c20 */ /* 0x000fe20008410000 */
[----:B------:R-:W-:Y:S01]  /*6780*/  FMUL.FTZ R13, R13, R6 ;  /* 0x000000060d0d7220 */ /* 0x000fe20000410000 */
[----:B------:R-:W-:Y:S01]  /*6790*/  FFMA.FTZ R6, -R145, R145, 1 ;  /* 0x3f80000091067423 */ /* 0x000fe20000010191 */
[----:B------:R-:W-:Y:S01]  /*67a0*/  FADD.FTZ R15, -R0, R15 ;  /* 0x0000000f000f7221 */ /* 0x000fe20000010100 */
[----:B------:R-:W-:Y:S01]  /*67b0*/  FMUL.FTZ R12, R12, R7 ;  /* 0x000000070c0c7220 */ /* 0x000fe20000410000 */
[----:B----4-:R-:W-:Y:S01]  /*67c0*/  FFMA.FTZ R5, -R160, R160, 1 ;  /* 0x3f800000a0057423 */ /* 0x010fe200000101a0 */
[----:B------:R-:W-:Y:S01]  /*67d0*/  FMUL.FTZ R24, R24, R8 ;  /* 0x0000000818187220 */ /* 0x000fe20000410000 */
[----:B------:R-:W-:Y:S01]  /*67e0*/  FMUL.FTZ R28, R159, R28 ;  /* 0x0000001c9f1c7220 */ /* 0x000fe20000410000 */
[----:B------:R-:W-:Y:S01]  /*67f0*/  FMUL.FTZ R6, R6, UR5 ;  /* 0x0000000506067c20 */ /* 0x000fe20008410000 */
[----:B------:R-:W-:Y:S01]  /*6800*/  F2FP.BF16.F32.PACK_AB R8, R13, R12 ;  /* 0x0000000c0d08723e */ /* 0x000fe200000010ff */
[----:B------:R-:W-:Y:S01]  /*6810*/  FMUL.FTZ R13, R237, R10 ;  /* 0x0000000aed0d7220 */ /* 0x000fe20000410000 */
[----:B------:R-:W-:Y:S01]  /*6820*/  FMUL.FTZ R12, R236, R11 ;  /* 0x0000000bec0c7220 */ /* 0x000fe20000410000 */
[----:B------:R-:W-:Y:S01]  /*6830*/  FMUL.FTZ R15, R234, R15 ;  /* 0x0000000fea0f7220 */ /* 0x000fe20000410000 */
[----:B------:R-:W-:Y:S01]  /*6840*/  FMUL.FTZ R5, R5, UR5 ;  /* 0x0000000505057c20 */ /* 0x000fe20008410000 */
[----:B------:R-:W-:Y:S01]  /*6850*/  FFMA.FTZ R11, -R165, R165, 1 ;  /* 0x3f800000a50b7423 */ /* 0x000fe200000101a5 */
[----:B------:R-:W-:Y:S01]  /*6860*/  FFMA.FTZ R10, -R164, R164, 1 ;  /* 0x3f800000a40a7423 */ /* 0x000fe200000101a4 */
[----:B------:R-:W-:Y:S01]  /*6870*/  FMUL.FTZ R28, R28, R6 ;  /* 0x000000061c1c7220 */ /* 0x000fe20000410000 */
[----:B------:R-:W-:Y:S01]  /*6880*/  FMUL.FTZ R15, R15, R5 ;  /* 0x000000050f0f7220 */ /* 0x000fe20000410000 */
[----:B------:R-:W-:Y:S01]  /*6890*/  FMUL.FTZ R11, R11, UR5 ;  /* 0x000000050b0b7c20 */ /* 0x000fe20008410000 */
[----:B------:R-:W-:Y:S01]  /*68a0*/  FMUL.FTZ R10, R10, UR5 ;  /* 0x000000050a0a7c20 */ /* 0x000fe20008410000 */
[C---:B------:R-:W-:Y:S01]  /*68b0*/  FADD.FTZ R14, -R0.reuse, R14 ;  /* 0x0000000e000e7221 */ /* 0x040fe20000010100 */
[----:B------:R-:W-:Y:S01]  /*68c0*/  FFMA.FTZ R6, -R161, R161, 1 ;  /* 0x3f800000a1067423 */ /* 0x000fe200000101a1 */
[----:B------:R-:W-:Y:S01]  /*68d0*/  FADD.FTZ R30, -R0, R30 ;  /* 0x0000001e001e7221 */ /* 0x000fe20000010100 */
[----:B------:R-:W-:Y:S01]  /*68e0*/  FFMA.FTZ R5, -R149, R149, 1 ;  /* 0x3f80000095057423 */ /* 0x000fe20000010195 */
[----:B------:R-:W-:Y:S01]  /*68f0*/  FMUL.FTZ R13, R13, R11 ;  /* 0x0000000b0d0d7220 */ /* 0x000fe20000410000 */
[----:B------:R-:W-:Y:S01]  /*6900*/  FMUL.FTZ R12, R12, R10 ;  /* 0x0000000a0c0c7220 */ /* 0x000fe20000410000 */
[----:B------:R-:W-:Y:S01]  /*6910*/  FMUL.FTZ R14, R235, R14 ;  /* 0x0000000eeb0e7220 */ /* 0x000fe20000410000 */
[----:B------:R-:W-:Y:S01]  /*6920*/  FMUL.FTZ R6, R6, UR5 ;  /* 0x0000000506067c20 */ /* 0x000fe20008410000 */
[----:B------:R-:W-:Y:S01]  /*6930*/  FMUL.FTZ R30, R169, R30 ;  /* 0x0000001ea91e7220 */ /* 0x000fe20000410000 */
[----:B------:R-:W-:Y:S01]  /*6940*/  FMUL.FTZ R5, R5, UR5 ;  /* 0x0000000505057c20 */ /* 0x000fe20008410000 */
[----:B------:R-:W-:Y:S01]  /*6950*/  FFMA.FTZ R10, -R154, R154, 1 ;  /* 0x3f8000009a0a7423 */ /* 0x000fe2000001019a */
[----:B------:R-:W-:Y:S01]  /*6960*/  FMUL.FTZ R14, R14, R6 ;  /* 0x000000060e0e7220 */ /* 0x000fe20000410000 */
[----:B------:R-:W-:Y:S01]  /*6970*/  FADD.FTZ R27, -R0, R27 ;  /* 0x0000001b001b7221 */ /* 0x000fe20000010100 */
[----:B------:R-:W-:Y:S01]  /*6980*/  FMUL.FTZ R30, R30, R5 ;  /* 0x000000051e1e7220 */ /* 0x000fe20000410000 */
[----:B------:R-:W-:Y:S01]  /*6990*/  F2FP.BF16.F32.PACK_AB R5, R12, R13 ;  /* 0x0000000d0c05723e */ /* 0x000fe200000010ff */
[----:B------:R-:W-:Y:S01]  /*69a0*/  FFMA.FTZ R6, -R152, R152, 1 ;  /* 0x3f80000098067423 */ /* 0x000fe20000010198 */
[----:B------:R-:W-:Y:S01]  /*69b0*/  FFMA.FTZ R7, -R146, R146, 1 ;  /* 0x3f80000092077423 */ /* 0x000fe20000010192 */
[C---:B------:R-:W-:Y:S01]  /*69c0*/  FADD.FTZ R26, -R0.reuse, R26 ;  /* 0x0000001a001a7221 */ /* 0x040fe20000010100 */
[----:B-1----:R-:W-:Y:S01]  /*69d0*/  F2FP.BF16.F32.PACK_AB R4, R15, R14 ;  /* 0x0000000e0f04723e */ /* 0x002fe200000010ff */
[----:B------:R-:W-:Y:S01]  /*69e0*/  STS [R241+0x10400], R5 ;  /* 0x01040005f1007388 */ /* 0x000fe20000000800 */
[----:B------:R-:W-:Y:S01]  /*69f0*/  FADD.FTZ R31, -R0, R31 ;  /* 0x0000001f001f7221 */ /* 0x000fe20000010100 */
[----:B------:R-:W-:Y:S01]  /*6a00*/  FMUL.FTZ R11, R10, UR5 ;  /* 0x000000050a0b7c20 */ /* 0x000fe20008410000 */
        /* <DEDUP_REMOVED lines=34> */
[----:B------:R-:W2:Y:S04]  /*6c30*/  LDL.LU R141, [R1+0xc] ;  /* 0x00000c00018d7983 */ /* 0x000ea80000300800 */
[----:B------:R-:W4:Y:S04]  /*6c40*/  LDSM.16.MT88.4 R20, [R0+0x8000] ;  /* 0x008000000014783b */ /* 0x000f280000004200 */
[----:B------:R-:W2:Y:S04]  /*6c50*/  LDL.LU R140, [R1+0x10] ;  /* 0x00001000018c7983 */ /* 0x000ea80000300800 */
[----:B------:R-:W-:Y:S04]  /*6c60*/  LDSM.16.MT88.4 R24, [R2+0x13800] ;  /* 0x013800000218783b */ /* 0x000fe80000004200 */
[----:B------:R-:W4:Y:S04]  /*6c70*/  LDSM.16.MT88.4 R28, [R0+0x6400] ;  /* 0x00640000001c783b */ /* 0x000f280000004200 */
[----:B------:R-:W4:Y:S04]  /*6c80*/  LDSM.16.MT88.4 R32, [R2+0x15800] ;  /* 0x015800000220783b */ /* 0x000f280000004200 */
[----:B------:R-:W4:Y:S01]  /*6c90*/  LDSM.16.MT88.4 R132, [R0+0x7400] ;  /* 0x007400000084783b */ /* 0x000f220000004200 */
[-C--:B-1----:R-:W-:Y:S03]  /*6ca0*/  HMMA.16816.F32.BF16 R36, R4, R8.reuse, R36 ;  /* 0x000000080424723c */ /* 0x082fe60000041824 */
[----:B------:R1:W5:Y:S04]  /*6cb0*/  LDL R244, [R1+0x3c] ;  /* 0x00003c0001f47983 */ /* 0x0003680000100800 */
[----:B------:R-:W1:Y:S01]  /*6cc0*/  LDSM.16.MT88.4 R136, [R0+0x8400] ;  /* 0x008400000088783b */ /* 0x000e620000004200 */
        /* <DEDUP_REMOVED lines=9> */
[-C--:B------:R-:W-:Y:S06]  /*6d60*/  HMMA.16816.F32.BF16 R68, R4, R20.reuse, R68 ;  /* 0x000000140444723c */ /* 0x080fec0000041844 */
[C---:B------:R-:W-:Y:S06]  /*6d70*/  HMMA.16816.F32.BF16 R72, R12.reuse, R20, R72 ;  /* 0x000000140c48723c */ /* 0x040fec0000041848 */
[-C--:B------:R-:W-:Y:S01]  /*6d80*/  HMMA.16816.F32.BF16 R76, R12, R22.reuse, R76 ;  /* 0x000000160c4c723c */ /* 0x080fe2000004184c */
[----:B------:R-:W-:Y:S05]  /*6d90*/  LDSM.16.MT88.4 R12, [R2+0x16000] ;  /* 0x01600000020c783b */ /* 0x000fea0000004200 */
[----:B------:R-:W-:Y:S01]  /*6da0*/  HMMA.16816.F32.BF16 R80, R4, R22, R80 ;  /* 0x000000160450723c */ /* 0x000fe20000041850 */
[----:B------:R-:W3:Y:S04]  /*6db0*/  LDSM.16.MT88.4 R4, [R2+0x14000] ;  /* 0x014000000204783b */ /* 0x000ee80000004200 */
[----:B------:R-:W4:Y:S01]  /*6dc0*/  LDSM.16.MT88.4 R20, [R0+0x8800] ;  /* 0x008800000014783b */ /* 0x000f220000004200 */
        /* <DEDUP_REMOVED lines=15> */
[----:B------:R-:W1:Y:S04]  /*6ec0*/  LDSM.16.MT88.4 R24, [R0+0x7c00] ;  /* 0x007c00000018783b */ /* 0x000e680000004200 */
[----:B------:R-:W1:Y:S01]  /*6ed0*/  LDSM.16.MT88.4 R136, [R0+0x8c00] ;  /* 0x008c00000088783b */ /* 0x000e620000004200 */
[-C--:B---3--:R-:W-:Y:S01]  /*6ee0*/  HMMA.16816.F32.BF16 R36, R4, R8.reuse, R36 ;  /* 0x000000080424723c */ /* 0x088fe20000041824 */
        /* <DEDUP_REMOVED lines=8> */
[-C--:B----4-:R-:W-:Y:S06]  /*6f70*/  HMMA.16816.F32.BF16 R68, R4, R20.reuse, R68 ;  /* 0x000000140444723c */ /* 0x090fec0000041844 */
        /* <DEDUP_REMOVED lines=12> */
[C---:B------:R-:W-:Y:S05]  /*7040*/  HMMA.16816.F32.BF16 R72, R132.reuse, R136, R72 ;  /* 0x000000888448723c */ /* 0x040fea0000041848 */
[----:B--2---:R-:W-:Y:S01]  /*7050*/  MOV R161, R141 ;  /* 0x0000008d00a17202 */ /* 0x004fe20000000f00 */
[-C--:B------:R-:W-:Y:S05]  /*7060*/  HMMA.16816.F32.BF16 R76, R132, R138.reuse, R76 ;  /* 0x0000008a844c723c */ /* 0x080fea000004184c */
[----:B------:R-:W-:Y:S01]  /*7070*/  MOV R160, R140 ;  /* 0x0000008c00a07202 */ /* 0x000fe20000000f00 */
[----:B------:R-:W-:Y:S01]  /*7080*/  HMMA.16816.F32.BF16 R80, R28, R138, R80 ;  /* 0x0000008a1c50723c */ /* 0x000fe20000041850 */
[----:B------:R-:W-:Y:S11]  /*7090*/  @!UPT UIADD3 URZ, URZ, URZ, URZ ;  /* 0x0000003f3f3ff290 */ /* 0x000ff6000fffe03f */
[----:B------:R-:W-:Y:S01]  /*70a0*/  @!UPT UIADD3 URZ, URZ, URZ, URZ ;  /* 0x0000003f3f3ff290 */ /* 0x000fe2000fffe03f */
[----:B------:R-:W-:Y:S11]  /*70b0*/  @!P0 BRA `(.L_x_376) ;  /* 0x00000000008c8947 */ /* 0x000ff60003800000 */
[----:B------:R-:W2:Y:S01]  /*70c0*/  LDL.LU R140, [R1+0x8] ;  /* 0x00000800018c7983 */ /* 0x000ea20000300800 */
        /* <DEDUP_REMOVED lines=9> */
[----:B------:R-:W-:Y:S02]  /*7160*/  SHF.R.S32.HI R6, RZ, 0x1f, R5 ;  /* 0x0000001fff067819 */ /* 0x000fe40000011405 */
[C---:B--2---:R-:W-:Y:S04]  /*7170*/  LEA R140, P4, R5.reuse, R140, 0x1 ;  /* 0x0000008c058c7211 */ /* 0x044fe800078808ff */
[----:B------:R-:W-:Y:S01]  /*7180*/  LEA.HI.X R252, R5, R252, R6, 0x1, P4 ;  /* 0x000000fc05fc7211 */ /* 0x000fe200020f0c06 */
[----:B------:R3:W-:Y:S01]  /*7190*/  STL [R1+0x8], R140 ;  /* 0x0000088c01007387 */ /* 0x0007e20000100800 */
[--C-:B------:R-:W-:Y:S02]  /*71a0*/  @!P3 IMAD.MOV.U32 R10, RZ, RZ, R140.reuse ;  /* 0x000000ffff0ab224 */ /* 0x100fe400078e008c */
[----:B------:R-:W-:Y:S02]  /*71b0*/  @!P2 IMAD.MOV.U32 R8, RZ, RZ, R140 ;  /* 0x000000ffff08a224 */ /* 0x000fe400078e008c */
[--C-:B------:R-:W-:Y:S02]  /*71c0*/  @!P3 IMAD.MOV.U32 R11, RZ, RZ, R252.reuse ;  /* 0x000000ffff0bb224 */ /* 0x100fe400078e00fc */
[----:B------:R-:W-:Y:S02]  /*71d0*/  @!P2 IMAD.MOV.U32 R9, RZ, RZ, R252 ;  /* 0x000000ffff09a224 */ /* 0x000fe400078e00fc */
[----:B------:R-:W-:Y:S01]  /*71e0*/  @!P1 IMAD.MOV.U32 R6, RZ, RZ, R140 ;  /* 0x000000ffff069224 */ /* 0x000fe200078e008c */
[----:B------:R-:W-:Y:S01]  /*71f0*/  @!PT LDS RZ, [RZ] ;  /* 0x00000000fffff984 */ /* 0x000fe20000000800 */
[----:B------:R-:W-:Y:S01]  /*7200*/  @!PT LDS RZ, [RZ] ;  /* 0x00000000fffff984 */ /* 0x000fe20000000800 */
[----:B------:R-:W-:Y:S01]  /*7210*/  @!PT LDS RZ, [RZ] ;  /* 0x00000000fffff984 */ /* 0x000fe20000000800 */
[----:B------:R3:W-:Y:S01]  /*7220*/  @!P3 LDGSTS.E.BYPASS.LTC128B.128 [R4+0x6000], desc[UR6][R10.64] ;  /* 0x060000000a04bfae */ /* 0x0007e2000b901d46 */
[----:B------:R-:W-:Y:S03]  /*7230*/  @!P1 IMAD.MOV.U32 R7, RZ, RZ, R252 ;  /* 0x000000ffff079224 */ /* 0x000fe600078e00fc */
        /* <DEDUP_REMOVED lines=11> */
.L_x_376:
[----:B------:R-:W2:Y:S01]  /*72f0*/  LDL R169, [R1+0x48] ;  /* 0x0000480001a97983 */ /* 0x000ea20000100800 */
[----:B------:R-:W-:Y:S03]  /*7300*/  ULOP3.LUT UR10, UR9, 0x1, URZ, 0xc0, !UPT ;  /* 0x00000001090a7892 */ /* 0x000fe6000f8ec03f */
[----:B------:R-:W4:Y:S01]  /*7310*/  LDL R167, [R1+0x4c] ;  /* 0x00004c0001a77983 */ /* 0x000f220000100800 */
[----:B------:R-:W-:Y:S02]  /*7320*/  UISETP.NE.U32.AND UP1, UPT, UR10, 0x1, UPT ;  /* 0x000000010a00788c */ /* 0x000fe4000bf25070 */
[----:B------:R-:W-:Y:S01]  /*7330*/  UIADD3 UR10, UR9, -0x1, URZ ;  /* 0xffffffff090a7890 */ /* 0x000fe2000fffe03f */
[----:B------:R-:W-:Y:S04]  /*7340*/  LDSM.16.M88.4 R24, [R224] ;  /* 0x00000000e018783b */ /* 0x000fe80000000200 */
[----:B---3--:R-:W1:Y:S04]  /*7350*/  LDSM.16.MT88.4 R8, [R0+0x9000] ;  /* 0x009000000008783b */ /* 0x008e680000004200 */
        /* <DEDUP_REMOVED lines=8> */
[----:B------:R-:W1:Y:S02]  /*73e0*/  LDSM.16.MT88.4 R136, [R0+0xb400] ;  /* 0x00b400000088783b */ /* 0x000e640000004200 */
[C---:B-1----:R-:W-:Y:S02]  /*73f0*/  HMMA.16816.F32.BF16 R4, R24.reuse, R8, RZ ;  /* 0x000000081804723c */ /* 0x042fe400000418ff */
[----:B------:R-:W1:Y:S04]  /*7400*/  LDSM.16.MT88.4 R140, [R0+0xd400] ;  /* 0x00d40000008c783b */ /* 0x000e680000004200 */
[----:B------:R-:W-:Y:S01]  /*7410*/  LDSM.16.M88.4 R144, [R227] ;  /* 0x00000000e390783b */ /* 0x000fe20000000200 */
[C---:B------:R-:W-:Y:S03]  /*7420*/  HMMA.16816.F32.BF16 R8, R24.reuse, R10, RZ ;  /* 0x0000000a1808723c */ /* 0x040fe600000418ff */
[----:B------:R-:W1:Y:S04]  /*7430*/  LDSM.16.MT88.4 R148, [R0+0x9800] ;  /* 0x009800000094783b */ /* 0x000e680000004200 */
[----:B------:R-:W1:Y:S01]  /*7440*/  LDSM.16.MT88.4 R152, [R0+0xb800] ;  /* 0x00b800000098783b */ /* 0x000e620000004200 */
[C---:B------:R-:W-:Y:S03]  /*7450*/  HMMA.16816.F32.BF16 R12, R24.reuse, R16, RZ ;  /* 0x00000010180c723c */ /* 0x040fe600000418ff */
        /* <DEDUP_REMOVED lines=51> */
[----:B------:R-:W4:Y:S05]  /*7790*/  LDSM.16.MT88.4 R156, [R0+0xcc00] ;  /* 0x00cc0000009c783b */ /* 0x000f2a0000004200 */
[C---:B-1----:R-:W-:Y:S06]  /*77a0*/  HMMA.16816.F32.BF16 R20, R136.reuse, R32, R20 ;  /* 0x000000208814723c */ /* 0x042fec0000041814 */
[----:B------:R-:W-:Y:S01]  /*77b0*/  HMMA.16816.F32.BF16 R24, R136, R34, R24 ;  /* 0x000000228818723c */ /* 0x000fe20000041818 */
[----:B------:R1:W3:Y:S04]  /*77c0*/  LDSM.16.MT88.4 R32, [R0+0xec00] ;  /* 0x00ec00000020783b */ /* 0x0002e80000004200 */
[----:B------:R-:W-:Y:S01]  /*77d0*/  LDSM.16.MT88.4 R136, [R3+0x2400] ;  /* 0x002400000388783b */ /* 0x000fe20000004200 */
[C---:B------:R-:W-:Y:S06]  /*77e0*/  HMMA.16816.F32.BF16 R4, R132.reuse, R148, R4 ;  /* 0x000000948404723c */ /* 0x040fec0000041804 */
[C---:B------:R-:W-:Y:S06]  /*77f0*/  HMMA.16816.F32.BF16 R8, R132.reuse, R150, R8 ;  /* 0x000000968408723c */ /* 0x040fec0000041808 */
[C---:B------:R-:W-:Y:S06]  /*7800*/  HMMA.16816.F32.BF16 R12, R132.reuse, R152, R12 ;  /* 0x00000098840c723c */ /* 0x040fec000004180c */
[C---:B------:R-:W-:Y:S01]  /*7810*/  HMMA.16816.F32.BF16 R16, R132.reuse, R154, R16 ;  /* 0x0000009a8410723c */ /* 0x040fe20000041810 */
[----:B-1----:R-:W-:Y:S05]  /*7820*/  IMAD.U32 R0, RZ, RZ, UR16 ;  /* 0x00000010ff007e24 */ /* 0x002fea000f8e00ff */
[C---:B--2---:R-:W-:Y:S06]  /*7830*/  HMMA.16816.F32.BF16 R20, R132.reuse, R28, R20 ;  /* 0x0000001c8414723c */ /* 0x044fec0000041814 */
        /* <DEDUP_REMOVED lines=10> */
[----:B---3--:R-:W2:Y:S02]  /*78e0*/  @P0 LDG.E R162, desc[UR6][R30.64+0xa0] ;  /* 0x0000a0061ea20981 */ /* 0x008ea4000c1e1900 */
        /* <DEDUP_REMOVED lines=8> */
[----:B-1----:R-:W-:Y:S02]  /*7970*/  IMAD.U32 R30, RZ, RZ, UR27 ;  /* 0x0000001bff1e7e24 */ /* 0x002fe4000f8e00ff */
[----:B------:R-:W-:Y:S01]  /*7980*/  IMAD.U32 R31, RZ, RZ, UR28 ;  /* 0x0000001cff1f7e24 */ /* 0x000fe2000f8e00ff */
[C---:B------:R-:W-:Y:S04]  /*7990*/  LEA R166, P1, R168.reuse, R160, 0x2 ;  /* 0x000000a0a8a67211 */ /* 0x040fe800078210ff */
[----:B------:R-:W-:Y:S01]  /*79a0*/  LEA.HI.X.SX32 R28, R168, R161, 0x2, P1 ;  /* 0x000000a1a81c7211 */ /* 0x000fe200008f16ff */
[----:B------:R-:W-:Y:S04]  /*79b0*/  STL [R1+0x10], R166 ;  /* 0x000010a601007387 */ /* 0x000fe80000100800 */
[----:B------:R1:W-:Y:S01]  /*79c0*/  STL [R1+0xc], R28 ;  /* 0x00000c1c01007387 */ /* 0x0003e20000100800 */
[----:B------:R-:W-:Y:S02]  /*79d0*/  IMAD.MOV.U32 R29, RZ, RZ, R28 ;  /* 0x000000ffff1d7224 */ /* 0x000fe400078e001c */
[----:B-1----:R-:W-:Y:S05]  /*79e0*/  IMAD.MOV.U32 R28, RZ, RZ, R166 ;  /* 0x000000ffff1c7224 */ /* 0x002fea00078e00a6 */
[-C--:B------:R-:W-:Y:S01]  /*79f0*/  LEA R32, P1, R132, R28.reuse, 0x2 ;  /* 0x0000001c84207211 */ /* 0x080fe200078210ff */
[----:B------:R1:W-:Y:S01]  /*7a00*/  REDG.E.ADD.F32.FTZ.RN.STRONG.GPU desc[UR6][R28.64], R4 ;  /* 0x000000041c0079a6 */ /* 0x0003e2000c10f386 */
[----:B------:R-:W-:Y:S01]  /*7a10*/  IMAD.U32 R132, RZ, RZ, UR17 ;  /* 0x00000011ff847e24 */ /* 0x000fe2000f8e00ff */
[-C--:B------:R-:W-:Y:S02]  /*7a20*/  LEA R34, P2, R34, R28.reuse, 0x2 ;  /* 0x0000001c22227211 */ /* 0x080fe400078410ff */
[-C--:B------:R-:W-:Y:S01]  /*7a30*/  LEA.HI.X.SX32 R33, R0, R29.reuse, 0x2, P1 ;  /* 0x0000001d00217211 */ /* 0x080fe200008f16ff */
[----:B------:R-:W-:Y:S01]  /*7a40*/  IMAD.U32 R0, RZ, RZ, UR17 ;  /* 0x00000011ff007e24 */ /* 0x000fe2000f8e00ff */
[-C--:B------:R-:W-:Y:S02]  /*7a50*/  LEA R30, P1, R30, R28.reuse, 0x2 ;  /* 0x0000001c1e1e7211 */ /* 0x080fe400078210ff */
[-C--:B------:R-:W-:Y:S01]  /*7a60*/  LEA.HI.X.SX32 R35, R31, R29.reuse, 0x2, P2 ;  /* 0x0000001d1f237211 */ /* 0x080fe200010f16ff */
[----:B------:R1:W-:Y:S02]  /*7a70*/  REDG.E.ADD.F32.FTZ.RN.STRONG.GPU desc[UR6][R32.64], R5 ;  /* 0x00000005200079a6 */ /* 0x0003e4000c10f386 */
[----:B-1----:R-:W-:Y:S02]  /*7a80*/  IMAD.U32 R4, RZ, RZ, UR26 ;  /* 0x0000001aff047e24 */ /* 0x002fe4000f8e00ff */
[----:B------:R-:W-:Y:S05]  /*7a90*/  IMAD.U32 R5, RZ, RZ, UR27 ;  /* 0x0000001bff057e24 */ /* 0x000fea000f8e00ff */
[-C--:B------:R-:W-:Y:S01]  /*7aa0*/  LEA.HI.X.SX32 R31, R5, R29.reuse, 0x2, P1 ;  /* 0x0000001d051f7211 */ /* 0x080fe200008f16ff */
[----:B--2---:R-:W-:Y:S04]  /*7ab0*/  @P0 STL [R1+0x24], R162 ;  /* 0x000024a201000387 */ /* 0x004fe80000100800 */
[----:B---3--:R-:W-:Y:S04]  /*7ac0*/  @P0 STL [R1+0x20], R163 ;  /* 0x000020a301000387 */ /* 0x008fe80000100800 */
[----:B----4-:R-:W-:Y:S04]  /*7ad0*/  @P0 STL [R1+0x2c], R164 ;  /* 0x00002ca401000387 */ /* 0x010fe80000100800 */
[----:B------:R-:W-:Y:S01]  /*7ae0*/  @P0 STL [R1+0x28], R165 ;  /* 0x000028a501000387 */ /* 0x000fe20000100800 */
        /* <DEDUP_REMOVED lines=25> */
[----:B------:R-:W-:Y:S04]  /*7c80*/  REDG.E.ADD.F32.FTZ.RN.STRONG.GPU desc[UR6][R28.64+0x80], R12 ;  /* 0x0000800c1c0079a6 */ /* 0x000fe8000c10f386 */
        /* <DEDUP_REMOVED lines=13> */
[----:B------:R-:W-:Y:S04]  /*7d60*/  IMAD.U32 R0, RZ, RZ, UR23 ;  /* 0x00000017ff007e24 */ /* 0x000fe8000f8e00ff */
[----:B------:R3:W-:Y:S01]  /*7d70*/  REDG.E.ADD.F32.FTZ.RN.STRONG.GPU desc[UR6][R10.64], R16 ;  /* 0x000000100a0079a6 */ /* 0x0007e2000c10f386 */
[----:B-1----:R-:W-:Y:S01]  /*7d80*/  IMAD.U32 R6, RZ, RZ, UR22 ;  /* 0x00000016ff067e24 */ /* 0x002fe2000f8e00ff */
[-C--:B------:R-:W-:Y:S01]  /*7d90*/  LEA R14, P5, R13, R28.reuse, 0x2 ;  /* 0x0000001c0d0e7211 */ /* 0x080fe200078a10ff */
[----:B------:R-:W-:Y:S02]  /*7da0*/  IMAD.U32 R7, RZ, RZ, UR18 ;  /* 0x00000012ff077e24 */ /* 0x000fe4000f8e00ff */
[----:B--2---:R-:W-:Y:S01]  /*7db0*/  IMAD.U32 R4, RZ, RZ, UR23 ;  /* 0x00000017ff047e24 */ /* 0x004fe2000f8e00ff */
[-C--:B------:R-:W-:Y:S01]  /*7dc0*/  LEA R6, P1, R6, R28.reuse, 0x2 ;  /* 0x0000001c06067211 */ /* 0x080fe200078210ff */
[----:B------:R-:W-:Y:S01]  /*7dd0*/  IMAD.U32 R5, RZ, RZ, UR22 ;  /* 0x00000016ff057e24 */ /* 0x000fe2000f8e00ff */
[-C--:B------:R-:W-:Y:S02]  /*7de0*/  LEA.HI.X.SX32 R9, R7, R29.reuse, 0x2, P2 ;  /* 0x0000001d07097211 */ /* 0x080fe400010f16ff */
[-C--:B------:R-:W-:Y:S02]  /*7df0*/  LEA R4, P0, R4, R28.reuse, 0x2 ;  /* 0x0000001c04047211 */ /* 0x080fe400078010ff */
[-C--:B------:R-:W-:Y:S01]  /*7e00*/  LEA.HI.X.SX32 R7, R5, R29.reuse, 0x2, P1 ;  /* 0x0000001d05077211 */ /* 0x080fe200008f16ff */
[----:B------:R1:W-:Y:S01]  /*7e10*/  REDG.E.ADD.F32.FTZ.RN.STRONG.GPU desc[UR6][R8.64], R17 ;  /* 0x00000011080079a6 */ /* 0x0003e2000c10f386 */
[-C--:B------:R-:W-:Y:S01]  /*7e20*/  LEA.HI.X.SX32 R5, R0, R29.reuse, 0x2, P0 ;  /* 0x0000001d00057211 */ /* 0x080fe200000f16ff */
[----:B---3--:R-:W-:Y:S01]  /*7e30*/  IMAD.U32 R11, RZ, RZ, UR32 ;  /* 0x00000020ff0b7e24 */ /* 0x008fe2000f8e00ff */
[-C--:B------:R-:W-:Y:S01]  /*7e40*/  LEA.HI.X.SX32 R15, R13, R29.reuse, 0x2, P5 ;  /* 0x0000001d0d0f7211 */ /* 0x080fe200028f16ff */
[----:B------:R2:W-:Y:S01]  /*7e50*/  REDG.E.ADD.F32.FTZ.RN.STRONG.GPU desc[UR6][R6.64], R18 ;  /* 0x00000012060079a6 */ /* 0x0005e2000c10f386 */
[----:B------:R-:W-:Y:S02]  /*7e60*/  IMAD.U32 R0, RZ, RZ, UR34 ;  /* 0x00000022ff007e24 */ /* 0x000fe4000f8e00ff */
[CC--:B------:R-:W-:Y:S01]  /*7e70*/  LEA R12, P4, R11.reuse, R28.reuse, 0x2 ;  /* 0x0000001c0b0c7211 */ /* 0x0c0fe200078810ff */
[----:B------:R3:W-:Y:S03]  /*7e80*/  REDG.E.ADD.F32.FTZ.RN.STRONG.GPU desc[UR6][R4.64], R19 ;  /* 0x00000013040079a6 */ /* 0x0007e6000c10f386 */
[-C--:B------:R-:W-:Y:S01]  /*7e90*/  LEA.HI.X.SX32 R13, R11, R29.reuse, 0x2, P4 ;  /* 0x0000001d0b0d7211 */ /* 0x080fe200020f16ff */
[----:B------:R-:W-:Y:S04]  /*7ea0*/  REDG.E.ADD.F32.FTZ.RN.STRONG.GPU desc[UR6][R28.64+0x100], R20 ;  /* 0x000100141c0079a6 */ /* 0x000fe8000c10f386 */
[----:B------:R-:W-:Y:S04]  /*7eb0*/  REDG.E.ADD.F32.FTZ.RN.STRONG.GPU desc[UR6][R32.64+0x100], R21 ;  /* 0x00010015200079a6 */ /* 0x000fe8000c10f386 */
[----:B------:R-:W-:Y:S04]  /*7ec0*/  REDG.E.ADD.F32.FTZ.RN.STRONG.GPU desc[UR6][R14.64], R22 ;  /* 0x000000160e0079a6 */ /* 0x000fe8000c10f386 */
[----:B------:R-:W-:Y:S01]  /*7ed0*/  REDG.E.ADD.F32.FTZ.RN.STRONG.GPU desc[UR6][R12.64], R23 ;  /* 0x000000170c0079a6 */ /* 0x000fe2000c10f386 */
[----:B-1----:R-:W-:Y:S03]  /*7ee0*/  IMAD.U32 R9, RZ, RZ, UR31 ;  /* 0x0000001fff097e24 */ /* 0x002fe6000f8e00ff */
[----:B------:R-:W-:Y:S01]  /*7ef0*/  LDSM.16.MT88.4 R12, [R2+0x11000] ;  /* 0x01100000020c783b */ /* 0x000fe20000004200 */
[----:B--2---:R-:W-:Y:S01]  /*7f00*/  IMAD.U32 R7, RZ, RZ, UR30 ;  /* 0x0000001eff077e24 */ /* 0x004fe2000f8e00ff */
[-C--:B------:R-:W-:Y:S02]  /*7f10*/  LEA R10, P3, R9, R28.reuse, 0x2 ;  /* 0x0000001c090a7211 */ /* 0x080fe400078610ff */
[----:B------:R-:W-:Y:S01]  /*7f20*/  LDSM.16.MT88.4 R16, [R3+0x1000] ;  /* 0x001000000310783b */ /* 0x000fe20000004200 */
[----:B---3--:R-:W-:Y:S01]  /*7f30*/  IMAD.U32 R5, RZ, RZ, UR29 ;  /* 0x0000001dff057e24 */ /* 0x008fe2000f8e00ff */
[-C--:B------:R-:W-:Y:S02]  /*7f40*/  LEA R8, P2, R7, R28.reuse, 0x2 ;  /* 0x0000001c07087211 */ /* 0x080fe400078410ff */
[----:B------:R-:W-:Y:S01]  /*7f50*/  LDSM.16.MT88.4 R32, [R2+0xf800] ;  /* 0x00f800000220783b */ /* 0x000fe20000004200 */
[-C--:B------:R-:W-:Y:S02]  /*7f60*/  LEA.HI.X.SX32 R11, R9, R29.reuse, 0x2, P3 ;  /* 0x0000001d090b7211 */ /* 0x080fe400018f16ff */
[-C--:B------:R-:W-:Y:S01]  /*7f70*/  LEA R6, P1, R5, R28.reuse, 0x2 ;  /* 0x0000001c05067211 */ /* 0x080fe200078210ff */
[----:B------:R-:W-:Y:S01]  /*7f80*/  LDSM.16.MT88.4 R20, [R3+0x400] ;  /* 0x000400000314783b */ /* 0x000fe20000004200 */
[-C--:B------:R-:W-:Y:S02]  /*7f90*/  LEA.HI.X.SX32 R9, R7, R29.reuse, 0x2, P2 ;  /* 0x0000001d07097211 */ /* 0x080fe400010f16ff */
[C---:B------:R-:W-:Y:S01]  /*7fa0*/  LEA R4, P0, R0.reuse, R28, 0x2 ;  /* 0x0000001c00047211 */ /* 0x040fe200078010ff */
[----:B------:R-:W-:Y:S01]  /*7fb0*/  REDG.E.ADD.F32.FTZ.RN.STRONG.GPU desc[UR6][R10.64], R24 ;  /* 0x000000180a0079a6 */ /* 0x000fe2000c10f386 */
[-C--:B------:R-:W-:Y:S02]  /*7fc0*/  LEA.HI.X.SX32 R7, R5, R29.reuse, 0x2, P1 ;  /* 0x0000001d05077211 */ /* 0x080fe400008f16ff */
[----:B------:R-:W-:Y:S01]  /*7fd0*/  LEA.HI.X.SX32 R5, R0, R29, 0x2, P0 ;  /* 0x0000001d00057211 */ /* 0x000fe200000f16ff */
[----:B------:R-:W-:Y:S01]  /*7fe0*/  REDG.E.ADD.F32.FTZ.RN.STRONG.GPU desc[UR6][R8.64], R25 ;  /* 0x00000019080079a6 */ /* 0x000fe2000c10f386 */
[----:B------:R-:W-:Y:S01]  /*7ff0*/  PLOP3.LUT P0, PT, PT, PT, UP1, 0x80, 0x0 ;  /* 0x000000000000781c */ /* 0x000fe20003f0f018 */
[C---:B------:R-:W-:Y:S01]  /*8000*/  VIADD R0, R3.reuse, 0xffffd000 ;  /* 0xffffd00003007836 */ /* 0x040fe20000000000 */
[----:B------:R-:W-:Y:S01]  /*8010*/  ISETP.LT.AND P1, PT, RZ, UR9, PT ;  /* 0x00000009ff007c0c */ /* 0x000fe2000bf21270 */
[----:B------:R-:W-:Y:S01]  /*8020*/  REDG.E.ADD.F32.FTZ.RN.STRONG.GPU desc[UR6][R6.64], R26 ;  /* 0x0000001a060079a6 */ /* 0x000fe2000c10f386 */
[----:B------:R-:W-:Y:S01]  /*8030*/  @UP3 UIADD3 UR15, UP1, UR15, -0x100, URZ ;  /* 0xffffff000f0f3890 */ /* 0x000fe2000ff3e03f */
[----:B------:R-:W-:Y:S02]  /*8040*/  UMOV UR9, UR10 ;  /* 0x0000000a00097c82 */ /* 0x000fe40008000000 */
[----:B------:R-:W-:Y:S01]  /*8050*/  REDG.E.ADD.F32.FTZ.RN.STRONG.GPU desc[UR6][R4.64], R27 ;  /* 0x0000001b040079a6 */ /* 0x000fe2000c10f386 */
[----:B------:R-:W-:Y:S03]  /*8060*/  @UP3 UIADD3.X UR14, UR14, -0x1, URZ, UP1, !UPT ;  /* 0xffffffff0e0e3890 */ /* 0x000fe60008ffe43f */
[----:B------:R-:W-:Y:S02]  /*8070*/  LDSM.16.MT88.4 R4, [R2+0xf000] ;  /* 0x00f000000204783b */ /* 0x000fe40000004200 */
[----:B------:R-:W-:Y:S02]  /*8080*/  @P0 VIADD R0, R3, 0x3000 ;  /* 0x0000300003000836 */ /* 0x000fe40000000000 */
[----:B------:R-:W1:Y:S04]  /*8090*/  LDSM.16.MT88.4 R8, [R3] ;  /* 0x000000000308783b */ /* 0x000e680000004200 */
[----:B------:R-:W2:Y:S04]  /*80a0*/  LDSM.16.MT88.4 R28, [R3+0x2000] ;  /* 0x00200000031c783b */ /* 0x000ea80000004200 */
[----:B------:R-:W3:Y:S01]  /*80b0*/  LDSM.16.MT88.4 R24, [R3+0x1400] ;  /* 0x001400000318783b */ /* 0x000ee20000004200 */
        /* <DEDUP_REMOVED lines=13> */
[----:B------:R-:W1:Y:S05]  /*8190*/  LDSM.16.MT88.4 R12, [R3+0x800] ;  /* 0x00080000030c783b */ /* 0x000e6a0000004200 */
[----:B------:R-:W-:Y:S01]  /*81a0*/  HMMA.16816.F32.BF16 R128, R4, R30, R128 ;  /* 0x0000001e0480723c */ /* 0x000fe20000041880 */
[----:B------:R-:W2:Y:S04]  /*81b0*/  LDSM.16.MT88.4 R4, [R3+0x2800] ;  /* 0x002800000304783b */ /* 0x000ea80000004200 */
[----:B------:R-:W-:Y:S01]  /*81c0*/  LDSM.16.MT88.4 R28, [R2+0x12800] ;  /* 0x01280000021c783b */ /* 0x000fe20000004200 */
[-C--:B------:R-:W-:Y:S06]  /*81d0*/  HMMA.16816.F32.BF16 R84, R32, R20.reuse, R84 ;  /* 0x000000142054723c */ /* 0x080fec0000041854 */
[C---:B------:R-:W-:Y:S06]  /*81e0*/  HMMA.16816.F32.BF16 R88, R132.reuse, R20, R88 ;  /* 0x000000148458723c */ /* 0x040fec0000041858 */
[-C--:B------:R-:W-:Y:S06]  /*81f0*/  HMMA.16816.F32.BF16 R92, R132, R22.reuse, R92 ;  /* 0x00000016845c723c */ /* 0x080fec000004185c */
[C---:B------:R-:W-:Y:S01]  /*8200*/  HMMA.16816.F32.BF16 R96, R32.reuse, R22, R96 ;  /* 0x000000162060723c */ /* 0x040fe20000041860 */
[----:B------:R-:W-:Y:S05]  /*8210*/  LDSM.16.MT88.4 R20, [R2+0x10800] ;  /* 0x010800000214783b */ /* 0x000fea0000004200 */
[-C--:B---3--:R-:W-:Y:S06]  /*8220*/  HMMA.16816.F32.BF16 R100, R32, R24.reuse, R100 ;  /* 0x000000182064723c */ /* 0x088fec0000041864 */
        /* <DEDUP_REMOVED lines=208> */
.L_x_378:
        /* <DEDUP_REMOVED lines=20> */
.L_x_379:
        /* <DEDUP_REMOVED lines=53> */
.L_x_381:
[----:B------:R-:W-:Y:S05]  /*93c0*/  BSYNC B0 ;  /* 0x0000000000007941 */ /* 0x000fea0003800000 */
.L_x_380:
        /* <DEDUP_REMOVED lines=19> */
.L_x_383:
[----:B------:R-:W-:Y:S05]  /*9500*/  BSYNC B0 ;  /* 0x0000000000007941 */ /* 0x000fea0003800000 */
.L_x_382:
[----:B-12---:R-:W-:Y:S01]  /*9510*/  IMAD.U32 R4, RZ, RZ, UR10 ;  /* 0x0000000aff047e24 */ /* 0x006fe2000f8e00ff */
[----:B------:R-:W-:Y:S01]  /*9520*/  UIMAD UR9, UR9, UR10, URZ ;  /* 0x0000000a090972a4 */ /* 0x000fe2000f8e023f */
[----:B------:R-:W1:Y:S01]  /*9530*/  LDS.128 R20, [R0+0xf000] ;  /* 0x00f0000000147984 */ /* 0x000e620000000c00 */
[----:B------:R-:W-:Y:S01]  /*9540*/  USHF.R.S32.HI UR12, URZ, 0x1f, UR57 ;  /* 0x0000001f3f0c7899 */ /* 0x000fe20008011439 */
[----:B------:R-:W-:Y:S01]  /*9550*/  IMAD.WIDE.U32 R6, R4, UR5, R6 ;  /* 0x0000000504067c25 */ /* 0x000fe2000f8e0006 */
[----:B------:R-:W-:Y:S01]  /*9560*/  UIMAD UR5, UR5, UR11, UR9 ;  /* 0x0000000b050572a4 */ /* 0x000fe2000f8e0209 */
[----:B------:R-:W2:Y:S01]  /*9570*/  LDS.128 R16, [R0+0x11000] ;  /* 0x0110000000107984 */ /* 0x000ea20000000c00 */
[----:B------:R-:W-:Y:S01]  /*9580*/  BSSY B0, `(.L_x_384) ;  /* 0x000001c000007945 */ /* 0x000fe20003800000 */
[----:B------:R-:W-:Y:S01]  /*9590*/  ULDC.64 UR8, c[0x0][0x470] ;  /* 0x00011c0000087ab9 */ /* 0x000fe20000000a00 */
[----:B------:R-:W-:Y:S01]  /*95a0*/  IADD3 R6, P0, R6, UR14, RZ ;  /* 0x0000000e06067c10 */ /* 0x000fe2000ff1e0ff */
[----:B------:R5:W1:Y:S02]  /*95b0*/  LDS.128 R12, [R0+0x13000] ;  /* 0x01300000000c7984 */ /* 0x000a640000000c00 */
        /* <DEDUP_REMOVED lines=24> */
.L_x_385:
[----:B------:R-:W-:Y:S05]  /*9740*/  BSYNC B0 ;  /* 0x0000000000007941 */ /* 0x000fea0003800000 */
.L_x_384:
        /* <DEDUP_REMOVED lines=20> */
.L_x_361:
        /* <DEDUP_REMOVED lines=24> */
.L_x_387:
[----:B------:R-:W-:Y:S01]  /*9a10*/  @UP0 UIADD3 UR5, UR36, UR38, URZ ;  /* 0x0000002624050290 */ /* 0x000fe2000fffe03f */
[----:B-1----:R-:W-:Y:S01]  /*9a20*/  SHF.R.S32.HI R0, RZ, 0x1f, R3 ;  /* 0x0000001fff007819 */ /* 0x002fe20000011403 */
        /* <DEDUP_REMOVED lines=20> */
.L_x_388:
[----:B------:R-:W2:Y:S04]  /*9b70*/  LDL.64 R14, [R1+0x18] ;  /* 0x00001800010e7983 */ /* 0x000ea80000100a00 */
        /* <DEDUP_REMOVED lines=8> */
[----:B------:R-:W-:Y:S01]  /*9c00*/  SHF.R.S32.HI R0, RZ, 0x2, R0 ;  /* 0x00000002ff007819 */ /* 0x000fe20000011400 */
[----:B------:R-:W-:Y:S01]  /*9c10*/  USHF.R.S32.HI UR21, URZ, 0x1f, UR57 ;  /* 0x0000001f3f157899 */ /* 0x000fe20008011439 */
[----:B------:R-:W-:-:S02]  /*9c20*/  ULDC.64 UR14, c[0x0][0x468] ;  /* 0x00011a00000e7ab9 */ /* 0x000fc40000000a00 */
[----:B------:R-:W-:Y:S01]  /*9c30*/  ISETP.GE.AND P4, PT, R0, UR8, PT ;  /* 0x0000000800007c0c */ /* 0x000fe2000bf86270 */
[----:B------:R-:W-:Y:S01]  /*9c40*/  IMAD.U32 R3, RZ, RZ, UR5 ;  /* 0x00000005ff037e24 */ /* 0x000fe2000f8e00ff */
[----:B------:R-:W-:Y:S01]  /*9c50*/  UIMAD UR5, UR21, UR14, URZ ;  /* 0x0000000e150572a4 */ /* 0x000fe2000f8e023f */
[----:B------:R-:W-:-:S03]  /*9c60*/  SHF.R.S32.HI R11, RZ, 0x1f, R0 ;  /* 0x0000001fff0b7819 */ /* 0x000fc60000011400 */
[----:B------:R-:W-:Y:S01]  /*9c70*/  UIMAD UR15, UR57, UR15, UR5 ;  /* 0x0000000f390f72a4 */ /* 0x000fe2000f8e0205 */
[----:B--2---:R-:W-:-:S03]  /*9c80*/  IMAD.WIDE.U32 R4, R4, UR18, R14 ;  /* 0x0000001204047c25 */ /* 0x004fc6000f8e000e */
[----:B------:R-:W-:Y:S01]  /*9c90*/  IADD3 R6, P0, R4, UR9, RZ ;  /* 0x0000000904067c10 */ /* 0x000fe2000ff1e0ff */
[----:B------:R-:W-:-:S03]  /*9ca0*/  VIADD R4, R0, 0x40 ;  /* 0x0000004000047836 */ /* 0x000fc60000000000 */
[----:B------:R-:W-:Y:S01]  /*9cb0*/  IADD3.X R7, R5, UR20, R3, P0, !PT ;  /* 0x0000001405077c10 */ /* 0x000fe200087fe403 */
[----:B------:R-:W-:Y:S01]  /*9cc0*/  IMAD.U32 R3, RZ, RZ, UR14 ;  /* 0x0000000eff037e24 */ /* 0x000fe2000f8e00ff */
        /* <DEDUP_REMOVED lines=20> */
.L_x_390:
[----:B------:R-:W-:Y:S05]  /*9e10*/  BSYNC B0 ;  /* 0x0000000000007941 */ /* 0x000fea0003800000 */
.L_x_389:
        /* <DEDUP_REMOVED lines=19> */
.L_x_392:
[----:B------:R-:W-:Y:S05]  /*9f50*/  BSYNC B0 ;  /* 0x0000000000007941 */ /* 0x000fea0003800000 */
.L_x_391:
        /* <DEDUP_REMOVED lines=32> */
.L_x_394:
[----:B------:R-:W-:Y:S05]  /*a160*/  BSYNC B0 ;  /* 0x0000000000007941 */ /* 0x000fea0003800000 */
.L_x_393:
        /* <DEDUP_REMOVED lines=18> */
.L_x_386:
[----:B------:R-:W-:Y:S05]  /*a290*/  BSYNC B1 ;  /* 0x0000000000017941 */ /* 0x000fea0003800000 */
.L_x_356:
        /* <DEDUP_REMOVED lines=8> */
.L_x_395:
[----:B------:R-:W-:Y:S05]  /*a320*/  EXIT ;  /* 0x000000000000794d */ /* 0x000fea0003800000 */
.L_x_397:
        /* <DEDUP_REMOVED lines=13> */
.L_x_1289:


//--------------------- .text._ZN5flash44flash_bwd_dq_dk_dv_loop_seqk_parallel_kernelI23Flash_bwd_kernel_traitsILi96ELi64ELi128ELi8ELi2ELi4ELi4ELb1ELb0EN7cutlass10bfloat16_tE19Flash_kernel_traitsILi96ELi64ELi128ELi8ES3_EELb1ELb0ELb1ELb0ELb0ELb0ELb0EEEvNS_16Flash_bwd_paramsE --------------------------
	.section	.text._ZN5flash44flash_bwd_dq_dk_dv_loop_seqk_parallel_kernelI23Flash_bwd_kernel_traitsILi96ELi64ELi128ELi8ELi2ELi4ELi4ELb1ELb0EN7cutlass10bfloat16_tE19Flash_kernel_traitsILi96ELi64ELi128ELi8ES3_EELb1ELb0ELb1ELb0ELb0ELb0ELb0EEEvNS_16Flash_bwd_paramsE,"ax",@progbits
	.align	128
        .global         _ZN5flash44flash_bwd_dq_dk_dv_loop_seqk_parallel_kernelI23Flash_bwd_kernel_traitsILi96ELi64ELi128ELi8ELi2ELi4ELi4ELb1ELb0EN7cutlass10bfloat16_tE19Flash_kernel_traitsILi96ELi64ELi128ELi8ES3_EELb1ELb0ELb1ELb0ELb0ELb0ELb0EEEvNS_16Flash_bwd_paramsE
        .type           _ZN5flash44flash_bwd_dq_dk_dv_loop_seqk_parallel_kernelI23Flash_bwd_kernel_traitsILi96ELi64ELi128ELi8ELi2ELi4ELi4ELb1ELb0EN7cutlass10bfloat16_tE19Flash_kernel_traitsILi96ELi64ELi128ELi8ES3_EELb1ELb0ELb1ELb0ELb0ELb0ELb0EEEvNS_16Flash_bwd_paramsE,@function
        .size           _ZN5flash44flash_bwd_dq_dk_dv_loop_seqk_parallel_kernelI23Flash_bwd_kernel_traitsILi96ELi64ELi128ELi8ELi2ELi4ELi4ELb1ELb0EN7cutlass10bfloat16_tE19Flash_kernel_traitsILi96ELi64ELi128ELi8ES3_EELb1ELb0ELb1ELb0ELb0ELb0ELb0EEEvNS_16Flash_bwd_paramsE,(.L_x_1290 - _ZN5flash44flash_bwd_dq_dk_dv_loop_seqk_parallel_kernelI23Flash_bwd_kernel_traitsILi96ELi64ELi128ELi8ELi2ELi4ELi4ELb1ELb0EN7cutlass10bfloat16_tE19Flash_kernel_traitsILi96ELi64ELi128ELi8ES3_EELb1ELb0ELb1ELb0ELb0ELb0ELb0EEEvNS_16Flash_bwd_paramsE)
        .other          _ZN5flash44flash_bwd_dq_dk_dv_loop_seqk_parallel_kernelI23Flash_bwd_kernel_traitsILi96ELi64ELi128ELi8ELi2ELi4ELi4ELb1ELb0EN7cutlass10bfloat16_tE19Flash_kernel_traitsILi96ELi64ELi128ELi8ES3_EELb1ELb0ELb1ELb0ELb0ELb0ELb0EEEvNS_16Flash_bwd_paramsE,@"STO_CUDA_ENTRY STV_DEFAULT"
_ZN5flash44flash_bwd_dq_dk_dv_loop_seqk_parallel_kernelI23Flash_bwd_kernel_traitsILi96ELi64ELi128ELi8ELi2ELi4ELi4ELb1ELb0EN7cutlass10bfloat16_tE19Flash_kernel_traitsILi96ELi64ELi128ELi8ES3_EELb1ELb0ELb1ELb0ELb0ELb0ELb0EEEvNS_16Flash_bwd_paramsE:
.text._ZN5flash44flash_bwd_dq_dk_dv_loop_seqk_parallel_kernelI23Flash_bwd_kernel_traitsILi96ELi64ELi128ELi8ELi2ELi4ELi4ELb1ELb0EN7cutlass10bfloat16_tE19Flash_kernel_traitsILi96ELi64ELi128ELi8ES3_EELb1ELb0ELb1ELb0ELb0ELb0ELb0EEEvNS_16Flash_bwd_paramsE:
        /* <DEDUP_REMOVED lines=18> */
[----:B------:R-:W-:-:S04]  /*0120*/  IMAD.MOV.U32 R239, RZ, RZ, -0x10 ;  /* 0xfffffff0ffef7424 */ /* 0x000fc800078e00ff */
[----:B------:R-:W3:Y:S08]  /*0130*/  S2UR UR6, SR_CTAID.Z ;  /* 0x00000000000679c3 */ /* 0x000ef00000002700 */
[----:B------:R-:W4:Y:S01]  /*0140*/  S2UR UR7, SR_CTAID.Y ;  /* 0x00000000000779c3 */ /* 0x000f220000002600 */
[----:B--2---:R-:W-:-:S04]  /*0150*/  ULEA UR4, UR4, UR5, 0x18 ;  /* 0x0000000504047291 */ /* 0x004fc8000f8ec03f */
[----:B------:R-:W-:Y:S02]  /*0160*/  UIADD3 UR5, UR4, 0xf000, URZ ;  /* 0x0000f00004057890 */ /* 0x000fe4000fffe03f */
[----:B------:R-:W-:Y:S01]  /*0170*/  IMAD.U32 R212, RZ, RZ, UR4 ;  /* 0x00000004ffd47e24 */ /* 0x000fe2000f8e00ff */
[----:B-1----:R-:W-:Y:S01]  /*0180*/  SHF.R.S32.HI R0, RZ, 0x1f, R12 ;  /* 0x0000001fff007819 */ /* 0x002fe2000001140c */
[----:B---3--:R-:W-:-:S03]  /*0190*/  USHF.R.S32.HI UR10, URZ, 0x1f, UR6 ;  /* 0x0000001f3f0a7899 */ /* 0x008fc60008011406 */
[CC--:B------:R-:W-:Y:S02]  /*01a0*/  LEA.HI R3, R0.reuse, R12.reuse, RZ, 0x2 ;  /* 0x0000000c00037211 */ /* 0x0c0fe400078f10ff */
[CC--:B------:R-:W-:Y:S02]  /*01b0*/  LEA.HI R10, R0.reuse, R12.reuse, RZ, 0x4 ;  /* 0x0000000c000a7211 */ /* 0x0c0fe400078f20ff */
[CC--:B------:R-:W-:Y:S01]  /*01c0*/  LEA.HI R4, R0.reuse, R12.reuse, RZ, 0x5 ;  /* 0x0000000c00047211 */ /* 0x0c0fe200078f28ff */
[----:B----4-:R-:W-:Y:S01]  /*01d0*/  USHF.L.U32 UR11, UR7, 0x7, URZ ;  /* 0x00000007070b7899 */ /* 0x010fe2000800063f */
[CC--:B------:R-:W-:Y:S02]  /*01e0*/  LEA.HI R13, R0.reuse, R12.reuse, RZ, 0x3 ;  /* 0x0000000c000d7211 */ /* 0x0c0fe400078f18ff */
[CC--:B------:R-:W-:Y:S02]  /*01f0*/  LEA.HI R17, R0.reuse, R12.reuse, RZ, 0x6 ;  /* 0x0000000c00117211 */ /* 0x0c0fe400078f30ff */
[----:B------:R-:W-:-:S02]  /*0200*/  LEA.HI R20, R0, R12, RZ, 0x7 ;  /* 0x0000000c00147211 */ /* 0x000fc400078f38ff */
[--C-:B------:R-:W-:Y:S02]  /*0210*/  SHF.R.S32.HI R0, RZ, 0x2, R3.reuse ;  /* 0x00000002ff007819 */ /* 0x100fe40000011403 */
[----:B------:R-:W-:Y:S02]  /*0220*/  SHF.R.S32.HI R2, RZ, 0x1f, R3 ;  /* 0x0000001fff027819 */ /* 0x000fe40000011403 */
[----:B------:R-:W-:Y:S02]  /*0230*/  SHF.R.S32.HI R6, RZ, 0x4, R10 ;  /* 0x00000004ff067819 */ /* 0x000fe4000001140a */
[C---:B------:R-:W-:Y:S02]  /*0240*/  LOP3.LUT R7, R3.reuse, 0xfffffffc, RZ, 0xc0, !PT ;  /* 0xfffffffc03077812 */ /* 0x040fe400078ec0ff */
[-C--:B------:R-:W-:Y:S02]  /*0250*/  LEA.HI R5, R3, R0.reuse, RZ, 0x1 ;  /* 0x0000000003057211 */ /* 0x080fe400078f08ff */
[----:B------:R-:W-:Y:S01]  /*0260*/  LEA.HI R2, R2, R0, RZ, 0x3 ;  /* 0x0000000002027211 */ /* 0x000fe200078f18ff */
[----:B------:R-:W-:Y:S01]  /*0270*/  IMAD.IADD R19, R12, 0x1, -R7 ;  /* 0x000000010c137824 */ /* 0x000fe200078e0a07 */
[----:B------:R-:W-:-:S02]  /*0280*/  LEA.HI R3, R10, R6, RZ, 0x1 ;  /* 0x000000060a037211 */ /* 0x000fc400078f08ff */
[----:B------:R-:W-:Y:S01]  /*0290*/  LOP3.LUT R9, R10, 0xfffffff0, RZ, 0xc0, !PT ;  /* 0xfffffff00a097812 */ /* 0x000fe200078ec0ff */
[----:B------:R-:W-:Y:S01]  /*02a0*/  IMAD.SHL.U32 R250, R19, 0x8, RZ ;  /* 0x0000000813fa7824 */ /* 0x000fe200078e00ff */
[----:B------:R-:W-:Y:S02]  /*02b0*/  LOP3.LUT R7, R5, 0x7fffffe, RZ, 0xc0, !PT ;  /* 0x07fffffe05077812 */ /* 0x000fe400078ec0ff */
[----:B------:R-:W-:Y:S01]  /*02c0*/  LOP3.LUT R5, R2, 0xfffffff8, RZ, 0xc0, !PT ;  /* 0xfffffff802057812 */ /* 0x000fe200078ec0ff */
[----:B------:R-:W-:Y:S01]  /*02d0*/  IMAD.IADD R2, R12, 0x1, -R9 ;  /* 0x000000010c027824 */ /* 0x000fe200078e0a09 */
[----:B------:R-:W-:Y:S01]  /*02e0*/  LOP3.LUT R3, R3, 0xfffffffe, RZ, 0xc0, !PT ;  /* 0xfffffffe03037812 */ /* 0x000fe200078ec0ff */
[----:B------:R-:W-:Y:S01]  /*02f0*/  IMAD.IADD R9, R0, 0x1, -R7 ;  /* 0x0000000100097824 */ /* 0x000fe200078e0a07 */
[----:B------:R-:W-:Y:S01]  /*0300*/  LOP3.LUT R8, R4, 0xffffffe0, RZ, 0xc0, !PT ;  /* 0xffffffe004087812 */ /* 0x000fe200078ec0ff */
[----:B------:R-:W-:Y:S01]  /*0310*/  IMAD.IADD R10, R0, 0x1, -R5 ;  /* 0x00000001000a7824 */ /* 0x000fe200078e0a05 */
[----:B------:R-:W-:Y:S01]  /*0320*/  SHF.R.S32.HI R0, RZ, 0x5, R4 ;  /* 0x00000005ff007819 */ /* 0x000fe20000011404 */
[----:B------:R-:W-:Y:S01]  /*0330*/  IMAD.IADD R16, R6, 0x1, -R3 ;  /* 0x0000000106107824 */ /* 0x000fe200078e0a03 */
[----:B------:R-:W-:Y:S01]  /*0340*/  SHF.R.S32.HI R6, RZ, 0x3, R13 ;  /* 0x00000003ff067819 */ /* 0x000fe2000001140d */
[----:B------:R-:W-:Y:S01]  /*0350*/  IMAD.IADD R8, R12, 0x1, -R8 ;  /* 0x000000010c087824 */ /* 0x000fe200078e0a08 */
[----:B------:R-:W-:-:S02]  /*0360*/  SHF.R.S32.HI R3, RZ, 0x1f, R4 ;  /* 0x0000001fff037819 */ /* 0x000fc40000011404 */
[-C--:B------:R-:W-:Y:S01]  /*0370*/  LEA.HI R5, R4, R0.reuse, RZ, 0x1 ;  /* 0x0000000004057211 */ /* 0x080fe200078f08ff */
[----:B------:R-:W-:Y:S01]  /*0380*/  IMAD.SHL.U32 R4, R6, 0x40, RZ ;  /* 0x0000004006047824 */ /* 0x000fe200078e00ff */
[----:B------:R-:W-:Y:S02]  /*0390*/  LEA.HI R3, R3, R0, RZ, 0x2 ;  /* 0x0000000003037211 */ /* 0x000fe400078f10ff */
[----:B------:R-:W-:Y:S02]  /*03a0*/  LOP3.LUT R11, R13, 0xfffffff8, RZ, 0xc0, !PT ;  /* 0xfffffff80d0b7812 */ /* 0x000fe400078ec0ff */
[----:B------:R-:W-:Y:S02]  /*03b0*/  LOP3.LUT R6, R5, 0xfffffffe, RZ, 0xc0, !PT ;  /* 0xfffffffe05067812 */ /* 0x000fe400078ec0ff */
[----:B------:R-:W-:Y:S01]  /*03c0*/  LOP3.LUT R5, R3, 0xfffffffc, RZ, 0xc0, !PT ;  /* 0xfffffffc03057812 */ /* 0x000fe200078ec0ff */
[----:B------:R-:W-:Y:S01]  /*03d0*/  IMAD.IADD R11, R12, 0x1, -R11 ;  /* 0x000000010c0b7824 */ /* 0x000fe200078e0a0b */
[----:B------:R-:W-:Y:S01]  /*03e0*/  LOP3.LUT R3, R4, 0xc0, RZ, 0xc0, !PT ;  /* 0x000000c004037812 */ /* 0x000fe200078ec0ff */
[C---:B------:R-:W-:Y:S01]  /*03f0*/  IMAD.IADD R21, R0.reuse, 0x1, -R6 ;  /* 0x0000000100157824 */ /* 0x040fe200078e0a06 */
[----:B------:R-:W-:Y:S01]  /*0400*/  SHF.R.S32.HI R7, RZ, 0x1f, R8 ;  /* 0x0000001fff077819 */ /* 0x000fe20000011408 */
[C---:B------:R-:W-:Y:S01]  /*0410*/  IMAD.IADD R12, R0.reuse, 0x1, -R5 ;  /* 0x00000001000c7824 */ /* 0x040fe200078e0a05 */
[----:B------:R-:W-:Y:S01]  /*0420*/  SHF.R.U32.HI R6, RZ, 0x3, R3 ;  /* 0x00000003ff067819 */ /* 0x000fe20000011603 */
[----:B------:R-:W-:Y:S01]  /*0430*/  IMAD R5, R0, 0x8, R9 ;  /* 0x0000000800057824 */ /* 0x000fe200078e0209 */
[----:B------:R-:W-:Y:S01]  /*0440*/  LOP3.LUT R4, R3, 0x18, R250, 0xf8, !PT ;  /* 0x0000001803047812 */ /* 0x000fe200078ef8fa */
[----:B------:R-:W-:Y:S01]  /*0450*/  STL [R1+0x2c], R21 ;  /* 0x00002c1501007387 */ /* 0x000fe20000100800 */
[----:B------:R-:W-:-:S02]  /*0460*/  LEA.HI R249, R7, R8, RZ, 0x2 ;  /* 0x0000000807f97211 */ /* 0x000fc400078f10ff */
[----:B------:R-:W-:Y:S02]  /*0470*/  SHF.R.S32.HI R7, RZ, 0x1f, R2 ;  /* 0x0000001fff077819 */ /* 0x000fe40000011402 */
[----:B------:R-:W-:Y:S02]  /*0480*/  LEA.HI R0, R11, R11, RZ, 0x1 ;  /* 0x0000000b0b007211 */ /* 0x000fe400078f08ff */
[----:B------:R-:W-:Y:S02]  /*0490*/  LOP3.LUT R4, R4, R6, RZ, 0x3c, !PT ;  /* 0x0000000604047212 */ /* 0x000fe400078e3cff */
[-C--:B------:R-:W-:Y:S02]  /*04a0*/  LEA.HI R15, R7, R2.reuse, RZ, 0x3 ;  /* 0x00000002070f7211 */ /* 0x080fe400078f18ff */
[----:B------:R-:W-:Y:S01]  /*04b0*/  LOP3.LUT R6, R0, 0x7fffffe, RZ, 0xc0, !PT ;  /* 0x07fffffe00067812 */ /* 0x000fe200078ec0ff */
[----:B------:R-:W-:Y:S01]  /*04c0*/  IMAD.U32 R7, R5, 0x20, R4 ;  /* 0x0000002005077824 */ /* 0x000fe200078e0004 */
[----:B------:R-:W-:-:S02]  /*04d0*/  LEA.HI R3, R2, R2, RZ, 0x1 ;  /* 0x0000000202037211 */ /* 0x000fc400078f08ff */
[----:B------:R-:W-:Y:S01]  /*04e0*/  LOP3.LUT R4, R15, 0xfffffff8, RZ, 0xc0, !PT ;  /* 0xfffffff80f047812 */ /* 0x000fe200078ec0ff */
[----:B------:R-:W-:Y:S01]  /*04f0*/  IMAD.IADD R9, R11, 0x1, -R6 ;  /* 0x000000010b097824 */ /* 0x000fe200078e0a06 */
[----:B------:R-:W-:Y:S01]  /*0500*/  LOP3.LUT R5, R3, 0x7fffffe, RZ, 0xc0, !PT ;  /* 0x07fffffe03057812 */ /* 0x000fe200078ec0ff */
[----:B------:R-:W-:Y:S01]  /*0510*/  IMAD.SHL.U32 R6, R11, 0x40, RZ ;  /* 0x000000400b067824 */ /* 0x000fe200078e00ff */
[----:B------:R-:W-:Y:S01]  /*0520*/  SHF.R.S32.HI R22, RZ, 0x6, R17 ;  /* 0x00000006ff167819 */ /* 0x000fe20000011411 */
[C---:B------:R-:W-:Y:S01]  /*0530*/  IMAD.IADD R14, R2.reuse, 0x1, -R4 ;  /* 0x00000001020e7824 */ /* 0x040fe200078e0a04 */
[----:B------:R-:W-:Y:S01]  /*0540*/  SHF.R.S32.HI R0, RZ, 0x1, R0 ;  /* 0x00000001ff007819 */ /* 0x000fe20000011400 */
[----:B------:R1:W-:Y:S01]  /*0550*/  STL [R1+0x1c], R7 ;  /* 0x00001c0701007387 */ /* 0x0003e20000100800 */
[----:B------:R-:W-:Y:S01]  /*0560*/  SHF.R.S32.HI R8, RZ, 0x1, R3 ;  /* 0x00000001ff087819 */ /* 0x000fe20000011403 */
[----:B------:R-:W-:Y:S01]  /*0570*/  IMAD.IADD R18, R2, 0x1, -R5 ;  /* 0x0000000102127824 */ /* 0x000fe200078e0a05 */
[----:B------:R-:W-:Y:S01]  /*0580*/  SHF.R.S32.HI R4, RZ, 0x1f, R3 ;  /* 0x0000001fff047819 */ /* 0x000fe20000011403 */
[----:B------:R-:W-:Y:S01]  /*0590*/  IMAD.SHL.U32 R3, R12, 0x10, RZ ;  /* 0x000000100c037824 */ /* 0x000fe200078e00ff */
[----:B------:R-:W-:Y:S01]  /*05a0*/  LOP3.LUT P4, RZ, R0, 0x2, RZ, 0xc0, !PT ;  /* 0x0000000200ff7812 */ /* 0x000fe2000788c0ff */
[----:B------:R-:W-:Y:S01]  /*05b0*/  IMAD R2, R22, 0x4, R16 ;  /* 0x0000000416027824 */ /* 0x000fe200078e0210 */
[----:B------:R-:W-:Y:S01]  /*05c0*/  LEA.HI R4, R4, R8, RZ, 0x2 ;  /* 0x0000000804047211 */ /* 0x000fe200078f10ff */
[----:B------:R-:W-:Y:S01]  /*05d0*/  IMAD.SHL.U32 R5, R0, 0x40, RZ ;  /* 0x0000004000057824 */ /* 0x000fe200078e00ff */
[----:B------:R-:W-:Y:S01]  /*05e0*/  LOP3.LUT P2, RZ, R10, 0x2, RZ, 0xc0, !PT ;  /* 0x000000020aff7812 */ /* 0x000fe2000784c0ff */
[----:B------:R-:W-:Y:S01]  /*05f0*/  IMAD R0, R2, 0x8, R9 ;  /* 0x0000000802007824 */ /* 0x000fe200078e0209 */
[----:B------:R-:W-:Y:S01]  /*0600*/  LOP3.LUT R9, R10, 0x1, RZ, 0xc0, !PT ;  /* 0x000000010a097812 */ /* 0x000fe200078ec0ff */
[----:B------:R-:W-:Y:S01]  /*0610*/  IMAD.SHL.U32 R22, R22, 0x20, RZ ;  /* 0x0000002016167824 */ /* 0x000fe200078e00ff */
[----:B------:R-:W-:-:S02]  /*0620*/  LOP3.LUT R2, R5, 0xc0, RZ, 0xc0, !PT ;  /* 0x000000c005027812 */ /* 0x000fc400078ec0ff */
[----:B------:R-:W-:Y:S02]  /*0630*/  ISETP.NE.U32.AND P3, PT, R9, 0x1, PT ;  /* 0x000000010900780c */ /* 0x000fe40003f65070 */
[----:B------:R-:W-:Y:S01]  /*0640*/  STL [R1+0x30], R22 ;  /* 0x0000301601007387 */ /* 0x000fe20000100800 */
[C---:B------:R-:W-:Y:S02]  /*0650*/  LOP3.LUT P5, RZ, R14.reuse, 0x2, RZ, 0xc0, !PT ;  /* 0x000000020eff7812 */ /* 0x040fe400078ac0ff */
[----:B------:R-:W-:Y:S02]  /*0660*/  LOP3.LUT P6, RZ, R14, 0x4, RZ, 0xc0, !PT ;  /* 0x000000040eff7812 */ /* 0x000fe400078cc0ff */
[----:B------:R-:W-:Y:S02]  /*0670*/  SEL R214, R219, 0xffffffe0, !P5 ;  /* 0xffffffe0dbd67807 */ /* 0x000fe40006800000 */
[----:B------:R-:W-:Y:S02]  /*0680*/  SEL R239, R239, 0x10, !P3 ;  /* 0x00000010efef7807 */ /* 0x000fe40005800000 */
[----:B-1----:R-:W-:-:S02]  /*0690*/  LOP3.LUT R7, R6, 0x1c0, RZ, 0xc0, !PT ;  /* 0x000001c006077812 */ /* 0x002fc400078ec0ff */
[----:B------:R-:W-:Y:S02]  /*06a0*/  LOP3.LUT R6, R4, 0xfffffffc, RZ, 0xc0, !PT ;  /* 0xfffffffc04067812 */ /* 0x000fe400078ec0ff */
[----:B------:R-:W-:Y:S02]  /*06b0*/  LOP3.LUT R3, R7, 0x30, R3, 0xf8, !PT ;  /* 0x0000003007037812 */ /* 0x000fe400078ef803 */
[--C-:B------:R-:W-:Y:S02]  /*06c0*/  LOP3.LUT R4, R2, 0x8, R13.reuse, 0xf8, !PT ;  /* 0x0000000802047812 */ /* 0x100fe400078ef80d */
[----:B------:R-:W-:Y:S01]  /*06d0*/  LOP3.LUT R5, R3, 0x8, R13, 0xf8, !PT ;  /* 0x0000000803057812 */ /* 0x000fe200078ef80d */
[----:B------:R-:W-:Y:S01]  /*06e0*/  IMAD.IADD R13, R8, 0x1, -R6 ;  /* 0x00000001080d7824 */ /* 0x000fe200078e0a06 */
[----:B------:R-:W-:Y:S02]  /*06f0*/  SHF.R.U32.HI R3, RZ, 0x3, R7 ;  /* 0x00000003ff037819 */ /* 0x000fe40000011607 */
[----:B------:R-:W-:-:S02]  /*0700*/  SHF.R.U32.HI R2, RZ, 0x3, R2 ;  /* 0x00000003ff027819 */ /* 0x000fc40000011602 */
[----:B------:R-:W-:Y:S01]  /*0710*/  LOP3.LUT R17, R5, R3, RZ, 0x3c, !PT ;  /* 0x0000000305117212 */ /* 0x000fe200078e3cff */
[----:B------:R-:W-:Y:S01]  /*0720*/  IMAD.SHL.U32 R5, R19, 0x2, RZ ;  /* 0x0000000213057824 */ /* 0x000fe200078e00ff */
[----:B------:R-:W-:Y:S02]  /*0730*/  LEA.HI R3, R10, R10, RZ, 0x1 ;  /* 0x0000000a0a037211 */ /* 0x000fe400078f08ff */
[----:B------:R-:W-:Y:S01]  /*0740*/  LOP3.LUT R2, R4, R2, RZ, 0x3c, !PT ;  /* 0x0000000204027212 */ /* 0x000fe200078e3cff */
[----:B------:R-:W-:Y:S01]  /*0750*/  IMAD R8, R12, 0x200, R5 ;  /* 0x000002000c087824 */ /* 0x000fe200078e0205 */
[----:B------:R-:W-:Y:S02]  /*0760*/  LOP3.LUT R7, R3, 0x3fffffe, RZ, 0xc0, !PT ;  /* 0x03fffffe03077812 */ /* 0x000fe400078ec0ff */
[----:B------:R-:W-:Y:S01]  /*0770*/  SHF.R.S32.HI R4, RZ, 0x3, R15 ;  /* 0x00000003ff047819 */ /* 0x000fe2000001140f */
[----:B------:R-:W-:Y:S01]  /*0780*/  IMAD.U32 R218, R0, 0x20, R2 ;  /* 0x0000002000da7824 */ /* 0x000fe200078e0002 */
[----:B------:R-:W-:Y:S01]  /*0790*/  SHF.R.S32.HI R3, RZ, 0x1, R3 ;  /* 0x00000001ff037819 */ /* 0x000fe20000011403 */
[C---:B------:R-:W-:Y:S01]  /*07a0*/  IMAD.IADD R11, R10.reuse, 0x1, -R7 ;  /* 0x000000010a0b7824 */ /* 0x040fe200078e0a07 */
[----:B------:R-:W-:Y:S01]  /*07b0*/  SHF.R.S32.HI R6, RZ, 0x7, R20 ;  /* 0x00000007ff067819 */ /* 0x000fe20000011414 */
[----:B------:R-:W-:Y:S01]  /*07c0*/  IMAD.SHL.U32 R7, R10, 0x40, RZ ;  /* 0x000000400a077824 */ /* 0x000fe200078e00ff */
[----:B------:R-:W-:Y:S01]  /*07d0*/  LOP3.LUT P1, RZ, R3, 0x2, RZ, 0xc0, !PT ;  /* 0x0000000203ff7812 */ /* 0x000fe2000782c0ff */
[----:B------:R-:W-:Y:S01]  /*07e0*/  IMAD R18, R4, 0x8, R18 ;  /* 0x0000000804127824 */ /* 0x000fe200078e0212 */
[----:B------:R-:W-:Y:S01]  /*07f0*/  LEA R210, R218, UR5, 0x1 ;  /* 0x00000005dad27c11 */ /* 0x000fe2000f8e08ff */
[----:B------:R-:W-:Y:S01]  /*0800*/  IMAD R213, R12, 0x2, R4 ;  /* 0x000000020cd57824 */ /* 0x000fe200078e0204 */
[----:B------:R-:W-:Y:S01]  /*0810*/  LOP3.LUT R4, R7, 0x1c0, RZ, 0xc0, !PT ;  /* 0x000001c007047812 */ /* 0x000fe200078ec0ff */
[----:B------:R-:W-:Y:S01]  /*0820*/  IMAD.SHL.U32 R3, R3, 0x40, RZ ;  /* 0x0000004003037824 */ /* 0x000fe200078e00ff */
[----:B------:R-:W-:Y:S01]  /*0830*/  LOP3.LUT P0, RZ, R13, 0x2, RZ, 0xc0, !PT ;  /* 0x000000020dff7812 */ /* 0x000fe2000780c0ff */
[----:B------:R-:W-:Y:S01]  /*0840*/  IMAD R9, R6, 0x1000, R5 ;  /* 0x0000100006097824 */ /* 0x000fe200078e0205 */
[----:B------:R-:W-:Y:S01]  /*0850*/  SHF.R.U32.HI R7, RZ, 0x3, R4 ;  /* 0x00000003ff077819 */ /* 0x000fe20000011604 */
[----:B------:R-:W-:Y:S01]  /*0860*/  IMAD R11, R11, 0x20, R8 ;  /* 0x000000200b0b7824 */ /* 0x000fe200078e0208 */
[----:B------:R-:W-:Y:S01]  /*0870*/  LOP3.LUT R5, R4, 0x20, R22, 0xf8, !PT ;  /* 0x0000002004057812 */ /* 0x000fe200078ef816 */
[----:B------:R-:W-:Y:S01]  /*0880*/  IMAD.SHL.U32 R4, R6, 0x8, RZ ;  /* 0x0000000806047824 */ /* 0x000fe200078e00ff */
[----:B------:R-:W-:Y:S01]  /*0890*/  LOP3.LUT R3, R3, 0xc0, RZ, 0xc0, !PT ;  /* 0x000000c003037812 */ /* 0x000fe200078ec0ff */
[----:B------:R-:W-:Y:S01]  /*08a0*/  IMAD.SHL.U32 R0, R14, 0x40, RZ ;  /* 0x000000400e007824 */ /* 0x000fe200078e00ff */
[----:B------:R-:W-:Y:S01]  /*08b0*/  LOP3.LUT R8, R5, R7, RZ, 0x3c, !PT ;  /* 0x0000000705087212 */ /* 0x000fe200078e3cff */
[----:B------:R-:W-:Y:S01]  /*08c0*/  IMAD R7, R21, 0x400, R9 ;  /* 0x0000040015077824 */ /* 0x000fe200078e0209 */
[----:B------:R-:W-:Y:S01]  /*08d0*/  LOP3.LUT R4, R4, 0x8, RZ, 0xc0, !PT ;  /* 0x0000000804047812 */ /* 0x000fe200078ec0ff */
[----:B------:R-:W-:Y:S01]  /*08e0*/  IMAD.SHL.U32 R6, R16, 0x10, RZ ;  /* 0x0000001010067824 */ /* 0x000fe200078e00ff */
[----:B------:R-:W-:Y:S01]  /*08f0*/  SHF.R.U32.HI R5, RZ, 0x3, R3 ;  /* 0x00000003ff057819 */ /* 0x000fe20000011603 */
[----:B------:R-:W-:Y:S01]  /*0900*/  IMAD.IADD R238, R8, 0x1, R7 ;  /* 0x0000000108ee7824 */ /* 0x000fe200078e0207 */
[----:B------:R-:W-:-:S02]  /*0910*/  LOP3.LUT R0, R0, 0x1c0, RZ, 0xc0, !PT ;  /* 0x000001c000007812 */ /* 0x000fc400078ec0ff */
[----:B------:R-:W-:Y:S01]  /*0920*/  LOP3.LUT R8, R5, R3, R4, 0x1e, !PT ;  /* 0x0000000305087212 */ /* 0x000fe200078e1e04 */
[----:B------:R-:W-:Y:S01]  /*0930*/  IMAD.SHL.U32 R5, R16, 0x8, RZ ;  /* 0x0000000810057824 */ /* 0x000fe200078e00ff */
[----:B------:R-:W-:Y:S01]  /*0940*/  LOP3.LUT R7, R4, 0x10, R6, 0xf8, !PT ;  /* 0x0000001004077812 */ /* 0x000fe200078ef806 */
[----:B------:R-:W-:Y:S01]  /*0950*/  IMAD.SHL.U32 R3, R13, 0x40, RZ ;  /* 0x000000400d037824 */ /* 0x000fe200078e00ff */
[----:B------:R-:W-:Y:S01]  /*0960*/  SHF.R.U32.HI R6, RZ, 0x3, R0 ;  /* 0x00000003ff067819 */ /* 0x000fe20000011600 */
[----:B------:R-:W-:Y:S01]  /*0970*/  IMAD.IADD R8, R8, 0x1, R11 ;  /* 0x0000000108087824 */ /* 0x000fe200078e020b */
[----:B------:R-:W-:Y:S01]  /*0980*/  LOP3.LUT R5, R5, 0x8, RZ, 0xc0, !PT ;  /* 0x0000000805057812 */ /* 0x000fe200078ec0ff */
[----:B------:R-:W-:Y:S01]  /*0990*/  IMAD R4, R16, 0x200, R17 ;  /* 0x0000020010047824 */ /* 0x000fe200078e0211 */
[----:B------:R-:W-:Y:S02]  /*09a0*/  LOP3.LUT R3, R3, 0xc0, RZ, 0xc0, !PT ;  /* 0x000000c003037812 */ /* 0x000fe400078ec0ff */
[----:B------:R-:W-:-:S02]  /*09b0*/  LOP3.LUT R6, R6, R0, R5, 0x1e, !PT ;  /* 0x0000000006067212 */ /* 0x000fc400078e1e05 */
[----:B------:R-:W-:Y:S02]  /*09c0*/  SEL R0, R219, 0xffffffe0, !P4 ;  /* 0xffffffe0db007807 */ /* 0x000fe40006000000 */
[----:B------:R-:W-:Y:S01]  /*09d0*/  SHF.R.U32.HI R2, RZ, 0x3, R3 ;  /* 0x00000003ff027819 */ /* 0x000fe20000011603 */
[----:B------:R-:W-:Y:S01]  /*09e0*/  IMAD.U32 R213, R213, 0x200, R6 ;  /* 0x00000200d5d57824 */ /* 0x000fe200078e0006 */
[----:B------:R-:W-:Y:S01]  /*09f0*/  LEA R238, R238, UR4, 0x1 ;  /* 0x00000004eeee7c11 */ /* 0x000fe2000f8e08ff */
[----:B------:R-:W-:Y:S01]  /*0a00*/  IMAD.IADD R210, R210, 0x1, R0 ;  /* 0x00000001d2d27824 */ /* 0x000fe200078e0200 */
[C---:B------:R-:W-:Y:S01]  /*0a10*/  LOP3.LUT R5, R2.reuse, R3, R5, 0x1e, !PT ;  /* 0x0000000302057212 */ /* 0x040fe200078e1e05 */
[----:B------:R-:W-:Y:S01]  /*0a20*/  IMAD.U32 R0, RZ, RZ, UR10 ;  /* 0x0000000aff007e24 */ /* 0x000fe2000f8e00ff */
[----:B------:R-:W-:Y:S01]  /*0a30*/  LOP3.LUT R3, R2, R7, R3, 0x1e, !PT ;  /* 0x0000000702037212 */ /* 0x000fe200078e1e03 */
[----:B------:R-:W-:Y:S01]  /*0a40*/  IMAD.SHL.U32 R2, R18, 0x20, RZ ;  /* 0x0000002012027824 */ /* 0x000fe200078e00ff */
[----:B------:R-:W-:Y:S01]  /*0a50*/  USHF.R.S32.HI UR10, URZ, 0x1f, UR7 ;  /* 0x0000001f3f0a7899 */ /* 0x000fe20008011407 */
[----:B------:R-:W-:Y:S01]  /*0a60*/  IMAD.U32 R0, RZ, RZ, UR11 ;  /* 0x0000000bff007e24 */ /* 0x000fe2000f8e00ff */
[----:B------:R-:W-:Y:S01]  /*0a70*/  USHF.R.S32.HI UR7, URZ, 0x1f, UR6 ;  /* 0x0000001f3f077899 */ /* 0x000fe20008011406 */
[----:B------:R-:W-:Y:S01]  /*0a80*/  IMAD R220, R21, 0x200, R2 ;  /* 0x0000020015dc7824 */ /* 0x000fe200078e0202 */
[----:B------:R-:W-:Y:S01]  /*0a90*/  UIADD3 UR6, UR4, 0x9000, URZ ;  /* 0x0000900004067890 */ /* 0x000fe2000fffe03f */
[----:B------:R-:W-:Y:S01]  /*0aa0*/  IMAD.IADD R217, R2, 0x1, R3 ;  /* 0x0000000102d97824 */ /* 0x000fe200078e0203 */
[----:B------:R-:W-:Y:S01]  /*0ab0*/  LEA R213, R213, UR5, 0x1 ;  /* 0x00000005d5d57c11 */ /* 0x000fe2000f8e08ff */
[----:B------:R-:W-:Y:S01]  /*0ac0*/  IMAD.U32 R2, RZ, RZ, UR10 ;  /* 0x0000000aff027e24 */ /* 0x000fe2000f8e00ff */
[----:B------:R-:W-:Y:S01]  /*0ad0*/  SHF.R.S32.HI R249, RZ, 0x2, R249 ;  /* 0x00000002fff97819 */ /* 0x000fe200000114f9 */
[----:B------:R-:W-:Y:S01]  /*0ae0*/  IMAD.U32 R2, RZ, RZ, UR7 ;  /* 0x00000007ff027e24 */ /* 0x000fe2000f8e00ff */
[----:B------:R-:W-:Y:S01]  /*0af0*/  SEL R219, R219, 0xffffffe0, !P0 ;  /* 0xffffffe0dbdb7807 */ /* 0x000fe20004000000 */
[----:B------:R-:W-:-:S02]  /*0b00*/  VIADD R3, R250, 0x20 ;  /* 0x00000020fa037836 */ /* 0x000fc40000000000 */
[----:B------:R-:W-:Y:S01]  /*0b10*/  IMAD.IADD R220, R220, 0x1, R5 ;  /* 0x00000001dcdc7824 */ /* 0x000fe200078e0205 */
[----:B------:R-:W-:Y:S01]  /*0b20*/  LEA R5, R8, UR6, 0x1 ;  /* 0x0000000608057c11 */ /* 0x000fe2000f8e08ff */
[----:B------:R-:W-:Y:S01]  /*0b30*/  VIADD R2, R250, 0x40 ;  /* 0x00000040fa027836 */ /* 0x000fe20000000000 */
[----:B------:R1:W-:Y:S01]  /*0b40*/  STL [R1+0xc], R3 ;  /* 0x00000c0301007387 */ /* 0x0003e20000100800 */
[----:B------:R-:W-:Y:S02]  /*0b50*/  IMAD.MOV.U32 R0, RZ, RZ, 0x40 ;  /* 0x00000040ff007424 */ /* 0x000fe400078e00ff */
[----:B------:R-:W-:Y:S01]  /*0b60*/  IMAD.SHL.U32 R211, R220, 0x2, RZ ;  /* 0x00000002dcd37824 */ /* 0x000fe200078e00ff */
[----:B------:R2:W-:Y:S01]  /*0b70*/  STL [R1+0x10], R2 ;  /* 0x0000100201007387 */ /* 0x0005e20000100800 */
[----:B------:R-:W-:Y:S01]  /*0b80*/  VIADD R240, R238, 0x20 ;  /* 0x00000020eef07836 */ /* 0x000fe20000000000 */
[----:B------:R-:W-:Y:S01]  /*0b90*/  SEL R0, R0, 0xffffffc0, !P6 ;  /* 0xffffffc000007807 */ /* 0x000fe20007000000 */
[----:B------:R-:W-:Y:S01]  /*0ba0*/  @P2 VIADD R240, R238, 0xffffffe0 ;  /* 0xffffffe0eef02836 */ /* 0x000fe20000000000 */
[----:B------:R3:W-:Y:S01]  /*0bb0*/  STL [R1+0x20], R5 ;  /* 0x0000200501007387 */ /* 0x0007e20000100800 */
[----:B------:R-:W-:Y:S01]  /*0bc0*/  IADD3 R212, R211, 0x6000, R212 ;  /* 0x00006000d3d47810 */ /* 0x000fe20007ffe0d4 */
[----:B------:R-:W-:-:S02]  /*0bd0*/  IMAD.IADD R214, R213, 0x1, R214 ;  /* 0x00000001d5d67824 */ /* 0x000fc400078e02d6 */
[----:B------:R-:W-:Y:S02]  /*0be0*/  IMAD.IADD R241, R238, 0x1, R239 ;  /* 0x00000001eef17824 */ /* 0x000fe400078e02ef */
[----:B------:R-:W-:Y:S02]  /*0bf0*/  IMAD R249, R21, 0x10, R249 ;  /* 0x0000001015f97824 */ /* 0x000fe400078e02f9 */
[----:B------:R-:W-:Y:S02]  /*0c00*/  IMAD.IADD R239, R239, 0x1, R240 ;  /* 0x00000001efef7824 */ /* 0x000fe400078e02f0 */
[--C-:B------:R-:W-:Y:S02]  /*0c10*/  IMAD.IADD R216, R213, 0x1, R0.reuse ;  /* 0x00000001d5d87824 */ /* 0x100fe400078e0200 */
[----:B------:R-:W-:Y:S02]  /*0c20*/  IMAD.IADD R215, R214, 0x1, R0 ;  /* 0x00000001d6d77824 */ /* 0x000fe400078e0200 */
[----:B------:R-:W-:Y:S01]  /*0c30*/  IMAD.IADD R212, R212, 0x1, R219 ;  /* 0x00000001d4d47824 */ /* 0x000fe200078e02db */
[----:B-1----:R-:W-:Y:S01]  /*0c40*/  LEA R3, R4, UR4, 0x1 ;  /* 0x0000000404037c11 */ /* 0x002fe2000f8e08ff */
[----:B--2---:R-:W-:-:S02]  /*0c50*/  VIADD R2, R5, 0x20 ;  /* 0x0000002005027836 */ /* 0x004fc40000000000 */
[----:B------:R-:W-:-:S05]  /*0c60*/  @P1 VIADD R2, R5, 0xffffffe0 ;  /* 0xffffffe005021836 */ /* 0x000fca0000000000 */
[----:B------:R3:W-:Y:S02]  /*0c70*/  STL [R1+0x24], R2 ;  /* 0x0000240201007387 */ /* 0x0007e40000100800 */
.L_x_441:
[----:B-1----:R-:W1:Y:S01]  /*0c80*/  S2UR UR5, SR_CTAID.Y ;  /* 0x00000000000579c3 */ /* 0x002e620000002600 */
[----:B------:R-:W-:Y:S01]  /*0c90*/  ULDC.64 UR6, c[0x0][0x308] ;  /* 0x0000c20000067ab9 */ /* 0x000fe20000000a00 */
[----:B------:R-:W-:Y:S01]  /*0ca0*/  ULDC.64 UR10, c[0x0][0x300] ;  /* 0x0000c000000a7ab9 */ /* 0x000fe20000000a00 */
[----:B------:R-:W-:Y:S02]  /*0cb0*/  UISETP.NE.U32.AND UP3, UPT, UR6, URZ, UPT ;  /* 0x0000003f0600728c */ /* 0x000fe4000bf65070 */
[----:B------:R-:W-:Y:S02]  /*0cc0*/  UISETP.NE.U32.AND UP4, UPT, UR10, URZ, UPT ;  /* 0x0000003f0a00728c */ /* 0x000fe4000bf85070 */
[----:B------:R-:W-:Y:S02]  /*0cd0*/  UISETP.NE.AND.EX UP3, UPT, UR7, URZ, UPT, UP3 ;  /* 0x0000003f0700728c */ /* 0x000fe4000bf65330 */
[----:B------:R-:W-:Y:S01]  /*0ce0*/  UISETP.NE.AND.EX UP4, UPT, UR11, URZ, UPT, UP4 ;  /* 0x0000003f0b00728c */ /* 0x000fe2000bf85340 */
[----:B------:R-:W-:Y:S01]  /*0cf0*/  ULDC.64 UR12, c[0x0][0x2f0] ;  /* 0x0000bc00000c7ab9 */ /* 0x000fe20000000a00 */
[----:B------:R-:W-:-:S02]  /*0d00*/  ULDC.64 UR14, c[0x0][0x2f8] ;  /* 0x0000be00000e7ab9 */ /* 0x000fc40000000a00 */
[----:B------:R-:W-:Y:S02]  /*0d10*/  PLOP3.LUT P0, PT, PT, PT, UP3, 0x80, 0x0 ;  /* 0x000000000000781c */ /* 0x000fe40003f0f038 */
[----:B------:R-:W-:Y:S01]  /*0d20*/  PLOP3.LUT P1, PT, PT, PT, UP4, 0x80, 0x0 ;  /* 0x000000000000781c */ /* 0x000fe20003f2f048 */
[----:B-1----:R-:W-:Y:S02]  /*0d30*/  USHF.R.S32.HI UR52, URZ, 0x1f, UR5 ;  /* 0x0000001f3f347899 */ /* 0x002fe40008011405 */
[----:B------:R-:W-:Y:S02]  /*0d40*/  USHF.L.U32 UR17, UR5, 0x2, URZ ;  /* 0x0000000205117899 */ /* 0x000fe4000800063f */
[----:B------:R-:W-:Y:S02]  /*0d50*/  USHF.L.U64.HI UR5, UR5, 0x2, UR52 ;  /* 0x0000000205057899 */ /* 0x000fe40008010234 */
[----:B------:R-:W-:Y:S02]  /*0d60*/  @UP3 UIADD3 UR6, UP0, UR17, UR6, URZ ;  /* 0x0000000611063290 */ /* 0x000fe4000ff1e03f */
[----:B------:R-:W-:-:S02]  /*0d70*/  @UP4 UIADD3 UR10, UP1, UR17, UR10, URZ ;  /* 0x0000000a110a4290 */ /* 0x000fc4000ff3e03f */
[----:B------:R-:W-:Y:S02]  /*0d80*/  @UP3 UIADD3.X UR7, UR5, UR7, URZ, UP0, !UPT ;  /* 0x0000000705073290 */ /* 0x000fe400087fe43f */
[----:B------:R-:W-:Y:S01]  /*0d90*/  UIADD3 UR16, UP2, UR17, UR12, URZ ;  /* 0x0000000c11107290 */ /* 0x000fe2000ff5e03f */
[----:B--2-4-:R-:W-:Y:S01]  /*0da0*/  IMAD.U32 R4, RZ, RZ, UR6 ;  /* 0x00000006ff047e24 */ /* 0x014fe2000f8e00ff */
[----:B------:R-:W-:Y:S01]  /*0db0*/  UISETP.NE.U32.AND UP0, UPT, UR12, URZ, UPT ;  /* 0x0000003f0c00728c */ /* 0x000fe2000bf05070 */
[----:B------:R-:W-:Y:S01]  /*0dc0*/  IMAD.U32 R6, RZ, RZ, UR10 ;  /* 0x0000000aff067e24 */ /* 0x000fe2000f8e00ff */
[----:B------:R-:W-:Y:S01]  /*0dd0*/  @UP4 UIADD3.X UR11, UR5, UR11, URZ, UP1, !UPT ;  /* 0x0000000b050b4290 */ /* 0x000fe20008ffe43f */
[----:B---3--:R-:W-:Y:S01]  /*0de0*/  IMAD.U32 R5, RZ, RZ, UR7 ;  /* 0x00000007ff057e24 */ /* 0x008fe2000f8e00ff */
[----:B------:R-:W-:Y:S02]  /*0df0*/  UIADD3.X UR12, UR5, UR13, URZ, UP2, !UPT ;  /* 0x0000000d050c7290 */ /* 0x000fe400097fe43f */
[----:B------:R-:W-:-:S02]  /*0e00*/  UISETP.NE.AND.EX UP0, UPT, UR13, URZ, UPT, UP0 ;  /* 0x0000003f0d00728c */ /* 0x000fc4000bf05300 */
[----:B------:R-:W-:Y:S01]  /*0e10*/  IMAD.U32 R7, RZ, RZ, UR11 ;  /* 0x0000000bff077e24 */ /* 0x000fe2000f8e00ff */
[----:B------:R-:W-:Y:S01]  /*0e20*/  ULDC.U8 UR13, c[0x0][0x3c2] ;  /* 0x0000f080000d7ab9 */ /* 0x000fe20000000000 */
[----:B------:R-:W-:Y:S02]  /*0e30*/  UISETP.EQ.U32.AND UP4, UPT, UR14, URZ, UPT ;  /* 0x0000003f0e00728c */ /* 0x000fe4000bf82070 */
[----:B------:R-:W-:Y:S01]  /*0e40*/  UISETP.NE.AND UP2, UPT, UR13, URZ, UPT ;  /* 0x0000003f0d00728c */ /* 0x000fe2000bf45270 */
[----:B------:R-:W-:Y:S01]  /*0e50*/  PLOP3.LUT P3, PT, PT, PT, UP0, 0x80, 0x0 ;  /* 0x000000000000781c */ /* 0x000fe20003f6f008 */
[----:B------:R-:W2:Y:S02]  /*0e60*/  @P1 LDG.E R8, desc[UR8][R6.64] ;  /* 0x0000000806081981 */ /* 0x000ea4000c1e1900 */
[----:B------:R-:W-:Y:S02]  /*0e70*/  UISETP.EQ.OR.EX UP4, UPT, UR15, URZ, !UP2, UP4 ;  /* 0x0000003f0f00728c */ /* 0x000fe4000d782740 */
        /* <DEDUP_REMOVED lines=36> */
.L_x_398:
        /* <DEDUP_REMOVED lines=8> */
[----:B------:R-:W-:Y:S01]  /*1140*/  ULDC.64 UR6, c[0x0][0x228] ;  /* 0x00008a0000067ab9 */ /* 0x000fe20000000a00 */
[----:B------:R-:W-:Y:S01]  /*1150*/  ULDC.64 UR10, c[0x0][0x488] ;  /* 0x00012200000a7ab9 */ /* 0x000fe20000000a00 */
[----:B------:R-:W-:Y:S01]  /*1160*/  UISETP.NE.AND UP1, UPT, UR60, -0x1, UPT ;  /* 0xffffffff3c00788c */ /* 0x000fe2000bf25270 */
[----:B------:R-:W-:-:S03]  /*1170*/  ULDC UR37, c[0x0][0x2d4] ;  /* 0x0000b50000257ab9 */ /* 0x000fc60000000800 */
[----:B------:R-:W2:Y:S01]  /*1180*/  S2UR UR43, SR_CTAID.Y ;  /* 0x00000000002b79c3 */ /* 0x000ea20000002600 */
[----:B------:R-:W-:Y:S01]  /*1190*/  ULDC.64 UR34, c[0x0][0x240] ;  /* 0x0000900000227ab9 */ /* 0x000fe20000000a00 */
[----:B------:R-:W-:Y:S01]  /*11a0*/  USHF.R.S32.HI UR33, URZ, 0x1f, UR37 ;  /* 0x0000001f3f217899 */ /* 0x000fe20008011425 */
[----:B------:R-:W-:Y:S01]  /*11b0*/  ULDC UR54, c[0x0][0x2dc] ;  /* 0x0000b70000367ab9 */ /* 0x000fe20000000800 */
[----:B------:R-:W-:Y:S01]  /*11c0*/  ULDC UR53, c[0x0][0x270] ;  /* 0x00009c0000357ab9 */ /* 0x000fe20000000800 */
[----:B------:R-:W-:Y:S01]  /*11d0*/  ULDC.U8 UR31, c[0x0][0x3d8] ;  /* 0x0000f600001f7ab9 */ /* 0x000fe20000000000 */
[----:B------:R-:W-:Y:S02]  /*11e0*/  UIMAD UR17, UR12, UR35, URZ ;  /* 0x000000230c1172a4 */ /* 0x000fe4000f8e023f */
[----:B------:R-:W3:Y:S01]  /*11f0*/  S2UR UR14, SR_CTAID.X ;  /* 0x00000000000e79c3 */ /* 0x000ee20000002500 */
[----:B------:R-:W-:Y:S01]  /*1200*/  @UP1 ULDC.64 UR24, c[0x0][0x248] ;  /* 0x0000920000181ab9 */ /* 0x000fe20000000a00 */
[----:B------:R-:W-:Y:S01]  /*1210*/  ULDC.U8 UR26, c[0x0][0x480] ;  /* 0x00012000001a7ab9 */ /* 0x000fe20000000000 */
[----:B------:R-:W-:-:S02]  /*1220*/  UISETP.NE.AND UP3, UPT, UR31, URZ, UPT ;  /* 0x0000003f1f00728c */ /* 0x000fc4000bf65270 */
[----:B------:R-:W-:Y:S01]  /*1230*/  UISETP.NE.AND UP4, UPT, UR26, URZ, UPT ;  /* 0x0000003f1a00728c */ /* 0x000fe2000bf85270 */
[----:B------:R-:W-:Y:S01]  /*1240*/  ULDC UR42, c[0x0][0x2c4] ;  /* 0x0000b100002a7ab9 */ /* 0x000fe20000000800 */
[----:B-1----:R-:W-:Y:S01]  /*1250*/  IABS R6, R7 ;  /* 0x0000000700067213 */ /* 0x002fe20000000000 */
[----:B------:R-:W1:Y:S01]  /*1260*/  S2UR UR46, SR_CTAID.Z ;  /* 0x00000000002e79c3 */ /* 0x000e620000002700 */
[----:B------:R-:W-:Y:S01]  /*1270*/  ISETP.NE.AND P3, PT, R7, RZ, PT ;  /* 0x000000ff0700720c */ /* 0x000fe20003f65270 */
[----:B------:R-:W-:Y:S01]  /*1280*/  USHF.R.S32.HI UR30, URZ, 0x1f, UR59 ;  /* 0x0000001f3f1e7899 */ /* 0x000fe2000801143b */
[----:B------:R-:W4:Y:S01]  /*1290*/  I2F.RP R4, R6 ;  /* 0x0000000600047306 */ /* 0x000f220000209400 */
[----:B--2---:R-:W-:Y:S02]  /*12a0*/  UIMAD.WIDE.U32 UR18, UR43, UR6, URZ ;  /* 0x000000062b1272a5 */ /* 0x004fe4000f8e003f */
[----:B------:R-:W-:Y:S02]  /*12b0*/  UIMAD UR6, UR52, UR6, URZ ;  /* 0x00000006340672a4 */ /* 0x000fe4000f8e023f */
[----:B------:R-:W-:-:S02]  /*12c0*/  USHF.L.U64.HI UR20, UR43, 0x7, UR52 ;  /* 0x000000072b147899 */ /* 0x000fc40008010234 */
[----:B------:R-:W-:Y:S02]  /*12d0*/  UIMAD UR13, UR43, UR7, UR6 ;  /* 0x000000072b0d72a4 */ /* 0x000fe4000f8e0206 */
[----:B---3--:R-:W-:Y:S01]  /*12e0*/  UIMAD.WIDE.U32 UR22, UR14, UR10, URZ ;  /* 0x0000000a0e1672a5 */ /* 0x008fe2000f8e003f */
[----:B------:R-:W-:Y:S01]  /*12f0*/  @!UP2 ULDC.64 UR6, c[0x0][0x418] ;  /* 0x000106000006aab9 */ /* 0x000fe20000000a00 */
[----:B----4-:R-:W2:Y:S02]  /*1300*/  MUFU.RCP R4, R4 ;  /* 0x0000000400047308 */ /* 0x010ea40000001000 */
[----:B------:R-:W-:Y:S01]  /*1310*/  UIMAD UR36, UR14, UR11, UR23 ;  /* 0x0000000b0e2472a4 */ /* 0x000fe2000f8e0217 */
[----:B------:R-:W3:Y:S01]  /*1320*/  S2UR UR14, SR_CTAID.Y ;  /* 0x00000000000e79c3 */ /* 0x000ee20000002600 */
[----:B------:R-:W-:Y:S01]  /*1330*/  @!UP2 UIMAD.WIDE.U32 UR38, UR43, UR6, URZ ;  /* 0x000000062b26a2a5 */ /* 0x000fe2000f8e003f */
[----:B------:R-:W-:Y:S01]  /*1340*/  @UP2 ULDC.64 UR10, c[0x0][0x420] ;  /* 0x00010800000a2ab9 */ /* 0x000fe20000000a00 */
[----:B-1----:R-:W-:Y:S01]  /*1350*/  IABS R2, UR46 ;  /* 0x0000002e00027c13 */ /* 0x002fe20008000000 */
[----:B------:R-:W-:-:S02]  /*1360*/  @UP2 UIMAD.WIDE.U32 UR40, UR12, UR10, URZ ;  /* 0x0000000a0c2822a5 */ /* 0x000fc4000f8e003f */
[----:B------:R-:W-:Y:S02]  /*1370*/  @!UP2 UIMAD UR10, UR52, UR6, URZ ;  /* 0x00000006340aa2a4 */ /* 0x000fe4000f8e023f */
[----:B------:R-:W-:Y:S02]  /*1380*/  UIADD3 UR6, UR16, 0x3f, URZ ;  /* 0x0000003f10067890 */ /* 0x000fe4000fffe03f */
[----:B------:R-:W-:Y:S02]  /*1390*/  @!UP2 UIMAD UR21, UR43, UR7, UR10 ;  /* 0x000000072b15a2a4 */ /* 0x000fe4000f8e020a */
[----:B------:R-:W-:Y:S01]  /*13a0*/  UIADD3 UR7, UR16, 0x80, UR59 ;  /* 0x0000008010077890 */ /* 0x000fe2000fffe03b */
[----:B--2---:R-:W-:Y:S01]  /*13b0*/  VIADD R4, R4, 0xffffffe ;  /* 0x0ffffffe04047836 */ /* 0x004fe20000000000 */
[----:B------:R-:W-:Y:S01]  /*13c0*/  @UP2 UIMAD UR45, UR12, UR11, UR41 ;  /* 0x0000000b0c2d22a4 */ /* 0x000fe2000f8e0229 */
[----:B------:R-:W-:Y:S02]  /*13d0*/  ULDC UR10, c[0x0][0x394] ;  /* 0x0000e500000a7ab9 */ /* 0x000fe40000000800 */
[----:B------:R-:W1:Y:S01]  /*13e0*/  F2I.FTZ.U32.TRUNC.NTZ R5, R4 ;  /* 0x0000000400057305 */ /* 0x000e62000021f000 */
[----:B------:R-:W-:-:S02]  /*13f0*/  USHF.R.S32.HI UR11, URZ, 0x1f, UR6 ;  /* 0x0000001f3f0b7899 */ /* 0x000fc40008011406 */
[----:B------:R-:W-:Y:S02]  /*1400*/  UIADD3 UR7, UR7, UR10, -UR5 ;  /* 0x0000000a07077290 */ /* 0x000fe4000fffe805 */
[----:B------:R-:W-:Y:S02]  /*1410*/  @UP1 UIADD3 UR10, UR58, UR60, URZ ;  /* 0x0000003c3a0a1290 */ /* 0x000fe4000fffe03f */
[----:B------:R-:W-:Y:S02]  /*1420*/  ULEA.HI UR27, UR11, UR6, URZ, 0x6 ;  /* 0x000000060b1b7291 */ /* 0x000fe4000f8f303f */
[----:B------:R-:W-:Y:S02]  /*1430*/  UIADD3 UR11, UR7, 0x3f, URZ ;  /* 0x0000003f070b7890 */ /* 0x000fe4000fffe03f */
[----:B------:R-:W-:Y:S02]  /*1440*/  @UP1 UIMAD.WIDE.U32 UR6, UR10, UR24, URZ ;  /* 0x000000180a0612a5 */ /* 0x000fe4000f8e003f */
[----:B------:R-:W-:Y:S01]  /*1450*/  @UP1 UIMAD UR10, UR10, UR25, URZ ;  /* 0x000000190a0a12a4 */ /* 0x000fe2000f8e023f */
[----:B-1----:R-:W-:Y:S01]  /*1460*/  IMAD.MOV R0, RZ, RZ, -R5 ;  /* 0x000000ffff007224 */ /* 0x002fe200078e0a05 */
[----:B---3--:R-:W-:Y:S01]  /*1470*/  USHF.L.U32 UR14, UR14, 0x7, URZ ;  /* 0x000000070e0e7899 */ /* 0x008fe2000800063f */
[----:B------:R-:W-:Y:S01]  /*1480*/  IMAD.MOV.U32 R4, RZ, RZ, RZ ;  /* 0x000000ffff047224 */ /* 0x000fe200078e00ff */
[----:B------:R-:W-:Y:S01]  /*1490*/  @UP1 UIADD3 UR32, UR7, UR10, URZ ;  /* 0x0000000a07201290 */ /* 0x000fe2000fffe03f */
[----:B------:R-:W-:Y:S01]  /*14a0*/  IMAD R0, R0, R6, RZ ;  /* 0x0000000600007224 */ /* 0x000fe200078e02ff */
[----:B------:R-:W-:-:S02]  /*14b0*/  USHF.R.S32.HI UR10, URZ, 0x1f, UR11 ;  /* 0x0000001f3f0a7899 */ /* 0x000fc4000801140b */
[----:B------:R-:W-:Y:S01]  /*14c0*/  USEL UR28, UR14, URZ, UP0 ;  /* 0x0000003f0e1c7287 */ /* 0x000fe20008000000 */
[----:B------:R-:W-:Y:S01]  /*14d0*/  IMAD.HI.U32 R0, R5, R0, R4 ;  /* 0x0000000005007227 */ /* 0x000fe200078e0004 */
[----:B------:R-:W-:Y:S02]  /*14e0*/  UIADD3 UR44, UR19, UR13, URZ ;  /* 0x0000000d132c7290 */ /* 0x000fe4000fffe03f */
[----:B------:R-:W-:Y:S01]  /*14f0*/  UIMAD.WIDE.U32 UR14, UR12, UR34, URZ ;  /* 0x000000220c0e72a5 */ /* 0x000fe2000f8e003f */
[----:B------:R-:W-:Y:S02]  /*1500*/  @UP1 UMOV UR29, UR6 ;  /* 0x00000006001d1c82 */ /* 0x000fe40008000000 */
[----:B------:R-:W-:Y:S01]  /*1510*/  IMAD.HI.U32 R0, R0, R2, RZ ;  /* 0x0000000200007227 */ /* 0x000fe200078e00ff */
[----:B------:R-:W-:Y:S02]  /*1520*/  ULEA.HI UR19, UR10, UR11, URZ, 0x6 ;  /* 0x0000000b0a137291 */ /* 0x000fe4000f8f303f */
[----:B------:R-:W-:-:S02]  /*1530*/  UIMAD.WIDE UR6, UR54, UR53, URZ ;  /* 0x00000035360672a5 */ /* 0x000fc4000f8e023f */
[----:B------:R-:W-:Y:S01]  /*1540*/  IADD3 R4, -R0, RZ, RZ ;  /* 0x000000ff00047210 */ /* 0x000fe20007ffe1ff */
[----:B------:R-:W-:Y:S02]  /*1550*/  UIMAD.WIDE.U32 UR10, UR43, UR37, URZ ;  /* 0x000000252b0a72a5 */ /* 0x000fe4000f8e003f */
[----:B------:R-:W-:Y:S02]  /*1560*/  UIMAD UR13, UR33, UR43, URZ ;  /* 0x0000002b210d72a4 */ /* 0x000fe4000f8e023f */
[C---:B------:R-:W-:Y:S01]  /*1570*/  IMAD R2, R6.reuse, R4, R2 ;  /* 0x0000000406027224 */ /* 0x040fe200078e0202 */
[----:B------:R-:W-:Y:S02]  /*1580*/  USEL UR51, UR18, UR14, !UP2 ;  /* 0x0000000e12337287 */ /* 0x000fe4000d000000 */
[----:B------:R-:W-:Y:S02]  /*1590*/  USEL UR26, UR20, URZ, UP0 ;  /* 0x0000003f141a7287 */ /* 0x000fe40008000000 */
[----:B------:R-:W-:Y:S01]  /*15a0*/  @UP2 UIADD3 UR44, UR15, UR17, URZ ;  /* 0x000000110f2c2290 */ /* 0x000fe2000fffe03f */
[----:B------:R-:W-:Y:S01]  /*15b0*/  ISETP.GT.U32.AND P1, PT, R6, R2, PT ;  /* 0x000000020600720c */ /* 0x000fe20003f24070 */
[----:B------:R-:W-:-:S02]  /*15c0*/  UIMAD.WIDE.U32 UR14, UR6, UR10, URZ ;  /* 0x0000000a060e72a5 */ /* 0x000fc4000f8e003f */
[----:B------:R-:W-:Y:S02]  /*15d0*/  UIMAD UR20, UR7, UR10, URZ ;  /* 0x0000000a071472a4 */ /* 0x000fe4000f8e023f */
[----:B------:R-:W-:Y:S02]  /*15e0*/  UIMAD UR10, UR52, UR37, UR13 ;  /* 0x00000025340a72a4 */ /* 0x000fe4000f8e020d */
[----:B------:R-:W-:Y:S02]  /*15f0*/  @UP3 UIMAD UR18, UR43, UR42, URZ ;  /* 0x0000002a2b1232a4 */ /* 0x000fe4000f8e023f */
[----:B------:R-:W-:Y:S02]  /*1600*/  UIADD3 UR17, UR11, UR10, URZ ;  /* 0x0000000a0b117290 */ /* 0x000fe4000fffe03f */
[----:B------:R-:W-:Y:S02]  /*1610*/  USHF.R.S32.HI UR11, URZ, 0x6, UR27 ;  /* 0x000000063f0b7899 */ /* 0x000fe4000801141b */
[----:B------:R-:W-:Y:S01]  /*1620*/  USHF.R.S32.HI UR10, URZ, 0x6, UR19 ;  /* 0x000000063f0a7899 */ /* 0x000fe20008011413 */
[----:B------:R-:W-:Y:S01]  /*1630*/  @!P1 IMAD.IADD R2, R2, 0x1, -R6 ;  /* 0x0000000102029824 */ /* 0x000fe200078e0a06 */
[----:B------:R-:W-:Y:S01]  /*1640*/  @UP3 USEL UR18, UR18, UR12, !UP2 ;  /* 0x0000000c12123287 */ /* 0x000fe2000d000000 */
[----:B------:R-:W-:Y:S01]  /*1650*/  @!P1 VIADD R0, R0, 0x1 ;  /* 0x0000000100009836 */ /* 0x000fe20000000000 */
[----:B------:R-:W-:Y:S01]  /*1660*/  UISETP.LT.AND UP0, UPT, UR11, UR10, UPT ;  /* 0x0000000a0b00728c */ /* 0x000fe2000bf01270 */
[----:B------:R-:W-:Y:S01]  /*1670*/  PLOP3.LUT P1, PT, PT, PT, UP1, 0x80, 0x0 ;  /* 0x000000000000781c */ /* 0x000fe20003f2f018 */
[----:B------:R-:W-:Y:S01]  /*1680*/  @UP3 ULDC UR13, c[0x0][0x2e4] ;  /* 0x0000b900000d3ab9 */ /* 0x000fe20000000800 */
[----:B------:R-:W-:Y:S01]  /*1690*/  ISETP.GE.U32.AND P0, PT, R2, R6, PT ;  /* 0x000000060200720c */ /* 0x000fe20003f06070 */
[----:B------:R-:W-:Y:S01]  /*16a0*/  USEL UR33, UR11, UR10, UP0 ;  /* 0x0000000a0b217287 */ /* 0x000fe20008000000 */
[----:B------:R-:W-:Y:S01]  /*16b0*/  LOP3.LUT R2, R7, UR46, RZ, 0x3c, !PT ;  /* 0x0000002e07027c12 */ /* 0x000fe2000f8e3cff */
[----:B------:R-:W-:-:S02]  /*16c0*/  @UP3 UIMAD UR27, UR46, UR13, UR18 ;  /* 0x0000000d2e1b32a4 */ /* 0x000fc4000f8e0212 */
[----:B------:R-:W-:Y:S01]  /*16d0*/  UIMAD UR13, UR6, UR17, UR20 ;  /* 0x00000011060d72a4 */ /* 0x000fe2000f8e0214 */
[----:B------:R-:W-:Y:S01]  /*16e0*/  ISETP.GE.AND P2, PT, R2, RZ, PT ;  /* 0x000000ff0200720c */ /* 0x000fe20003f46270 */
[----:B------:R-:W-:Y:S02]  /*16f0*/  UIMAD.WIDE.U32 UR10, UR6, UR12, URZ ;  /* 0x0000000c060a72a5 */ /* 0x000fe4000f8e003f */
[----:B------:R-:W-:Y:S02]  /*1700*/  ULEA UR17, UR33, 0xffffffc0, 0x6 ;  /* 0xffffffc021117891 */ /* 0x000fe4000f8e303f */
[----:B------:R-:W-:Y:S02]  /*1710*/  @!UP3 UIMAD UR19, UR43, UR53, UR46 ;  /* 0x000000352b13b2a4 */ /* 0x000fe4000f8e022e */
[----:B------:R-:W-:Y:S01]  /*1720*/  USEL UR50, UR14, UR10, !UP2 ;  /* 0x0000000a0e327287 */ /* 0x000fe2000d000000 */
[----:B------:R-:W-:Y:S01]  /*1730*/  @P0 IADD3 R0, R0, 0x1, RZ ;  /* 0x0000000100000810 */ /* 0x000fe20007ffe0ff */
[----:B------:R-:W-:Y:S01]  /*1740*/  UIADD3 UR43, UR15, UR13, URZ ;  /* 0x0000000d0f2b7290 */ /* 0x000fe2000fffe03f */
[----:B------:R-:W-:Y:S01]  /*1750*/  PLOP3.LUT P0, PT, PT, PT, UP3, 0x80, 0x0 ;  /* 0x000000000000781c */ /* 0x000fe20003f0f038 */
[----:B------:R-:W-:-:S02]  /*1760*/  USHF.R.S32.HI UR15, URZ, 0x1f, UR17 ;  /* 0x0000001f3f0f7899 */ /* 0x000fc40008011411 */
[----:B------:R-:W-:Y:S01]  /*1770*/  UIADD3 UR10, UP0, UR17, UR28, URZ ;  /* 0x0000001c110a7290 */ /* 0x000fe2000ff1e03f */
[----:B------:R-:W-:Y:S01]  /*1780*/  IMAD.MOV.U32 R14, RZ, RZ, R0 ;  /* 0x000000ffff0e7224 */ /* 0x000fe200078e0000 */
[----:B------:R-:W-:Y:S02]  /*1790*/  UIMAD UR13, UR7, UR12, URZ ;  /* 0x0000000c070d72a4 */ /* 0x000fe4000f8e023f */
[----:B------:R-:W-:Y:S02]  /*17a0*/  UIADD3.X UR14, UR15, UR26, URZ, UP0, !UPT ;  /* 0x0000001a0f0e7290 */ /* 0x000fe400087fe43f */
[----:B------:R-:W-:Y:S01]  /*17b0*/  UIMAD UR7, UR7, UR10, URZ ;  /* 0x0000000a070772a4 */ /* 0x000fe2000f8e023f */
[----:B------:R-:W-:Y:S01]  /*17c0*/  @!P2 IADD3 R14, -R14, RZ, RZ ;  /* 0x000000ff0e0ea210 */ /* 0x000fe20007ffe1ff */
[----:B------:R-:W-:Y:S01]  /*17d0*/  @UP1 UIADD3 UR23, UR58, UR60, URZ ;  /* 0x0000003c3a171290 */ /* 0x000fe2000fffe03f */
[----:B------:R-:W-:Y:S01]  /*17e0*/  @!P3 LOP3.LUT R14, RZ, R7, RZ, 0x33, !PT ;  /* 0x00000007ff0eb212 */ /* 0x000fe200078e33ff */
[----:B------:R-:W-:-:S02]  /*17f0*/  @!UP2 UIADD3 UR45, UR39, UR21, URZ ;  /* 0x00000015272da290 */ /* 0x000fc4000fffe03f */
[----:B------:R-:W-:Y:S01]  /*1800*/  @!UP3 UIMAD UR27, UR19, UR42, URZ ;  /* 0x0000002a131bb2a4 */ /* 0x000fe2000f8e023f */
[----:B------:R-:W-:Y:S01]  /*1810*/  @UP1 ULDC.64 UR20, c[0x0][0x250] ;  /* 0x0000940000141ab9 */ /* 0x000fe20000000a00 */
[----:B------:R-:W-:Y:S02]  /*1820*/  UIMAD.WIDE.U32 UR18, UR6, UR10, URZ ;  /* 0x0000000a061272a5 */ /* 0x000fe4000f8e003f */
[----:B------:R-:W-:Y:S02]  /*1830*/  UIMAD UR10, UR6, UR14, UR7 ;  /* 0x0000000e060a72a4 */ /* 0x000fe4000f8e0207 */
[----:B------:R-:W-:Y:S02]  /*1840*/  @UP1 UIMAD.WIDE.U32 UR6, UR23, UR20, URZ ;  /* 0x00000014170612a5 */ /* 0x000fe4000f8e003f */
[----:B------:R-:W-:Y:S02]  /*1850*/  @UP2 UIADD3 UR43, UR11, UR13, URZ ;  /* 0x0000000d0b2b2290 */ /* 0x000fe4000fffe03f */
[----:B------:R-:W-:-:S02]  /*1860*/  UIMAD UR31, UR46, UR54, URZ ;  /* 0x000000362e1f72a4 */ /* 0x000fc4000f8e023f */
[----:B------:R-:W-:Y:S02]  /*1870*/  @UP1 UIMAD UR11, UR23, UR21, URZ ;  /* 0x00000015170b12a4 */ /* 0x000fe4000f8e023f */
[----:B------:R-:W-:Y:S02]  /*1880*/  USEL UR48, UR36, URZ, UP4 ;  /* 0x0000003f24307287 */ /* 0x000fe4000a000000 */
[----:B------:R-:W-:Y:S02]  /*1890*/  USHF.R.S32.HI UR47, URZ, 0x1f, UR31 ;  /* 0x0000001f3f2f7899 */ /* 0x000fe4000801141f */
[----:B------:R-:W-:Y:S02]  /*18a0*/  USEL UR49, UR22, URZ, UP4 ;  /* 0x0000003f16317287 */ /* 0x000fe4000a000000 */
[----:B------:R-:W-:Y:S02]  /*18b0*/  @UP1 UIADD3 UR42, UR7, UR11, URZ ;  /* 0x0000000b072a1290 */ /* 0x000fe4000fffe03f */
[----:B------:R-:W-:Y:S01]  /*18c0*/  UIADD3 UR46, UR19, UR10, URZ ;  /* 0x0000000a132e7290 */ /* 0x000fe2000fffe03f */
[----:B------:R-:W-:Y:S01]  /*18d0*/  @UP1 UMOV UR36, UR6 ;  /* 0x0000000600241c82 */ /* 0x000fe20008000000 */
[----:B------:R-:W-:Y:S10]  /*18e0*/  @P1 BRA `(.L_x_400) ;  /* 0x0000000000341947 */ /* 0x000ff40003800000 */
[----:B------:R-:W1:Y:S01]  /*18f0*/  S2UR UR13, SR_CTAID.Y ;  /* 0x00000000000d79c3 */ /* 0x000e620000002600 */
[----:B------:R-:W-:Y:S01]  /*1900*/  USHF.R.S32.HI UR6, URZ, 0x1f, UR58 ;  /* 0x0000001f3f067899 */ /* 0x000fe2000801143a */
[----:B------:R-:W-:-:S03]  /*1910*/  ULDC.64 UR24, c[0x0][0x248] ;  /* 0x0000920000187ab9 */ /* 0x000fc60000000a00 */
[----:B------:R-:W-:Y:S02]  /*1920*/  UIMAD UR10, UR6, UR24, URZ ;  /* 0x00000018060a72a4 */ /* 0x000fe4000f8e023f */
[----:B------:R-:W-:Y:S02]  /*1930*/  UIMAD.WIDE.U32 UR6, UR58, UR24, URZ ;  /* 0x000000183a0672a5 */ /* 0x000fe4000f8e003f */
[----:B------:R-:W-:-:S04]  /*1940*/  UIMAD UR10, UR58, UR25, UR10 ;  /* 0x000000193a0a72a4 */ /* 0x000fc8000f8e020a */
[----:B------:R-:W-:-:S03]  /*1950*/  UIADD3 UR7, UR7, UR10, URZ ;  /* 0x0000000a07077290 */ /* 0x000fc6000fffe03f */
[----:B------:R-:W-:Y:S02]  /*1960*/  ULDC.64 UR10, c[0x0][0x230] ;  /* 0x00008c00000a7ab9 */ /* 0x000fe40000000a00 */
[----:B-1----:R-:W-:Y:S02]  /*1970*/  UIMAD.WIDE.U32 UR6, UR13, UR10, UR6 ;  /* 0x0000000a0d0672a5 */ /* 0x002fe4000f8e0006 */
[----:B------:R-:W-:-:S04]  /*1980*/  UIMAD UR10, UR52, UR10, URZ ;  /* 0x0000000a340a72a4 */ /* 0x000fc8000f8e023f */
[----:B------:R-:W-:Y:S01]  /*1990*/  UIMAD UR10, UR13, UR11, UR10 ;  /* 0x0000000b0d0a72a4 */ /* 0x000fe2000f8e020a */
[----:B------:R-:W-:-:S03]  /*19a0*/  UMOV UR29, UR6 ;  /* 0x00000006001d7c82 */ /* 0x000fc60008000000 */
[----:B------:R-:W-:-:S12]  /*19b0*/  UIADD3 UR32, UR7, UR10, URZ ;  /* 0x0000000a07207290 */ /* 0x000fd8000fffe03f */
.L_x_400:
[----:B------:R-:W-:Y:S05]  /*19c0*/  @P1 BRA `(.L_x_401) ;  /* 0x0000000000341947 */ /* 0x000fea0003800000 */
        /* <DEDUP_REMOVED lines=13> */
.L_x_401:
[----:B------:R-:W-:Y:S01]  /*1aa0*/  @UP2 UMOV UR10, UR40 ;  /* 0x00000028000a2c82 */ /* 0x000fe20008000000 */
[----:B------:R-:W-:Y:S01]  /*1ab0*/  @!UP2 UMOV UR10, UR38 ;  /* 0x00000026000aac82 */ /* 0x000fe20008000000 */
[----:B------:R-:W-:Y:S01]  /*1ac0*/  SHF.R.S32.HI R15, RZ, 0x1f, R14 ;  /* 0x0000001fff0f7819 */ /* 0x000fe2000001140e */
[----:B------:R-:W-:Y:S06]  /*1ad0*/  @!P0 BRA `(.L_x_402) ;  /* 0x0000000000248947 */ /* 0x000fec0003800000 */
[----:B------:R-:W1:Y:S01]  /*1ae0*/  S2UR UR13, SR_CTAID.Y ;  /* 0x00000000000d79c3 */ /* 0x000e620000002600 */
[----:B------:R-:W-:Y:S01]  /*1af0*/  ULDC UR6, c[0x0][0x2c0] ;  /* 0x0000b00000067ab9 */ /* 0x000fe20000000800 */
[----:B------:R-:W-:Y:S02]  /*1b00*/  ULDC UR7, c[0x0][0x2e4] ;  /* 0x0000b90000077ab9 */ /* 0x000fe40000000800 */
[----:B------:R-:W-:-:S04]  /*1b10*/  ULEA UR7, UR6, UR7, 0x7 ;  /* 0x0000000706077291 */ /* 0x000fc8000f8e383f */
[----:B------:R-:W2:Y:S01]  /*1b20*/  S2UR UR11, SR_CTAID.Z ;  /* 0x00000000000b79c3 */ /* 0x000ea20000002700 */
[----:B-1----:R-:W-:-:S04]  /*1b30*/  @!UP2 UIMAD UR12, UR13, UR37, URZ ;  /* 0x000000250d0ca2a4 */ /* 0x002fc8000f8e023f */
[----:B------:R-:W-:-:S04]  /*1b40*/  ULEA UR6, UR13, UR12, 0x7 ;  /* 0x0000000c0d067291 */ /* 0x000fc8000f8e383f */
[----:B--2---:R-:W-:Y:S01]  /*1b50*/  UIMAD UR6, UR7, UR11, UR6 ;  /* 0x0000000b070672a4 */ /* 0x004fe2000f8e0206 */
[----:B------:R-:W-:Y:S11]  /*1b60*/  BRA `(.L_x_403) ;  /* 0x0000000000107947 */ /* 0x000ff60003800000 */
.L_x_402:
[----:B------:R-:W-:Y:S08]  /*1b70*/  S2UR UR7, SR_CTAID.Z ;  /* 0x00000000000779c3 */ /* 0x000ff00000002700 */
[----:B------:R-:W1:Y:S02]  /*1b80*/  S2UR UR6, SR_CTAID.Y ;  /* 0x00000000000679c3 */ /* 0x000e640000002600 */
[----:B-1----:R-:W-:-:S04]  /*1b90*/  UIMAD UR6, UR6, UR53, UR7 ;  /* 0x00000035060672a4 */ /* 0x002fc8000f8e0207 */
[----:B------:R-:W-:-:S12]  /*1ba0*/  UIMAD UR6, UR6, UR37, URZ ;  /* 0x00000025060672a4 */ /* 0x000fd8000f8e023f */
.L_x_403:
[----:B------:R-:W1:Y:S01]  /*1bb0*/  S2R R18, SR_TID.X ;  /* 0x0000000000127919 */ /* 0x000e620000002100 */
[----:B------:R-:W2:Y:S01]  /*1bc0*/  S2UR UR14, SR_CTAID.Z ;  /* 0x00000000000e79c3 */ /* 0x000ea20000002700 */
[----:B------:R-:W-:Y:S01]  /*1bd0*/  UIADD3 UR11, UR17, UR6, URZ ;  /* 0x00000006110b7290 */ /* 0x000fe2000fffe03f */
[----:B------:R-:W-:Y:S01]  /*1be0*/  SHF.R.S32.HI R251, RZ, 0x1f, R250 ;  /* 0x0000001ffffb7819 */ /* 0x000fe200000114fa */
[----:B------:R-:W-:Y:S01]  /*1bf0*/  ULDC.64 UR22, c[0x0][0x478] ;  /* 0x00011e0000167ab9 */ /* 0x000fe20000000a00 */
[----:B------:R-:W-:Y:S01]  /*1c00*/  UIADD3 UR37, UR17, UR27, URZ ;  /* 0x0000001b11257290 */ /* 0x000fe2000fffe03f */
[----:B------:R-:W-:Y:S01]  /*1c10*/  BSSY B1, `(.L_x_399) ;  /* 0x00008e5000017945 */ /* 0x000fe20003800000 */
[----:B------:R-:W-:Y:S02]  /*1c20*/  UIMAD.WIDE UR22, UR11, 0x4, UR22 ;  /* 0x000000040b1678a5 */ /* 0x000fe4000f8e0216 */
[----:B------:R-:W3:Y:S01]  /*1c30*/  S2UR UR39, SR_CTAID.Z ;  /* 0x00000000002779c3 */ /* 0x000ee20000002700 */
[----:B------:R-:W-:-:S02]  /*1c40*/  UIMAD UR7, UR54, UR53, URZ ;  /* 0x00000035360772a4 */ /* 0x000fc4000f8e023f */
[----:B------:R-:W-:Y:S01]  /*1c50*/  UIADD3 UR26, -UR5, UR16, UR59 ;  /* 0x00000010051a7290 */ /* 0x000fe2000fffe13b */
[----:B------:R-:W-:Y:S01]  /*1c60*/  ULDC UR38, c[0x0][0x398] ;  /* 0x0000e60000267ab9 */ /* 0x000fe20000000800 */
[----:B------:R-:W-:Y:S01]  /*1c70*/  USHF.L.U32 UR12, UR7, 0x6, URZ ;  /* 0x00000006070c7899 */ /* 0x000fe2000800063f */
[----:B------:R-:W-:Y:S01]  /*1c80*/  ULDC.64 UR40, c[0x0][0x2b0] ;  /* 0x0000ac0000287ab9 */ /* 0x000fe20000000a00 */
[----:B------:R-:W-:Y:S02]  /*1c90*/  UIADD3 UR6, UR33, -0x1, URZ ;  /* 0xffffffff21067890 */ /* 0x000fe4000fffe03f */
[----:B------:R-:W-:-:S03]  /*1ca0*/  UIADD3 UR31, UP2, UP0, UR18, UR12, UR31 ;  /* 0x0000000c121f7290 */ /* 0x000fc6000f85e01f */
[----:B------:R-:W-:Y:S01]  /*1cb0*/  ULDC.64 UR18, c[0x0][0x258] ;  /* 0x0000960000127ab9 */ /* 0x000fe20000000a00 */
[----:B--2---:R-:W-:Y:S01]  /*1cc0*/  USHF.R.S32.HI UR28, URZ, 0x1f, UR14 ;  /* 0x0000001f3f1c7899 */ /* 0x004fe2000801140e */
[----:B-1----:R-:W-:-:S04]  /*1cd0*/  SHF.R.S32.HI R9, RZ, 0x1f, R18 ;  /* 0x0000001fff097819 */ /* 0x002fc80000011412 */
[----:B------:R-:W-:-:S04]  /*1ce0*/  LEA.HI R2, R9, R18, RZ, 0x2 ;  /* 0x0000001209027211 */ /* 0x000fc800078f10ff */
[----:B------:R-:W-:-:S04]  /*1cf0*/  SHF.R.S32.HI R2, RZ, 0x2, R2 ;  /* 0x00000002ff027819 */ /* 0x000fc80000011402 */
[----:B------:R-:W-:Y:S02]  /*1d00*/  SHF.R.S32.HI R19, RZ, 0x1f, R2 ;  /* 0x0000001fff137819 */ /* 0x000fe40000011402 */
[----:B------:R-:W-:-:S04]  /*1d10*/  IADD3 R6, P0, R2, UR17, RZ ;  /* 0x0000001102067c10 */ /* 0x000fc8000ff1e0ff */
[----:B------:R-:W-:Y:S02]  /*1d20*/  IADD3.X R0, R19, UR15, RZ, P0, !PT ;  /* 0x0000000f13007c10 */ /* 0x000fe400087fe4ff */
[----:B------:R-:W-:Y:S01]  /*1d30*/  IADD3 R4, P0, R250, UR10, RZ ;  /* 0x0000000afa047c10 */ /* 0x000fe2000ff1e0ff */
[----:B------:R-:W-:Y:S02]  /*1d40*/  ULDC.64 UR10, c[0x0][0x420] ;  /* 0x00010800000a7ab9 */ /* 0x000fe40000000a00 */
[----:B------:R-:W-:Y:S01]  /*1d50*/  IMAD.U32 R8, RZ, RZ, UR10 ;  /* 0x0000000aff087e24 */ /* 0x000fe2000f8e00ff */
[----:B------:R-:W-:Y:S01]  /*1d60*/  IADD3.X R5, R251, UR45, RZ, P0, !PT ;  /* 0x0000002dfb057c10 */ /* 0x000fe200087fe4ff */
[----:B------:R-:W-:Y:S01]  /*1d70*/  UIMAD UR13, UR15, UR10, URZ ;  /* 0x0000000a0f0d72a4 */ /* 0x000fe2000f8e023f */
[----:B------:R-:W-:Y:S02]  /*1d80*/  IMAD R0, R0, UR34, RZ ;  /* 0x0000002200007c24 */ /* 0x000fe4000f8e02ff */
[----:B------:R-:W-:Y:S01]  /*1d90*/  ULDC.64 UR14, c[0x0][0x428] ;  /* 0x00010a00000e7ab9 */ /* 0x000fe20000000a00 */
[----:B------:R-:W-:Y:S01]  /*1da0*/  IMAD.WIDE.U32 R4, R8, UR17, R4 ;  /* 0x0000001108047c25 */ /* 0x000fe2000f8e0004 */
[----:B------:R-:W-:-:S02]  /*1db0*/  UIMAD UR17, UR17, UR11, UR13 ;  /* 0x0000000b111172a4 */ /* 0x000fc4000f8e020d */
[----:B------:R-:W-:Y:S01]  /*1dc0*/  UIMAD UR13, UR28, UR14, URZ ;  /* 0x0000000e1c0d72a4 */ /* 0x000fe2000f8e023f */
[C---:B------:R-:W-:Y:S02]  /*1dd0*/  IMAD R0, R6.reuse, UR35, R0 ;  /* 0x0000002306007c24 */ /* 0x040fe4000f8e0200 */
[----:B------:R-:W-:Y:S01]  /*1de0*/  IMAD.WIDE.U32 R6, R6, UR34, R250 ;  /* 0x0000002206067c25 */ /* 0x000fe2000f8e00fa */
[----:B---3--:R-:W-:Y:S02]  /*1df0*/  UIMAD UR15, UR39, UR15, UR13 ;  /* 0x0000000f270f72a4 */ /* 0x008fe4000f8e020d */
[----:B------:R-:W-:Y:S01]  /*1e00*/  UIADD3 UR13, UR26, -UR38, URZ ;  /* 0x800000261a0d7290 */ /* 0x000fe2000fffe03f */
[----:B------:R-:W-:Y:S01]  /*1e10*/  IMAD.U32 R8, RZ, RZ, UR14 ;  /* 0x0000000eff087e24 */ /* 0x000fe2000f8e00ff */
[----:B------:R-:W-:Y:S01]  /*1e20*/  IADD3 R6, P0, R6, UR51, RZ ;  /* 0x0000003306067c10 */ /* 0x000fe2000ff1e0ff */
[----:B------:R-:W-:Y:S01]  /*1e30*/  UIMAD UR14, UR28, UR18, URZ ;  /* 0x000000121c0e72a4 */ /* 0x000fe2000f8e023f */
[----:B------:R-:W-:Y:S01]  /*1e40*/  VIADD R5, R5, UR17 ;  /* 0x0000001105057c36 */ /* 0x000fe20008000000 */
[----:B------:R-:W-:Y:S01]  /*1e50*/  USHF.R.S32.HI UR45, URZ, 0x1f, UR13 ;  /* 0x0000001f3f2d7899 */ /* 0x000fe2000801140d */
[----:B------:R-:W-:Y:S01]  /*1e60*/  IADD3.X R7, R7, UR44, R0, P0, !PT ;  /* 0x0000002c07077c10 */ /* 0x000fe200087fe400 */
[----:B------:R-:W-:Y:S01]  /*1e70*/  UIMAD UR28, UR39, UR19, UR14 ;  /* 0x00000013271c72a4 */ /* 0x000fe2000f8e020e */
[----:B------:R-:W-:Y:S01]  /*1e80*/  LEA.HI R0, R9, R18, RZ, 0x5 ;  /* 0x0000001209007211 */ /* 0x000fe200078f28ff */
[----:B------:R-:W-:Y:S01]  /*1e90*/  ULEA.HI UR45, UR45, UR13, URZ, 0x6 ;  /* 0x0000000d2d2d7291 */ /* 0x000fe2000f8f303f */
[----:B------:R-:W-:Y:S01]  /*1ea0*/  IMAD.WIDE.U32 R4, R8, UR39, R4 ;  /* 0x0000002708047c25 */ /* 0x000fe2000f8e0004 */
[----:B------:R-:W-:Y:S01]  /*1eb0*/  USHF.R.S32.HI UR14, URZ, 0x1f, UR12 ;  /* 0x0000001f3f0e7899 */ /* 0x000fe2000801140c */
[----:B------:R-:W-:Y:S01]  /*1ec0*/  LOP3.LUT R10, R0, 0xffffffe0, RZ, 0xc0, !PT ;  /* 0xffffffe0000a7812 */ /* 0x000fe200078ec0ff */
[----:B------:R-:W-:Y:S01]  /*1ed0*/  USHF.R.S32.HI UR45, URZ, 0x6, UR45 ;  /* 0x000000063f2d7899 */ /* 0x000fe2000801142d */
[----:B------:R-:W-:Y:S01]  /*1ee0*/  SHF.R.S32.HI R8, RZ, 0x5, R0 ;  /* 0x00000005ff087819 */ /* 0x000fe20000011400 */
[----:B------:R-:W-:Y:S01]  /*1ef0*/  UIADD3.X UR14, UR46, UR14, UR47, UP2, UP0 ;  /* 0x0000000e2e0e7290 */ /* 0x000fe200097e042f */
[----:B------:R-:W-:Y:S01]  /*1f00*/  IMAD.U32 R9, RZ, RZ, UR18 ;  /* 0x00000012ff097e24 */ /* 0x000fe2000f8e00ff */
[----:B------:R-:W-:Y:S01]  /*1f10*/  UISETP.LT.AND UP0, UPT, URZ, UR45, UPT ;  /* 0x0000002d3f00728c */ /* 0x000fe2000bf01270 */
[----:B------:R-:W-:Y:S01]  /*1f20*/  IMAD.IADD R18, R18, 0x1, -R10 ;  /* 0x0000000112127824 */ /* 0x000fe200078e0a0a */
[----:B------:R-:W-:Y:S01]  /*1f30*/  UIADD3 UR13, UP3, UP2, UR49, UR31, UR50 ;  /* 0x0000001f310d7290 */ /* 0x000fe2000fa7e032 */
[----:B------:R-:W-:Y:S01]  /*1f40*/  IMAD.WIDE.U32 R6, R9, UR39, R6 ;  /* 0x0000002709067c25 */ /* 0x000fe2000f8e0006 */
[----:B------:R-:W-:-:S02]  /*1f50*/  USEL UR45, URZ, UR45, !UP0 ;  /* 0x0000002d3f2d7287 */ /* 0x000fc4000c000000 */
[----:B------:R-:W-:Y:S01]  /*1f60*/  UIADD3.X UR17, UR48, UR14, UR43, UP3, UP2 ;  /* 0x0000000e30117290 */ /* 0x000fe20009fe442b */
[----:B------:R-:W-:Y:S01]  /*1f70*/  IMAD R8, R8, UR7, R18 ;  /* 0x0000000708087c24 */ /* 0x000fe2000f8e0212 */
[----:B------:R-:W-:Y:S01]  /*1f80*/  UISETP.GT.AND UP0, UPT, UR33, UR45, UPT ;  /* 0x0000002d2100728c */ /* 0x000fe2000bf04270 */
[----:B------:R-:W-:Y:S01]  /*1f90*/  IMAD R9, R19, UR10, RZ ;  /* 0x0000000a13097c24 */ /* 0x000fe2000f8e02ff */
[----:B------:R-:W-:Y:S01]  /*1fa0*/  ULDC.64 UR18, c[0x0][0x400] ;  /* 0x0001000000127ab9 */ /* 0x000fe20000000a00 */
[----:B------:R-:W-:Y:S01]  /*1fb0*/  VIADD R5, R5, UR15 ;  /* 0x0000000f05057c36 */ /* 0x000fe20008000000 */
[----:B------:R-:W-:Y:S01]  /*1fc0*/  IADD3 R0, P0, R8, UR13, RZ ;  /* 0x0000000d08007c10 */ /* 0x000fe2000ff1e0ff */
[C---:B------:R-:W-:Y:S01]  /*1fd0*/  IMAD R10, R2.reuse, UR11, R9 ;  /* 0x0000000b020a7c24 */ /* 0x040fe2000f8e0209 */
[----:B------:R-:W-:Y:S01]  /*1fe0*/  ULDC.64 UR34, c[0x0][0x210] ;  /* 0x0000840000227ab9 */ /* 0x000fe20000000a00 */
[----:B------:R-:W-:Y:S01]  /*1ff0*/  IMAD.WIDE.U32 R4, R2, UR10, R4 ;  /* 0x0000000a02047c25 */ /* 0x000fe2000f8e0004 */
[----:B------:R-:W-:Y:S01]  /*2000*/  LEA.HI.X.SX32 R9, R8, UR17, 0x1, P0 ;  /* 0x0000001108097c11 */ /* 0x000fe200080f0eff */
[----:B------:R-:W-:Y:S01]  /*2010*/  ULDC.64 UR26, c[0x0][0x3e0] ;  /* 0x0000f800001a7ab9 */ /* 0x000fe20000000a00 */
[----:B------:R-:W-:Y:S01]  /*2020*/  PLOP3.LUT P0, PT, PT, PT, UP0, 0x80, 0x0 ;  /* 0x000000000000781c */ /* 0x000fe20003f0f008 */
[----:B------:R-:W-:Y:S01]  /*2030*/  IMAD.IADD R8, R5, 0x1, R10 ;  /* 0x0000000105087824 */ /* 0x000fe200078e020a */
[----:B------:R-:W-:Y:S01]  /*2040*/  LEA R224, P2, R0, UR18, 0x2 ;  /* 0x0000001200e07c11 */ /* 0x000fe2000f8410ff */
[----:B------:R-:W-:Y:S01]  /*2050*/  VIADD R5, R7, UR28 ;  /* 0x0000001c07057c36 */ /* 0x000fe20008000000 */
[----:B------:R-:W-:Y:S01]  /*2060*/  LEA R245, P3, R4, UR26, 0x1 ;  /* 0x0000001a04f57c11 */ /* 0x000fe2000f8608ff */
[----:B------:R-:W-:Y:S01]  /*2070*/  UIMAD.WIDE UR14, UR37, 0x4, UR40 ;  /* 0x00000004250e78a5 */ /* 0x000fe2000f8e0228 */
[----:B------:R-:W-:Y:S01]  /*2080*/  LEA R244, P4, R6, UR34, 0x1 ;  /* 0x0000002206f47c11 */ /* 0x000fe2000f8808ff */
[----:B------:R-:W-:Y:S01]  /*2090*/  UMOV UR18, UR23 ;  /* 0x0000001700127c82 */ /* 0x000fe20008000000 */
[----:B------:R-:W-:Y:S01]  /*20a0*/  LEA.HI.X R221, R0, UR19, R9, 0x2, P2 ;  /* 0x0000001300dd7c11 */ /* 0x000fe200090f1409 */
[----:B------:R-:W-:Y:S01]  /*20b0*/  UMOV UR19, UR22 ;  /* 0x0000001600137c82 */ /* 0x000fe20008000000 */
[----:B------:R-:W-:-:S02]  /*20c0*/  LEA.HI.X R243, R4, UR27, R8, 0x1, P3 ;  /* 0x0000001b04f37c11 */ /* 0x000fc400098f0c08 */
[----:B------:R-:W-:Y:S01]  /*20d0*/  LEA.HI.X R242, R6, UR35, R5, 0x1, P4 ;  /* 0x0000002306f27c11 */ /* 0x000fe2000a0f0c05 */
[----:B------:R-:W-:Y:S06]  /*20e0*/  @P0 BRA `(.L_x_404) ;  /* 0x0000000800680947 */ /* 0x000fec0003800000 */
[----:B------:R-:W-:Y:S01]  /*20f0*/  @UP1 UIADD3 UR12, UR58, UR60, URZ ;  /* 0x0000003c3a0c1290 */ /* 0x000fe2000fffe03f */
[----:B------:R-:W-:-:S03]  /*2100*/  @UP1 ULDC.64 UR10, c[0x0][0x450] ;  /* 0x00011400000a1ab9 */ /* 0x000fc60000000a00 */
[----:B------:R-:W-:Y:S02]  /*2110*/  @UP1 UIMAD.WIDE.U32 UR6, UR12, UR10, URZ ;  /* 0x0000000a0c0612a5 */ /* 0x000fe4000f8e003f */
[----:B------:R-:W-:-:S04]  /*2120*/  @UP1 UIMAD UR12, UR12, UR11, URZ ;  /* 0x0000000b0c0c12a4 */ /* 0x000fc8000f8e023f */
[----:B------:R-:W-:Y:S01]  /*2130*/  @UP1 UIADD3 UR18, UR7, UR12, URZ ;  /* 0x0000000c07121290 */ /* 0x000fe2000fffe03f */
[----:B------:R-:W-:Y:S01]  /*2140*/  @UP1 UMOV UR17, UR6 ;  /* 0x0000000600111c82 */ /* 0x000fe20008000000 */
[----:B------:R-:W-:Y:S10]  /*2150*/  @P1 BRA `(.L_x_405) ;  /* 0x0000000000341947 */ /* 0x000ff40003800000 */
[----:B------:R-:W1:Y:S01]  /*2160*/  S2UR UR15, SR_CTAID.Y ;  /* 0x00000000000f79c3 */ /* 0x000e620000002600 */
        /* <DEDUP_REMOVED lines=8> */
[----:B-1----:R-:W-:Y:S02]  /*21f0*/  UIMAD.WIDE.U32 UR6, UR15, UR12, UR6 ;  /* 0x0000000c0f0672a5 */ /* 0x002fe4000f8e0006 */
[----:B------:R-:W-:-:S04]  /*2200*/  UIMAD UR13, UR15, UR13, UR14 ;  /* 0x0000000d0f0d72a4 */ /* 0x000fc8000f8e020e */
[----:B------:R-:W-:Y:S01]  /*2210*/  UIADD3 UR18, UR7, UR13, URZ ;  /* 0x0000000d07127290 */ /* 0x000fe2000fffe03f */
[----:B------:R-:W-:-:S11]  /*2220*/  UMOV UR17, UR6 ;  /* 0x0000000600117c82 */ /* 0x000fd60008000000 */
.L_x_405:
[----:B------:R-:W-:Y:S01]  /*2230*/  @UP1 UIADD3 UR14, UR58, UR60, URZ ;  /* 0x0000003c3a0e1290 */ /* 0x000fe2000fffe03f */
[----:B------:R-:W-:-:S03]  /*2240*/  @UP1 ULDC.64 UR6, c[0x0][0x458] ;  /* 0x0001160000061ab9 */ /* 0x000fc60000000a00 */
[----:B------:R-:W-:Y:S02]  /*2250*/  @UP1 UIMAD.WIDE.U32 UR12, UR14, UR6, URZ ;  /* 0x000000060e0c12a5 */ /* 0x000fe4000f8e003f */
[----:B------:R-:W-:-:S04]  /*2260*/  @UP1 UIMAD UR14, UR14, UR7, URZ ;  /* 0x000000070e0e12a4 */ /* 0x000fc8000f8e023f */
[----:B------:R-:W-:Y:S01]  /*2270*/  @UP1 UIADD3 UR16, UR13, UR14, URZ ;  /* 0x0000000e0d101290 */ /* 0x000fe2000fffe03f */
[----:B------:R-:W-:Y:S11]  /*2280*/  @P1 BRA `(.L_x_406) ;  /* 0x0000000000301947 */ /* 0x000ff60003800000 */
        /* <DEDUP_REMOVED lines=8> */
[----:B------:R-:W-:-:S04]  /*2310*/  UIMAD UR16, UR52, UR14, URZ ;  /* 0x0000000e341072a4 */ /* 0x000fc8000f8e023f */
[----:B-1----:R-:W-:Y:S02]  /*2320*/  UIMAD UR16, UR19, UR15, UR16 ;  /* 0x0000000f131072a4 */ /* 0x002fe4000f8e0210 */
[----:B------:R-:W-:-:S04]  /*2330*/  UIMAD.WIDE.U32 UR12, UR19, UR14, UR12 ;  /* 0x0000000e130c72a5 */ /* 0x000fc8000f8e000c */
[----:B------:R-:W-:-:S12]  /*2340*/  UIADD3 UR16, UR13, UR16, URZ ;  /* 0x000000100d107290 */ /* 0x000fd8000fffe03f */
.L_x_406:
[----:B------:R1:W5:Y:S04]  /*2350*/  LDL R12, [R1+0xc] ;  /* 0x00000c00010c7983 */ /* 0x0003680000100800 */
[----:B------:R1:W5:Y:S01]  /*2360*/  LDL R11, [R1+0x10] ;  /* 0x00001000010b7983 */ /* 0x0003620000100800 */
[----:B------:R-:W2:Y:S01]  /*2370*/  S2UR UR14, SR_CTAID.Z ;  /* 0x00000000000e79c3 */ /* 0x000ea20000002700 */
[----:B------:R-:W-:Y:S01]  /*2380*/  UIMAD UR13, UR30, UR10, URZ ;  /* 0x0000000a1e0d72a4 */ /* 0x000fe2000f8e023f */
[----:B------:R-:W-:Y:S01]  /*2390*/  IMAD.U32 R4, RZ, RZ, UR10 ;  /* 0x0000000aff047e24 */ /* 0x000fe2000f8e00ff */
[----:B------:R-:W-:Y:S01]  /*23a0*/  UIMAD UR5, UR57, -0x80, UR5 ;  /* 0xffffff80390578a4 */ /* 0x000fe2000f8e0205 */
[----:B------:R-:W-:Y:S01]  /*23b0*/  BSSY B0, `(.L_x_407) ;  /* 0x0000022000007945 */ /* 0x000fe20003800000 */
[----:B------:R-:W-:Y:S01]  /*23c0*/  UIMAD UR13, UR59, UR11, UR13 ;  /* 0x0000000b3b0d72a4 */ /* 0x000fe2000f8e020d */
[----:B------:R-:W-:-:S03]  /*23d0*/  IMAD.WIDE.U32 R4, R4, UR59, R250 ;  /* 0x0000003b04047c25 */ /* 0x000fc6000f8e00fa */
[----:B------:R-:W-:Y:S02]  /*23e0*/  ISETP.GE.AND P4, PT, R2, UR5, PT ;  /* 0x0000000502007c0c */ /* 0x000fe4000bf86270 */
[----:B------:R-:W-:Y:S02]  /*23f0*/  MOV R0, UR13 ;  /* 0x0000000d00007c02 */ /* 0x000fe40008000f00 */
[----:B------:R-:W-:Y:S01]  /*2400*/  IADD3 R6, P0, R4, UR17, RZ ;  /* 0x0000001104067c10 */ /* 0x000fe2000ff1e0ff */
[----:B------:R-:W-:-:S03]  /*2410*/  VIADD R4, R2, 0x40 ;  /* 0x0000004002047836 */ /* 0x000fc60000000000 */
[----:B------:R-:W-:Y:S02]  /*2420*/  IADD3.X R7, R5, UR18, R0, P0, !PT ;  /* 0x0000001205077c10 */ /* 0x000fe400087fe400 */
[----:B------:R-:W-:Y:S01]  /*2430*/  ISETP.GE.AND P3, PT, R4, UR5, PT ;  /* 0x0000000504007c0c */ /* 0x000fe2000bf66270 */
[----:B--2---:R-:W-:-:S03]  /*2440*/  USHF.R.S32.HI UR19, URZ, 0x1f, UR14 ;  /* 0x0000001f3f137899 */ /* 0x004fc6000801140e */
[----:B------:R-:W-:Y:S02]  /*2450*/  ULDC.64 UR14, c[0x0][0x468] ;  /* 0x00011a00000e7ab9 */ /* 0x000fe40000000a00 */
[----:B------:R-:W-:Y:S01]  /*2460*/  UIMAD UR13, UR19, UR14, URZ ;  /* 0x0000000e130d72a4 */ /* 0x000fe2000f8e023f */
[----:B------:R-:W-:-:S05]  /*2470*/  MOV R0, UR14 ;  /* 0x0000000e00007c02 */ /* 0x000fca0008000f00 */
[----:B------:R-:W2:Y:S02]  /*2480*/  S2UR UR19, SR_CTAID.Z ;  /* 0x00000000001379c3 */ /* 0x000ea40000002700 */
[----:B--2---:R-:W-:Y:S01]  /*2490*/  UIMAD UR15, UR19, UR15, UR13 ;  /* 0x0000000f130f72a4 */ /* 0x004fe2000f8e020d */
[----:B------:R-:W-:-:S05]  /*24a0*/  IMAD.WIDE.U32 R6, R0, UR19, R6 ;  /* 0x0000001300067c25 */ /* 0x000fca000f8e0006 */
[----:B------:R-:W-:Y:S01]  /*24b0*/  VIADD R10, R7, UR15 ;  /* 0x0000000f070a7c36 */ /* 0x000fe20008000000 */
[----:B-1----:R-:W-:Y:S06]  /*24c0*/  @P4 BRA `(.L_x_408) ;  /* 0x0000000000404947 */ /* 0x002fec0003800000 */
[----:B------:R-:W-:Y:S01]  /*24d0*/  MOV R5, R10 ;  /* 0x0000000a00057202 */ /* 0x000fe20000000f00 */
[----:B------:R-:W-:Y:S01]  /*24e0*/  IMAD R0, R19, UR10, RZ ;  /* 0x0000000a13007c24 */ /* 0x000fe2000f8e02ff */
[----:B------:R-:W-:Y:S01]  /*24f0*/  ULDC UR13, c[0x0][0x2d0] ;  /* 0x0000b400000d7ab9 */ /* 0x000fe20000000800 */
[----:B------:R-:W-:Y:S01]  /*2500*/  IMAD.MOV.U32 R4, RZ, RZ, R6 ;  /* 0x000000ffff047224 */ /* 0x000fe200078e0006 */
[----:B------:R-:W-:Y:S01]  /*2510*/  ISETP.GE.AND P5, PT, R250, UR13, PT ;  /* 0x0000000dfa007c0c */ /* 0x000fe2000bfa6270 */
[----:B------:R-:W-:Y:S01]  /*2520*/  IMAD R0, R2, UR11, R0 ;  /* 0x0000000b02007c24 */ /* 0x000fe2000f8e0200 */
        /* <DEDUP_REMOVED lines=10> */
.L_x_408:
[----:B------:R-:W-:Y:S05]  /*25d0*/  BSYNC B0 ;  /* 0x0000000000007941 */ /* 0x000fea0003800000 */
.L_x_407:
        /* <DEDUP_REMOVED lines=19> */
.L_x_410:
[----:B------:R-:W-:Y:S05]  /*2710*/  BSYNC B0 ;  /* 0x0000000000007941 */ /* 0x000fea0003800000 */
.L_x_409:
[----:B------:R-:W3:Y:S01]  /*2720*/  S2UR UR10, SR_CTAID.Z ;  /* 0x00000000000a79c3 */ /* 0x000ee20000002700 */
[----:B------:R-:W-:Y:S01]  /*2730*/  UIMAD UR5, UR30, UR6, URZ ;  /* 0x000000061e0572a4 */ /* 0x000fe2000f8e023f */
[----:B-12---:R-:W-:Y:S01]  /*2740*/  IMAD.U32 R4, RZ, RZ, UR6 ;  /* 0x00000006ff047e24 */ /* 0x006fe2000f8e00ff */
[----:B------:R-:W-:Y:S02]  /*2750*/  BSSY B0, `(.L_x_411) ;  /* 0x000001f000007945 */ /* 0x000fe40003800000 */
[----:B------:R-:W-:Y:S01]  /*2760*/  UIMAD UR5, UR59, UR7, UR5 ;  /* 0x000000073b0572a4 */ /* 0x000fe2000f8e0205 */
[----:B------:R-:W-:Y:S02]  /*2770*/  IMAD.WIDE.U32 R4, R4, UR59, R250 ;  /* 0x0000003b04047c25 */ /* 0x000fe4000f8e00fa */
[----:B------:R-:W1:Y:S03]  /*2780*/  S2UR UR13, SR_CTAID.Z ;  /* 0x00000000000d79c3 */ /* 0x000e660000002700 */
[----:B------:R-:W-:Y:S01]  /*2790*/  IMAD.U32 R0, RZ, RZ, UR5 ;  /* 0x00000005ff007e24 */ /* 0x000fe2000f8e00ff */
[----:B------:R-:W-:-:S04]  /*27a0*/  IADD3 R6, P0, R4, UR12, RZ ;  /* 0x0000000c04067c10 */ /* 0x000fc8000ff1e0ff */
[----:B------:R-:W-:Y:S01]  /*27b0*/  IADD3.X R7, R5, UR16, R0, P0, !PT ;  /* 0x0000001005077c10 */ /* 0x000fe200087fe400 */
[----:B---3--:R-:W-:-:S03]  /*27c0*/  USHF.R.S32.HI UR14, URZ, 0x1f, UR10 ;  /* 0x0000001f3f0e7899 */ /* 0x008fc6000801140a */
[----:B------:R-:W-:Y:S02]  /*27d0*/  ULDC.64 UR10, c[0x0][0x470] ;  /* 0x00011c00000a7ab9 */ /* 0x000fe40000000a00 */
[----:B------:R-:W-:Y:S01]  /*27e0*/  UIMAD UR5, UR14, UR10, URZ ;  /* 0x0000000a0e0572a4 */ /* 0x000fe2000f8e023f */
[----:B------:R-:W-:-:S03]  /*27f0*/  MOV R0, UR10 ;  /* 0x0000000a00007c02 */ /* 0x000fc60008000f00 */
[----:B-1----:R-:W-:Y:S02]  /*2800*/  UIMAD UR11, UR13, UR11, UR5 ;  /* 0x0000000b0d0b72a4 */ /* 0x002fe4000f8e0205 */
        /* <DEDUP_REMOVED lines=19> */
.L_x_412:
[----:B------:R-:W-:Y:S05]  /*2940*/  BSYNC B0 ;  /* 0x0000000000007941 */ /* 0x000fea0003800000 */
.L_x_411:
        /* <DEDUP_REMOVED lines=20> */
.L_x_404:
[----:B------:R-:W2:Y:S01]  /*2a90*/  LDL R20, [R1+0x1c] ;  /* 0x00001c0001147983 */ /* 0x000ea20000100800 */
[----:B------:R-:W-:Y:S01]  /*2aa0*/  PLOP3.LUT P0, PT, PT, PT, UP4, 0x80, 0x0 ;  /* 0x000000000000781c */ /* 0x000fe20003f0f048 */
[----:B------:R-:W-:Y:S01]  /*2ab0*/  UIMAD UR10, UR30, UR20, URZ ;  /* 0x000000141e0a72a4 */ /* 0x000fe2000f8e023f */
[----:B------:R-:W-:Y:S01]  /*2ac0*/  IMAD.U32 R4, RZ, RZ, UR20 ;  /* 0x00000014ff047e24 */ /* 0x000fe2000f8e00ff */
[----:B------:R-:W-:Y:S01]  /*2ad0*/  UIMAD UR11, UR57, -0x80, UR5 ;  /* 0xffffff80390b78a4 */ /* 0x000fe2000f8e0205 */
[----:B------:R-:W-:Y:S01]  /*2ae0*/  VIADD R7, R2, 0x40 ;  /* 0x0000004002077836 */ /* 0x000fe20000000000 */
        /* <DEDUP_REMOVED lines=66> */
.L_x_415:
[----:B------:R-:W-:Y:S05]  /*2f10*/  BSYNC B0 ;  /* 0x0000000000007941 */ /* 0x000fea0003800000 */
.L_x_414:
        /* <DEDUP_REMOVED lines=44> */
.L_x_417:
[----:B------:R-:W-:Y:S05]  /*31e0*/  BSYNC B0 ;  /* 0x0000000000007941 */ /* 0x000fea0003800000 */
.L_x_416:
        /* <DEDUP_REMOVED lines=41> */
.L_x_419:
[----:B------:R-:W-:Y:S05]  /*3480*/  BSYNC B0 ;  /* 0x0000000000007941 */ /* 0x000fea0003800000 */
.L_x_418:
        /* <DEDUP_REMOVED lines=16> */
.L_x_421:
        /* <DEDUP_REMOVED lines=37> */
.L_x_422:
[----:B------:R-:W-:Y:S05]  /*37e0*/  BSYNC B0 ;  /* 0x0000000000007941 */ /* 0x000fea0003800000 */
.L_x_420:
[----:B-1----:R-:W-:Y:S01]  /*37f0*/  IMAD.U32 R4, RZ, RZ, UR24 ;  /* 0x00000018ff047e24 */ /* 0x002fe2000f8e00ff */
[----:B------:R-:W-:Y:S01]  /*3800*/  UIMAD UR11, UR30, UR24, URZ ;  /* 0x000000181e0b72a4 */ /* 0x000fe2000f8e023f */
[----:B------:R1:W-:Y:S01]  /*3810*/  @P1 STS [R0+0x9000], RZ ;  /* 0x009000ff00001388 */ /* 0x0003e20000000800 */
[----:B----4-:R-:W-:Y:S01]  /*3820*/  VIADD R8, R249, 0x8 ;  /* 0x00000008f9087836 */ /* 0x010fe20000000000 */
[----:B------:R-:W-:Y:S01]  /*3830*/  ULDC.64 UR20, c[0x0][0x260] ;  /* 0x0000980000147ab9 */ /* 0x000fe20000000a00 */
[----:B------:R-:W-:Y:S01]  /*3840*/  IMAD.WIDE.U32 R4, R4, UR59, R250 ;  /* 0x0000003b04047c25 */ /* 0x000fe2000f8e00fa */
[----:B------:R-:W-:Y:S01]  /*3850*/  UIMAD UR11, UR59, UR25, UR11 ;  /* 0x000000193b0b72a4 */ /* 0x000fe2000f8e020b */
[----:B------:R1:W-:Y:S01]  /*3860*/  @P1 STS [R0+0x9004], RZ ;  /* 0x009004ff00001388 */ /* 0x0003e20000000800 */
[----:B------:R-:W-:Y:S01]  /*3870*/  BSSY B0, `(.L_x_423) ;  /* 0x000003b000007945 */ /* 0x000fe20003800000 */
[----:B------:R-:W-:Y:S02]  /*3880*/  IADD3 R6, P2, R4, UR29, RZ ;  /* 0x0000001d04067c10 */ /* 0x000fe4000ff5e0ff */
[----:B------:R1:W-:Y:S01]  /*3890*/  @P1 STS.64 [R0+0x9008], RZ ;  /* 0x009008ff00001388 */ /* 0x0003e20000000a00 */
[----:B------:R-:W-:-:S03]  /*38a0*/  IMAD.U32 R4, RZ, RZ, UR11 ;  /* 0x0000000bff047e24 */ /* 0x000fc6000f8e00ff */
[----:B------:R1:W-:Y:S02]  /*38b0*/  @P1 STS.128 [R0+0xb000], RZ ;  /* 0x00b000ff00001388 */ /* 0x0003e40000000c00 */
[----:B------:R-:W-:Y:S01]  /*38c0*/  IADD3.X R7, R5, UR32, R4, P2, !PT ;  /* 0x0000002005077c10 */ /* 0x000fe200097fe404 */
[----:B------:R-:W-:Y:S01]  /*38d0*/  IMAD R4, R15, UR20, RZ ;  /* 0x000000140f047c24 */ /* 0x000fe2000f8e02ff */
[----:B------:R1:W-:Y:S01]  /*38e0*/  @P1 STS.128 [R0+0xd000], RZ ;  /* 0x00d000ff00001388 */ /* 0x0003e20000000c00 */
[----:B------:R-:W-:Y:S02]  /*38f0*/  ISETP.GE.AND P2, PT, R8, UR10, PT ;  /* 0x0000000a08007c0c */ /* 0x000fe4000bf46270 */
[C---:B------:R-:W-:Y:S01]  /*3900*/  IMAD R4, R14.reuse, UR21, R4 ;  /* 0x000000150e047c24 */ /* 0x040fe2000f8e0204 */
[----:B------:R-:W-:Y:S01]  /*3910*/  IADD3 R5, R249, 0x20, RZ ;  /* 0x00000020f9057810 */ /* 0x000fe20007ffe0ff */
[----:B------:R-:W-:Y:S01]  /*3920*/  IMAD.WIDE.U32 R6, R14, UR20, R6 ;  /* 0x000000140e067c25 */ /* 0x000fe2000f8e0006 */
[----:B------:R-:W-:-:S02]  /*3930*/  P2R R16, PR, RZ, 0x4 ;  /* 0x00000004ff107803 */ /* 0x000fc40000000000 */
[C---:B------:R-:W-:Y:S01]  /*3940*/  ISETP.GE.AND P2, PT, R249.reuse, UR10, PT ;  /* 0x0000000af9007c0c */ /* 0x040fe2000bf46270 */
[----:B------:R-:W-:Y:S01]  /*3950*/  VIADD R14, R249, 0x28 ;  /* 0x00000028f90e7836 */ /* 0x000fe20000000000 */
[----:B------:R-:W-:Y:S02]  /*3960*/  ISETP.GE.AND P6, PT, R5, UR10, PT ;  /* 0x0000000a05007c0c */ /* 0x000fe4000bfc6270 */
[----:B------:R-:W-:Y:S02]  /*3970*/  P2R R15, PR, RZ, 0x4 ;  /* 0x00000004ff0f7803 */ /* 0x000fe40000000000 */
[----:B------:R-:W-:Y:S02]  /*3980*/  ISETP.GE.AND P5, PT, R14, UR10, PT ;  /* 0x0000000a0e007c0c */ /* 0x000fe4000bfa6270 */
[----:B------:R-:W-:Y:S01]  /*3990*/  IADD3 R9, R7, R4, RZ ;  /* 0x0000000407097210 */ /* 0x000fe20007ffe0ff */
[----:B------:R-:W-:Y:S10]  /*39a0*/  @P1 BRA `(.L_x_424) ;  /* 0x00000000009c1947 */ /* 0x000ff40003800000 */
        /* <DEDUP_REMOVED lines=39> */
.L_x_424:
[----:B------:R-:W-:Y:S05]  /*3c20*/  BSYNC B0 ;  /* 0x0000000000007941 */ /* 0x000fea0003800000 */
.L_x_423:
        /* <DEDUP_REMOVED lines=43> */
.L_x_426:
[----:B------:R-:W-:Y:S05]  /*3ee0*/  BSYNC B0 ;  /* 0x0000000000007941 */ /* 0x000fea0003800000 */
.L_x_425:
[----:B------:R-:W0:Y:S01]  /*3ef0*/  LDGDEPBAR ;  /* 0x00000000000079af */ /* 0x000e220000000000 */
[----:B------:R-:W-:Y:S01]  /*3f00*/  ISETP.NE.AND P2, PT, R15, RZ, PT ;  /* 0x000000ff0f00720c */ /* 0x000fe20003f45270 */
[----:B-12---:R-:W-:Y:S01]  /*3f10*/  IMAD.MOV.U32 R4, RZ, RZ, 0x4 ;  /* 0x00000004ff047424 */ /* 0x006fe200078e00ff */
[----:B------:R-:W-:Y:S01]  /*3f20*/  ISETP.NE.AND P1, PT, R16, RZ, PT ;  /* 0x000000ff1000720c */ /* 0x000fe20003f25270 */
[----:B------:R-:W-:Y:S01]  /*3f30*/  IMAD.MOV.U32 R6, RZ, RZ, 0x4 ;  /* 0x00000004ff067424 */ /* 0x000fe200078e00ff */
[----:B------:R-:W1:Y:S01]  /*3f40*/  LDC.64 R8, c[0x0][0x3b8] ;  /* 0x0000ee00ff087b82 */ /* 0x000e620000000a00 */
[----:B---34-:R-:W-:Y:S02]  /*3f50*/  IMAD.MOV.U32 R0, RZ, RZ, 0x7f800000 ;  /* 0x7f800000ff007424 */ /* 0x018fe400078e00ff */
[----:B------:R-:W-:Y:S02]  /*3f60*/  IMAD.MOV.U32 R10, RZ, RZ, 0x7f800000 ;  /* 0x7f800000ff0a7424 */ /* 0x000fe400078e00ff */
[----:B------:R-:W-:-:S02]  /*3f70*/  IMAD.MOV.U32 R2, RZ, RZ, 0x7f800000 ;  /* 0x7f800000ff027424 */ /* 0x000fc400078e00ff */
[----:B------:R-:W-:Y:S01]  /*3f80*/  IMAD.MOV.U32 R252, RZ, RZ, 0x7f800000 ;  /* 0x7f800000fffc7424 */ /* 0x000fe200078e00ff */
[----:B------:R-:W-:Y:S01]  /*3f90*/  S2UR UR10, SR_CTAID.Y ;  /* 0x00000000000a79c3 */ /* 0x000fe20000002600 */
[----:B------:R-:W-:-:S07]  /*3fa0*/  IMAD.WIDE R4, R249, R4, UR14 ;  /* 0x0000000ef9047e25 */ /* 0x000fce000f8e0204 */
[----:B------:R-:W2:Y:S01]  /*3fb0*/  S2UR UR11, SR_CTAID.Z ;  /* 0x00000000000b79c3 */ /* 0x000ea20000002700 */
[----:B------:R-:W-:Y:S01]  /*3fc0*/  @!P5 IMAD.WIDE R6, R14, R6, UR14 ;  /* 0x0000000e0e06de25 */ /* 0x000fe2000f8e0206 */
[----:B------:R-:W3:Y:S01]  /*3fd0*/  @!P2 LDG.E R10, desc[UR8][R4.64] ;  /* 0x00000008040aa981 */ /* 0x000ee2000c1e1900 */
[----:B------:R-:W-:-:S04]  /*3fe0*/  DEPBAR.LE SB0, 0x1 ;  /* 0x000080400000791a */ /* 0x000fc80000000000 */
[----:B------:R-:W4:Y:S01]  /*3ff0*/  @!P1 LDG.E R2, desc[UR8][R4.64+0x20] ;  /* 0x0000200804029981 */ /* 0x000f22000c1e1900 */
[----:B------:R-:W-:Y:S01]  /*4000*/  LEA R192, R218, UR4, 0x1 ;  /* 0x00000004dac07c11 */ /* 0x000fe2000f8e08ff */
[----:B------:R-:W-:Y:S02]  /*4010*/  USHF.L.U32 UR21, UR7, 0x4, URZ ;  /* 0x0000000407157899 */ /* 0x000fe4000800063f */
[----:B------:R4:W5:Y:S01]  /*4020*/  @!P6 LDG.E R252, desc[UR8][R4.64+0x80] ;  /* 0x0000800804fce981 */ /* 0x000962000c1e1900 */
[----:B------:R-:W-:Y:S01]  /*4030*/  USHF.L.U32 UR20, UR7, 0x3, URZ ;  /* 0x0000000307147899 */ /* 0x000fe2000800063f */
[----:B------:R-:W-:Y:S01]  /*4040*/  VIADD R209, R220, 0x1800 ;  /* 0x00001800dcd17836 */ /* 0x000fe20000000000 */
[----:B------:R-:W-:Y:S01]  /*4050*/  UIADD3 UR50, UR59, UR16, URZ ;  /* 0x000000103b327290 */ /* 0x000fe2000fffe03f */
[----:B------:R-:W3:Y:S01]  /*4060*/  @!P5 LDG.E R0, desc[UR8][R6.64] ;  /* 0x000000080600d981 */ /* 0x000ee2000c1e1900 */
[----:B------:R-:W-:Y:S01]  /*4070*/  IMAD.MOV.U32 R248, RZ, RZ, R237 ;  /* 0x000000fffff87224 */ /* 0x000fe200078e00ed */
        /* <DEDUP_REMOVED lines=31> */
[----:B--2---:R-:W-:Y:S01]  /*4270*/  UIMAD UR10, UR10, UR53, UR11 ;  /* 0x000000350a0a72a4 */ /* 0x004fe2000f8e020b */
[----:B------:R-:W-:Y:S02]  /*4280*/  CS2R R74, SRZ ;  /* 0x00000000004a7805 */ /* 0x000fe4000001ff00 */
[----:B------:R-:W-:Y:S01]  /*4290*/  CS2R R72, SRZ ;  /* 0x0000000000487805 */ /* 0x000fe2000001ff00 */
[----:B------:R-:W1:Y:S01]  /*42a0*/  LDSM.16.M88.4 R156, [R192+0xf000] ;  /* 0x00f00000c09c783b */ /* 0x000e620000000200 */
[----:B------:R-:W-:Y:S01]  /*42b0*/  USHF.L.U32 UR10, UR10, 0x5, URZ ;  /* 0x000000050a0a7899 */ /* 0x000fe2000800063f */
[----:B------:R-:W-:-:S02]  /*42c0*/  CS2R R70, SRZ ;  /* 0x0000000000467805 */ /* 0x000fc4000001ff00 */
[----:B------:R-:W-:Y:S01]  /*42d0*/  CS2R R68, SRZ ;  /* 0x0000000000447805 */ /* 0x000fe2000001ff00 */
[----:B------:R-:W2:Y:S01]  /*42e0*/  LDSM.16.M88.4 R160, [R192+0xf400] ;  /* 0x00f40000c0a0783b */ /* 0x000ea20000000200 */
[----:B------:R-:W-:Y:S01]  /*42f0*/  USHF.R.S32.HI UR11, URZ, 0x1f, UR10 ;  /* 0x0000001f3f0b7899 */ /* 0x000fe2000801140a */
        /* <DEDUP_REMOVED lines=18> */
[----:B------:R-:W1:Y:S01]  /*4420*/  LDSM.16.M88.4 R164, [R210] ;  /* 0x00000000d2a4783b */ /* 0x000e620000000200 */
[----:B------:R-:W-:Y:S02]  /*4430*/  CS2R R38, SRZ ;  /* 0x0000000000267805 */ /* 0x000fe4000001ff00 */
[----:B------:R-:W-:Y:S01]  /*4440*/  CS2R R36, SRZ ;  /* 0x0000000000247805 */ /* 0x000fe2000001ff00 */
[----:B------:R-:W-:Y:S01]  /*4450*/  ULDC UR13, c[0x0][0x394] ;  /* 0x0000e500000d7ab9 */ /* 0x000fe20000000800 */
[----:B------:R-:W1:Y:S01]  /*4460*/  LDSM.16.M88.4 R168, [R210+0x400] ;  /* 0x00040000d2a8783b */ /* 0x000e620000000200 */
[----:B------:R-:W-:Y:S02]  /*4470*/  UIMAD UR49, UR7, 0x18, URZ ;  /* 0x00000018073178a4 */ /* 0x000fe4000f8e023f */
[----:B------:R-:W-:Y:S01]  /*4480*/  USHF.L.U32 UR48, UR7, 0x5, URZ ;  /* 0x0000000507307899 */ /* 0x000fe2000800063f */
[----:B------:R-:W1:Y:S01]  /*4490*/  LDSM.16.M88.4 R180, [R210+0x2000] ;  /* 0x00200000d2b4783b */ /* 0x000e620000000200 */
[----:B------:R-:W-:-:S02]  /*44a0*/  UIMAD UR47, UR7, 0x28, URZ ;  /* 0x00000028072f78a4 */ /* 0x000fc4000f8e023f */
[----:B------:R-:W-:Y:S01]  /*44b0*/  UIMAD UR46, UR7, 0x30, URZ ;  /* 0x00000030072e78a4 */ /* 0x000fe2000f8e023f */
[----:B------:R-:W1:Y:S01]  /*44c0*/  LDSM.16.M88.4 R184, [R210+0x2400] ;  /* 0x00240000d2b8783b */ /* 0x000e620000000200 */
[----:B------:R-:W-:Y:S02]  /*44d0*/  UIMAD UR34, UR7, 0x38, URZ ;  /* 0x00000038072278a4 */ /* 0x000fe4000f8e023f */
[----:B------:R-:W-:Y:S01]  /*44e0*/  UIADD3 UR55, UR59, 0x80, URZ ;  /* 0x000000803b377890 */ /* 0x000fe2000fffe03f */
[----:B------:R-:W1:Y:S01]  /*44f0*/  LDSM.16.M88.4 R196, [R210+0x4000] ;  /* 0x00400000d2c4783b */ /* 0x000e620000000200 */
[----:B------:R-:W-:Y:S01]  /*4500*/  ULDC UR56, c[0x0][0x2d0] ;  /* 0x0000b40000387ab9 */ /* 0x000fe20000000800 */
[----:B------:R-:W-:Y:S02]  /*4510*/  ULDC UR61, c[0x0][0x398] ;  /* 0x0000e600003d7ab9 */ /* 0x000fe40000000800 */
[----:B------:R-:W1:Y:S01]  /*4520*/  LDSM.16.M88.4 R200, [R210+0x4400] ;  /* 0x00440000d2c8783b */ /* 0x000e620000000200 */
[----:B------:R-:W-:-:S02]  /*4530*/  UIADD3 UR31, UR21, 0x20, URZ ;  /* 0x00000020151f7890 */ /* 0x000fc4000fffe03f */
[----:B------:R-:W-:Y:S02]  /*4540*/  UIADD3 UR26, UR21, 0x40, URZ ;  /* 0x00000040151a7890 */ /* 0x000fe4000fffe03f */
[----:B------:R-:W-:Y:S02]  /*4550*/  UIADD3 UR30, UR20, UR31, URZ ;  /* 0x0000001f141e7290 */ /* 0x000fe4000fffe03f */
[----:B------:R-:W-:Y:S02]  /*4560*/  UIADD3 UR25, UR20, UR26, URZ ;  /* 0x0000001a14197290 */ /* 0x000fe4000fffe03f */
[----:B------:R-:W-:Y:S02]  /*4570*/  UIADD3 UR29, UR20, UR30, URZ ;  /* 0x0000001e141d7290 */ /* 0x000fe4000fffe03f */
[----:B------:R-:W-:Y:S01]  /*4580*/  UIADD3 UR24, UR20, UR25, URZ ;  /* 0x0000001914187290 */ /* 0x000fe2000fffe03f */
[----:B------:R-:W-:Y:S01]  /*4590*/  SEL R209, R209, R220, !P0 ;  /* 0x000000dcd1d17207 */ /* 0x000fe20004000000 */
[----:B------:R-:W-:-:S02]  /*45a0*/  UIADD3 UR28, UR20, UR29, URZ ;  /* 0x0000001d141c7290 */ /* 0x000fc4000fffe03f */
[----:B------:R-:W-:Y:S02]  /*45b0*/  UIADD3 UR23, UR20, UR24, URZ ;  /* 0x0000001814177290 */ /* 0x000fe4000fffe03f */
[----:B------:R-:W-:Y:S01]  /*45c0*/  UIADD3 UR52, -UR5, 0x80, UR50 ;  /* 0x0000008005347890 */ /* 0x000fe2000fffe132 */
[----:B------:R-:W-:Y:S01]  /*45d0*/  LEA R209, R209, UR4, 0x1 ;  /* 0x00000004d1d17c11 */ /* 0x000fe2000f8e08ff */
[----:B------:R-:W-:Y:S02]  /*45e0*/  UIADD3 UR27, UR20, UR28, URZ ;  /* 0x0000001c141b7290 */ /* 0x000fe4000fffe03f */
[----:B------:R-:W-:Y:S02]  /*45f0*/  UIADD3 UR22, UR20, UR23, URZ ;  /* 0x0000001714167290 */ /* 0x000fe4000fffe03f */
[----:B------:R-:W-:Y:S02]  /*4600*/  UIADD3 UR52, UR52, -UR38, URZ ;  /* 0x8000002634347290 */ /* 0x000fe4000fffe03f */
[----:B------:R-:W-:-:S02]  /*4610*/  UIADD3 UR33, UR20, UR27, URZ ;  /* 0x0000001b14217290 */ /* 0x000fc4000fffe03f */
[----:B------:R-:W-:Y:S01]  /*4620*/  UIADD3 UR32, UR20, UR22, URZ ;  /* 0x0000001614207290 */ /* 0x000fe2000fffe03f */
[----:B---3--:R-:W-:Y:S04]  /*4630*/  STL [R1], R0 ;  /* 0x0000000001007387 */ /* 0x008fe80000100800 */
[----:B----4-:R3:W-:Y:S01]  /*4640*/  STL [R1+0x8], R2 ;  /* 0x0000080201007387 */ /* 0x0107e20000100800 */
[----:B------:R-:W-:Y:S02]  /*4650*/  R2UR UR36, R6 ;  /* 0x00000000062472ca */ /* 0x000fe400000e0000 */
[--C-:B---3--:R-:W-:Y:S01]  /*4660*/  IADD3 R2, P2, P1, R4, UR10, R18.reuse ;  /* 0x0000000a04027c10 */ /* 0x108fe2000f95e012 */
[----:B------:R-:W-:Y:S01]  /*4670*/  ULDC UR10, c[0x0][0x2ec] ;  /* 0x0000bb00000a7ab9 */ /* 0x000fe20000000800 */
[----:B------:R-:W-:-:S03]  /*4680*/  SHF.R.S32.HI R0, RZ, 0x1f, R18 ;  /* 0x0000001fff007819 */ /* 0x000fc60000011412 */
[----:B------:R3:W-:Y:S01]  /*4690*/  STL [R1+0x28], R2 ;  /* 0x0000280201007387 */ /* 0x0007e20000100800 */
[----:B------:R-:W-:Y:S01]  /*46a0*/  IADD3.X R4, R5, UR11, R0, P2, P1 ;  /* 0x0000000b05047c10 */ /* 0x000fe200097e2400 */
[----:B------:R-:W-:Y:S01]  /*46b0*/  VIADD R0, R217, 0x1800 ;  /* 0x00001800d9007836 */ /* 0x000fe20000000000 */
[----:B------:R-:W-:-:S03]  /*46c0*/  R2UR UR51, R7 ;  /* 0x00000000073372ca */ /* 0x000fc600000e0000 */
[----:B------:R-:W-:Y:S02]  /*46d0*/  UIADD3 UR44, UR36, -0x61c88647, URZ ;  /* 0x9e3779b9242c7890 */ /* 0x000fe4000fffe03f */
[----:B------:R-:W-:Y:S01]  /*46e0*/  UIADD3 UR53, UR36, 0x3c6ef372, URZ ;  /* 0x3c6ef37224357890 */ /* 0x000fe2000fffe03f */
[----:B---3--:R-:W-:Y:S01]  /*46f0*/  IMAD R2, RZ, RZ, -UR12 ;  /* 0x8000000cff027e24 */ /* 0x008fe2000f8e02ff */
[----:B------:R-:W-:Y:S02]  /*4700*/  UIADD3 UR42, UR36, -0x255992d5, URZ ;  /* 0xdaa66d2b242a7890 */ /* 0x000fe4000fffe03f */
[----:B------:R-:W-:Y:S02]  /*4710*/  UIADD3 UR40, UR36, 0x78dde6e4, URZ ;  /* 0x78dde6e424287890 */ /* 0x000fe4000fffe03f */
[----:B------:R3:W-:Y:S01]  /*4720*/  STL [R1+0x18], R2 ;  /* 0x0000180201007387 */ /* 0x0007e20000100800 */
[----:B------:R-:W-:Y:S01]  /*4730*/  UIADD3 UR38, UR36, 0x1715609d, URZ ;  /* 0x1715609d24267890 */ /* 0x000fe2000fffe03f */
[----:B------:R-:W-:-:S02]  /*4740*/  ULDC.U8 UR11, c[0x0][0x388] ;  /* 0x0000e200000b7ab9 */ /* 0x000fc40000000000 */
[----:B------:R4:W-:Y:S01]  /*4750*/  STL [R1+0x4], R10 ;  /* 0x0000040a01007387 */ /* 0x0009e20000100800 */
[----:B---3--:R-:W-:-:S05]  /*4760*/  LOP3.LUT R2, R4, UR36, RZ, 0x3c, !PT ;  /* 0x0000002404027c12 */ /* 0x008fca000f8e3cff */
[----:B------:R4:W-:Y:S01]  /*4770*/  STL [R1+0x14], R2 ;  /* 0x0000140201007387 */ /* 0x0009e20000100800 */
[----:B------:R-:W-:Y:S01]  /*4780*/  SEL R0, R0, R217, !P0 ;  /* 0x000000d900007207 */ /* 0x000fe20004000000 */
[----:B------:R-:W-:-:S03]  /*4790*/  UIADD3 UR54, UR51, -0x4498517b, URZ ;  /* 0xbb67ae8533367890 */ /* 0x000fc6000fffe03f */
[----:B------:R-:W-:Y:S01]  /*47a0*/  LEA R208, R0, UR4, 0x1 ;  /* 0x0000000400d07c11 */ /* 0x000fe2000f8e08ff */
[----:B------:R-:W-:Y:S02]  /*47b0*/  UIADD3 UR43, UR51, 0x76cf5d0a, URZ ;  /* 0x76cf5d0a332b7890 */ /* 0x000fe4000fffe03f */
[----:B------:R-:W-:Y:S02]  /*47c0*/  UIADD3 UR41, UR51, 0x32370b8f, URZ ;  /* 0x32370b8f33297890 */ /* 0x000fe4000fffe03f */
[----:B------:R-:W-:Y:S02]  /*47d0*/  UIADD3 UR39, UR51, -0x126145ec, URZ ;  /* 0xed9eba1433277890 */ /* 0x000fe4000fffe03f */
[----:B------:R-:W-:Y:S02]  /*47e0*/  UIADD3 UR37, UR51, -0x56f99767, URZ ;  /* 0xa906689933257890 */ /* 0x000fe4000fffe03f */
[----:B------:R-:W-:Y:S02]  /*47f0*/  UIADD3 UR36, UR36, -0x4ab325aa, URZ ;  /* 0xb54cda5624247890 */ /* 0x000fe4000fffe03f */
[----:B-12---:R-:W-:-:S12]  /*4800*/  UIADD3 UR35, UR51, 0x646e171e, URZ ;  /* 0x646e171e33237890 */ /* 0x006fd8000fffe03f */
.L_x_431:
[----:B------:R-:W0:Y:S01]  /*4810*/  LDGDEPBAR ;  /* 0x00000000000079af */ /* 0x000e220000000000 */
[----:B------:R-:W-:Y:S01]  /*4820*/  LEA R0, R218, UR4, 0x1 ;  /* 0x00000004da007c11 */ /* 0x000fe2000f8e08ff */
[----:B------:R-:W-:Y:S01]  /*4830*/  IMAD.U32 R4, RZ, RZ, UR19 ;  /* 0x00000013ff047e24 */ /* 0x000fe2000f8e00ff */
[----:B----4-:R-:W-:Y:S01]  /*4840*/  IADD3 R2, R219, R209, RZ ;  /* 0x000000d1db027210 */ /* 0x010fe20007ffe0ff */
[----:B------:R-:W-:Y:S01]  /*4850*/  IMAD.U32 R5, RZ, RZ, UR18 ;  /* 0x00000012ff057e24 */ /* 0x000fe2000f8e00ff */
[----:B------:R-:W-:Y:S01]  /*4860*/  MOV R247, R221 ;  /* 0x000000dd00f77202 */ /* 0x000fe20000000f00 */
[----:B------:R-:W-:Y:S01]  /*4870*/  USHF.L.U32 UR7, UR6, 0x6, URZ ;  /* 0x0000000606077899 */ /* 0x000fe2000800063f */
[C---:B------:R-:W-:Y:S01]  /*4880*/  LEA R4, P0, R249.reuse, R4, 0x2 ;  /* 0x00000004f9047211 */ /* 0x040fe200078010ff */
[----:B------:R-:W-:Y:S01]  /*4890*/  ULDC UR12, c[0x0][0x394] ;  /* 0x0000e500000c7ab9 */ /* 0x000fe20000000800 */
[----:B------:R-:W-:Y:S01]  /*48a0*/  IMAD.MOV.U32 R246, RZ, RZ, R224 ;  /* 0x000000fffff67224 */ /* 0x000fe200078e00e0 */
[----:B------:R-:W-:Y:S01]  /*48b0*/  UISETP.GE.AND UP0, UPT, UR7, UR52, UPT ;  /* 0x000000340700728c */ /* 0x000fe2000bf06270 */
[----:B------:R-:W-:Y:S05]  /*48c0*/  LEA.HI.X.SX32 R5, R249, R5, 0x2, P0 ;  /* 0x00000005f9057211 */ /* 0x000fea00000f16ff */
[----:B------:R-:W-:Y:S01]  /*48d0*/  PLOP3.LUT P0, PT, PT, PT, UP0, 0x80, 0x0 ;  /* 0x000000000000781c */ /* 0x000fe20003f0f008 */
[----:B------:R-:W-:Y:S04]  /*48e0*/  DEPBAR.LE SB0, 0x0 ;  /* 0x000080000000791a */ /* 0x000fe80000000000 */
[----:B------:R-:W-:Y:S06]  /*48f0*/  BAR.SYNC.DEFER_BLOCKING 0x0 ;  /* 0x0000000000007b1d */ /* 0x000fec0000010000 */
[----:B------:R-:W-:Y:S04]  /*4900*/  LDSM.16.M88.4 R32, [R209] ;  /* 0x00000000d120783b */ /* 0x000fe80000000200 */
[----:B------:R-:W1:Y:S04]  /*4910*/  LDSM.16.M88.4 R16, [R0+0x9000] ;  /* 0x009000000010783b */ /* 0x000e680000000200 */
[----:B------:R-:W2:Y:S04]  /*4920*/  LDSM.16.M88.4 R28, [R209+0x800] ;  /* 0x00080000d11c783b */ /* 0x000ea80000000200 */
[----:B-----5:R-:W5:Y:S04]  /*4930*/  LDG.E R207, desc[UR8][R4.64] ;  /* 0x0000000804cf7981 */ /* 0x020f68000c1e1900 */
[----:B------:R-:W5:Y:S04]  /*4940*/  LDG.E R206, desc[UR8][R4.64+0x20] ;  /* 0x0000200804ce7981 */ /* 0x000f68000c1e1900 */
[----:B------:R-:W5:Y:S04]  /*4950*/  LDG.E R205, desc[UR8][R4.64+0x80] ;  /* 0x0000800804cd7981 */ /* 0x000f68000c1e1900 */
[----:B------:R1:W5:Y:S04]  /*4960*/  LDG.E R204, desc[UR8][R4.64+0xa0] ;  /* 0x0000a00804cc7981 */ /* 0x000368000c1e1900 */
[----:B------:R-:W3:Y:S04]  /*4970*/  LDSM.16.M88.4 R132, [R0+0x9400] ;  /* 0x009400000084783b */ /* 0x000ee80000000200 */
[----:B------:R-:W-:Y:S04]  /*4980*/  LDSM.16.M88.4 R136, [R2] ;  /* 0x000000000288783b */ /* 0x000fe80000000200 */
[----:B------:R-:W4:Y:S04]  /*4990*/  LDSM.16.M88.4 R140, [R210+-0x6000] ;  /* 0xffa00000d28c783b */ /* 0x000f280000000200 */
[----:B------:R-:W4:Y:S04]  /*49a0*/  LDSM.16.M88.4 R144, [R2+0x800] ;  /* 0x000800000290783b */ /* 0x000f280000000200 */
[----:B------:R-:W4:Y:S04]  /*49b0*/  LDSM.16.M88.4 R148, [R210+-0x5c00] ;  /* 0xffa40000d294783b */ /* 0x000f280000000200 */
[----:B------:R-:W-:Y:S01]  /*49c0*/  LDSM.16.M88.4 R152, [R209+0x1800] ;  /* 0x00180000d198783b */ /* 0x000fe20000000200 */
[-C--:B-1----:R-:W-:Y:S06]  /*49d0*/  HMMA.16816.F32.BF16 R4, R32, R16.reuse, RZ ;  /* 0x000000102004723c */ /* 0x082fec00000418ff */
[C---:B--2---:R-:W-:Y:S06]  /*49e0*/  HMMA.16816.F32.BF16 R8, R28.reuse, R16, RZ ;  /* 0x000000101c08723c */ /* 0x044fec00000418ff */
[-C--:B------:R-:W-:Y:S06]  /*49f0*/  HMMA.16816.F32.BF16 R12, R28, R18.reuse, RZ ;  /* 0x000000121c0c723c */ /* 0x080fec00000418ff */
[C---:B------:R-:W-:Y:S06]  /*4a00*/  HMMA.16816.F32.BF16 R16, R32.reuse, R18, RZ ;  /* 0x000000122010723c */ /* 0x040fec00000418ff */
[-C--:B---3--:R-:W-:Y:S06]  /*4a10*/  HMMA.16816.F32.BF16 R20, R32, R132.reuse, RZ ;  /* 0x000000842014723c */ /* 0x088fec00000418ff */
[C---:B------:R-:W-:Y:S06]  /*4a20*/  HMMA.16816.F32.BF16 R24, R28.reuse, R132, RZ ;  /* 0x000000841c18723c */ /* 0x040fec00000418ff */
[-C--:B------:R-:W-:Y:S06]  /*4a30*/  HMMA.16816.F32.BF16 R28, R28, R134.reuse, RZ ;  /* 0x000000861c1c723c */ /* 0x080fec00000418ff */
[----:B------:R-:W-:Y:S01]  /*4a40*/  HMMA.16816.F32.BF16 R32, R32, R134, RZ ;  /* 0x000000862020723c */ /* 0x000fe200000418ff */
[----:B------:R-:W-:Y:S05]  /*4a50*/  LDSM.16.M88.4 R132, [R209+0x1000] ;  /* 0x00100000d184783b */ /* 0x000fea0000000200 */
[-C--:B----4-:R-:W-:Y:S06]  /*4a60*/  HMMA.16816.F32.BF16 R4, R136, R140.reuse, R4 ;  /* 0x0000008c8804723c */ /* 0x090fec0000041804 */
        /* <DEDUP_REMOVED lines=15> */
[----:B------:R-:W1:Y:S05]  /*4b60*/  LDSM.16.M88.4 R140, [R210+-0x4000] ;  /* 0xffc00000d28c783b */ /* 0x000e6a0000000200 */
[-C--:B--2---:R-:W-:Y:S06]  /*4b70*/  HMMA.16816.F32.BF16 R20, R132, R144.reuse, R20 ;  /* 0x000000908414723c */ /* 0x084fec0000041814 */
[C---:B------:R-:W-:Y:S06]  /*4b80*/  HMMA.16816.F32.BF16 R24, R152.reuse, R144, R24 ;  /* 0x000000909818723c */ /* 0x040fec0000041818 */
[-C--:B------:R-:W-:Y:S01]  /*4b90*/  HMMA.16816.F32.BF16 R28, R152, R146.reuse, R28 ;  /* 0x00000092981c723c */ /* 0x080fe2000004181c */
[----:B------:R-:W2:Y:S05]  /*4ba0*/  LDSM.16.M88.4 R152, [R210+-0x3c00] ;  /* 0xffc40000d298783b */ /* 0x000eaa0000000200 */
        /* <DEDUP_REMOVED lines=45> */
.L_x_427:
[----:B------:R-:W2:Y:S01]  /*4e80*/  LDL R136, [R1+0x30] ;  /* 0x0000300001887983 */ /* 0x000ea20000100800 */
[----:B------:R-:W-:Y:S01]  /*4e90*/  VIADD R2, R249, UR7 ;  /* 0x00000007f9027c36 */ /* 0x000fe20008000000 */
[----:B------:R-:W-:Y:S01]  /*4ea0*/  UIADD3 UR7, -UR12, UR5, -UR16 ;  /* 0x000000050c077290 */ /* 0x000fe2000fffe910 */
[----:B------:R-:W-:Y:S01]  /*4eb0*/  IMAD.U32 R0, RZ, RZ, UR57 ;  /* 0x00000039ff007e24 */ /* 0x000fe2000f8e00ff */
[----:B------:R-:W1:Y:S01]  /*4ec0*/  S2R R135, SR_TID.X ;  /* 0x0000000000877919 */ /* 0x000e620000002100 */
[C---:B------:R-:W-:Y:S01]  /*4ed0*/  VIADD R143, R2.reuse, 0x8 ;  /* 0x00000008028f7836 */ /* 0x040fe20000000000 */
[----:B------:R-:W-:Y:S01]  /*4ee0*/  UMOV UR13, UR12 ;  /* 0x0000000c000d7c82 */ /* 0x000fe20008000000 */
[C---:B------:R-:W-:Y:S01]  /*4ef0*/  VIADD R142, R2.reuse, 0x20 ;  /* 0x00000020028e7836 */ /* 0x040fe20000000000 */
[C---:B------:R-:W-:Y:S01]  /*4f00*/  VIADDMNMX R144, R2.reuse, UR7, RZ, !PT ;  /* 0x0000000702907c46 */ /* 0x040fe2000f8001ff */
[----:B------:R-:W-:Y:S01]  /*4f10*/  VIADD R141, R2, 0x28 ;  /* 0x00000028028d7836 */ /* 0x000fe20000000000 */
[----:B------:R-:W-:Y:S02]  /*4f20*/  VIADDMNMX R143, R143, UR7, RZ, !PT ;  /* 0x000000078f8f7c46 */ /* 0x000fe4000f8001ff */
[----:B------:R-:W-:Y:S02]  /*4f30*/  VIADDMNMX R142, R142, UR7, RZ, !PT ;  /* 0x000000078e8e7c46 */ /* 0x000fe4000f8001ff */
[----:B------:R-:W-:Y:S01]  /*4f40*/  VIADDMNMX R141, R141, UR7, RZ, !PT ;  /* 0x000000078d8d7c46 */ /* 0x000fe2000f8001ff */
[----:B------:R-:W-:Y:S04]  /*4f50*/  UIADD3 UR7, UR5, 0x1, -UR16 ;  /* 0x0000000105077890 */ /* 0x000fe8000fffe810 */
[----:B------:R-:W-:Y:S06]  /*4f60*/  UIADD3 UR7, UR7, UR61, URZ ;  /* 0x0000003d07077290 */ /* 0x000fec000fffe03f */
[----:B------:R-:W-:Y:S02]  /*4f70*/  IMAD.U32 R134, RZ, RZ, UR7 ;  /* 0x00000007ff867e24 */ /* 0x000fe4000f8e00ff */
[----:B------:R-:W-:Y:S02]  /*4f80*/  IMAD.U32 R133, RZ, RZ, UR7 ;  /* 0x00000007ff857e24 */ /* 0x000fe4000f8e00ff */
[----:B------:R-:W-:Y:S02]  /*4f90*/  IMAD.U32 R132, RZ, RZ, UR7 ;  /* 0x00000007ff847e24 */ /* 0x000fe4000f8e00ff */
[----:B------:R-:W-:Y:S05]  /*4fa0*/  IMAD.U32 R140, RZ, RZ, UR7 ;  /* 0x00000007ff8c7e24 */ /* 0x000fea000f8e00ff */
[----:B------:R-:W-:Y:S01]  /*4fb0*/  VIADDMNMX R140, R2, R140, UR5, PT ;  /* 0x00000005028c7e46 */ /* 0x000fe2000b80018c */
[----:B-1----:R-:W-:Y:S05]  /*4fc0*/  IMAD.SHL.U32 R135, R135, 0x2, RZ ;  /* 0x0000000287877824 */ /* 0x002fea00078e00ff */
[----:B--2---:R-:W-:Y:S02]  /*4fd0*/  LOP3.LUT R135, R136, 0x6, R135, 0xf8, !PT ;  /* 0x0000000688877812 */ /* 0x004fe400078ef887 */
[--C-:B------:R-:W-:Y:S02]  /*4fe0*/  IADD3 R136, R134, 0x8, R2.reuse ;  /* 0x0000000886887810 */ /* 0x100fe40007ffe002 */
[--C-:B------:R-:W-:Y:S01]  /*4ff0*/  IADD3 R134, R132, 0x28, R2.reuse ;  /* 0x0000002884867810 */ /* 0x100fe20007ffe002 */
[----:B------:R-:W-:Y:S01]  /*5000*/  IMAD R0, R0, 0x80, R135 ;  /* 0x0000008000007824 */ /* 0x000fe200078e0287 */
[----:B------:R-:W-:Y:S02]  /*5010*/  IADD3 R135, R133, 0x20, R2 ;  /* 0x0000002085877810 */ /* 0x000fe40007ffe002 */
[----:B------:R-:W-:Y:S01]  /*5020*/  VIMNMX R133, R136, UR5, PT ;  /* 0x0000000588857c48 */ /* 0x000fe2000bfe0100 */
[C---:B------:R-:W-:Y:S01]  /*5030*/  VIADD R139, R0.reuse, 0x1 ;  /* 0x00000001008b7836 */ /* 0x040fe20000000000 */
[C---:B------:R-:W-:Y:S01]  /*5040*/  ISETP.GE.AND P3, PT, R0.reuse, R144, PT ;  /* 0x000000900000720c */ /* 0x040fe20003f66270 */
[C---:B------:R-:W-:Y:S01]  /*5050*/  VIADD R138, R0.reuse, 0x8 ;  /* 0x00000008008a7836 */ /* 0x040fe20000000000 */
[C---:B------:R-:W-:Y:S01]  /*5060*/  ISETP.GE.AND P2, PT, R0.reuse, R143, PT ;  /* 0x0000008f0000720c */ /* 0x040fe20003f46270 */
[C---:B------:R-:W-:Y:S01]  /*5070*/  VIADD R137, R0.reuse, 0x9 ;  /* 0x0000000900897836 */ /* 0x040fe20000000000 */
[----:B------:R-:W-:Y:S01]  /*5080*/  VIMNMX R132, R135, UR5, PT ;  /* 0x0000000587847c48 */ /* 0x000fe2000bfe0100 */
[C---:B------:R-:W-:Y:S01]  /*5090*/  VIADD R136, R0.reuse, 0x10 ;  /* 0x0000001000887836 */ /* 0x040fe20000000000 */
[C---:B------:R-:W-:Y:S01]  /*50a0*/  ISETP.GE.AND P1, PT, R0.reuse, R142, PT ;  /* 0x0000008e0000720c */ /* 0x040fe20003f26270 */
[----:B------:R-:W-:Y:S01]  /*50b0*/  VIADD R135, R0, 0x11 ;  /* 0x0000001100877836 */ /* 0x000fe20000000000 */
[----:B------:R-:W-:Y:S01]  /*50c0*/  VIMNMX R2, R134, UR5, PT ;  /* 0x0000000586027c48 */ /* 0x000fe2000bfe0100 */
[C---:B------:R-:W-:Y:S01]  /*50d0*/  VIADD R134, R0.reuse, 0x18 ;  /* 0x0000001800867836 */ /* 0x040fe20000000000 */
[C---:B------:R-:W-:Y:S02]  /*50e0*/  ISETP.GE.AND P0, PT, R0.reuse, R141, PT ;  /* 0x0000008d0000720c */ /* 0x040fe40003f06270 */
[C---:B------:R-:W-:Y:S02]  /*50f0*/  ISETP.GE.OR P3, PT, R0.reuse, R140, !P3 ;  /* 0x0000008c0000720c */ /* 0x040fe40005f66670 */
[C---:B------:R-:W-:Y:S02]  /*5100*/  ISETP.GE.OR P2, PT, R0.reuse, R133, !P2 ;  /* 0x000000850000720c */ /* 0x040fe40005746670 */
[C---:B------:R-:W-:Y:S02]  /*5110*/  ISETP.GE.OR P1, PT, R0.reuse, R132, !P1 ;  /* 0x000000840000720c */ /* 0x040fe40004f26670 */
[C---:B------:R-:W-:Y:S01]  /*5120*/  ISETP.GE.OR P0, PT, R0.reuse, R2, !P0 ;  /* 0x000000020000720c */ /* 0x040fe20004706670 */
[----:B------:R-:W-:Y:S01]  /*5130*/  VIADD R0, R0, 0x19 ;  /* 0x0000001900007836 */ /* 0x000fe20000000000 */
        /* <DEDUP_REMOVED lines=88> */
.L_x_428:
[C---:B------:R-:W-:Y:S01]  /*56c0*/  FSETP.NEU.FTZ.AND P1, PT, R252.reuse, -INF , PT ;  /* 0xff800000fc00780b */ /* 0x040fe20003f3d000 */
[----:B------:R-:W2:Y:S01]  /*56d0*/  LDL R0, [R1+0x4] ;  /* 0x0000040001007983 */ /* 0x000ea20000100800 */
[----:B------:R-:W-:Y:S01]  /*56e0*/  FMUL.FTZ R133, R252, 1.4426950216293334961 ;  /* 0x3fb8aa3bfc857820 */ /* 0x000fe20000410000 */
[----:B------:R-:W-:Y:S02]  /*56f0*/  UISETP.GT.AND UP2, UPT, UR6, UR45, UPT ;  /* 0x0000002d0600728c */ /* 0x000fe4000bf44270 */
[----:B------:R-:W3:Y:S04]  /*5700*/  LDL R2, [R1+0x8] ;  /* 0x0000080001027983 */ /* 0x000ee80000100800 */
[----:B------:R-:W4:Y:S04]  /*5710*/  LDL R135, [R1] ;  /* 0x0000000001877983 */ /* 0x000f280000100800 */
[----:B------:R-:W4:Y:S04]  /*5720*/  LDL R134, [R1+0x28] ;  /* 0x0000280001867983 */ /* 0x000f280000100800 */
[----:B------:R-:W4:Y:S01]  /*5730*/  LDL R136, [R1+0x2c] ;  /* 0x00002c0001887983 */ /* 0x000f220000100800 */
[----:B------:R-:W1:Y:S01]  /*5740*/  S2R R138, SR_TID.X ;  /* 0x00000000008a7919 */ /* 0x000e620000002100 */
[----:B------:R-:W1:Y:S02]  /*5750*/  S2R R137, SR_TID.X ;  /* 0x0000000000897919 */ /* 0x000e640000002100 */
[----:B-1----:R-:W-:Y:S04]  /*5760*/  SHF.R.S32.HI R137, RZ, 0x1f, R137 ;  /* 0x0000001fff897819 */ /* 0x002fe80000011489 */
[----:B------:R-:W-:Y:S04]  /*5770*/  LEA.HI R137, R137, R138, RZ, 0x6 ;  /* 0x0000008a89897211 */ /* 0x000fe800078f30ff */
[----:B------:R-:W-:Y:S02]  /*5780*/  SHF.R.S32.HI R137, RZ, 0x6, R137 ;  /* 0x00000006ff897819 */ /* 0x000fe40000011489 */
[C---:B--2---:R-:W-:Y:S01]  /*5790*/  FSETP.NEU.FTZ.AND P0, PT, R0.reuse, -INF , PT ;  /* 0xff8000000000780b */ /* 0x044fe20003f1d000 */
[----:B------:R-:W-:Y:S01]  /*57a0*/  FMUL.FTZ R132, R0, 1.4426950216293334961 ;  /* 0x3fb8aa3b00847820 */ /* 0x000fe20000410000 */
[----:B---3--:R-:W-:Y:S04]  /*57b0*/  FMUL.FTZ R0, R2, 1.4426950216293334961 ;  /* 0x3fb8aa3b02007820 */ /* 0x008fe80000410000 */
[----:B------:R-:W-:Y:S02]  /*57c0*/  FSEL R132, R132, RZ, P0 ;  /* 0x000000ff84847208 */ /* 0x000fe40000000000 */
[----:B------:R-:W-:Y:S03]  /*57d0*/  FSETP.NEU.FTZ.AND P0, PT, R2, -INF , PT ;  /* 0xff8000000200780b */ /* 0x000fe60003f1d000 */
[--C-:B------:R-:W-:Y:S01]  /*57e0*/  FFMA.FTZ R20, R20, UR10, -R132.reuse ;  /* 0x0000000a14147c23 */ /* 0x100fe20008010884 */
[--C-:B------:R-:W-:Y:S01]  /*57f0*/  FFMA.FTZ R16, R16, UR10, -R132.reuse ;  /* 0x0000000a10107c23 */ /* 0x100fe20008010884 */
[--C-:B------:R-:W-:Y:S01]  /*5800*/  FFMA.FTZ R2, R32, UR10, -R132.reuse ;  /* 0x0000000a20027c23 */ /* 0x100fe20008010884 */
[----:B------:R-:W-:Y:S01]  /*5810*/  FSEL R32, R0, RZ, P0 ;  /* 0x000000ff00207208 */ /* 0x000fe20000000000 */
[----:B------:R1:W-:Y:S01]  /*5820*/  MUFU.EX2 R232, R20 ;  /* 0x0000001400e87308 */ /* 0x0003e20000000800 */
[C---:B----4-:R-:W-:Y:S01]  /*5830*/  FSETP.NEU.FTZ.AND P0, PT, R135.reuse, -INF , PT ;  /* 0xff8000008700780b */ /* 0x050fe20003f1d000 */
[----:B------:R-:W-:Y:S01]  /*5840*/  FMUL.FTZ R0, R135, 1.4426950216293334961 ;  /* 0x3fb8aa3b87007820 */ /* 0x000fe20000410000 */
[----:B------:R-:W-:Y:S01]  /*5850*/  FFMA.FTZ R222, R4, UR10, -R132 ;  /* 0x0000000a04de7c23 */ /* 0x000fe20008010884 */
[--C-:B------:R-:W-:Y:S01]  /*5860*/  FFMA.FTZ R7, R7, UR10, -R32.reuse ;  /* 0x0000000a07077c23 */ /* 0x100fe20008010820 */
[--C-:B------:R-:W-:Y:S01]  /*5870*/  FFMA.FTZ R19, R19, UR10, -R32.reuse ;  /* 0x0000000a13137c23 */ /* 0x100fe20008010820 */
[----:B------:R-:W-:Y:S01]  /*5880*/  IMAD.WIDE.U32 R134, R134, -0x2daee0ad, RZ ;  /* 0xd2511f5386867825 */ /* 0x000fe200078e00ff */
[----:B------:R-:W-:Y:S03]  /*5890*/  FSEL R0, R0, RZ, P0 ;  /* 0x000000ff00007208 */ /* 0x000fe60000000000 */
[----:B------:R2:W-:Y:S01]  /*58a0*/  MUFU.EX2 R230, R16 ;  /* 0x0000001000e67308 */ /* 0x0005e20000000800 */
[--C-:B------:R-:W-:Y:S01]  /*58b0*/  FFMA.FTZ R18, R18, UR10, -R32.reuse ;  /* 0x0000000a12127c23 */ /* 0x100fe20008010820 */
[----:B------:R-:W-:Y:S02]  /*58c0*/  IMAD.U32 R4, RZ, RZ, UR6 ;  /* 0x00000006ff047e24 */ /* 0x000fe4000f8e00ff */
[----:B------:R-:W-:Y:S01]  /*58d0*/  FFMA.FTZ R144, R6, UR10, -R32 ;  /* 0x0000000a06907c23 */ /* 0x000fe20008010820 */
[--C-:B------:R-:W-:Y:S01]  /*58e0*/  FFMA.FTZ R33, R33, UR10, -R132.reuse ;  /* 0x0000000a21217c23 */ /* 0x100fe20008010884 */
[----:B------:R-:W-:Y:S01]  /*58f0*/  FFMA.FTZ R221, R17, UR10, -R132 ;  /* 0x0000000a11dd7c23 */ /* 0x000fe20008010884 */
[----:B------:R-:W-:Y:S02]  /*5900*/  IMAD R4, R4, 0x4, R136 ;  /* 0x0000000404047824 */ /* 0x000fe400078e0288 */
[--C-:B------:R-:W-:Y:S01]  /*5910*/  FFMA.FTZ R153, R21, UR10, -R132.reuse ;  /* 0x0000000a15997c23 */ /* 0x100fe20008010884 */
[----:B------:R3:W4:Y:S01]  /*5920*/  MUFU.EX2 R236, R2 ;  /* 0x0000000200ec7308 */ /* 0x0007220000000800 */
[----:B-1----:R-:W4:Y:S01]  /*5930*/  LDL R20, [R1+0x14] ;  /* 0x0000140001147983 */ /* 0x002f220000100800 */
[----:B------:R-:W-:Y:S01]  /*5940*/  FFMA.FTZ R132, R5, UR10, -R132 ;  /* 0x0000000a05847c23 */ /* 0x000fe20008010884 */
[----:B------:R-:W-:Y:S01]  /*5950*/  FFMA.FTZ R35, R35, UR10, -R32 ;  /* 0x0000000a23237c23 */ /* 0x000fe20008010820 */
[----:B------:R-:W-:Y:S01]  /*5960*/  FFMA.FTZ R31, R31, UR10, -R0 ;  /* 0x0000000a1f1f7c23 */ /* 0x000fe20008010800 */
[----:B------:R-:W-:Y:S01]  /*5970*/  FFMA.FTZ R23, R23, UR10, -R32 ;  /* 0x0000000a17177c23 */ /* 0x000fe20008010820 */
[----:B------:R-:W-:Y:S01]  /*5980*/  FFMA.FTZ R15, R15, UR10, -R0 ;  /* 0x0000000a0f0f7c23 */ /* 0x000fe20008010800 */
[--C-:B------:R-:W-:Y:S03]  /*5990*/  FFMA.FTZ R226, R22, UR10, -R32.reuse ;  /* 0x0000000a16e27c23 */ /* 0x100fe60008010820 */
[----:B------:R1:W-:Y:S01]  /*59a0*/  MUFU.EX2 R227, R7 ;  /* 0x0000000700e37308 */ /* 0x0003e20000000800 */
[----:B--2---:R-:W-:Y:S02]  /*59b0*/  IMAD.U32 R16, RZ, RZ, UR57 ;  /* 0x00000039ff107e24 */ /* 0x004fe4000f8e00ff */
[----:B------:R-:W-:Y:S01]  /*59c0*/  FFMA.FTZ R32, R34, UR10, -R32 ;  /* 0x0000000a22207c23 */ /* 0x000fe20008010820 */
[--C-:B------:R-:W-:Y:S01]  /*59d0*/  FFMA.FTZ R147, R14, UR10, -R0.reuse ;  /* 0x0000000a0e937c23 */ /* 0x100fe20008010800 */
[--C-:B------:R-:W-:Y:S01]  /*59e0*/  FFMA.FTZ R142, R10, UR10, -R0.reuse ;  /* 0x0000000a0a8e7c23 */ /* 0x100fe20008010800 */
[----:B------:R-:W-:Y:S02]  /*59f0*/  IMAD R16, R16, 0x4, R137 ;  /* 0x0000000410107824 */ /* 0x000fe400078e0289 */
[--C-:B------:R-:W-:Y:S01]  /*5a00*/  FFMA.FTZ R145, R11, UR10, -R0.reuse ;  /* 0x0000000a0b917c23 */ /* 0x100fe20008010800 */
[--C-:B------:R-:W-:Y:S01]  /*5a10*/  FFMA.FTZ R27, R27, UR10, -R0.reuse ;  /* 0x0000000a1b1b7c23 */ /* 0x100fe20008010800 */
[----:B------:R-:W-:Y:S01]  /*5a20*/  MUFU.EX2 R235, R35 ;  /* 0x0000002300eb7308 */ /* 0x000fe20000000800 */
[----:B---3--:R-:W-:Y:S01]  /*5a30*/  FSEL R2, R133, RZ, P1 ;  /* 0x000000ff85027208 */ /* 0x008fe20000800000 */
[----:B------:R-:W-:Y:S01]  /*5a40*/  FFMA.FTZ R26, R26, UR10, -R0 ;  /* 0x0000000a1a1a7c23 */ /* 0x000fe20008010800 */
[----:B------:R-:W-:Y:S01]  /*5a50*/  LOP3.LUT R16, R135, UR51, R16, 0x96, !PT ;  /* 0x0000003387107c12 */ /* 0x000fe2000f8e9610 */
[----:B------:R-:W-:Y:S02]  /*5a60*/  VIADD R6, R4, 0x2 ;  /* 0x0000000204067836 */ /* 0x000fe40000000000 */
[----:B------:R-:W-:Y:S01]  /*5a70*/  FFMA.FTZ R0, R30, UR10, -R0 ;  /* 0x0000000a1e007c23 */ /* 0x000fe20008010800 */
[--C-:B------:R-:W-:Y:S01]  /*5a80*/  FFMA.FTZ R146, R8, UR10, -R2.reuse ;  /* 0x0000000a08927c23 */ /* 0x100fe20008010802 */
[--C-:B------:R-:W-:Y:S02]  /*5a90*/  FFMA.FTZ R141, R9, UR10, -R2.reuse ;  /* 0x0000000a098d7c23 */ /* 0x100fe40008010802 */
[----:B------:R2:W-:Y:S01]  /*5aa0*/  MUFU.EX2 R229, R19 ;  /* 0x0000001300e57308 */ /* 0x0005e20000000800 */
[----:B------:R-:W-:Y:S04]  /*5ab0*/  IMAD.WIDE.U32 R8, R4, -0x326172a9, RZ ;  /* 0xcd9e8d5704087825 */ /* 0x000fe800078e00ff */
[--C-:B------:R-:W-:Y:S01]  /*5ac0*/  FFMA.FTZ R28, R28, UR10, -R2.reuse ;  /* 0x0000000a1c1c7c23 */ /* 0x100fe20008010802 */
[--C-:B------:R-:W-:Y:S01]  /*5ad0*/  FFMA.FTZ R224, R12, UR10, -R2.reuse ;  /* 0x0000000a0ce07c23 */ /* 0x100fe20008010802 */
[----:B------:R-:W-:Y:S04]  /*5ae0*/  IMAD.WIDE.U32 R4, R16, -0x326172a9, RZ ;  /* 0xcd9e8d5710047825 */ /* 0x000fe800078e00ff */
[----:B------:R-:W-:Y:S01]  /*5af0*/  FFMA.FTZ R143, R13, UR10, -R2 ;  /* 0x0000000a0d8f7c23 */ /* 0x000fe20008010802 */
[----:B------:R3:W-:Y:S01]  /*5b00*/  MUFU.EX2 R228, R18 ;  /* 0x0000001200e47308 */ /* 0x0007e20000000800 */
[----:B-1----:R-:W-:Y:S01]  /*5b10*/  IMAD.WIDE.U32 R6, R6, -0x326172a9, RZ ;  /* 0xcd9e8d5706067825 */ /* 0x002fe200078e00ff */
[----:B------:R-:W-:Y:S03]  /*5b20*/  LOP3.LUT R12, R5, UR44, R8, 0x96, !PT ;  /* 0x0000002c050c7c12 */ /* 0x000fe6000f8e9608 */
[--C-:B------:R-:W-:Y:S01]  /*5b30*/  FFMA.FTZ R24, R24, UR10, -R2.reuse ;  /* 0x0000000a18187c23 */ /* 0x100fe20008010802 */
[----:B------:R-:W-:Y:S01]  /*5b40*/  FFMA.FTZ R25, R25, UR10, -R2 ;  /* 0x0000000a19197c23 */ /* 0x000fe20008010802 */
[----:B------:R-:W-:Y:S01]  /*5b50*/  LOP3.LUT R8, R5, UR44, R6, 0x96, !PT ;  /* 0x0000002c05087c12 */ /* 0x000fe2000f8e9606 */
[----:B------:R-:W-:Y:S02]  /*5b60*/  FFMA.FTZ R2, R29, UR10, -R2 ;  /* 0x0000000a1d027c23 */ /* 0x000fe40008010802 */
[----:B------:R-:W1:Y:S01]  /*5b70*/  MUFU.EX2 R234, R31 ;  /* 0x0000001f00ea7308 */ /* 0x000e620000000800 */
[----:B--2---:R-:W-:Y:S01]  /*5b80*/  LOP3.LUT R19, R134, UR54, RZ, 0x3c, !PT ;  /* 0x0000003686137c12 */ /* 0x004fe2000f8e3cff */
[----:B------:R-:W-:Y:S08]  /*5b90*/  IMAD.WIDE.U32 R12, R12, -0x2daee0ad, RZ ;  /* 0xd2511f530c0c7825 */ /* 0x000ff000078e00ff */
[----:B------:R-:W2:Y:S01]  /*5ba0*/  MUFU.EX2 R233, R28 ;  /* 0x0000001c00e97308 */ /* 0x000ea20000000800 */
[----:B---3--:R-:W-:Y:S09]  /*5bb0*/  LOP3.LUT R18, R4, UR53, RZ, 0x3c, !PT ;  /* 0x0000003504127c12 */ /* 0x008ff2000f8e3cff */
[----:B------:R-:W-:Y:S10]  /*5bc0*/  MUFU.EX2 R225, R33 ;  /* 0x0000002100e17308 */ /* 0x000ff40000000800 */
[----:B------:R-:W-:Y:S10]  /*5bd0*/  MUFU.EX2 R140, R132 ;  /* 0x00000084008c7308 */ /* 0x000ff40000000800 */
[----:B------:R-:W-:Y:S10]  /*5be0*/  MUFU.EX2 R155, R32 ;  /* 0x00000020009b7308 */ /* 0x000ff40000000800 */
[----:B------:R-:W-:Y:S10]  /*5bf0*/  MUFU.EX2 R154, R2 ;  /* 0x00000002009a7308 */ /* 0x000ff40000000800 */
[----:B------:R-:W-:Y:S10]  /*5c00*/  MUFU.EX2 R148, R0 ;  /* 0x0000000000947308 */ /* 0x000ff40000000800 */
[----:B------:R3:W2:Y:S10]  /*5c10*/  MUFU.EX2 R231, R23 ;  /* 0x0000001700e77308 */ /* 0x0006b40000000800 */
[----:B------:R1:W-:Y:S10]  /*5c20*/  MUFU.EX2 R223, R15 ;  /* 0x0000000f00df7308 */ /* 0x0003f40000000800 */
        /* <DEDUP_REMOVED lines=12> */
[----:B------:R-:W2:Y:S10]  /*5cf0*/  MUFU.EX2 R152, R24 ;  /* 0x0000001800987308 */ /* 0x000eb40000000800 */
[----:B------:R-:W2:Y:S10]  /*5d00*/  MUFU.EX2 R150, R27 ;  /* 0x0000001b00967308 */ /* 0x000eb40000000800 */
[----:B------:R-:W-:Y:S10]  /*5d10*/  MUFU.EX2 R151, R25 ;  /* 0x0000001900977308 */ /* 0x000ff40000000800 */
[----:B------:R-:W2:Y:S01]  /*5d20*/  MUFU.EX2 R149, R26 ;  /* 0x0000001a00957308 */ /* 0x000ea20000000800 */
[-C--:B----4-:R-:W-:Y:S02]  /*5d30*/  LOP3.LUT R9, R9, R20.reuse, RZ, 0x3c, !PT ;  /* 0x0000001409097212 */ /* 0x090fe400078e3cff */
[----:B------:R-:W-:Y:S03]  /*5d40*/  LOP3.LUT R16, R7, R20, RZ, 0x3c, !PT ;  /* 0x0000001407107212 */ /* 0x000fe600078e3cff */
[----:B------:R-:W-:Y:S04]  /*5d50*/  IMAD.WIDE.U32 R6, R9, -0x2daee0ad, RZ ;  /* 0xd2511f5309067825 */ /* 0x000fe800078e00ff */
[----:B------:R-:W-:Y:S01]  /*5d60*/  IMAD.WIDE.U32 R8, R8, -0x2daee0ad, RZ ;  /* 0xd2511f5308087825 */ /* 0x000fe200078e00ff */
[----:B------:R-:W-:Y:S02]  /*5d70*/  LOP3.LUT R7, R19, R7, RZ, 0x3c, !PT ;  /* 0x0000000713077212 */ /* 0x000fe400078e3cff */
[----:B------:R-:W-:Y:S01]  /*5d80*/  LOP3.LUT R20, R13, UR43, R6, 0x96, !PT ;  /* 0x0000002b0d147c12 */ /* 0x000fe2000f8e9606 */
[----:B------:R-:W-:Y:S04]  /*5d90*/  IMAD.WIDE.U32 R4, R16, -0x2daee0ad, RZ ;  /* 0xd2511f5310047825 */ /* 0x000fe800078e00ff */
[----:B------:R-:W-:Y:S01]  /*5da0*/  IMAD.WIDE.U32 R20, R20, -0x326172a9, RZ ;  /* 0xcd9e8d5714147825 */ /* 0x000fe200078e00ff */
[----:B------:R-:W-:Y:S02]  /*5db0*/  LOP3.LUT R5, R19, R5, RZ, 0x3c, !PT ;  /* 0x0000000513057212 */ /* 0x000fe400078e3cff */
[----:B------:R-:W-:Y:S01]  /*5dc0*/  LOP3.LUT R16, R9, UR43, R4, 0x96, !PT ;  /* 0x0000002b09107c12 */ /* 0x000fe2000f8e9604 */
[----:B------:R-:W-:Y:S04]  /*5dd0*/  IMAD.WIDE.U32 R6, R7, -0x326172a9, RZ ;  /* 0xcd9e8d5707067825 */ /* 0x000fe800078e00ff */
[----:B------:R-:W-:Y:S01]  /*5de0*/  IMAD.WIDE.U32 R16, R16, -0x326172a9, RZ ;  /* 0xcd9e8d5710107825 */ /* 0x000fe200078e00ff */
[C---:B------:R-:W-:Y:S02]  /*5df0*/  LOP3.LUT R7, R18.reuse, R7, RZ, 0x3c, !PT ;  /* 0x0000000712077212 */ /* 0x040fe400078e3cff */
[----:B------:R-:W-:Y:S01]  /*5e00*/  LOP3.LUT R19, R21, UR42, R6, 0x96, !PT ;  /* 0x0000002a15137c12 */ /* 0x000fe2000f8e9606 */
[----:B------:R-:W-:Y:S04]  /*5e10*/  IMAD.WIDE.U32 R4, R5, -0x326172a9, RZ ;  /* 0xcd9e8d5705047825 */ /* 0x000fe800078e00ff */
[----:B------:R-:W-:Y:S01]  /*5e20*/  IMAD.WIDE.U32 R6, R7, -0x2daee0ad, RZ ;  /* 0xd2511f5307067825 */ /* 0x000fe200078e00ff */
[----:B------:R-:W-:Y:S02]  /*5e30*/  LOP3.LUT R5, R18, R5, RZ, 0x3c, !PT ;  /* 0x0000000512057212 */ /* 0x000fe400078e3cff */
[----:B------:R-:W-:Y:S01]  /*5e40*/  LOP3.LUT R22, R17, UR42, R4, 0x96, !PT ;  /* 0x0000002a11167c12 */ /* 0x000fe2000f8e9604 */
[----:B------:R-:W-:Y:S01]  /*5e50*/  IMAD.WIDE.U32 R18, R19, -0x2daee0ad, RZ ;  /* 0xd2511f5313127825 */ /* 0x000fe200078e00ff */
[----:B------:R-:W-:Y:S03]  /*5e60*/  LOP3.LUT R7, R7, UR41, R12, 0x96, !PT ;  /* 0x0000002907077c12 */ /* 0x000fe6000f8e960c */
[----:B---3--:R-:W-:Y:S01]  /*5e70*/  IMAD.WIDE.U32 R22, R22, -0x2daee0ad, RZ ;  /* 0xd2511f5316167825 */ /* 0x008fe200078e00ff */
[----:B------:R-:W-:Y:S03]  /*5e80*/  LOP3.LUT R12, R19, UR39, R6, 0x96, !PT ;  /* 0x00000027130c7c12 */ /* 0x000fe6000f8e9606 */
[----:B------:R-:W-:Y:S04]  /*5e90*/  IMAD.WIDE.U32 R4, R5, -0x2daee0ad, RZ ;  /* 0xd2511f5305047825 */ /* 0x000fe800078e00ff */
[----:B------:R-:W-:Y:S01]  /*5ea0*/  IMAD.WIDE.U32 R6, R7, -0x326172a9, RZ ;  /* 0xcd9e8d5707067825 */ /* 0x000fe200078e00ff */
[----:B------:R-:W-:Y:S02]  /*5eb0*/  LOP3.LUT R5, R5, UR41, R8, 0x96, !PT ;  /* 0x0000002905057c12 */ /* 0x000fe4000f8e9608 */
[----:B------:R-:W-:Y:S01]  /*5ec0*/  LOP3.LUT R14, R23, UR39, R4, 0x96, !PT ;  /* 0x00000027170e7c12 */ /* 0x000fe2000f8e9604 */
[----:B------:R-:W-:Y:S01]  /*5ed0*/  IMAD.WIDE.U32 R12, R12, -0x326172a9, RZ ;  /* 0xcd9e8d570c0c7825 */ /* 0x000fe200078e00ff */
[----:B------:R-:W-:Y:S03]  /*5ee0*/  LOP3.LUT R8, R7, UR40, R20, 0x96, !PT ;  /* 0x0000002807087c12 */ /* 0x000fe6000f8e9614 */
[----:B-1----:R-:W-:Y:S01]  /*5ef0*/  IMAD.WIDE.U32 R14, R14, -0x326172a9, RZ ;  /* 0xcd9e8d570e0e7825 */ /* 0x002fe200078e00ff */
[----:B------:R-:W-:Y:S03]  /*5f00*/  LOP3.LUT R7, R13, UR38, R6, 0x96, !PT ;  /* 0x000000260d077c12 */ /* 0x000fe6000f8e9606 */
[----:B------:R-:W-:Y:S04]  /*5f10*/  IMAD.WIDE.U32 R4, R5, -0x326172a9, RZ ;  /* 0xcd9e8d5705047825 */ /* 0x000fe800078e00ff */
[----:B------:R-:W-:Y:S01]  /*5f20*/  IMAD.WIDE.U32 R8, R8, -0x2daee0ad, RZ ;  /* 0xd2511f5308087825 */ /* 0x000fe200078e00ff */
[----:B------:R-:W-:Y:S02]  /*5f30*/  LOP3.LUT R10, R5, UR40, R16, 0x96, !PT ;  /* 0x00000028050a7c12 */ /* 0x000fe4000f8e9610 */
[----:B------:R-:W-:Y:S01]  /*5f40*/  LOP3.LUT R6, R15, UR38, R4, 0x96, !PT ;  /* 0x000000260f067c12 */ /* 0x000fe2000f8e9604 */
[----:B------:R-:W-:Y:S01]  /*5f50*/  IMAD.WIDE.U32 R4, R7, -0x2daee0ad, RZ ;  /* 0xd2511f5307047825 */ /* 0x000fe200078e00ff */
[----:B------:R-:W-:Y:S03]  /*5f60*/  LOP3.LUT R18, R9, UR37, R18, 0x96, !PT ;  /* 0x0000002509127c12 */ /* 0x000fe6000f8e9612 */
[----:B------:R-:W-:Y:S01]  /*5f70*/  IMAD.WIDE.U32 R10, R10, -0x2daee0ad, RZ ;  /* 0xd2511f530a0a7825 */ /* 0x000fe200078e00ff */
[----:B------:R-:W-:Y:S02]  /*5f80*/  LOP3.LUT R15, R4, 0xff, RZ, 0xc0, !PT ;  /* 0x000000ff040f7812 */ /* 0x000fe400078ec0ff */
[----:B------:R-:W-:Y:S01]  /*5f90*/  LOP3.LUT R9, R5, UR35, R8, 0x96, !PT ;  /* 0x0000002305097c12 */ /* 0x000fe2000f8e9608 */
[----:B------:R-:W-:Y:S01]  /*5fa0*/  IMAD.WIDE.U32 R6, R6, -0x2daee0ad, RZ ;  /* 0xd2511f5306067825 */ /* 0x000fe200078e00ff */
[--C-:B------:R-:W-:Y:S02]  /*5fb0*/  SHF.R.U32.HI R13, RZ, 0x18, R4.reuse ;  /* 0x00000018ff0d7819 */ /* 0x100fe40000011604 */
[----:B------:R-:W-:Y:S02]  /*5fc0*/  SHF.R.U32.HI R16, RZ, 0x10, R4 ;  /* 0x00000010ff107819 */ /* 0x000fe40000011604 */
[----:B------:R-:W-:Y:S01]  /*5fd0*/  LOP3.LUT R17, R4, 0xffff, RZ, 0xc0, !PT ;  /* 0x0000ffff04117812 */ /* 0x000fe200078ec0ff */
[----:B------:R-:W-:Y:S01]  /*5fe0*/  IMAD.WIDE.U32 R4, R18, -0x326172a9, RZ ;  /* 0xcd9e8d5712047825 */ /* 0x000fe200078e00ff */
[----:B------:R-:W-:Y:S02]  /*5ff0*/  LOP3.LUT R8, R7, UR35, R10, 0x96, !PT ;  /* 0x0000002307087c12 */ /* 0x000fe4000f8e960a */
[----:B------:R-:W-:Y:S02]  /*6000*/  SHF.R.U32.HI R10, RZ, 0x18, R6 ;  /* 0x00000018ff0a7819 */ /* 0x000fe40000011606 */
[----:B------:R-:W-:Y:S02]  /*6010*/  ISETP.LE.U32.AND P3, PT, R15, UR11, PT ;  /* 0x0000000b0f007c0c */ /* 0x000fe4000bf63070 */
[----:B------:R-:W-:Y:S02]  /*6020*/  LOP3.LUT R22, R11, UR37, R22, 0x96, !PT ;  /* 0x000000250b167c12 */ /* 0x000fe4000f8e9616 */
[C---:B------:R-:W-:Y:S02]  /*6030*/  LOP3.LUT R11, R6.reuse, 0xff, RZ, 0xc0, !PT ;  /* 0x000000ff060b7812 */ /* 0x040fe400078ec0ff */
[----:B------:R-:W-:Y:S02]  /*6040*/  SHF.R.U32.HI R18, RZ, 0x10, R6 ;  /* 0x00000010ff127819 */ /* 0x000fe40000011606 */
[----:B------:R-:W-:Y:S02]  /*6050*/  LOP3.LUT R19, R6, 0xffff, RZ, 0xc0, !PT ;  /* 0x0000ffff06137812 */ /* 0x000fe400078ec0ff */
[----:B------:R-:W-:Y:S02]  /*6060*/  ISETP.LE.U32.AND P0, PT, R10, UR11, PT ;  /* 0x0000000b0a007c0c */ /* 0x000fe4000bf03070 */
[----:B------:R-:W-:Y:S01]  /*6070*/  LOP3.LUT R6, R4, 0xff, RZ, 0xc0, !PT ;  /* 0x000000ff04067812 */ /* 0x000fe200078ec0ff */
[----:B------:R-:W-:Y:S01]  /*6080*/  @!P3 FADD.FTZ R236, -R236, -RZ ;  /* 0x800000ffececb221 */ /* 0x000fe20000010100 */
[----:B------:R-:W-:Y:S02]  /*6090*/  SHF.R.U32.HI R10, RZ, 0x18, R4 ;  /* 0x00000018ff0a7819 */ /* 0x000fe40000011604 */
[----:B------:R-:W-:Y:S02]  /*60a0*/  ISETP.LE.U32.AND P2, PT, R13, UR11, PT ;  /* 0x0000000b0d007c0c */ /* 0x000fe4000bf43070 */
[----:B------:R-:W-:Y:S02]  /*60b0*/  LOP3.LUT R7, R5, UR36, R12, 0x96, !PT ;  /* 0x0000002405077c12 */ /* 0x000fe4000f8e960c */
[----:B------:R-:W-:Y:S02]  /*60c0*/  SHF.R.U32.HI R12, RZ, 0x10, R4 ;  /* 0x00000010ff0c7819 */ /* 0x000fe40000011604 */
[----:B------:R-:W-:Y:S01]  /*60d0*/  LOP3.LUT R13, R4, 0xffff, RZ, 0xc0, !PT ;  /* 0x0000ffff040d7812 */ /* 0x000fe200078ec0ff */
[----:B------:R-:W-:Y:S01]  /*60e0*/  @!P0 FADD.FTZ R234, -R234, -RZ ;  /* 0x800000ffeaea8221 */ /* 0x000fe20000010100 */
[----:B------:R-:W-:Y:S01]  /*60f0*/  ISETP.LE.U32.AND P6, PT, R6, UR11, PT ;  /* 0x0000000b06007c0c */ /* 0x000fe2000bfc3070 */
[----:B------:R-:W-:Y:S01]  /*6100*/  IMAD.WIDE.U32 R4, R22, -0x326172a9, RZ ;  /* 0xcd9e8d5716047825 */ /* 0x000fe200078e00ff */
[----:B------:R-:W-:Y:S02]  /*6110*/  LOP3.LUT R6, R9, 0xff, RZ, 0xc0, !PT ;  /* 0x000000ff09067812 */ /* 0x000fe400078ec0ff */
[----:B------:R-:W-:Y:S01]  /*6120*/  ISETP.LE.U32.AND P5, PT, R10, UR11, PT ;  /* 0x0000000b0a007c0c */ /* 0x000fe2000bfa3070 */
[----:B------:R-:W-:Y:S01]  /*6130*/  @!P2 FADD.FTZ R235, -R235, -RZ ;  /* 0x800000ffebeba221 */ /* 0x000fe20000010100 */
[----:B------:R-:W-:Y:S02]  /*6140*/  SHF.R.U32.HI R10, RZ, 0x18, R9 ;  /* 0x00000018ff0a7819 */ /* 0x000fe40000011609 */
[----:B------:R-:W-:Y:S02]  /*6150*/  ISETP.LE.U32.AND P4, PT, R6, UR11, PT ;  /* 0x0000000b06007c0c */ /* 0x000fe4000bf83070 */
[----:B------:R-:W-:Y:S02]  /*6160*/  ISETP.LE.U32.AND P1, PT, R11, UR11, PT ;  /* 0x0000000b0b007c0c */ /* 0x000fe4000bf23070 */
[----:B------:R-:W-:Y:S01]  /*6170*/  ISETP.LE.U32.AND P3, PT, R10, UR11, PT ;  /* 0x0000000b0a007c0c */ /* 0x000fe2000bf63070 */
[----:B------:R-:W-:Y:S01]  /*6180*/  @!P6 FADD.FTZ R230, -R230, -RZ ;  /* 0x800000ffe6e6e221 */ /* 0x000fe20000010100 */
[----:B------:R-:W-:Y:S02]  /*6190*/  LOP3.LUT R6, R5, UR36, R14, 0x96, !PT ;  /* 0x0000002405067c12 */ /* 0x000fe4000f8e960e */
[----:B------:R-:W-:Y:S01]  /*61a0*/  LOP3.LUT R11, R4, 0xff, RZ, 0xc0, !PT ;  /* 0x000000ff040b7812 */ /* 0x000fe200078ec0ff */
[----:B------:R-:W-:Y:S01]  /*61b0*/  @!P5 FADD.FTZ R229, -R229, -RZ ;  /* 0x800000ffe5e5d221 */ /* 0x000fe20000010100 */
[--C-:B------:R-:W-:Y:S02]  /*61c0*/  SHF.R.U32.HI R10, RZ, 0x18, R4.reuse ;  /* 0x00000018ff0a7819 */ /* 0x100fe40000011604 */
[----:B------:R-:W-:Y:S01]  /*61d0*/  SHF.R.U32.HI R14, RZ, 0x10, R4 ;  /* 0x00000010ff0e7819 */ /* 0x000fe20000011604 */
[----:B------:R-:W-:Y:S01]  /*61e0*/  @!P4 FADD.FTZ R232, -R232, -RZ ;  /* 0x800000ffe8e8c221 */ /* 0x000fe20000010100 */
[----:B------:R-:W-:Y:S01]  /*61f0*/  LOP3.LUT R15, R4, 0xffff, RZ, 0xc0, !PT ;  /* 0x0000ffff040f7812 */ /* 0x000fe200078ec0ff */
[----:B--2---:R-:W-:Y:S01]  /*6200*/  @!P1 FADD.FTZ R233, -R233, -RZ ;  /* 0x800000ffe9e99221 */ /* 0x004fe20000010100 */
[----:B------:R-:W-:Y:S01]  /*6210*/  LOP3.LUT R4, R16, 0xff, RZ, 0xc0, !PT ;  /* 0x000000ff10047812 */ /* 0x000fe200078ec0ff */
[----:B------:R-:W-:Y:S01]  /*6220*/  @!P3 FADD.FTZ R231, -R231, -RZ ;  /* 0x800000ffe7e7b221 */ /* 0x000fe20000010100 */
[----:B------:R-:W-:Y:S02]  /*6230*/  LOP3.LUT R5, R8, 0xff, RZ, 0xc0, !PT ;  /* 0x000000ff08057812 */ /* 0x000fe400078ec0ff */
[----:B------:R-:W-:Y:S02]  /*6240*/  ISETP.LE.U32.AND P2, PT, R4, UR11, PT ;  /* 0x0000000b04007c0c */ /* 0x000fe4000bf43070 */
[----:B------:R-:W-:Y:S02]  /*6250*/  SHF.R.U32.HI R4, RZ, 0x18, R7 ;  /* 0x00000018ff047819 */ /* 0x000fe40000011607 */
[----:B------:R-:W-:Y:S02]  /*6260*/  ISETP.LE.U32.AND P1, PT, R5, UR11, PT ;  /* 0x0000000b05007c0c */ /* 0x000fe4000bf23070 */
[----:B------:R-:W-:Y:S02]  /*6270*/  ISETP.LE.U32.AND P0, PT, R4, UR11, PT ;  /* 0x0000000b04007c0c */ /* 0x000fe4000bf03070 */
[----:B------:R-:W-:Y:S02]  /*6280*/  LOP3.LUT R4, R7, 0xff, RZ, 0xc0, !PT ;  /* 0x000000ff07047812 */ /* 0x000fe400078ec0ff */
[----:B------:R-:W-:Y:S02]  /*6290*/  SHF.R.U32.HI R5, RZ, 0x18, R8 ;  /* 0x00000018ff057819 */ /* 0x000fe40000011608 */
[----:B------:R-:W-:Y:S01]  /*62a0*/  ISETP.LE.U32.AND P6, PT, R4, UR11, PT ;  /* 0x0000000b04007c0c */ /* 0x000fe2000bfc3070 */
[----:B------:R-:W-:Y:S01]  /*62b0*/  @!P2 FADD.FTZ R155, -R155, -RZ ;  /* 0x800000ff9b9ba221 */ /* 0x000fe20000010100 */
[----:B------:R-:W-:Y:S02]  /*62c0*/  LOP3.LUT R4, R12, 0xff, RZ, 0xc0, !PT ;  /* 0x000000ff0c047812 */ /* 0x000fe400078ec0ff */
[----:B------:R-:W-:Y:S01]  /*62d0*/  ISETP.LE.U32.AND P5, PT, R5, UR11, PT ;  /* 0x0000000b05007c0c */ /* 0x000fe2000bfa3070 */
[----:B------:R-:W-:Y:S01]  /*62e0*/  @!P1 FADD.FTZ R152, -R152, -RZ ;  /* 0x800000ff98989221 */ /* 0x000fe20000010100 */
[----:B------:R-:W-:Y:S01]  /*62f0*/  ISETP.LE.U32.AND P4, PT, R4, UR11, PT ;  /* 0x0000000b04007c0c */ /* 0x000fe2000bf83070 */
[----:B------:R-:W-:Y:S01]  /*6300*/  @!P0 FADD.FTZ R227, -R227, -RZ ;  /* 0x800000ffe3e38221 */ /* 0x000fe20000010100 */
[----:B------:R-:W-:Y:S02]  /*6310*/  SHF.R.U32.HI R4, RZ, 0x10, R9 ;  /* 0x00000010ff047819 */ /* 0x000fe40000011609 */
[----:B------:R-:W-:Y:S02]  /*6320*/  ISETP.LE.U32.AND P3, PT, R11, UR11, PT ;  /* 0x0000000b0b007c0c */ /* 0x000fe4000bf63070 */
[----:B------:R-:W-:Y:S01]  /*6330*/  LOP3.LUT R5, R4, 0xff, RZ, 0xc0, !PT ;  /* 0x000000ff04057812 */ /* 0x000fe200078ec0ff */
[----:B------:R-:W-:Y:S01]  /*6340*/  @!P6 FADD.FTZ R222, -R222, -RZ ;  /* 0x800000ffdedee221 */ /* 0x000fe20000010100 */
[----:B------:R-:W-:Y:S02]  /*6350*/  SHF.R.U32.HI R4, RZ, 0x8, R17 ;  /* 0x00000008ff047819 */ /* 0x000fe40000011611 */
[----:B------:R-:W-:Y:S01]  /*6360*/  ISETP.LE.U32.AND P0, PT, R10, UR11, PT ;  /* 0x0000000b0a007c0c */ /* 0x000fe2000bf03070 */
[----:B------:R-:W-:Y:S01]  /*6370*/  @!P5 FADD.FTZ R150, -R150, -RZ ;  /* 0x800000ff9696d221 */ /* 0x000fe20000010100 */
[----:B------:R-:W-:Y:S01]  /*6380*/  ISETP.LE.U32.AND P6, PT, R5, UR11, PT ;  /* 0x0000000b05007c0c */ /* 0x000fe2000bfc3070 */
[----:B------:R-:W-:Y:S01]  /*6390*/  @!P4 FADD.FTZ R228, -R228, -RZ ;  /* 0x800000ffe4e4c221 */ /* 0x000fe20000010100 */
[----:B------:R-:W-:Y:S02]  /*63a0*/  LOP3.LUT R4, R4, 0xffff, RZ, 0xc0, !PT ;  /* 0x0000ffff04047812 */ /* 0x000fe400078ec0ff */
[----:B------:R-:W-:Y:S01]  /*63b0*/  SHF.R.U32.HI R5, RZ, 0x10, R7 ;  /* 0x00000010ff057819 */ /* 0x000fe20000011607 */
[----:B------:R-:W-:Y:S01]  /*63c0*/  @!P3 FADD.FTZ R224, -R224, -RZ ;  /* 0x800000ffe0e0b221 */ /* 0x000fe20000010100 */
[----:B------:R-:W-:Y:S02]  /*63d0*/  ISETP.LE.U32.AND P4, PT, R4, UR11, PT ;  /* 0x0000000b04007c0c */ /* 0x000fe4000bf83070 */
[----:B------:R-:W-:Y:S02]  /*63e0*/  SHF.R.U32.HI R10, RZ, 0x8, R13 ;  /* 0x00000008ff0a7819 */ /* 0x000fe4000001160d */
[----:B------:R-:W-:Y:S01]  /*63f0*/  LOP3.LUT R4, R5, 0xff, RZ, 0xc0, !PT ;  /* 0x000000ff05047812 */ /* 0x000fe200078ec0ff */
[----:B------:R-:W-:Y:S01]  /*6400*/  @!P0 FADD.FTZ R223, -R223, -RZ ;  /* 0x800000ffdfdf8221 */ /* 0x000fe20000010100 */
[----:B------:R-:W-:Y:S01]  /*6410*/  LOP3.LUT R5, R10, 0xffff, RZ, 0xc0, !PT ;  /* 0x0000ffff0a057812 */ /* 0x000fe200078ec0ff */
[----:B------:R-:W-:Y:S01]  /*6420*/  @!P6 FADD.FTZ R226, -R226, -RZ ;  /* 0x800000ffe2e2e221 */ /* 0x000fe20000010100 */
[----:B------:R-:W-:Y:S02]  /*6430*/  ISETP.LE.U32.AND P3, PT, R4, UR11, PT ;  /* 0x0000000b04007c0c */ /* 0x000fe4000bf63070 */
[----:B------:R-:W-:Y:S02]  /*6440*/  LOP3.LUT R4, R6, 0xff, RZ, 0xc0, !PT ;  /* 0x000000ff06047812 */ /* 0x000fe400078ec0ff */
[----:B------:R-:W-:Y:S01]  /*6450*/  ISETP.LE.U32.AND P0, PT, R5, UR11, PT ;  /* 0x0000000b05007c0c */ /* 0x000fe2000bf03070 */
[----:B------:R-:W-:Y:S01]  /*6460*/  @!P4 FADD.FTZ R225, -R225, -RZ ;  /* 0x800000ffe1e1c221 */ /* 0x000fe20000010100 */
[----:B------:R-:W-:Y:S02]  /*6470*/  ISETP.LE.U32.AND P6, PT, R4, UR11, PT ;  /* 0x0000000b04007c0c */ /* 0x000fe4000bfc3070 */
[----:B------:R-:W-:Y:S02]  /*6480*/  SHF.R.U32.HI R5, RZ, 0x18, R6 ;  /* 0x00000018ff057819 */ /* 0x000fe40000011606 */
[----:B------:R-:W-:Y:S02]  /*6490*/  LOP3.LUT R4, R9, 0xffff, RZ, 0xc0, !PT ;  /* 0x0000ffff09047812 */ /* 0x000fe400078ec0ff */
[----:B------:R-:W-:Y:S01]  /*64a0*/  LOP3.LUT R7, R7, 0xffff, RZ, 0xc0, !PT ;  /* 0x0000ffff07077812 */ /* 0x000fe200078ec0ff */
[----:B------:R-:W-:Y:S01]  /*64b0*/  @!P3 FADD.FTZ R144, -R144, -RZ ;  /* 0x800000ff9090b221 */ /* 0x000fe20000010100 */
[----:B------:R-:W-:Y:S02]  /*64c0*/  ISETP.LE.U32.AND P4, PT, R5, UR11, PT ;  /* 0x0000000b05007c0c */ /* 0x000fe4000bf83070 */
[----:B------:R-:W-:Y:S01]  /*64d0*/  LOP3.LUT R5, R14, 0xff, RZ, 0xc0, !PT ;  /* 0x000000ff0e057812 */ /* 0x000fe200078ec0ff */
[----:B------:R-:W-:Y:S01]  /*64e0*/  @!P0 FADD.FTZ R221, -R221, -RZ ;  /* 0x800000ffdddd8221 */ /* 0x000fe20000010100 */
[----:B------:R-:W-:Y:S01]  /*64f0*/  SHF.R.U32.HI R7, RZ, 0x8, R7 ;  /* 0x00000008ff077819 */ /* 0x000fe20000011607 */
[----:B------:R-:W-:Y:S01]  /*6500*/  @!P6 FADD.FTZ R146, -R146, -RZ ;  /* 0x800000ff9292e221 */ /* 0x000fe20000010100 */
[----:B------:R-:W-:Y:S02]  /*6510*/  SHF.R.U32.HI R4, RZ, 0x8, R4 ;  /* 0x00000008ff047819 */ /* 0x000fe40000011604 */
[----:B------:R-:W-:Y:S02]  /*6520*/  ISETP.LE.U32.AND P3, PT, R5, UR11, PT ;  /* 0x0000000b05007c0c */ /* 0x000fe4000bf63070 */
[----:B------:R-:W-:Y:S02]  /*6530*/  LOP3.LUT R5, R7, 0xffff, RZ, 0xc0, !PT ;  /* 0x0000ffff07057812 */ /* 0x000fe400078ec0ff */
[----:B------:R-:W-:Y:S01]  /*6540*/  LOP3.LUT R4, R4, 0xffff, RZ, 0xc0, !PT ;  /* 0x0000ffff04047812 */ /* 0x000fe200078ec0ff */
[----:B------:R-:W-:Y:S01]  /*6550*/  @!P4 FADD.FTZ R145, -R145, -RZ ;  /* 0x800000ff9191c221 */ /* 0x000fe20000010100 */
[----:B------:R-:W-:Y:S02]  /*6560*/  ISETP.LE.U32.AND P6, PT, R5, UR11, PT ;  /* 0x0000000b05007c0c */ /* 0x000fe4000bfc3070 */
[----:B------:R-:W-:Y:S02]  /*6570*/  ISETP.LE.U32.AND P0, PT, R4, UR11, PT ;  /* 0x0000000b04007c0c */ /* 0x000fe4000bf03070 */
[----:B------:R-:W-:Y:S02]  /*6580*/  SHF.R.U32.HI R5, RZ, 0x10, R6 ;  /* 0x00000010ff057819 */ /* 0x000fe40000011606 */
[----:B------:R-:W-:Y:S01]  /*6590*/  LOP3.LUT R6, R6, 0xffff, RZ, 0xc0, !PT ;  /* 0x0000ffff06067812 */ /* 0x000fe200078ec0ff */
[----:B------:R-:W-:Y:S01]  /*65a0*/  @!P3 FADD.FTZ R147, -R147, -RZ ;  /* 0x800000ff9393b221 */ /* 0x000fe20000010100 */
[----:B------:R-:W-:Y:S02]  /*65b0*/  LOP3.LUT R7, R5, 0xff, RZ, 0xc0, !PT ;  /* 0x000000ff05077812 */ /* 0x000fe400078ec0ff */
[----:B------:R-:W-:Y:S02]  /*65c0*/  SHF.R.U32.HI R4, RZ, 0x8, R15 ;  /* 0x00000008ff047819 */ /* 0x000fe4000001160f */
[----:B------:R-:W-:Y:S01]  /*65d0*/  SHF.R.U32.HI R5, RZ, 0x8, R6 ;  /* 0x00000008ff057819 */ /* 0x000fe20000011606 */
[----:B------:R-:W-:Y:S01]  /*65e0*/  @!P6 FADD.FTZ R140, -R140, -RZ ;  /* 0x800000ff8c8ce221 */ /* 0x000fe20000010100 */
[----:B------:R-:W-:Y:S01]  /*65f0*/  ISETP.LE.U32.AND P4, PT, R7, UR11, PT ;  /* 0x0000000b07007c0c */ /* 0x000fe2000bf83070 */
[----:B------:R-:W-:Y:S01]  /*6600*/  @!P0 FADD.FTZ R153, -R153, -RZ ;  /* 0x800000ff99998221 */ /* 0x000fe20000010100 */
[----:B------:R-:W-:Y:S02]  /*6610*/  LOP3.LUT R4, R4, 0xffff, RZ, 0xc0, !PT ;  /* 0x0000ffff04047812 */ /* 0x000fe400078ec0ff */
[----:B------:R-:W-:Y:S02]  /*6620*/  LOP3.LUT R5, R5, 0xffff, RZ, 0xc0, !PT ;  /* 0x0000ffff05057812 */ /* 0x000fe400078ec0ff */
[----:B------:R-:W-:Y:S02]  /*6630*/  ISETP.LE.U32.AND P3, PT, R4, UR11, PT ;  /* 0x0000000b04007c0c */ /* 0x000fe4000bf63070 */
[----:B------:R-:W-:Y:S02]  /*6640*/  ISETP.LE.U32.AND P0, PT, R5, UR11, PT ;  /* 0x0000000b05007c0c */ /* 0x000fe4000bf03070 */
[----:B------:R-:W-:Y:S02]  /*6650*/  LOP3.LUT R4, R18, 0xff, RZ, 0xc0, !PT ;  /* 0x000000ff12047812 */ /* 0x000fe400078ec0ff */
[----:B------:R-:W-:Y:S01]  /*6660*/  SHF.R.U32.HI R5, RZ, 0x10, R8 ;  /* 0x00000010ff057819 */ /* 0x000fe20000011608 */
[----:B------:R-:W-:Y:S01]  /*6670*/  @!P4 FADD.FTZ R142, -R142, -RZ ;  /* 0x800000ff8e8ec221 */ /* 0x000fe20000010100 */
[----:B------:R-:W-:Y:S02]  /*6680*/  ISETP.LE.U32.AND P6, PT, R4, UR11, PT ;  /* 0x0000000b04007c0c */ /* 0x000fe4000bfc3070 */
[----:B------:R-:W-:Y:S02]  /*6690*/  LOP3.LUT R4, R5, 0xff, RZ, 0xc0, !PT ;  /* 0x000000ff05047812 */ /* 0x000fe400078ec0ff */
[----:B------:R-:W-:Y:S01]  /*66a0*/  LOP3.LUT R8, R8, 0xffff, RZ, 0xc0, !PT ;  /* 0x0000ffff08087812 */ /* 0x000fe200078ec0ff */
[----:B------:R-:W-:Y:S01]  /*66b0*/  @!P3 FADD.FTZ R143, -R143, -RZ ;  /* 0x800000ff8f8fb221 */ /* 0x000fe20000010100 */
[----:B------:R-:W-:Y:S01]  /*66c0*/  ISETP.LE.U32.AND P4, PT, R4, UR11, PT ;  /* 0x0000000b04007c0c */ /* 0x000fe2000bf83070 */
[----:B------:R-:W-:Y:S01]  /*66d0*/  @!P0 FADD.FTZ R141, -R141, -RZ ;  /* 0x800000ff8d8d8221 */ /* 0x000fe20000010100 */
[----:B------:R-:W-:Y:S02]  /*66e0*/  F2FP.RELU.BF16.F32.PACK_AB R4, R227, R144 ;  /* 0x00000090e304723e */ /* 0x000fe400000018ff */
[----:B------:R-:W-:Y:S02]  /*66f0*/  SHF.R.U32.HI R5, RZ, 0x8, R19 ;  /* 0x00000008ff057819 */ /* 0x000fe40000011613 */
[----:B------:R-:W-:Y:S01]  /*6700*/  SHF.R.U32.HI R6, RZ, 0x8, R8 ;  /* 0x00000008ff067819 */ /* 0x000fe20000011608 */
[----:B------:R1:W-:Y:S01]  /*6710*/  STS [R238+0x13400], R4 ;  /* 0x01340004ee007388 */ /* 0x0003e20000000800 */
[----:B------:R-:W-:Y:S01]  /*6720*/  F2FP.RELU.BF16.F32.PACK_AB R7, R140, R222 ;  /* 0x000000de8c07723e */ /* 0x000fe200000018ff */
[----:B------:R-:W-:Y:S01]  /*6730*/  @!P6 FADD.FTZ R148, -R148, -RZ ;  /* 0x800000ff9494e221 */ /* 0x000fe20000010100 */
[----:B------:R-:W-:Y:S02]  /*6740*/  LOP3.LUT R5, R5, 0xffff, RZ, 0xc0, !PT ;  /* 0x0000ffff05057812 */ /* 0x000fe400078ec0ff */
[----:B------:R-:W-:Y:S01]  /*6750*/  LOP3.LUT R6, R6, 0xffff, RZ, 0xc0, !PT ;  /* 0x0000ffff06067812 */ /* 0x000fe200078ec0ff */
[----:B------:R-:W-:Y:S01]  /*6760*/  STS [R238+0x13000], R7 ;  /* 0x01300007ee007388 */ /* 0x000fe20000000800 */
[----:B------:R-:W-:Y:S01]  /*6770*/  F2FP.RELU.BF16.F32.PACK_AB R2, R229, R228 ;  /* 0x000000e4e502723e */ /* 0x000fe200000018ff */
[----:B------:R-:W-:Y:S01]  /*6780*/  @!P4 FADD.FTZ R149, -R149, -RZ ;  /* 0x800000ff9595c221 */ /* 0x000fe20000010100 */
[----:B------:R-:W-:Y:S02]  /*6790*/  ISETP.LE.U32.AND P3, PT, R5, UR11, PT ;  /* 0x0000000b05007c0c */ /* 0x000fe4000bf63070 */
[----:B------:R-:W-:Y:S01]  /*67a0*/  ISETP.LE.U32.AND P0, PT, R6, UR11, PT ;  /* 0x0000000b06007c0c */ /* 0x000fe2000bf03070 */
[----:B------:R2:W-:Y:S01]  /*67b0*/  STS [R241+0x13400], R2 ;  /* 0x01340002f1007388 */ /* 0x0005e20000000800 */
[----:B------:R-:W-:Y:S02]  /*67c0*/  F2FP.RELU.BF16.F32.PACK_AB R6, R141, R146 ;  /* 0x000000928d06723e */ /* 0x000fe400000018ff */
[----:B------:R-:W-:Y:S02]  /*67d0*/  F2FP.RELU.BF16.F32.PACK_AB R5, R145, R142 ;  /* 0x0000008e9105723e */ /* 0x000fe400000018ff */
[----:B------:R-:W-:Y:S02]  /*67e0*/  F2FP.RELU.BF16.F32.PACK_AB R0, R225, R236 ;  /* 0x000000ece100723e */ /* 0x000fe400000018ff */
[----:B------:R-:W-:Y:S02]  /*67f0*/  FSETP.GE.FTZ.AND P1, PT, R140, RZ, PT ;  /* 0x000000ff8c00720b */ /* 0x000fe40003f36000 */
[----:B------:R-:W-:Y:S01]  /*6800*/  FSETP.GE.FTZ.AND P2, PT, R222, RZ, PT ;  /* 0x000000ffde00720b */ /* 0x000fe20003f56000 */
[----:B------:R-:W-:Y:S01]  /*6810*/  @!P3 FADD.FTZ R154, -R154, -RZ ;  /* 0x800000ff9a9ab221 */ /* 0x000fe20000010100 */
[----:B------:R-:W-:Y:S01]  /*6820*/  FSETP.GE.FTZ.AND P3, PT, R146, RZ, PT ;  /* 0x000000ff9200720b */ /* 0x000fe20003f76000 */
[----:B------:R-:W-:Y:S01]  /*6830*/  @!P0 FADD.FTZ R151, -R151, -RZ ;  /* 0x800000ff97978221 */ /* 0x000fe20000010100 */
[----:B-1----:R-:W-:Y:S02]  /*6840*/  F2FP.RELU.BF16.F32.PACK_AB R4, R221, R230 ;  /* 0x000000e6dd04723e */ /* 0x002fe400000018ff */
[----:B------:R-:W-:Y:S03]  /*6850*/  FSETP.GE.FTZ.AND P0, PT, R144, RZ, PT ;  /* 0x000000ff9000720b */ /* 0x000fe60003f16000 */
[----:B------:R1:W-:Y:S04]  /*6860*/  STS [R241+0x13000], R4 ;  /* 0x01300004f1007388 */ /* 0x0003e80000000800 */
[----:B------:R3:W-:Y:S01]  /*6870*/  STS [R238+0x14000], R6 ;  /* 0x01400006ee007388 */ /* 0x0007e20000000800 */
[----:B--2---:R-:W-:Y:S03]  /*6880*/  F2FP.RELU.BF16.F32.PACK_AB R2, R231, R226 ;  /* 0x000000e2e702723e */ /* 0x004fe600000018ff */
[----:B------:R2:W-:Y:S01]  /*6890*/  STS [R238+0x14400], R5 ;  /* 0x01440005ee007388 */ /* 0x0005e20000000800 */
[----:B-1----:R-:W-:Y:S02]  /*68a0*/  F2FP.RELU.BF16.F32.PACK_AB R4, R153, R232 ;  /* 0x000000e89904723e */ /* 0x002fe400000018ff */
[----:B---3--:R-:W-:Y:S02]  /*68b0*/  F2FP.RELU.BF16.F32.PACK_AB R6, R143, R224 ;  /* 0x000000e08f06723e */ /* 0x008fe400000018ff */
[----:B--2---:R-:W-:Y:S03]  /*68c0*/  F2FP.RELU.BF16.F32.PACK_AB R5, R223, R147 ;  /* 0x00000093df05723e */ /* 0x004fe600000018ff */
[----:B------:R1:W-:Y:S04]  /*68d0*/  STS [R241+0x14000], R6 ;  /* 0x01400006f1007388 */ /* 0x0003e80000000800 */
        /* <DEDUP_REMOVED lines=12> */
[----:B------:R-:W-:Y:S04]  /*69a0*/  STS [R239+0x14000], R2 ;  /* 0x01400002ef007388 */ /* 0x000fe80000000800 */
        /* <DEDUP_REMOVED lines=57> */
[----:B-----5:R-:W-:Y:S01]  /*6d40*/  FADD.FTZ R0, -R206, R6 ;  /* 0x00000006ce007221 */ /* 0x020fe20000010100 */
[----:B------:R-:W-:Y:S01]  /*6d50*/  FADD.FTZ R2, -R207, R5 ;  /* 0x00000005cf027221 */ /* 0x000fe20000010100 */
[-C--:B------:R-:W-:Y:S03]  /*6d60*/  HMMA.16816.F32.BF16 R20, R132, R200.reuse, R20 ;  /* 0x000000c88414723c */ /* 0x080fe60000041814 */
[----:B------:R-:W-:Y:S01]  /*6d70*/  FSEL R0, R0, R206, P0 ;  /* 0x000000ce00007208 */ /* 0x000fe20000000000 */
[----:B------:R-:W-:Y:S01]  /*6d80*/  FADD.FTZ R11, -R204, R11 ;  /* 0x0000000bcc0b7221 */ /* 0x000fe20000010100 */
[----:B------:R-:W-:Y:S01]  /*6d90*/  FSETP.GE.FTZ.AND P0, PT, R227, RZ, PT ;  /* 0x000000ffe300720b */ /* 0x000fe20003f16000 */
[----:B------:R-:W-:Y:S01]  /*6da0*/  FADD.FTZ R4, -R207, R4 ;  /* 0x00000004cf047221 */ /* 0x000fe20000010100 */
[-C--:B------:R-:W-:Y:S01]  /*6db0*/  FSEL R2, R2, R207.reuse, P1 ;  /* 0x000000cf02027208 */ /* 0x080fe20000800000 */
[----:B------:R-:W-:Y:S01]  /*6dc0*/  FMUL.FTZ R144, R144, R0 ;  /* 0x0000000090907220 */ /* 0x000fe20000410000 */
[----:B------:R-:W-:Y:S01]  /*6dd0*/  FSETP.GE.FTZ.AND P1, PT, R142, RZ, PT ;  /* 0x000000ff8e00720b */ /* 0x000fe20003f36000 */
[C---:B------:R-:W-:Y:S04]  /*6de0*/  HMMA.16816.F32.BF16 R24, R136.reuse, R200, R24 ;  /* 0x000000c88818723c */ /* 0x040fe80000041818 */
[----:B------:R-:W-:Y:S01]  /*6df0*/  FSEL R4, R4, R207, P2 ;  /* 0x000000cf04047208 */ /* 0x000fe20001000000 */
[----:B------:R-:W-:Y:S01]  /*6e00*/  FADD.FTZ R0, -R206, R7 ;  /* 0x00000007ce007221 */ /* 0x000fe20000010100 */
[----:B------:R-:W-:Y:S01]  /*6e10*/  FSETP.GE.FTZ.AND P2, PT, R141, RZ, PT ;  /* 0x000000ff8d00720b */ /* 0x000fe20003f56000 */
[----:B------:R-:W-:Y:S01]  /*6e20*/  FADD.FTZ R15, -R204, R15 ;  /* 0x0000000fcc0f7221 */ /* 0x000fe20000010100 */
[----:B------:R-:W-:Y:S01]  /*6e30*/  FMUL.FTZ R140, R140, R2 ;  /* 0x000000028c8c7220 */ /* 0x000fe20000410000 */
[-C--:B------:R-:W-:Y:S03]  /*6e40*/  HMMA.16816.F32.BF16 R28, R136, R202.reuse, R28 ;  /* 0x000000ca881c723c */ /* 0x080fe6000004181c */
[----:B------:R-:W-:Y:S01]  /*6e50*/  FSEL R0, R0, R206, P0 ;  /* 0x000000ce00007208 */ /* 0x000fe20000000000 */
[C---:B------:R-:W-:Y:S01]  /*6e60*/  FADD.FTZ R2, -R204.reuse, R10 ;  /* 0x0000000acc027221 */ /* 0x040fe20000010100 */
[----:B------:R-:W-:Y:S01]  /*6e70*/  FSETP.GE.FTZ.AND P0, PT, R145, RZ, PT ;  /* 0x000000ff9100720b */ /* 0x000fe20003f16000 */
[----:B------:R-:W-:Y:S01]  /*6e80*/  FADD.FTZ R7, -R204, R14 ;  /* 0x0000000ecc077221 */ /* 0x000fe20000010100 */
[----:B------:R-:W-:Y:S01]  /*6e90*/  FADD.FTZ R19, -R206, R19 ;  /* 0x00000013ce137221 */ /* 0x000fe20000010100 */
[----:B------:R-:W-:Y:S01]  /*6ea0*/  FMUL.FTZ R227, R227, R0 ;  /* 0x00000000e3e37220 */ /* 0x000fe20000410000 */
[----:B------:R-:W-:Y:S04]  /*6eb0*/  HMMA.16816.F32.BF16 R32, R132, R202, R32 ;  /* 0x000000ca8420723c */ /* 0x000fe80000041820 */
[-C--:B------:R-:W-:Y:S01]  /*6ec0*/  FSEL R0, R11, R204.reuse, P0 ;  /* 0x000000cc0b007208 */ /* 0x080fe20000000000 */
[----:B------:R-:W-:Y:S01]  /*6ed0*/  FADD.FTZ R6, -R205, R12 ;  /* 0x0000000ccd067221 */ /* 0x000fe20000010100 */
[----:B------:R-:W-:Y:S01]  /*6ee0*/  FSETP.GE.FTZ.AND P0, PT, R223, RZ, PT ;  /* 0x000000ffdf00720b */ /* 0x000fe20003f16000 */
[----:B------:R-:W-:Y:S01]  /*6ef0*/  FADD.FTZ R5, -R205, R8 ;  /* 0x00000008cd057221 */ /* 0x000fe20000010100 */
[----:B------:R-:W-:Y:S02]  /*6f00*/  FSEL R2, R2, R204, P1 ;  /* 0x000000cc02027208 */ /* 0x000fe40000800000 */
[----:B------:R-:W-:Y:S01]  /*6f10*/  FSETP.GE.FTZ.AND P1, PT, R147, RZ, PT ;  /* 0x000000ff9300720b */ /* 0x000fe20003f36000 */
[----:B------:R-:W-:Y:S01]  /*6f20*/  FMUL.FTZ R14, R145, R0 ;  /* 0x00000000910e7220 */ /* 0x000fe20000410000 */
[----:B------:R-:W-:Y:S01]  /*6f30*/  FSEL R0, R15, R204, P0 ;  /* 0x000000cc0f007208 */ /* 0x000fe20000000000 */
[----:B------:R-:W-:Y:S01]  /*6f40*/  FMUL.FTZ R142, R142, R2 ;  /* 0x000000028e8e7220 */ /* 0x000fe20000410000 */
[----:B------:R-:W-:Y:S01]  /*6f50*/  FSETP.GE.FTZ.AND P0, PT, R229, RZ, PT ;  /* 0x000000ffe500720b */ /* 0x000fe20003f16000 */
[----:B------:R-:W-:Y:S01]  /*6f60*/  FMUL.FTZ R222, R222, R4 ;  /* 0x00000004dede7220 */ /* 0x000fe20000410000 */
[----:B------:R-:W-:Y:S01]  /*6f70*/  F2FP.BF16.F32.PACK_AB R2, R227, R144 ;  /* 0x00000090e302723e */ /* 0x000fe200000010ff */
[----:B------:R-:W-:Y:S01]  /*6f80*/  FMUL.FTZ R12, R223, R0 ;  /* 0x00000000df0c7220 */ /* 0x000fe20000410000 */
[----:B------:R-:W-:Y:S01]  /*6f90*/  FSEL R0, R19, R206, P0 ;  /* 0x000000ce13007208 */ /* 0x000fe20000000000 */
[----:B------:R1:W5:Y:S01]  /*6fa0*/  LDL R227, [R1+0x10] ;  /* 0x0000100001e37983 */ /* 0x0003620000100800 */
[-C--:B------:R-:W-:Y:S01]  /*6fb0*/  FSEL R5, R5, R205.reuse, P3 ;  /* 0x000000cd05057208 */ /* 0x080fe20001800000 */
[----:B------:R-:W-:Y:S01]  /*6fc0*/  FADD.FTZ R4, -R205, R9 ;  /* 0x00000009cd047221 */ /* 0x000fe20000010100 */
[----:B------:R-:W-:Y:S01]  /*6fd0*/  FSETP.GE.FTZ.AND P3, PT, R224, RZ, PT ;  /* 0x000000ffe000720b */ /* 0x000fe20003f76000 */
[----:B------:R-:W-:Y:S01]  /*6fe0*/  FMUL.FTZ R10, R229, R0 ;  /* 0x00000000e50a7220 */ /* 0x000fe20000410000 */
[----:B------:R-:W-:Y:S01]  /*6ff0*/  FSETP.GE.FTZ.AND P0, PT, R231, RZ, PT ;  /* 0x000000ffe700720b */ /* 0x000fe20003f16000 */
[----:B------:R1:W5:Y:S01]  /*7000*/  LDL R229, [R1+0xc] ;  /* 0x00000c0001e57983 */ /* 0x0003620000100800 */
[-C--:B------:R-:W-:Y:S01]  /*7010*/  FSEL R6, R6, R205.reuse, P3 ;  /* 0x000000cd06067208 */ /* 0x080fe20001800000 */
[----:B------:R-:W-:Y:S01]  /*7020*/  FADD.FTZ R16, -R207, R16 ;  /* 0x00000010cf107221 */ /* 0x000fe20000010100 */
[----:B------:R-:W-:Y:S01]  /*7030*/  FSEL R4, R4, R205, P2 ;  /* 0x000000cd04047208 */ /* 0x000fe20001000000 */
[----:B------:R-:W-:Y:S01]  /*7040*/  FADD.FTZ R13, -R205, R13 ;  /* 0x0000000dcd0d7221 */ /* 0x000fe20000010100 */
[----:B------:R-:W-:Y:S01]  /*7050*/  FSETP.GE.FTZ.AND P3, PT, R230, RZ, PT ;  /* 0x000000ffe600720b */ /* 0x000fe20003f76000 */
[----:B------:R-:W-:Y:S01]  /*7060*/  FMUL.FTZ R224, R224, R6 ;  /* 0x00000006e0e07220 */ /* 0x000fe20000410000 */
[----:B------:R-:W-:Y:S01]  /*7070*/  FSETP.GE.FTZ.AND P2, PT, R143, RZ, PT ;  /* 0x000000ff8f00720b */ /* 0x000fe20003f56000 */
[----:B------:R-:W-:Y:S01]  /*7080*/  FMUL.FTZ R141, R141, R4 ;  /* 0x000000048d8d7220 */ /* 0x000fe20000410000 */
[----:B------:R-:W-:Y:S01]  /*7090*/  FSEL R6, R16, R207, P3 ;  /* 0x000000cf10067208 */ /* 0x000fe20001800000 */
[----:B------:R-:W-:Y:S01]  /*70a0*/  FADD.FTZ R20, -R207, R20 ;  /* 0x00000014cf147221 */ /* 0x000fe20000010100 */
[----:B------:R-:W-:Y:S01]  /*70b0*/  FSEL R4, R7, R204, P1 ;  /* 0x000000cc07047208 */ /* 0x000fe20000800000 */
[----:B------:R-:W-:Y:S01]  /*70c0*/  FMUL.FTZ R146, R146, R5 ;  /* 0x0000000592927220 */ /* 0x000fe20000410000 */
[----:B------:R-:W-:Y:S01]  /*70d0*/  FSETP.GE.FTZ.AND P3, PT, R232, RZ, PT ;  /* 0x000000ffe800720b */ /* 0x000fe20003f76000 */
[C---:B------:R-:W-:Y:S01]  /*70e0*/  FADD.FTZ R8, -R206.reuse, R23 ;  /* 0x00000017ce087221 */ /* 0x040fe20000010100 */
[----:B------:R-:W-:Y:S01]  /*70f0*/  FSEL R5, R13, R205, P2 ;  /* 0x000000cd0d057208 */ /* 0x000fe20001000000 */
[----:B------:R-:W-:Y:S01]  /*7100*/  FADD.FTZ R18, -R206, R18 ;  /* 0x00000012ce127221 */ /* 0x000fe20000010100 */
[----:B------:R-:W-:Y:S01]  /*7110*/  FSETP.GE.FTZ.AND P1, PT, R228, RZ, PT ;  /* 0x000000ffe400720b */ /* 0x000fe20003f36000 */
[----:B------:R-:W-:Y:S01]  /*7120*/  FADD.FTZ R17, -R207, R17 ;  /* 0x00000011cf117221 */ /* 0x000fe20000010100 */
[----:B------:R-:W-:Y:S01]  /*7130*/  FSETP.GE.FTZ.AND P2, PT, R221, RZ, PT ;  /* 0x000000ffdd00720b */ /* 0x000fe20003f56000 */
[----:B------:R-:W-:Y:S01]  /*7140*/  FMUL.FTZ R147, R147, R4 ;  /* 0x0000000493937220 */ /* 0x000fe20000410000 */
[----:B------:R-:W-:Y:S01]  /*7150*/  FSEL R0, R20, R207, P3 ;  /* 0x000000cf14007208 */ /* 0x000fe20001800000 */
[----:B------:R-:W-:Y:S01]  /*7160*/  FMUL.FTZ R230, R230, R6 ;  /* 0x00000006e6e67220 */ /* 0x000fe20000410000 */
[-C--:B------:R-:W-:Y:S01]  /*7170*/  FSEL R8, R8, R206.reuse, P0 ;  /* 0x000000ce08087208 */ /* 0x080fe20000000000 */
[----:B------:R-:W-:Y:S01]  /*7180*/  FADD.FTZ R27, -R204, R27 ;  /* 0x0000001bcc1b7221 */ /* 0x000fe20000010100 */
[----:B------:R-:W-:Y:S01]  /*7190*/  FSEL R4, R18, R206, P1 ;  /* 0x000000ce12047208 */ /* 0x000fe20000800000 */
        /* <DEDUP_REMOVED lines=9> */
[----:B------:R-:W-:Y:S01]  /*7230*/  FSETP.GE.FTZ.AND P2, PT, R153, RZ, PT ;  /* 0x000000ff9900720b */ /* 0x000fe20003f56000 */
[----:B------:R-:W-:Y:S01]  /*7240*/  FMUL.FTZ R228, R228, R4 ;  /* 0x00000004e4e47220 */ /* 0x000fe20000410000 */
[----:B------:R-:W-:Y:S01]  /*7250*/  FSEL R0, R27, R204, P0 ;  /* 0x000000cc1b007208 */ /* 0x000fe20000000000 */
[----:B------:R-:W-:Y:S01]  /*7260*/  FMUL.FTZ R11, R221, R5 ;  /* 0x00000005dd0b7220 */ /* 0x000fe20000410000 */
[----:B------:R-:W-:Y:S01]  /*7270*/  FSEL R6, R6, R205, P3 ;  /* 0x000000cd06067208 */ /* 0x000fe20001800000 */
[----:B------:R-:W-:Y:S01]  /*7280*/  FADD.FTZ R5, -R205, R25 ;  /* 0x00000019cd057221 */ /* 0x000fe20000010100 */
[----:B------:R-:W-:Y:S01]  /*7290*/  FSETP.GE.FTZ.AND P0, PT, R234, RZ, PT ;  /* 0x000000ffea00720b */ /* 0x000fe20003f16000 */
[----:B------:R-:W-:Y:S01]  /*72a0*/  FADD.FTZ R26, -R204, R26 ;  /* 0x0000001acc1a7221 */ /* 0x000fe20000010100 */
[----:B------:R-:W-:Y:S01]  /*72b0*/  FSEL R4, R22, R206, P1 ;  /* 0x000000ce16047208 */ /* 0x000fe20000800000 */
[----:B------:R-:W-:Y:S01]  /*72c0*/  FMUL.FTZ R152, R152, R6 ;  /* 0x0000000698987220 */ /* 0x000fe20000410000 */
[----:B------:R-:W-:Y:S01]  /*72d0*/  FSEL R9, R9, R207, P2 ;  /* 0x000000cf09097208 */ /* 0x000fe20001000000 */
[----:B------:R-:W-:Y:S01]  /*72e0*/  FMUL.FTZ R6, R150, R0 ;  /* 0x0000000096067220 */ /* 0x000fe20000410000 */
[----:B------:R-:W-:Y:S01]  /*72f0*/  FSETP.GE.FTZ.AND P2, PT, R151, RZ, PT ;  /* 0x000000ff9700720b */ /* 0x000fe20003f56000 */
[----:B------:R-:W-:Y:S01]  /*7300*/  FMUL.FTZ R226, R226, R4 ;  /* 0x00000004e2e27220 */ /* 0x000fe20000410000 */
[----:B------:R-:W-:Y:S01]  /*7310*/  FSETP.GE.FTZ.AND P1, PT, R149, RZ, PT ;  /* 0x000000ff9500720b */ /* 0x000fe20003f36000 */
[----:B------:R-:W-:Y:S01]  /*7320*/  FADD.FTZ R0, -R204, R30 ;  /* 0x0000001ecc007221 */ /* 0x000fe20000010100 */
[----:B------:R-:W-:Y:S01]  /*7330*/  FSEL R5, R5, R205, P2 ;  /* 0x000000cd05057208 */ /* 0x000fe20001000000 */
[----:B------:R-:W-:Y:S01]  /*7340*/  FADD.FTZ R34, -R206, R34 ;  /* 0x00000022ce227221 */ /* 0x000fe20000010100 */
[----:B------:R-:W-:Y:S01]  /*7350*/  FSEL R4, R26, R204, P1 ;  /* 0x000000cc1a047208 */ /* 0x000fe20000800000 */
[----:B------:R-:W-:Y:S01]  /*7360*/  FMUL.FTZ R9, R153, R9 ;  /* 0x0000000999097220 */ /* 0x000fe20000410000 */
[----:B------:R-:W-:Y:S01]  /*7370*/  FSETP.GE.FTZ.AND P2, PT, R154, RZ, PT ;  /* 0x000000ff9a00720b */ /* 0x000fe20003f56000 */
[----:B------:R-:W-:Y:S01]  /*7380*/  FMUL.FTZ R5, R151, R5 ;  /* 0x0000000597057220 */ /* 0x000fe20000410000 */
[----:B------:R-:W-:Y:S01]  /*7390*/  FSETP.GE.FTZ.AND P1, PT, R148, RZ, PT ;  /* 0x000000ff9400720b */ /* 0x000fe20003f36000 */
[----:B------:R-:W-:Y:S01]  /*73a0*/  FMUL.FTZ R149, R149, R4 ;  /* 0x0000000495957220 */ /* 0x000fe20000410000 */
[----:B------:R-:W-:Y:S01]  /*73b0*/  FSETP.GE.FTZ.AND P3, PT, R233, RZ, PT ;  /* 0x000000ffe900720b */ /* 0x000fe20003f76000 */
[----:B------:R-:W-:Y:S01]  /*73c0*/  FADD.FTZ R4, -R205, R28 ;  /* 0x0000001ccd047221 */ /* 0x000fe20000010100 */
[----:B------:R-:W-:Y:S01]  /*73d0*/  FSEL R0, R0, R204, P1 ;  /* 0x000000cc00007208 */ /* 0x000fe20000800000 */
[----:B------:R-:W-:Y:S01]  /*73e0*/  @P0 FADD.FTZ R204, -R204, R31 ;  /* 0x0000001fcccc0221 */ /* 0x000fe20000010100 */
[----:B------:R-:W-:Y:S01]  /*73f0*/  FSETP.GE.FTZ.AND P0, PT, R235, RZ, PT ;  /* 0x000000ffeb00720b */ /* 0x000fe20003f16000 */
[----:B------:R-:W-:Y:S01]  /*7400*/  FADD.FTZ R32, -R207, R32 ;  /* 0x00000020cf207221 */ /* 0x000fe20000010100 */
[----:B------:R-:W-:Y:S01]  /*7410*/  FSEL R4, R4, R205, P3 ;  /* 0x000000cd04047208 */ /* 0x000fe20001800000 */
[----:B------:R-:W-:Y:S01]  /*7420*/  FMUL.FTZ R8, R231, R8 ;  /* 0x00000008e7087220 */ /* 0x000fe20000410000 */
[----:B------:R-:W-:Y:S01]  /*7430*/  FSETP.GE.FTZ.AND P1, PT, R225, RZ, PT ;  /* 0x000000ffe100720b */ /* 0x000fe20003f36000 */
[----:B------:R-:W-:Y:S01]  /*7440*/  @P2 FADD.FTZ R205, -R205, R29 ;  /* 0x0000001dcdcd2221 */ /* 0x000fe20000010100 */
[----:B------:R-:W-:Y:S01]  /*7450*/  FSETP.GE.FTZ.AND P2, PT, R155, RZ, PT ;  /* 0x000000ff9b00720b */ /* 0x000fe20003f56000 */
[----:B------:R-:W-:Y:S01]  /*7460*/  FMUL.FTZ R16, R233, R4 ;  /* 0x00000004e9107220 */ /* 0x000fe20000410000 */
[----:B------:R-:W-:Y:S01]  /*7470*/  FSETP.GE.FTZ.AND P3, PT, R236, RZ, PT ;  /* 0x000000ffec00720b */ /* 0x000fe20003f76000 */
[----:B------:R-:W-:Y:S01]  /*7480*/  FMUL.FTZ R0, R148, R0 ;  /* 0x0000000094007220 */ /* 0x000fe20000410000 */
[----:B------:R-:W-:Y:S01]  /*7490*/  FSEL R34, R34, R206, P2 ;  /* 0x000000ce22227208 */ /* 0x000fe20001000000 */
[----:B------:R-:W-:Y:S01]  /*74a0*/  FMUL.FTZ R4, R234, R204 ;  /* 0x000000ccea047220 */ /* 0x000fe20000410000 */
[----:B------:R-:W-:Y:S01]  /*74b0*/  F2FP.BF16.F32.PACK_AB R9, R9, R7 ;  /* 0x000000070909723e */ /* 0x000fe200000010ff */
[----:B------:R-:W-:Y:S01]  /*74c0*/  @P0 FADD.FTZ R206, -R206, R35 ;  /* 0x00000023cece0221 */ /* 0x000fe20000010100 */
[----:B------:R-:W-:Y:S01]  /*74d0*/  PLOP3.LUT P0, PT, PT, PT, UP2, 0x80, 0x0 ;  /* 0x000000000000781c */ /* 0x000fe20003f0f028 */
[----:B------:R-:W-:Y:S01]  /*74e0*/  FMUL.FTZ R34, R155, R34 ;  /* 0x000000229b227220 */ /* 0x000fe20000410000 */
[----:B------:R-:W-:Y:S01]  /*74f0*/  F2FP.BF16.F32.PACK_AB R7, R5, R152 ;  /* 0x000000980507723e */ /* 0x000fe200000010ff */
[----:B------:R-:W-:Y:S01]  /*7500*/  FMUL.FTZ R5, R154, R205 ;  /* 0x000000cd9a057220 */ /* 0x000fe20000410000 */
[----:B------:R-:W-:Y:S01]  /*7510*/  FSEL R32, R32, R207, P3 ;  /* 0x000000cf20207208 */ /* 0x000fe20001800000 */
[----:B------:R-:W-:Y:S01]  /*7520*/  @P1 FADD.FTZ R207, -R207, R33 ;  /* 0x00000021cfcf1221 */ /* 0x000fe20000010100 */
[----:B------:R-:W-:Y:S01]  /*7530*/  F2FP.BF16.F32.PACK_AB R140, R140, R222 ;  /* 0x000000de8c8c723e */ /* 0x000fe200000010ff */
[----:B------:R-:W-:Y:S01]  /*7540*/  FMUL.FTZ R206, R235, R206 ;  /* 0x000000ceebce7220 */ /* 0x000fe20000410000 */
[----:B------:R-:W-:Y:S01]  /*7550*/  F2FP.BF16.F32.PACK_AB R15, R141, R146 ;  /* 0x000000928d0f723e */ /* 0x000fe200000010ff */
[----:B------:R-:W-:Y:S01]  /*7560*/  FMUL.FTZ R32, R236, R32 ;  /* 0x00000020ec207220 */ /* 0x000fe20000410000 */
[----:B------:R-:W-:Y:S01]  /*7570*/  F2FP.BF16.F32.PACK_AB R14, R14, R142 ;  /* 0x0000008e0e0e723e */ /* 0x000fe200000010ff */
[----:B------:R-:W-:Y:S01]  /*7580*/  FMUL.FTZ R207, R225, R207 ;  /* 0x000000cfe1cf7220 */ /* 0x000fe20000410000 */
[----:B------:R-:W-:Y:S02]  /*7590*/  F2FP.BF16.F32.PACK_AB R13, R13, R224 ;  /* 0x000000e00d0d723e */ /* 0x000fe400000010ff */
[----:B------:R-:W-:Y:S02]  /*75a0*/  F2FP.BF16.F32.PACK_AB R12, R12, R147 ;  /* 0x000000930c0c723e */ /* 0x000fe400000010ff */
[----:B------:R-:W-:Y:S02]  /*75b0*/  F2FP.BF16.F32.PACK_AB R11, R11, R230 ;  /* 0x000000e60b0b723e */ /* 0x000fe400000010ff */
[----:B------:R-:W-:Y:S02]  /*75c0*/  F2FP.BF16.F32.PACK_AB R10, R10, R228 ;  /* 0x000000e40a0a723e */ /* 0x000fe400000010ff */
[----:B------:R-:W-:Y:S02]  /*75d0*/  F2FP.BF16.F32.PACK_AB R8, R8, R226 ;  /* 0x000000e20808723e */ /* 0x000fe400000010ff */
[----:B------:R-:W-:Y:S02]  /*75e0*/  F2FP.BF16.F32.PACK_AB R6, R6, R149 ;  /* 0x000000950606723e */ /* 0x000fe400000010ff */
[----:B------:R-:W-:Y:S02]  /*75f0*/  F2FP.BF16.F32.PACK_AB R5, R5, R16 ;  /* 0x000000100505723e */ /* 0x000fe400000010ff */
        /* <DEDUP_REMOVED lines=11> */
[C---:B------:R-:W-:Y:S01]  /*76b0*/  VIADD R0, R248.reuse, UR7 ;  /* 0x00000007f8007c36 */ /* 0x040fe20008000000 */
[C---:B------:R-:W-:Y:S01]  /*76c0*/  @!P2 IADD3 R18, R248.reuse, UR7, RZ ;  /* 0x00000007f812ac10 */ /* 0x040fe2000fffe0ff */
[----:B------:R-:W-:Y:S01]  /*76d0*/  @!P1 VIADD R19, R248, UR7 ;  /* 0x00000007f8139c36 */ /* 0x000fe20008000000 */
[----:B------:R2:W-:Y:S01]  /*76e0*/  @P3 STS [R237], RZ ;  /* 0x000000ffed003388 */ /* 0x0005e20000000800 */
[----:B------:R-:W-:Y:S01]  /*76f0*/  VIADD R209, R209, UR7 ;  /* 0x00000007d1d17c36 */ /* 0x000fe20008000000 */
[----:B------:R-:W-:Y:S02]  /*7700*/  MOV R248, R0 ;  /* 0x0000000000f87202 */ /* 0x000fe40000000f00 */
[----:B------:R2:W-:Y:S01]  /*7710*/  @P3 STS [R237+0x4], RZ ;  /* 0x000004ffed003388 */ /* 0x0005e20000000800 */
[----:B-1----:R-:W-:Y:S03]  /*7720*/  LEA R16, -R16, RZ, 0x6 ;  /* 0x000000ff10107211 */ /* 0x002fe600078e31ff */
[----:B------:R2:W-:Y:S01]  /*7730*/  @P3 STS [R237+0x8], RZ ;  /* 0x000008ffed003388 */ /* 0x0005e20000000800 */
[C---:B------:R-:W-:Y:S02]  /*7740*/  LEA R244, P4, R16.reuse, R244, 0x1 ;  /* 0x000000f410f47211 */ /* 0x040fe400078808ff */
[----:B------:R-:W-:Y:S01]  /*7750*/  SHF.R.S32.HI R17, RZ, 0x1f, R16 ;  /* 0x0000001fff117819 */ /* 0x000fe20000011410 */
[----:B------:R2:W-:Y:S03]  /*7760*/  @P3 STS [R237+0xc], RZ ;  /* 0x00000cffed003388 */ /* 0x0005e60000000800 */
[----:B------:R-:W-:Y:S01]  /*7770*/  LEA.HI.X R242, R16, R242, R17, 0x1, P4 ;  /* 0x000000f210f27211 */ /* 0x000fe200020f0c11 */
[----:B------:R-:W-:Y:S04]  /*7780*/  @!P3 IMAD.MOV.U32 R16, RZ, RZ, R244 ;  /* 0x000000ffff10b224 */ /* 0x000fe800078e00f4 */
[--C-:B------:R-:W-:Y:S05]  /*7790*/  @!P3 IMAD.MOV.U32 R17, RZ, RZ, R242.reuse ;  /* 0x000000ffff11b224 */ /* 0x100fea00078e00f2 */
        /* <DEDUP_REMOVED lines=8> */
[-C--:B-1----:R-:W-:Y:S01]  /*7820*/  @!P2 MOV R16, R244.reuse ;  /* 0x000000f40010a202 */ /* 0x082fe20000000f00 */
[--C-:B------:R-:W-:Y:S05]  /*7830*/  @!P2 IMAD.MOV.U32 R17, RZ, RZ, R242.reuse ;  /* 0x000000ffff11a224 */ /* 0x100fea00078e00f2 */
        /* <DEDUP_REMOVED lines=8> */
[----:B-1----:R-:W-:Y:S01]  /*78c0*/  @!P1 MOV R16, R244 ;  /* 0x000000f400109202 */ /* 0x002fe20000000f00 */
[----:B------:R-:W-:Y:S05]  /*78d0*/  @!P1 IMAD.MOV.U32 R17, RZ, RZ, R242 ;  /* 0x000000ffff119224 */ /* 0x000fea00078e00f2 */
[----:B------:R-:W-:Y:S01]  /*78e0*/  @!PT LDS RZ, [RZ] ;  /* 0x00000000fffff984 */ /* 0x000fe20000000800 */
[----:B------:R-:W-:Y:S01]  /*78f0*/  @!PT LDS RZ, [RZ] ;  /* 0x00000000fffff984 */ /* 0x000fe20000000800 */
[----:B------:R-:W-:Y:S01]  /*7900*/  @!PT LDS RZ, [RZ] ;  /* 0x00000000fffff984 */ /* 0x000fe20000000800 */
[----:B------:R2:W-:Y:S04]  /*7910*/  @!P1 LDGSTS.E.BYPASS.LTC128B.128 [R19+0x2000], desc[UR8][R16.64+0x80] ;  /* 0x0200008010139fae */ /* 0x0005e8000b901d48 */
[----:B------:R-:W0:Y:S02]  /*7920*/  LDGDEPBAR ;  /* 0x00000000000079af */ /* 0x000e240000000000 */
.L_x_429:
[----:B------:R1:W-:Y:S01]  /*7930*/  STS [R238+0xf400], R2 ;  /* 0x00f40002ee007388 */ /* 0x0003e20000000800 */
[----:B------:R-:W-:Y:S03]  /*7940*/  F2FP.BF16.F32.PACK_AB R0, R206, R34 ;  /* 0x00000022ce00723e */ /* 0x000fe600000010ff */
[----:B------:R-:W-:Y:S04]  /*7950*/  STS [R238+0xf000], R140 ;  /* 0x00f0008cee007388 */ /* 0x000fe80000000800 */
[----:B------:R-:W-:Y:S04]  /*7960*/  STS [R241+0xf000], R11 ;  /* 0x00f0000bf1007388 */ /* 0x000fe80000000800 */
[----:B------:R-:W-:Y:S04]  /*7970*/  STS [R241+0xf400], R10 ;  /* 0x00f4000af1007388 */ /* 0x000fe80000000800 */
[----:B------:R-:W-:Y:S04]  /*7980*/  STS [R238+0x10000], R15 ;  /* 0x0100000fee007388 */ /* 0x000fe80000000800 */
[----:B------:R-:W-:Y:S04]  /*7990*/  STS [R238+0x10400], R14 ;  /* 0x0104000eee007388 */ /* 0x000fe80000000800 */
[----:B------:R-:W-:Y:S01]  /*79a0*/  STS [R241+0x10000], R13 ;  /* 0x0100000df1007388 */ /* 0x000fe20000000800 */
[----:B-1----:R-:W-:Y:S03]  /*79b0*/  F2FP.BF16.F32.PACK_AB R2, R207, R32 ;  /* 0x00000020cf02723e */ /* 0x002fe600000010ff */
        /* <DEDUP_REMOVED lines=95> */
[----:B------:R-:W-:Y:S01]  /*7fb0*/  @!P3 IMAD.MOV.U32 R8, RZ, RZ, R245 ;  /* 0x000000ffff08b224 */ /* 0x000fe200078e00f5 */
        /* <DEDUP_REMOVED lines=21> */
.L_x_430:
[----:B------:R1:W3:Y:S01]  /*8110*/  LDL R226, [R1] ;  /* 0x0000000001e27983 */ /* 0x0002e20000100800 */
[----:B--2---:R-:W-:Y:S01]  /*8120*/  IMAD.MOV.U32 R4, RZ, RZ, 0x4 ;  /* 0x00000004ff047424 */ /* 0x004fe200078e00ff */
[----:B------:R-:W-:Y:S01]  /*8130*/  @UP2 UIADD3 UR12, UP0, UR14, -0x100, URZ ;  /* 0xffffff000e0c2890 */ /* 0x000fe2000ff1e03f */
[----:B------:R-:W-:Y:S01]  /*8140*/  @P0 VIADD R2, R249, 0xffffffc0 ;  /* 0xffffffc0f9020836 */ /* 0x000fe20000000000 */
[----:B------:R1:W2:Y:S01]  /*8150*/  LDL R228, [R1+0x8] ;  /* 0x0000080001e47983 */ /* 0x0002a20000100800 */
[----:B------:R-:W-:Y:S02]  /*8160*/  UISETP.GT.AND UP1, UPT, UR6, UR45, UPT ;  /* 0x0000002d0600728c */ /* 0x000fe4000bf24270 */
[----:B------:R-:W-:Y:S01]  /*8170*/  @P0 IMAD.WIDE R222, R2, R4, UR14 ;  /* 0x0000000e02de0e25 */ /* 0x000fe2000f8e0204 */
[----:B------:R1:W4:Y:S01]  /*8180*/  LDL R230, [R1+0x4] ;  /* 0x0000040001e67983 */ /* 0x0003220000100800 */
[----:B------:R-:W-:Y:S02]  /*8190*/  @UP2 UIADD3.X UR7, UR15, -0x1, URZ, UP0, !UPT ;  /* 0xffffffff0f072890 */ /* 0x000fe400087fe43f */
[----:B------:R-:W-:Y:S01]  /*81a0*/  IMAD.U32 R2, RZ, RZ, UR48 ;  /* 0x00000030ff027e24 */ /* 0x000fe2000f8e00ff */
[----:B------:R-:W4:Y:S01]  /*81b0*/  LDL R221, [R1+0x18] ;  /* 0x0000180001dd7983 */ /* 0x000f220000100800 */
[----:B------:R-:W-:Y:S03]  /*81c0*/  @UP2 UMOV UR14, UR12 ;  /* 0x0000000c000e2c82 */ /* 0x000fe60008000000 */
[----:B------:R-:W-:Y:S01]  /*81d0*/  LDSM.16.M88.4 R24, [R213] ;  /* 0x00000000d518783b */ /* 0x000fe20000000200 */
[----:B------:R-:W-:Y:S01]  /*81e0*/  @UP2 UMOV UR15, UR7 ;  /* 0x00000007000f2c82 */ /* 0x000fe20008000000 */
[----:B------:R-:W-:Y:S02]  /*81f0*/  ULOP3.LUT UR7, UR6, 0x1, URZ, 0xc0, !UPT ;  /* 0x0000000106077892 */ /* 0x000fe4000f8ec03f */
[----:B------:R-:W1:Y:S01]  /*8200*/  LDSM.16.MT88.4 R8, [R0+0x9000] ;  /* 0x009000000008783b */ /* 0x000e620000004200 */
[----:B------:R-:W-:Y:S02]  /*8210*/  UIADD3 UR6, UR6, -0x1, URZ ;  /* 0xffffffff06067890 */ /* 0x000fe4000fffe03f */
[----:B------:R-:W-:Y:S01]  /*8220*/  UISETP.NE.U32.AND UP0, UPT, UR7, 0x1, UPT ;  /* 0x000000010700788c */ /* 0x000fe2000bf05070 */
[----:B------:R-:W1:Y:S04]  /*8230*/  LDSM.16.MT88.4 R16, [R0+0xb000] ;  /* 0x00b000000010783b */ /* 0x000e680000004200 */
[----:B------:R-:W1:Y:S04]  /*8240*/  LDSM.16.MT88.4 R28, [R0+0xd000] ;  /* 0x00d00000001c783b */ /* 0x000e680000004200 */
[----:B------:R-:W-:Y:S04]  /*8250*/  LDSM.16.M88.4 R32, [R214] ;  /* 0x00000000d620783b */ /* 0x000fe80000000200 */
[----:B------:R-:W1:Y:S04]  /*8260*/  LDSM.16.MT88.4 R132, [R0+0x9400] ;  /* 0x009400000084783b */ /* 0x000e680000004200 */
[----:B------:R-:W1:Y:S04]  /*8270*/  LDSM.16.MT88.4 R136, [R0+0xb400] ;  /* 0x00b400000088783b */ /* 0x000e680000004200 */
[----:B------:R-:W1:Y:S04]  /*8280*/  LDSM.16.MT88.4 R140, [R0+0xd400] ;  /* 0x00d40000008c783b */ /* 0x000e680000004200 */
[----:B------:R-:W-:Y:S04]  /*8290*/  LDSM.16.M88.4 R144, [R216] ;  /* 0x00000000d890783b */ /* 0x000fe80000000200 */
[----:B------:R-:W1:Y:S04]  /*82a0*/  LDSM.16.MT88.4 R148, [R0+0x9800] ;  /* 0x009800000094783b */ /* 0x000e680000004200 */
[----:B------:R-:W-:Y:S01]  /*82b0*/  LDSM.16.MT88.4 R152, [R0+0xd800] ;  /* 0x00d800000098783b */ /* 0x000fe20000004200 */
[C---:B-1----:R-:W-:Y:S03]  /*82c0*/  HMMA.16816.F32.BF16 R4, R24.reuse, R8, RZ ;  /* 0x000000081804723c */ /* 0x042fe600000418ff */
[----:B------:R-:W-:Y:S04]  /*82d0*/  LDSM.16.MT88.4 R204, [R0+0xc000] ;  /* 0x00c0000000cc783b */ /* 0x000fe80000004200 */
[----:B------:R1:W5:Y:S01]  /*82e0*/  @P0 LDG.E R252, desc[UR8][R222.64+0x80] ;  /* 0x00008008defc0981 */ /* 0x000362000c1e1900 */
[C---:B------:R-:W-:Y:S06]  /*82f0*/  HMMA.16816.F32.BF16 R8, R24.reuse, R10, RZ ;  /* 0x0000000a1808723c */ /* 0x040fec00000418ff */
        /* <DEDUP_REMOVED lines=14> */
[----:B------:R-:W1:Y:S01]  /*83e0*/  LDSM.16.MT88.4 R140, [R0+0xdc00] ;  /* 0x00dc0000008c783b */ /* 0x000e620000004200 */
[C---:B------:R-:W-:Y:S06]  /*83f0*/  HMMA.16816.F32.BF16 R4, R144.reuse, R148, R4 ;  /* 0x000000949004723c */ /* 0x040fec0000041804 */
[C---:B------:R-:W-:Y:S01]  /*8400*/  HMMA.16816.F32.BF16 R8, R144.reuse, R150, R8 ;  /* 0x000000969008723c */ /* 0x040fe20000041808 */
[----:B------:R-:W-:Y:S05]  /*8410*/  LDSM.16.MT88.4 R148, [R0+0xa000] ;  /* 0x00a000000094783b */ /* 0x000fea0000004200 */
[C---:B-1----:R-:W-:Y:S06]  /*8420*/  HMMA.16816.F32.BF16 R12, R144.reuse, R28, R12 ;  /* 0x0000001c900c723c */ /* 0x042fec000004180c */
[C---:B------:R-:W-:Y:S01]  /*8430*/  HMMA.16816.F32.BF16 R16, R144.reuse, R30, R16 ;  /* 0x0000001e9010723c */ /* 0x040fe20000041810 */
[----:B------:R-:W1:Y:S05]  /*8440*/  LDSM.16.M88.4 R28, [R213+0x2000] ;  /* 0x00200000d51c783b */ /* 0x000e6a0000000200 */
[C---:B------:R-:W-:Y:S06]  /*8450*/  HMMA.16816.F32.BF16 R20, R144.reuse, R152, R20 ;  /* 0x000000989014723c */ /* 0x040fec0000041814 */
[----:B------:R-:W-:Y:S01]  /*8460*/  HMMA.16816.F32.BF16 R24, R144, R154, R24 ;  /* 0x0000009a9018723c */ /* 0x000fe20000041818 */
[----:B------:R-:W-:Y:S04]  /*8470*/  LDSM.16.MT88.4 R144, [R0+0xa400] ;  /* 0x00a400000090783b */ /* 0x000fe80000004200 */
[----:B------:R-:W-:Y:S01]  /*8480*/  LDSM.16.MT88.4 R152, [R0+0xc400] ;  /* 0x00c400000098783b */ /* 0x000fe20000004200 */
[C---:B------:R-:W-:Y:S06]  /*8490*/  HMMA.16816.F32.BF16 R4, R132.reuse, R136, R4 ;  /* 0x000000888404723c */ /* 0x040fec0000041804 */
[C---:B------:R-:W-:Y:S01]  /*84a0*/  HMMA.16816.F32.BF16 R8, R132.reuse, R138, R8 ;  /* 0x0000008a8408723c */ /* 0x040fe20000041808 */
[----:B------:R-:W1:Y:S05]  /*84b0*/  LDSM.16.MT88.4 R136, [R0+0xe000] ;  /* 0x00e000000088783b */ /* 0x000e6a0000004200 */
[C---:B------:R-:W-:Y:S06]  /*84c0*/  HMMA.16816.F32.BF16 R12, R132.reuse, R32, R12 ;  /* 0x00000020840c723c */ /* 0x040fec000004180c */
[C---:B------:R-:W-:Y:S01]  /*84d0*/  HMMA.16816.F32.BF16 R16, R132.reuse, R34, R16 ;  /* 0x000000228410723c */ /* 0x040fe20000041810 */
[----:B------:R-:W1:Y:S05]  /*84e0*/  LDSM.16.M88.4 R32, [R214+0x2000] ;  /* 0x00200000d620783b */ /* 0x000e6a0000000200 */
[C---:B------:R-:W-:Y:S06]  /*84f0*/  HMMA.16816.F32.BF16 R20, R132.reuse, R140, R20 ;  /* 0x0000008c8414723c */ /* 0x040fec0000041814 */
[----:B------:R-:W-:Y:S01]  /*8500*/  HMMA.16816.F32.BF16 R24, R132, R142, R24 ;  /* 0x0000008e8418723c */ /* 0x000fe20000041818 */
[----:B------:R-:W3:Y:S04]  /*8510*/  LDSM.16.MT88.4 R132, [R0+0xe400] ;  /* 0x00e400000084783b */ /* 0x000ee80000004200 */
        /* <DEDUP_REMOVED lines=17> */
[C---:B---3--:R-:W-:Y:S06]  /*8630*/  HMMA.16816.F32.BF16 R20, R32.reuse, R132, R20 ;  /* 0x000000842014723c */ /* 0x048fec0000041814 */
[----:B------:R-:W-:Y:S01]  /*8640*/  HMMA.16816.F32.BF16 R24, R32, R134, R24 ;  /* 0x000000862018723c */ /* 0x000fe20000041818 */
[----:B------:R3:W4:Y:S01]  /*8650*/  LDSM.16.MT88.4 R32, [R0+0xec00] ;  /* 0x00ec00000020783b */ /* 0x0007220000004200 */
[----:B------:R-:W-:Y:S04]  /*8660*/  IMAD.U32 R132, RZ, RZ, UR21 ;  /* 0x00000015ff847e24 */ /* 0x000fe8000f8e00ff */
[C---:B-1----:R-:W-:Y:S06]  /*8670*/  HMMA.16816.F32.BF16 R4, R140.reuse, R148, R4 ;  /* 0x000000948c04723c */ /* 0x042fec0000041804 */
[C---:B------:R-:W-:Y:S06]  /*8680*/  HMMA.16816.F32.BF16 R8, R140.reuse, R150, R8 ;  /* 0x000000968c08723c */ /* 0x040fec0000041808 */
[C---:B------:R-:W-:Y:S06]  /*8690*/  HMMA.16816.F32.BF16 R12, R140.reuse, R204, R12 ;  /* 0x000000cc8c0c723c */ /* 0x040fec000004180c */
[C---:B------:R-:W-:Y:S01]  /*86a0*/  HMMA.16816.F32.BF16 R16, R140.reuse, R206, R16 ;  /* 0x000000ce8c10723c */ /* 0x040fe20000041810 */
[----:B---3--:R-:W-:Y:S05]  /*86b0*/  IMAD.U32 R0, RZ, RZ, UR20 ;  /* 0x00000014ff007e24 */ /* 0x008fea000f8e00ff */
[C---:B------:R-:W-:Y:S01]  /*86c0*/  HMMA.16816.F32.BF16 R20, R140.reuse, R28, R20 ;  /* 0x0000001c8c14723c */ /* 0x040fe20000041814 */
[----:B------:R-:W3:Y:S04]  /*86d0*/  @P0 LDG.E R226, desc[UR8][R222.64+0xa0] ;  /* 0x0000a008dee20981 */ /* 0x000ee8000c1e1900 */
[----:B--2---:R-:W2:Y:S01]  /*86e0*/  @P0 LDG.E R228, desc[UR8][R222.64+0x20] ;  /* 0x00002008dee40981 */ /* 0x004ea2000c1e1900 */
[----:B------:R-:W-:Y:S03]  /*86f0*/  HMMA.16816.F32.BF16 R24, R140, R30, R24 ;  /* 0x0000001e8c18723c */ /* 0x000fe60000041818 */
[----:B----4-:R-:W4:Y:S03]  /*8700*/  @P0 LDG.E R230, desc[UR8][R222.64] ;  /* 0x00000008dee60981 */ /* 0x010f26000c1e1900 */
[C---:B------:R-:W-:Y:S01]  /*8710*/  HMMA.16816.F32.BF16 R4, R136.reuse, R144, R4 ;  /* 0x000000908804723c */ /* 0x040fe20000041804 */
[----:B------:R-:W-:Y:S04]  /*8720*/  IMAD.U32 R30, RZ, RZ, UR20 ;  /* 0x00000014ff1e7e24 */ /* 0x000fe8000f8e00ff */
[C---:B------:R-:W-:Y:S01]  /*8730*/  LEA R224, P1, R221.reuse, R246, 0x2 ;  /* 0x000000f6dde07211 */ /* 0x040fe200078210ff */
[C---:B------:R-:W-:Y:S05]  /*8740*/  HMMA.16816.F32.BF16 R8, R136.reuse, R146, R8 ;  /* 0x000000928808723c */ /* 0x040fea0000041808 */
[----:B------:R-:W-:Y:S01]  /*8750*/  LEA.HI.X.SX32 R221, R221, R247, 0x2, P1 ;  /* 0x000000f7dddd7211 */ /* 0x000fe200008f16ff */
[C---:B------:R-:W-:Y:S05]  /*8760*/  HMMA.16816.F32.BF16 R12, R136.reuse, R152, R12 ;  /* 0x00000098880c723c */ /* 0x040fea000004180c */
[----:B------:R-:W-:Y:S01]  /*8770*/  IMAD.MOV.U32 R28, RZ, RZ, R224 ;  /* 0x000000ffff1c7224 */ /* 0x000fe200078e00e0 */
[C---:B------:R-:W-:Y:S05]  /*8780*/  HMMA.16816.F32.BF16 R16, R136.reuse, R154, R16 ;  /* 0x0000009a8810723c */ /* 0x040fea0000041810 */
[----:B------:R-:W-:Y:S01]  /*8790*/  IMAD.MOV.U32 R29, RZ, RZ, R221 ;  /* 0x000000ffff1d7224 */ /* 0x000fe200078e00dd */
[C---:B------:R-:W-:Y:S04]  /*87a0*/  HMMA.16816.F32.BF16 R20, R136.reuse, R32, R20 ;  /* 0x000000208814723c */ /* 0x040fe80000041814 */
[----:B------:R1:W-:Y:S01]  /*87b0*/  REDG.E.ADD.F32.FTZ.RN.STRONG.GPU desc[UR8][R28.64], R4 ;  /* 0x000000041c0079a6 */ /* 0x0003e2000c10f388 */
[-C--:B------:R-:W-:Y:S01]  /*87c0*/  LEA R30, P1, R30, R28.reuse, 0x2 ;  /* 0x0000001c1e1e7211 */ /* 0x080fe200078210ff */
[----:B------:R-:W-:Y:S01]  /*87d0*/  HMMA.16816.F32.BF16 R24, R136, R34, R24 ;  /* 0x000000228818723c */ /* 0x000fe20000041818 */
[----:B------:R-:W-:Y:S01]  /*87e0*/  IMAD.U32 R32, RZ, RZ, UR48 ;  /* 0x00000030ff207e24 */ /* 0x000fe2000f8e00ff */
[----:B------:R-:W-:Y:S03]  /*87f0*/  LDSM.16.MT88.4 R136, [R208+0x2400] ;  /* 0x00240000d088783b */ /* 0x000fe60000004200 */
[-C--:B------:R-:W-:Y:S01]  /*8800*/  LEA.HI.X.SX32 R31, R0, R29.reuse, 0x2, P1 ;  /* 0x0000001d001f7211 */ /* 0x080fe200008f16ff */
[----:B------:R-:W-:Y:S01]  /*8810*/  IMAD.U32 R0, RZ, RZ, UR21 ;  /* 0x00000015ff007e24 */ /* 0x000fe2000f8e00ff */
[-C--:B------:R-:W-:Y:S01]  /*8820*/  LEA R32, P1, R32, R28.reuse, 0x2 ;  /* 0x0000001c20207211 */ /* 0x080fe200078210ff */
[----:B------:R-:W-:Y:S02]  /*8830*/  IMAD.U32 R34, RZ, RZ, UR49 ;  /* 0x00000031ff227e24 */ /* 0x000fe4000f8e00ff */
[----:B------:R1:W-:Y:S01]  /*8840*/  REDG.E.ADD.F32.FTZ.RN.STRONG.GPU desc[UR8][R30.64], R5 ;  /* 0x000000051e0079a6 */ /* 0x0003e2000c10f388 */
[-C--:B------:R-:W-:Y:S01]  /*8850*/  LEA.HI.X.SX32 R33, R2, R29.reuse, 0x2, P1 ;  /* 0x0000001d02217211 */ /* 0x080fe200008f16ff */
[----:B------:R-:W-:Y:S01]  /*8860*/  IMAD.U32 R2, RZ, RZ, UR46 ;  /* 0x0000002eff027e24 */ /* 0x000fe2000f8e00ff */
[-C--:B------:R-:W-:Y:S01]  /*8870*/  LEA R34, P2, R34, R28.reuse, 0x2 ;  /* 0x0000001c22227211 */ /* 0x080fe200078410ff */
[----:B-1----:R-:W-:Y:S02]  /*8880*/  IMAD.U32 R4, RZ, RZ, UR47 ;  /* 0x0000002fff047e24 */ /* 0x002fe4000f8e00ff */
[----:B------:R-:W-:Y:S05]  /*8890*/  IMAD.U32 R5, RZ, RZ, UR49 ;  /* 0x00000031ff057e24 */ /* 0x000fea000f8e00ff */
[-C--:B------:R-:W-:Y:S01]  /*88a0*/  LEA.HI.X.SX32 R35, R5, R29.reuse, 0x2, P2 ;  /* 0x0000001d05237211 */ /* 0x080fe200010f16ff */
[----:B---3--:R-:W-:Y:S04]  /*88b0*/  @P0 STL [R1], R226 ;  /* 0x000000e201000387 */ /* 0x008fe80000100800 */
[----:B--2---:R-:W-:Y:S04]  /*88c0*/  @P0 STL [R1+0x8], R228 ;  /* 0x000008e401000387 */ /* 0x004fe80000100800 */
[----:B----4-:R-:W-:Y:S01]  /*88d0*/  @P0 STL [R1+0x4], R230 ;  /* 0x000004e601000387 */ /* 0x010fe20000100800 */
        /* <DEDUP_REMOVED lines=10> */
[----:B------:R-:W-:Y:S04]  /*8980*/  LDSM.16.MT88.4 R32, [R3+0xf800] ;  /* 0x00f800000320783b */ /* 0x000fe80000004200 */
        /* <DEDUP_REMOVED lines=55> */
[----:B-1----:R-:W-:Y:S02]  /*8d00*/  IMAD.U32 R9, RZ, RZ, UR25 ;  /* 0x00000019ff097e24 */ /* 0x002fe4000f8e00ff */
        /* <DEDUP_REMOVED lines=60> */
[----:B------:R-:W4:Y:S05]  /*90d0*/  LDSM.16.MT88.4 R132, [R3+0x12800] ;  /* 0x012800000384783b */ /* 0x000f2a0000004200 */
[----:B------:R-:W-:Y:S01]  /*90e0*/  HMMA.16816.F32.BF16 R128, R32, R138, R128 ;  /* 0x0000008a2080723c */ /* 0x000fe20000041880 */
[----:B------:R-:W4:Y:S04]  /*90f0*/  LDSM.16.MT88.4 R32, [R208+0x1c00] ;  /* 0x001c0000d020783b */ /* 0x000f280000004200 */
[----:B------:R2:W4:Y:S01]  /*9100*/  LDSM.16.MT88.4 R136, [R208+0x2c00] ;  /* 0x002c0000d088783b */ /* 0x0005220000004200 */
[-C--:B-1----:R-:W-:Y:S06]  /*9110*/  HMMA.16816.F32.BF16 R84, R4, R8.reuse, R84 ;  /* 0x000000080454723c */ /* 0x082fec0000041854 */
[C---:B------:R-:W-:Y:S06]  /*9120*/  HMMA.16816.F32.BF16 R88, R12.reuse, R8, R88 ;  /* 0x000000080c58723c */ /* 0x040fec0000041858 */
[-C--:B------:R-:W-:Y:S06]  /*9130*/  HMMA.16816.F32.BF16 R92, R12, R10.reuse, R92 ;  /* 0x0000000a0c5c723c */ /* 0x080fec000004185c */
[C---:B------:R-:W-:Y:S05]  /*9140*/  HMMA.16816.F32.BF16 R96, R4.reuse, R10, R96 ;  /* 0x0000000a0460723c */ /* 0x040fea0000041860 */
[----:B--2---:R-:W-:Y:S01]  /*9150*/  IMAD.MOV.U32 R208, RZ, RZ, R0 ;  /* 0x000000ffffd07224 */ /* 0x004fe200078e0000 */
        /* <DEDUP_REMOVED lines=8> */
[-C--:B---3--:R-:W-:Y:S06]  /*91e0*/  HMMA.16816.F32.BF16 R84, R20, R24.reuse, R84 ;  /* 0x000000181454723c */ /* 0x088fec0000041854 */
        /* <DEDUP_REMOVED lines=221> */
[----:B------:R-:W3:Y:S01]  /*9fc0*/  S2UR UR13, SR_CTAID.Y ;  /* 0x00000000000d79c3 */ /* 0x000ee20000002600 */
[----:B------:R-:W-:Y:S01]  /*9fd0*/  USHF.R.S32.HI UR10, URZ, 0x1f, UR58 ;  /* 0x0000001f3f0a7899 */ /* 0x000fe2000801143a */
[----:B------:R-:W-:-:S03]  /*9fe0*/  ULDC.64 UR6, c[0x0][0x450] ;  /* 0x0001140000067ab9 */ /* 0x000fc60000000a00 */
[----:B------:R-:W-:Y:S02]  /*9ff0*/  UIMAD UR12, UR10, UR6, URZ ;  /* 0x000000060a0c72a4 */ /* 0x000fe4000f8e023f */
[----:B------:R-:W-:Y:S01]  /*a000*/  UIMAD.WIDE.U32 UR10, UR58, UR6, URZ ;  /* 0x000000063a0a72a5 */ /* 0x000fe2000f8e003f */
[----:B------:R-:W4:Y:S01]  /*a010*/  S2UR UR15, SR_CTAID.Y ;  /* 0x00000000000f79c3 */ /* 0x000f220000002600 */
[----:B------:R-:W-:-:S04]  /*a020*/  UIMAD UR14, UR58, UR7, UR12 ;  /* 0x000000073a0e72a4 */ /* 0x000fc8000f8e020c */
[----:B------:R-:W-:Y:S02]  /*a030*/  UIADD3 UR11, UR11, UR14, URZ ;  /* 0x0000000e0b0b7290 */ /* 0x000fe4000fffe03f */
[----:B---3--:R-:W-:-:S03]  /*a040*/  USHF.R.S32.HI UR16, URZ, 0x1f, UR13 ;  /* 0x0000001f3f107899 */ /* 0x008fc6000801140d */
[----:B------:R-:W-:Y:S02]  /*a050*/  ULDC.64 UR12, c[0x0][0x438] ;  /* 0x00010e00000c7ab9 */ /* 0x000fe40000000a00 */
[----:B------:R-:W-:Y:S02]  /*a060*/  UIMAD UR14, UR16, UR12, URZ ;  /* 0x0000000c100e72a4 */ /* 0x000fe4000f8e023f */
[----:B----4-:R-:W-:Y:S02]  /*a070*/  UIMAD.WIDE.U32 UR10, UR15, UR12, UR10 ;  /* 0x0000000c0f0a72a5 */ /* 0x010fe4000f8e000a */
[----:B------:R-:W-:-:S04]  /*a080*/  UIMAD UR13, UR15, UR13, UR14 ;  /* 0x0000000d0f0d72a4 */ /* 0x000fc8000f8e020e */
[----:B------:R-:W-:Y:S01]  /*a090*/  UIADD3 UR19, UR11, UR13, URZ ;  /* 0x0000000d0b137290 */ /* 0x000fe2000fffe03f */
[----:B------:R-:W-:-:S11]  /*a0a0*/  UMOV UR18, UR10 ;  /* 0x0000000a00127c82 */ /* 0x000fd60008000000 */
.L_x_432:
        /* <DEDUP_REMOVED lines=8> */
[----:B------:R-:W2:Y:S01]  /*a130*/  S2UR UR15, SR_CTAID.Y ;  /* 0x00000000000f79c3 */ /* 0x000ea20000002600 */
[----:B------:R-:W-:Y:S01]  /*a140*/  USHF.R.S32.HI UR12, URZ, 0x1f, UR58 ;  /* 0x0000001f3f0c7899 */ /* 0x000fe2000801143a */
[----:B------:R-:W-:-:S03]  /*a150*/  ULDC.64 UR10, c[0x0][0x458] ;  /* 0x00011600000a7ab9 */ /* 0x000fc60000000a00 */
[----:B------:R-:W-:Y:S02]  /*a160*/  UIMAD UR14, UR12, UR10, URZ ;  /* 0x0000000a0c0e72a4 */ /* 0x000fe4000f8e023f */
[----:B------:R-:W-:Y:S01]  /*a170*/  UIMAD.WIDE.U32 UR12, UR58, UR10, URZ ;  /* 0x0000000a3a0c72a5 */ /* 0x000fe2000f8e003f */
[----:B------:R-:W3:Y:S01]  /*a180*/  S2UR UR17, SR_CTAID.Y ;  /* 0x00000000001179c3 */ /* 0x000ee20000002600 */
[----:B------:R-:W-:-:S04]  /*a190*/  UIMAD UR58, UR58, UR11, UR14 ;  /* 0x0000000b3a3a72a4 */ /* 0x000fc8000f8e020e */
[----:B------:R-:W-:Y:S02]  /*a1a0*/  UIADD3 UR13, UR13, UR58, URZ ;  /* 0x0000003a0d0d7290 */ /* 0x000fe4000fffe03f */
[----:B--2---:R-:W-:-:S03]  /*a1b0*/  USHF.R.S32.HI UR16, URZ, 0x1f, UR15 ;  /* 0x0000001f3f107899 */ /* 0x004fc6000801140f */
[----:B------:R-:W-:Y:S02]  /*a1c0*/  ULDC.64 UR14, c[0x0][0x440] ;  /* 0x00011000000e7ab9 */ /* 0x000fe40000000a00 */
[----:B------:R-:W-:Y:S02]  /*a1d0*/  UIMAD UR16, UR16, UR14, URZ ;  /* 0x0000000e101072a4 */ /* 0x000fe4000f8e023f */
[----:B---3--:R-:W-:Y:S02]  /*a1e0*/  UIMAD.WIDE.U32 UR12, UR17, UR14, UR12 ;  /* 0x0000000e110c72a5 */ /* 0x008fe4000f8e000c */
[----:B------:R-:W-:-:S04]  /*a1f0*/  UIMAD UR15, UR17, UR15, UR16 ;  /* 0x0000000f110f72a4 */ /* 0x000fc8000f8e0210 */
[----:B------:R-:W-:-:S03]  /*a200*/  UIADD3 UR17, UR13, UR15, URZ ;  /* 0x0000000f0d117290 */ /* 0x000fc6000fffe03f */
[----:B------:R-:W-:-:S09]  /*a210*/  UMOV UR13, UR12 ;  /* 0x0000000c000d7c82 */ /* 0x000fd20008000000 */
.L_x_433:
[----:B------:R-:W-:Y:S01]  /*a220*/  BAR.SYNC.DEFER_BLOCKING 0x0 ;  /* 0x0000000000007b1d */ /* 0x000fe20000010000 */
[----:B------:R-:W-:Y:S01]  /*a230*/  USHF.R.S32.HI UR12, URZ, 0x1f, UR59 ;  /* 0x0000001f3f0c7899 */ /* 0x000fe2000801143b */
[----:B-1----:R-:W-:Y:S01]  /*a240*/  SHF.R.S32.HI R8, RZ, 0x1f, R9 ;  /* 0x0000001fff087819 */ /* 0x002fe20000011409 */
[----:B------:R-:W-:Y:S01]  /*a250*/  IMAD.U32 R2, RZ, RZ, UR6 ;  /* 0x00000006ff027e24 */ /* 0x000fe2000f8e00ff */
[----:B------:R-:W-:Y:S01]  /*a260*/  SHF.R.S32.HI R7, RZ, 0x1f, R250 ;  /* 0x0000001fff077819 */ /* 0x000fe200000114fa */
[----:B------:R-:W-:-:S03]  /*a270*/  UIMAD UR14, UR12, UR6, URZ ;  /* 0x000000060c0e72a4 */ /* 0x000fc6000f8e023f */
[----:B------:R-:W1:Y:S01]  /*a280*/  S2UR UR15, SR_CTAID.Z ;  /* 0x00000000000f79c3 */ /* 0x000e620000002700 */
[----:B------:R-:W-:Y:S01]  /*a290*/  IMAD.MOV.U32 R6, RZ, RZ, R250 ;  /* 0x000000ffff067224 */ /* 0x000fe200078e00fa */
[----:B------:R-:W-:Y:S01]  /*a2a0*/  LEA.HI R8, R8, R9, RZ, 0x2 ;  /* 0x0000000908087211 */ /* 0x000fe200078f10ff */
[----:B------:R-:W-:Y:S01]  /*a2b0*/  UIMAD UR14, UR59, UR7, UR14 ;  /* 0x000000073b0e72a4 */ /* 0x000fe2000f8e020e */
[----:B------:R-:W-:Y:S01]  /*a2c0*/  BSSY B0, `(.L_x_434) ;  /* 0x000002d000007945 */ /* 0x000fe20003800000 */
[----:B------:R-:W-:Y:S01]  /*a2d0*/  IMAD.WIDE.U32 R4, R2, UR59, R6 ;  /* 0x0000003b02047c25 */ /* 0x000fe2000f8e0006 */
[----:B------:R-:W-:Y:S01]  /*a2e0*/  UIMAD UR5, UR57, -0x80, UR5 ;  /* 0xffffff80390578a4 */ /* 0x000fe2000f8e0205 */
[----:B------:R-:W-:Y:S01]  /*a2f0*/  SHF.R.S32.HI R2, RZ, 0x2, R8 ;  /* 0x00000002ff027819 */ /* 0x000fe20000011408 */
[----:B------:R-:W2:Y:S01]  /*a300*/  S2UR UR20, SR_CTAID.Z ;  /* 0x00000000001479c3 */ /* 0x000ea20000002700 */
[----:B------:R-:W-:Y:S01]  /*a310*/  IMAD.U32 R8, RZ, RZ, UR14 ;  /* 0x0000000eff087e24 */ /* 0x000fe2000f8e00ff */
[----:B------:R-:W-:-:S02]  /*a320*/  IADD3 R4, P0, R4, UR18, RZ ;  /* 0x0000001204047c10 */ /* 0x000fc4000ff1e0ff */
[C---:B------:R-:W-:Y:S01]  /*a330*/  ISETP.GE.AND P4, PT, R2.reuse, UR5, PT ;  /* 0x0000000502007c0c */ /* 0x040fe2000bf86270 */
[----:B------:R-:W-:Y:S01]  /*a340*/  VIADD R9, R2, 0x40 ;  /* 0x0000004002097836 */ /* 0x000fe20000000000 */
[----:B------:R-:W-:Y:S02]  /*a350*/  IADD3.X R5, R5, UR19, R8, P0, !PT ;  /* 0x0000001305057c10 */ /* 0x000fe400087fe408 */
[----:B------:R-:W-:Y:S01]  /*a360*/  SHF.R.S32.HI R26, RZ, 0x1f, R2 ;  /* 0x0000001fff1a7819 */ /* 0x000fe20000011402 */
[----:B------:R3:W4:Y:S01]  /*a370*/  LDS.128 R36, [R0+0xa000] ;  /* 0x00a0000000247984 */ /* 0x0007220000000c00 */
[----:B------:R-:W-:-:S03]  /*a380*/  ISETP.GE.AND P3, PT, R9, UR5, PT ;  /* 0x0000000509007c0c */ /* 0x000fc6000bf66270 */
[----:B------:R3:W3:Y:S01]  /*a390*/  LDS.128 R32, [R0+0xc000] ;  /* 0x00c0000000207984 */ /* 0x0006e20000000c00 */
[----:B-1----:R-:W-:-:S03]  /*a3a0*/  USHF.R.S32.HI UR16, URZ, 0x1f, UR15 ;  /* 0x0000001f3f107899 */ /* 0x002fc6000801140f */
[----:B------:R1:W1:Y:S01]  /*a3b0*/  LDS.128 R28, [R0+0xe000] ;  /* 0x00e00000001c7984 */ /* 0x0002620000000c00 */
[----:B------:R-:W-:Y:S02]  /*a3c0*/  ULDC.64 UR14, c[0x0][0x468] ;  /* 0x00011a00000e7ab9 */ /* 0x000fe40000000a00 */
[----:B------:R-:W-:Y:S01]  /*a3d0*/  UIMAD UR16, UR16, UR14, URZ ;  /* 0x0000000e101072a4 */ /* 0x000fe2000f8e023f */
[----:B------:R1:W1:Y:S01]  /*a3e0*/  LDS.128 R48, [R0+0x10000] ;  /* 0x0100000000307984 */ /* 0x0002620000000c00 */
[----:B------:R-:W-:Y:S02]  /*a3f0*/  IMAD.U32 R8, RZ, RZ, UR14 ;  /* 0x0000000eff087e24 */ /* 0x000fe4000f8e00ff */
[----:B--2---:R-:W-:Y:S01]  /*a400*/  UIMAD UR15, UR20, UR15, UR16 ;  /* 0x0000000f140f72a4 */ /* 0x004fe2000f8e0210 */
[----:B------:R2:W1:Y:S01]  /*a410*/  LDS.128 R44, [R0+0x12000] ;  /* 0x01200000002c7984 */ /* 0x0004620000000c00 */
[----:B------:R-:W-:-:S03]  /*a420*/  IMAD.WIDE.U32 R8, R8, UR20, R4 ;  /* 0x0000001408087c25 */ /* 0x000fc6000f8e0004 */
[----:B------:R2:W1:Y:S01]  /*a430*/  LDS.128 R40, [R0+0x14000] ;  /* 0x0140000000287984 */ /* 0x0004620000000c00 */
[----:B------:R-:W-:Y:S01]  /*a440*/  VIADD R24, R9, UR15 ;  /* 0x0000000f09187c36 */ /* 0x000fe20008000000 */
[----:B------:R-:W-:Y:S06]  /*a450*/  @P4 BRA `(.L_x_435) ;  /* 0x00000000004c4947 */ /* 0x000fec0003800000 */
[----:B------:R-:W-:Y:S01]  /*a460*/  ULDC UR16, c[0x0][0x2d0] ;  /* 0x0000b40000107ab9 */ /* 0x000fe20000000800 */
[----:B------:R-:W5:Y:S01]  /*a470*/  LDS.128 R20, [R0+0xb000] ;  /* 0x00b0000000147984 */ /* 0x000f620000000c00 */
[----:B------:R-:W-:Y:S01]  /*a480*/  ISETP.GE.AND P2, PT, R250, UR16, PT ;  /* 0x00000010fa007c0c */ /* 0x000fe2000bf46270 */
[----:B------:R-:W-:Y:S01]  /*a490*/  IMAD.MOV.U32 R4, RZ, RZ, R8 ;  /* 0x000000ffff047224 */ /* 0x000fe200078e0008 */
[----:B------:R-:W-:Y:S01]  /*a4a0*/  MOV R5, R24 ;  /* 0x0000001800057202 */ /* 0x000fe20000000f00 */
[----:B------:R-:W4:Y:S01]  /*a4b0*/  LDS.128 R16, [R0+0xd000] ;  /* 0x00d0000000107984 */ /* 0x000f220000000c00 */
        /* <DEDUP_REMOVED lines=11> */
[----:B----4-:R4:W-:Y:S04]  /*a570*/  @!P0 STG.E.128 desc[UR8][R4.64+0x80], R16 ;  /* 0x0000801004008986 */ /* 0x0109e8000c101d08 */
[----:B---3--:R4:W-:Y:S02]  /*a580*/  @!P2 STG.E.128 desc[UR8][R4.64], R12 ;  /* 0x0000000c0400a986 */ /* 0x0089e4000c101d08 */
.L_x_435:
[----:B------:R-:W-:Y:S05]  /*a590*/  BSYNC B0 ;  /* 0x0000000000007941 */ /* 0x000fea0003800000 */
.L_x_434:
[----:B------:R-:W-:Y:S04]  /*a5a0*/  BSSY B0, `(.L_x_436) ;  /* 0x0000013000007945 */ /* 0x000fe80003800000 */
[----:B------:R-:W-:Y:S05]  /*a5b0*/  @P3 BRA `(.L_x_437) ;  /* 0x0000000000443947 */ /* 0x000fea0003800000 */
[----:B-1--4-:R-:W-:Y:S01]  /*a5c0*/  IADD3 R4, P0, R2, 0x40, RZ ;  /* 0x0000004002047810 */ /* 0x012fe20007f1e0ff */
        /* <DEDUP_REMOVED lines=15> */
[----:B------:R1:W-:Y:S02]  /*a6c0*/  @!P0 STG.E.128 desc[UR8][R4.64+0x80], R28 ;  /* 0x0000801c04008986 */ /* 0x0003e4000c101d08 */
.L_x_437:
[----:B------:R-:W-:Y:S05]  /*a6d0*/  BSYNC B0 ;  /* 0x0000000000007941 */ /* 0x000fea0003800000 */
.L_x_436:
[----:B------:R-:W5:Y:S01]  /*a6e0*/  S2UR UR6, SR_CTAID.Z ;  /* 0x00000000000679c3 */ /* 0x000f620000002700 */
[----:B------:R-:W-:Y:S01]  /*a6f0*/  UIMAD UR5, UR12, UR10, URZ ;  /* 0x0000000a0c0572a4 */ /* 0x000fe2000f8e023f */
[----:B-1--4-:R-:W-:Y:S01]  /*a700*/  IMAD.U32 R4, RZ, RZ, UR10 ;  /* 0x0000000aff047e24 */ /* 0x012fe2000f8e00ff */
[----:B------:R-:W1:Y:S01]  /*a710*/  LDS.128 R20, [R0+0xf000] ;  /* 0x00f0000000147984 */ /* 0x000e620000000c00 */
[----:B------:R-:W-:Y:S01]  /*a720*/  BSSY B0, `(.L_x_438) ;  /* 0x0000021000007945 */ /* 0x000fe20003800000 */
[----:B------:R-:W-:Y:S01]  /*a730*/  UIMAD UR5, UR59, UR11, UR5 ;  /* 0x0000000b3b0572a4 */ /* 0x000fe2000f8e0205 */
[----:B------:R-:W-:Y:S01]  /*a740*/  IMAD.WIDE.U32 R6, R4, UR59, R6 ;  /* 0x0000003b04067c25 */ /* 0x000fe2000f8e0006 */
[----:B------:R-:W4:Y:S01]  /*a750*/  LDS.128 R16, [R0+0x11000] ;  /* 0x0110000000107984 */ /* 0x000f220000000c00 */
[----:B------:R-:W2:Y:S03]  /*a760*/  S2UR UR14, SR_CTAID.Z ;  /* 0x00000000000e79c3 */ /* 0x000ea60000002700 */
[----:B------:R2:W1:Y:S01]  /*a770*/  LDS.128 R12, [R0+0x13000] ;  /* 0x01300000000c7984 */ /* 0x0004620000000c00 */
[----:B------:R-:W-:Y:S01]  /*a780*/  IADD3 R6, P0, R6, UR13, RZ ;  /* 0x0000000d06067c10 */ /* 0x000fe2000ff1e0ff */
[----:B-----5:R-:W-:-:S03]  /*a790*/  USHF.R.S32.HI UR15, URZ, 0x1f, UR6 ;  /* 0x0000001f3f0f7899 */ /* 0x020fc60008011406 */
[----:B------:R-:W-:Y:S01]  /*a7a0*/  ULDC.64 UR6, c[0x0][0x470] ;  /* 0x00011c0000067ab9 */ /* 0x000fe20000000a00 */
[----:B--23--:R-:W-:Y:S01]  /*a7b0*/  IMAD.U32 R0, RZ, RZ, UR5 ;  /* 0x00000005ff007e24 */ /* 0x00cfe2000f8e00ff */
[----:B------:R-:W-:-:S04]  /*a7c0*/  UIMAD UR5, UR15, UR6, URZ ;  /* 0x000000060f0572a4 */ /* 0x000fc8000f8e023f */
[----:B------:R-:W-:Y:S01]  /*a7d0*/  IADD3.X R7, R7, UR17, R0, P0, !PT ;  /* 0x0000001107077c10 */ /* 0x000fe200087fe400 */
[----:B------:R-:W-:Y:S01]  /*a7e0*/  UIMAD UR7, UR14, UR7, UR5 ;  /* 0x000000070e0772a4 */ /* 0x000fe2000f8e0205 */
[----:B------:R-:W-:-:S05]  /*a7f0*/  MOV R0, UR6 ;  /* 0x0000000600007c02 */ /* 0x000fca0008000f00 */
[----:B------:R-:W-:-:S05]  /*a800*/  IMAD.WIDE.U32 R6, R0, UR14, R6 ;  /* 0x0000000e00067c25 */ /* 0x000fca000f8e0006 */
[----:B------:R-:W-:Y:S01]  /*a810*/  IADD3 R0, R7, UR7, RZ ;  /* 0x0000000707007c10 */ /* 0x000fe2000fffe0ff */
[----:B-1--4-:R-:W-:Y:S06]  /*a820*/  @P4 BRA `(.L_x_439) ;  /* 0x0000000000404947 */ /* 0x012fec0003800000 */
[----:B------:R-:W-:Y:S01]  /*a830*/  MOV R5, R0 ;  /* 0x0000000000057202 */ /* 0x000fe20000000f00 */
[----:B------:R-:W-:Y:S01]  /*a840*/  IMAD.MOV.U32 R4, RZ, RZ, R6 ;  /* 0x000000ffff047224 */ /* 0x000fe200078e0006 */
[----:B------:R-:W-:Y:S01]  /*a850*/  ULDC UR5, c[0x0][0x2d0] ;  /* 0x0000b40000057ab9 */ /* 0x000fe20000000800 */
[----:B------:R-:W-:Y:S01]  /*a860*/  IMAD R10, R26, UR10, RZ ;  /* 0x0000000a1a0a7c24 */ /* 0x000fe2000f8e02ff */
[----:B------:R-:W-:Y:S01]  /*a870*/  ISETP.GE.AND P2, PT, R250, UR5, PT ;  /* 0x00000005fa007c0c */ /* 0x000fe2000bf46270 */
[C---:B------:R-:W-:Y:S01]  /*a880*/  IMAD.WIDE.U32 R8, R2.reuse, UR10, R4 ;  /* 0x0000000a02087c25 */ /* 0x040fe2000f8e0004 */
        /* <DEDUP_REMOVED lines=10> */
.L_x_439:
[----:B------:R-:W-:Y:S05]  /*a930*/  BSYNC B0 ;  /* 0x0000000000007941 */ /* 0x000fea0003800000 */
.L_x_438:
        /* <DEDUP_REMOVED lines=18> */
.L_x_413:
[----:B------:R-:W-:Y:S05]  /*aa60*/  BSYNC B1 ;  /* 0x0000000000017941 */ /* 0x000fea0003800000 */
.L_x_399:
        /* <DEDUP_REMOVED lines=8> */
.L_x_440:
[----:B------:R-:W-:Y:S05]  /*aaf0*/  EXIT ;  /* 0x000000000000794d */ /* 0x000fea0003800000 */
.L_x_442:
        /* <DEDUP_REMOVED lines=16> */
.L_x_1290:


//--------------------- .text._ZN5flash44flash_bwd_dq_dk_dv_loop_seqk_parallel_kernelI23Flash_bwd_kernel_traitsILi96ELi64ELi128ELi8ELi2ELi4ELi4ELb1ELb0EN7cutlass10bfloat16_tE19Flash_kernel_traitsILi96ELi64ELi128ELi8ES3_EELb0ELb0ELb1ELb0ELb0ELb0ELb1EEEvNS_16Flash_bwd_paramsE --------------------------
	.section	.text._ZN5flash44flash_bwd_dq_dk_dv_loop_seqk_parallel_kernelI23Flash_bwd_kernel_traitsILi96ELi64ELi128ELi8ELi2ELi4ELi4ELb1ELb0EN7cutlass10bfloat16_tE19Flash_kernel_traitsILi96ELi64ELi128ELi8ES3_EELb0ELb0ELb1ELb0ELb0ELb0ELb1EEEvNS_16Flash_bwd_paramsE,"ax",@progbits
	.align	128
        .global         _ZN5flash44flash_bwd_dq_dk_dv_loop_seqk_parallel_kernelI23Flash_bwd_kernel_traitsILi96ELi64ELi128ELi8ELi2ELi4ELi4ELb1ELb0EN7cutlass10bfloat16_tE19Flash_kernel_traitsILi96ELi64ELi128ELi8ES3_EELb0ELb0ELb1ELb0ELb0ELb0ELb1EEEvNS_16Flash_bwd_paramsE
        .type           _ZN5flash44flash_bwd_dq_dk_dv_loop_seqk_parallel_kernelI23Flash_bwd_kernel_traitsILi96ELi64ELi128ELi8ELi2ELi4ELi4ELb1ELb0EN7cutlass10bfloat16_tE19Flash_kernel_traitsILi96ELi64ELi128ELi8ES3_EELb0ELb0ELb1ELb0ELb0ELb0ELb1EEEvNS_16Flash_bwd_paramsE,@function
        .size           _ZN5flash44flash_bwd_dq_dk_dv_loop_seqk_parallel_kernelI23Flash_bwd_kernel_traitsILi96ELi64ELi128ELi8ELi2ELi4ELi4ELb1ELb0EN7cutlass10bfloat16_tE19Flash_kernel_traitsILi96ELi64ELi128ELi8ES3_EELb0ELb0ELb1ELb0ELb0ELb0ELb1EEEvNS_16Flash_bwd_paramsE,(.L_x_1291 - _ZN5flash44flash_bwd_dq_dk_dv_loop_seqk_parallel_kernelI23Flash_bwd_kernel_traitsILi96ELi64ELi128ELi8ELi2ELi4ELi4ELb1ELb0EN7cutlass10bfloat16_tE19Flash_kernel_traitsILi96ELi64ELi128ELi8ES3_EELb0ELb0ELb1ELb0ELb0ELb0ELb1EEEvNS_16Flash_bwd_paramsE)
        .other          _ZN5flash44flash_bwd_dq_dk_dv_loop_seqk_parallel_kernelI23Flash_bwd_kernel_traitsILi96ELi64ELi128ELi8ELi2ELi4ELi4ELb1ELb0EN7cutlass10bfloat16_tE19Flash_kernel_traitsILi96ELi64ELi128ELi8ES3_EELb0ELb0ELb1ELb0ELb0ELb0ELb1EEEvNS_16Flash_bwd_paramsE,@"STO_CUDA_ENTRY STV_DEFAULT"
_ZN5flash44flash_bwd_dq_dk_dv_loop_seqk_parallel_kernelI23Flash_bwd_kernel_traitsILi96ELi64ELi128ELi8ELi2ELi4ELi4ELb1ELb0EN7cutlass10bfloat16_tE19Flash_kernel_traitsILi96ELi64ELi128ELi8ES3_EELb0ELb0ELb1ELb0ELb0ELb0ELb1EEEvNS_16Flash_bwd_paramsE:
.text._ZN5flash44flash_bwd_dq_dk_dv_loop_seqk_parallel_kernelI23Flash_bwd_kernel_traitsILi96ELi64ELi128ELi8ELi2ELi4ELi4ELb1ELb0EN7cutlass10bfloat16_tE19Flash_kernel_traitsILi96ELi64ELi128ELi8ES3_EELb0ELb0ELb1ELb0ELb0ELb0ELb1EEEvNS_16Flash_bwd_paramsE:
        /* <DEDUP_REMOVED lines=18> */
[----:B------:R-:W-:Y:S02]  /*0120*/  IMAD.MOV.U32 R243, RZ, RZ, -0x10 ;  /* 0xfffffff0fff37424 */ /* 0x000fe400078e00ff */
        /* <DEDUP_REMOVED lines=24> */
[C---:B------:R-:W-:Y:S01]  /*02b0*/  IMAD.IADD R8, R10.reuse, 0x1, -R3 ;  /* 0x000000010a087824 */ /* 0x040fe200078e0a03 */
[----:B------:R-:W-:Y:S01]  /*02c0*/  LOP3.LUT R5, R5, 0xfffffffc, RZ, 0xc0, !PT ;  /* 0xfffffffc05057812 */ /* 0x000fe200078ec0ff */
[----:B------:R-:W-:Y:S01]  /*02d0*/  IMAD.IADD R10, R10, 0x1, -R2 ;  /* 0x000000010a0a7824 */ /* 0x000fe200078e0a02 */
[----:B------:R-:W-:Y:S02]  /*02e0*/  LEA.HI R22, R4, R0, RZ, 0x2 ;  /* 0x0000000004167211 */ /* 0x000fe400078f10ff */
[----:B------:R-:W-:Y:S01]  /*02f0*/  SHF.R.S32.HI R0, RZ, 0x5, R9 ;  /* 0x00000005ff007819 */ /* 0x000fe20000011409 */
[----:B------:R-:W-:Y:S01]  /*0300*/  IMAD.IADD R14, R21, 0x1, -R5 ;  /* 0x00000001150e7824 */ /* 0x000fe200078e0a05 */
[----:B------:R-:W-:-:S02]  /*0310*/  LEA.HI R19, R20, R21, RZ, 0x3 ;  /* 0x0000001514137211 */ /* 0x000fc400078f18ff */
[----:B------:R-:W-:Y:S01]  /*0320*/  SHF.R.S32.HI R2, RZ, 0x1f, R9 ;  /* 0x0000001fff027819 */ /* 0x000fe20000011409 */
[----:B------:R-:W-:Y:S01]  /*0330*/  IMAD.SHL.U32 R24, R14, 0x8, RZ ;  /* 0x000000080e187824 */ /* 0x000fe200078e00ff */
[-C--:B------:R-:W-:Y:S01]  /*0340*/  LEA.HI R3, R9, R0.reuse, RZ, 0x1 ;  /* 0x0000000009037211 */ /* 0x080fe200078f08ff */
[----:B------:R-:W-:Y:S01]  /*0350*/  IMAD R16, R0, 0x8, R8 ;  /* 0x0000000800107824 */ /* 0x000fe200078e0208 */
[----:B------:R-:W-:Y:S02]  /*0360*/  SHF.R.S32.HI R4, RZ, 0x3, R19 ;  /* 0x00000003ff047819 */ /* 0x000fe40000011413 */
[----:B------:R-:W-:Y:S01]  /*0370*/  LEA.HI R5, R2, R0, RZ, 0x2 ;  /* 0x0000000002057211 */ /* 0x000fe200078f10ff */
[----:B------:R-:W-:Y:S01]  /*0380*/  STL [R1+0x10], R24 ;  /* 0x0000101801007387 */ /* 0x000fe20000100800 */
[----:B------:R-:W-:Y:S01]  /*0390*/  LOP3.LUT R6, R3, 0xfffffffe, RZ, 0xc0, !PT ;  /* 0xfffffffe03067812 */ /* 0x000fe200078ec0ff */
[----:B------:R-:W-:Y:S01]  /*03a0*/  IMAD.SHL.U32 R4, R4, 0x40, RZ ;  /* 0x0000004004047824 */ /* 0x000fe200078e00ff */
[----:B------:R-:W-:-:S02]  /*03b0*/  LOP3.LUT R3, R5, 0xfffffffc, RZ, 0xc0, !PT ;  /* 0xfffffffc05037812 */ /* 0x000fc400078ec0ff */
[----:B------:R-:W-:Y:S01]  /*03c0*/  LOP3.LUT R7, R11, 0xfffffff0, RZ, 0xc0, !PT ;  /* 0xfffffff00b077812 */ /* 0x000fe200078ec0ff */
[----:B------:R-:W-:Y:S01]  /*03d0*/  IMAD.IADD R219, R0, 0x1, -R6 ;  /* 0x0000000100db7824 */ /* 0x000fe200078e0a06 */
[----:B------:R-:W-:Y:S01]  /*03e0*/  LOP3.LUT R2, R4, 0xc0, RZ, 0xc0, !PT ;  /* 0x000000c004027812 */ /* 0x000fe200078ec0ff */
[----:B------:R-:W-:Y:S01]  /*03f0*/  IMAD.IADD R12, R0, 0x1, -R3 ;  /* 0x00000001000c7824 */ /* 0x000fe200078e0a03 */
[----:B------:R-:W-:Y:S01]  /*0400*/  LOP3.LUT R3, R19, 0xfffffff8, RZ, 0xc0, !PT ;  /* 0xfffffff813037812 */ /* 0x000fe200078ec0ff */
[C---:B------:R-:W-:Y:S01]  /*0410*/  IMAD.IADD R0, R21.reuse, 0x1, -R7 ;  /* 0x0000000115007824 */ /* 0x040fe200078e0a07 */
[----:B------:R-:W-:Y:S02]  /*0420*/  LOP3.LUT R4, R2, 0x18, R24, 0xf8, !PT ;  /* 0x0000001802047812 */ /* 0x000fe400078ef818 */
[----:B------:R-:W-:Y:S01]  /*0430*/  SHF.R.U32.HI R2, RZ, 0x3, R2 ;  /* 0x00000003ff027819 */ /* 0x000fe20000011602 */
[----:B------:R-:W-:Y:S01]  /*0440*/  IMAD.IADD R3, R21, 0x1, -R3 ;  /* 0x0000000115037824 */ /* 0x000fe200078e0a03 */
[----:B------:R-:W-:-:S02]  /*0450*/  SHF.R.S32.HI R11, RZ, 0x1f, R0 ;  /* 0x0000001fff0b7819 */ /* 0x000fc40000011400 */
[----:B------:R-:W-:Y:S02]  /*0460*/  LOP3.LUT R13, R4, R2, RZ, 0x3c, !PT ;  /* 0x00000002040d7212 */ /* 0x000fe400078e3cff */
[-C--:B------:R-:W-:Y:S02]  /*0470*/  LEA.HI R11, R11, R0.reuse, RZ, 0x3 ;  /* 0x000000000b0b7211 */ /* 0x080fe400078f18ff */
[----:B------:R-:W-:Y:S02]  /*0480*/  LEA.HI R2, R0, R0, RZ, 0x1 ;  /* 0x0000000000027211 */ /* 0x000fe400078f08ff */
[----:B------:R-:W-:Y:S02]  /*0490*/  LEA.HI R7, R20, R21, RZ, 0x6 ;  /* 0x0000001514077211 */ /* 0x000fe400078f30ff */
[----:B------:R-:W-:Y:S02]  /*04a0*/  LEA.HI R9, R3, R3, RZ, 0x1 ;  /* 0x0000000303097211 */ /* 0x000fe400078f08ff */
[----:B------:R-:W-:-:S02]  /*04b0*/  LOP3.LUT R5, R11, 0xfffffff8, RZ, 0xc0, !PT ;  /* 0xfffffff80b057812 */ /* 0x000fc400078ec0ff */
[--C-:B------:R-:W-:Y:S02]  /*04c0*/  SHF.R.S32.HI R8, RZ, 0x1, R2.reuse ;  /* 0x00000001ff087819 */ /* 0x100fe40000011402 */
        /* <DEDUP_REMOVED lines=8> */
[----:B------:R-:W-:Y:S01]  /*0550*/  IMAD R0, R7, 0x4, R17 ;  /* 0x0000000407007824 */ /* 0x000fe200078e0211 */
[C---:B------:R-:W-:Y:S01]  /*0560*/  LOP3.LUT P2, RZ, R10.reuse, 0x2, RZ, 0xc0, !PT ;  /* 0x000000020aff7812 */ /* 0x040fe2000784c0ff */
        /* <DEDUP_REMOVED lines=25> */
[C---:B------:R-:W-:Y:S02]  /*0700*/  SEL R210, R218.reuse, 0xffffffe0, !P4 ;  /* 0xffffffe0dad27807 */ /* 0x040fe40006000000 */
        /* <DEDUP_REMOVED lines=75> */
[C---:B------:R-:W-:Y:S02]  /*0bc0*/  @P2 VIADD R244, R246.reuse, 0xffffffe0 ;  /* 0xffffffe0f6f42836 */ /* 0x040fe40000000000 */
        /* <DEDUP_REMOVED lines=14> */
.L_x_486:
        /* <DEDUP_REMOVED lines=67> */
.L_x_443:
        /* <DEDUP_REMOVED lines=22> */
[----:B------:R-:W-:Y:S01]  /*1240*/  ULDC.U8 UR36, c[0x0][0x3d8] ;  /* 0x0000f60000247ab9 */ /* 0x000fe20000000000 */
[----:B------:R-:W-:Y:S01]  /*1250*/  UIADD3 UR52, UR19, UR20, URZ ;  /* 0x0000001413347290 */ /* 0x000fe2000fffe03f */
[----:B-1----:R-:W-:Y:S01]  /*1260*/  IABS R6, R7 ;  /* 0x0000000700067213 */ /* 0x002fe20000000000 */
[----:B------:R-:W-:Y:S01]  /*1270*/  UISETP.NE.AND UP3, UPT, UR36, URZ, UPT ;  /* 0x0000003f2400728c */ /* 0x000fe2000bf65270 */
[----:B------:R-:W-:Y:S01]  /*1280*/  ISETP.NE.AND P3, PT, R7, RZ, PT ;  /* 0x000000ff0700720c */ /* 0x000fe20003f65270 */
[----:B------:R-:W-:Y:S01]  /*1290*/  USHF.L.U32 UR16, UR50, 0x7, URZ ;  /* 0x0000000732107899 */ /* 0x000fe2000800063f */
[----:B------:R-:W1:Y:S01]  /*12a0*/  I2F.RP R4, R6 ;  /* 0x0000000600047306 */ /* 0x000e620000209400 */
[----:B------:R-:W-:Y:S01]  /*12b0*/  ULDC.64 UR42, c[0x0][0x240] ;  /* 0x00009000002a7ab9 */ /* 0x000fe20000000a00 */
[----:B------:R-:W-:-:S02]  /*12c0*/  USHF.L.U64.HI UR22, UR50, 0x7, UR60 ;  /* 0x0000000732167899 */ /* 0x000fc4000801023c */
[----:B--2---:R-:W-:Y:S02]  /*12d0*/  UIMAD.WIDE.U32 UR24, UR5, UR12, URZ ;  /* 0x0000000c051872a5 */ /* 0x004fe4000f8e003f */
        /* <DEDUP_REMOVED lines=27> */
[--C-:B-1----:R-:W-:Y:S01]  /*1490*/  IMAD.MOV R0, RZ, RZ, -R5.reuse ;  /* 0x000000ffff007224 */ /* 0x102fe200078e0a05 */
[----:B------:R-:W-:Y:S01]  /*14a0*/  UIMAD.WIDE.U32 UR16, UR15, UR42, URZ ;  /* 0x0000002a0f1072a5 */ /* 0x000fe2000f8e003f */
[----:B------:R-:W-:Y:S01]  /*14b0*/  IMAD.MOV.U32 R4, RZ, RZ, RZ ;  /* 0x000000ffff047224 */ /* 0x000fe200078e00ff */
[----:B------:R-:W-:Y:S01]  /*14c0*/  UIADD3 UR13, UR13, UR5, URZ ;  /* 0x000000050d0d7290 */ /* 0x000fe2000fffe03f */
[----:B------:R-:W-:Y:S01]  /*14d0*/  IMAD R0, R0, R6, RZ ;  /* 0x0000000600007224 */ /* 0x000fe200078e02ff */
[----:B------:R-:W-:Y:S01]  /*14e0*/  ULDC UR48, c[0x0][0x2dc] ;  /* 0x0000b70000307ab9 */ /* 0x000fe20000000800 */
[----:B------:R-:W-:Y:S01]  /*14f0*/  ULDC UR37, c[0x0][0x270] ;  /* 0x00009c0000257ab9 */ /* 0x000fe20000000800 */
[----:B------:R-:W-:Y:S01]  /*1500*/  ULDC UR41, c[0x0][0x2c4] ;  /* 0x0000b10000297ab9 */ /* 0x000fe20000000800 */
[----:B------:R-:W-:Y:S01]  /*1510*/  IMAD.HI.U32 R0, R5, R0, R4 ;  /* 0x0000000005007227 */ /* 0x000fe200078e0004 */
[----:B------:R-:W-:-:S02]  /*1520*/  USHF.R.S32.HI UR7, URZ, 0x6, UR28 ;  /* 0x000000063f077899 */ /* 0x000fc4000801141c */
[----:B------:R-:W-:Y:S02]  /*1530*/  USHF.R.S32.HI UR5, URZ, 0x6, UR20 ;  /* 0x000000063f057899 */ /* 0x000fe40008011414 */
[----:B------:R-:W-:Y:S01]  /*1540*/  USEL UR58, UR18, UR16, !UP2 ;  /* 0x00000010123a7287 */ /* 0x000fe2000d000000 */
[----:B------:R-:W-:Y:S01]  /*1550*/  IMAD.HI.U32 R0, R0, R3, RZ ;  /* 0x0000000300007227 */ /* 0x000fe200078e00ff */
[----:B------:R-:W-:Y:S01]  /*1560*/  @UP1 UMOV UR32, UR8 ;  /* 0x0000000800201c82 */ /* 0x000fe20008000000 */
[----:B------:R-:W-:Y:S02]  /*1570*/  UIMAD UR21, UR15, UR43, URZ ;  /* 0x0000002b0f1572a4 */ /* 0x000fe4000f8e023f */
[----:B------:R-:W-:Y:S01]  /*1580*/  UIMAD.WIDE UR8, UR48, UR37, URZ ;  /* 0x00000025300872a5 */ /* 0x000fe2000f8e023f */
[----:B------:R-:W-:Y:S01]  /*1590*/  IADD3 R4, -R0, RZ, RZ ;  /* 0x000000ff00047210 */ /* 0x000fe20007ffe1ff */
[----:B------:R-:W-:Y:S02]  /*15a0*/  @UP3 UIMAD UR18, UR50, UR41, URZ ;  /* 0x00000029321232a4 */ /* 0x000fe4000f8e023f */
[----:B------:R-:W-:-:S02]  /*15b0*/  USEL UR22, UR22, URZ, UP0 ;  /* 0x0000003f16167287 */ /* 0x000fc40008000000 */
[C---:B------:R-:W-:Y:S01]  /*15c0*/  IMAD R3, R6.reuse, R4, R3 ;  /* 0x0000000406037224 */ /* 0x040fe200078e0203 */
[----:B------:R-:W-:Y:S02]  /*15d0*/  UISETP.LT.AND UP0, UPT, UR7, UR5, UPT ;  /* 0x000000050700728c */ /* 0x000fe4000bf01270 */
[----:B------:R-:W-:Y:S02]  /*15e0*/  @UP2 UIADD3 UR52, UR17, UR21, URZ ;  /* 0x0000001511342290 */ /* 0x000fe4000fffe03f */
[----:B------:R-:W-:Y:S01]  /*15f0*/  ISETP.GT.U32.AND P1, PT, R6, R3, PT ;  /* 0x000000030600720c */ /* 0x000fe20003f24070 */
[----:B------:R-:W-:Y:S02]  /*1600*/  UIMAD UR19, UR9, UR12, URZ ;  /* 0x0000000c091372a4 */ /* 0x000fe4000f8e023f */
[----:B------:R-:W-:Y:S02]  /*1610*/  @UP3 USEL UR18, UR18, UR15, !UP2 ;  /* 0x0000000f12123287 */ /* 0x000fe4000d000000 */
[----:B------:R-:W-:-:S02]  /*1620*/  UIMAD.WIDE.U32 UR16, UR8, UR12, URZ ;  /* 0x0000000c081072a5 */ /* 0x000fc4000f8e003f */
[----:B------:R-:W-:Y:S01]  /*1630*/  @!UP3 UIMAD UR20, UR50, UR37, UR59 ;  /* 0x000000253214b2a4 */ /* 0x000fe2000f8e023b */
[----:B------:R-:W-:Y:S01]  /*1640*/  @UP3 ULDC UR12, c[0x0][0x2e4] ;  /* 0x0000b900000c3ab9 */ /* 0x000fe20000000800 */
[----:B------:R-:W-:Y:S02]  /*1650*/  USEL UR37, UR7, UR5, UP0 ;  /* 0x0000000507257287 */ /* 0x000fe40008000000 */
[----:B------:R-:W-:Y:S02]  /*1660*/  @UP3 UIMAD UR36, UR59, UR12, UR18 ;  /* 0x0000000c3b2432a4 */ /* 0x000fe4000f8e0212 */
[----:B------:R-:W-:Y:S01]  /*1670*/  @!P1 IMAD.IADD R3, R3, 0x1, -R6 ;  /* 0x0000000103039824 */ /* 0x000fe200078e0a06 */
[----:B------:R-:W-:Y:S01]  /*1680*/  UIMAD UR19, UR8, UR13, UR19 ;  /* 0x0000000d081372a4 */ /* 0x000fe2000f8e0213 */
[----:B------:R-:W-:Y:S01]  /*1690*/  @!P1 VIADD R0, R0, 0x1 ;  /* 0x0000000100009836 */ /* 0x000fe20000000000 */
[----:B------:R-:W-:Y:S01]  /*16a0*/  UIMAD.WIDE.U32 UR12, UR8, UR15, URZ ;  /* 0x0000000f080c72a5 */ /* 0x000fe2000f8e003f */
[----:B------:R-:W-:Y:S01]  /*16b0*/  PLOP3.LUT P1, PT, PT, PT, UP1, 0x80, 0x0 ;  /* 0x000000000000781c */ /* 0x000fe20003f2f018 */
[----:B------:R-:W-:Y:S01]  /*16c0*/  ULEA UR18, UR37, 0xffffffc0, 0x6 ;  /* 0xffffffc025127891 */ /* 0x000fe2000f8e303f */
[----:B------:R-:W-:Y:S01]  /*16d0*/  ISETP.GE.U32.AND P0, PT, R3, R6, PT ;  /* 0x000000060300720c */ /* 0x000fe20003f06070 */
[----:B------:R-:W-:Y:S01]  /*16e0*/  USEL UR57, UR16, UR12, !UP2 ;  /* 0x0000000c10397287 */ /* 0x000fe2000d000000 */
[----:B------:R-:W-:Y:S01]  /*16f0*/  LOP3.LUT R3, R7, UR59, RZ, 0x3c, !PT ;  /* 0x0000003b07037c12 */ /* 0x000fe2000f8e3cff */
[----:B------:R-:W-:-:S02]  /*1700*/  USHF.R.S32.HI UR16, URZ, 0x1f, UR18 ;  /* 0x0000001f3f107899 */ /* 0x000fc40008011412 */
[----:B------:R-:W-:Y:S01]  /*1710*/  UIADD3 UR5, UP0, UR18, UR29, URZ ;  /* 0x0000001d12057290 */ /* 0x000fe2000ff1e03f */
[----:B------:R-:W-:Y:S01]  /*1720*/  ISETP.GE.AND P2, PT, R3, RZ, PT ;  /* 0x000000ff0300720c */ /* 0x000fe20003f46270 */
[----:B------:R-:W-:Y:S02]  /*1730*/  UIMAD UR7, UR9, UR15, URZ ;  /* 0x0000000f090772a4 */ /* 0x000fe4000f8e023f */
[----:B------:R-:W-:Y:S02]  /*1740*/  UIADD3.X UR12, UR16, UR22, URZ, UP0, !UPT ;  /* 0x00000016100c7290 */ /* 0x000fe400087fe43f */
[----:B------:R-:W-:Y:S02]  /*1750*/  UIMAD UR9, UR9, UR5, URZ ;  /* 0x00000005090972a4 */ /* 0x000fe4000f8e023f */
[----:B------:R-:W-:Y:S01]  /*1760*/  @UP1 UIADD3 UR25, UR44, UR47, URZ ;  /* 0x0000002f2c191290 */ /* 0x000fe2000fffe03f */
[----:B------:R-:W-:Y:S01]  /*1770*/  @P0 IADD3 R0, R0, 0x1, RZ ;  /* 0x0000000100000810 */ /* 0x000fe20007ffe0ff */
[----:B------:R-:W-:Y:S01]  /*1780*/  @!UP2 UIADD3 UR51, UR35, UR23, URZ ;  /* 0x000000172333a290 */ /* 0x000fe2000fffe03f */
[----:B------:R-:W-:Y:S01]  /*1790*/  PLOP3.LUT P0, PT, PT, PT, UP3, 0x80, 0x0 ;  /* 0x000000000000781c */ /* 0x000fe20003f0f038 */
[----:B------:R-:W-:-:S02]  /*17a0*/  @!UP3 UIMAD UR36, UR20, UR41, URZ ;  /* 0x000000291424b2a4 */ /* 0x000fc4000f8e023f */
[----:B------:R-:W-:Y:S01]  /*17b0*/  UIMAD.WIDE.U32 UR22, UR8, UR5, URZ ;  /* 0x00000005081672a5 */ /* 0x000fe2000f8e003f */
[----:B------:R-:W-:Y:S01]  /*17c0*/  IMAD.MOV.U32 R14, RZ, RZ, R0 ;  /* 0x000000ffff0e7224 */ /* 0x000fe200078e0000 */
[----:B------:R-:W-:Y:S01]  /*17d0*/  @UP1 ULDC.64 UR20, c[0x0][0x250] ;  /* 0x0000940000141ab9 */ /* 0x000fe20000000a00 */
[----:B------:R-:W-:Y:S02]  /*17e0*/  UIMAD UR5, UR8, UR12, UR9 ;  /* 0x0000000c080572a4 */ /* 0x000fe4000f8e0209 */
[----:B------:R-:W-:Y:S01]  /*17f0*/  UIMAD UR49, UR59, UR48, URZ ;  /* 0x000000303b3172a4 */ /* 0x000fe2000f8e023f */
[----:B------:R-:W-:Y:S01]  /*1800*/  @!P2 IADD3 R14, -R14, RZ, RZ ;  /* 0x000000ff0e0ea210 */ /* 0x000fe20007ffe1ff */
[----:B------:R-:W-:Y:S01]  /*1810*/  @UP1 UIMAD.WIDE.U32 UR8, UR25, UR20, URZ ;  /* 0x00000014190812a5 */ /* 0x000fe2000f8e003f */
[----:B------:R-:W-:Y:S01]  /*1820*/  @!P3 LOP3.LUT R14, RZ, R7, RZ, 0x33, !PT ;  /* 0x00000007ff0eb212 */ /* 0x000fe200078e33ff */
[----:B------:R-:W-:Y:S02]  /*1830*/  UIADD3 UR48, UR17, UR19, URZ ;  /* 0x0000001311307290 */ /* 0x000fe4000fffe03f */
[----:B------:R-:W-:-:S02]  /*1840*/  @UP2 UIADD3 UR48, UR13, UR7, URZ ;  /* 0x000000070d302290 */ /* 0x000fc4000fffe03f */
[----:B------:R-:W-:Y:S02]  /*1850*/  @UP1 UIMAD UR7, UR25, UR21, URZ ;  /* 0x00000015190712a4 */ /* 0x000fe4000f8e023f */
[----:B------:R-:W-:Y:S02]  /*1860*/  USEL UR54, UR40, URZ, UP4 ;  /* 0x0000003f28367287 */ /* 0x000fe4000a000000 */
[----:B------:R-:W-:Y:S02]  /*1870*/  USHF.R.S32.HI UR31, URZ, 0x1f, UR46 ;  /* 0x0000001f3f1f7899 */ /* 0x000fe4000801142e */
        /* <DEDUP_REMOVED lines=18> */
.L_x_445:
        /* <DEDUP_REMOVED lines=13> */
.L_x_446:
        /* <DEDUP_REMOVED lines=11> */
.L_x_447:
[----:B------:R-:W-:Y:S02]  /*1b20*/  ULDC UR5, c[0x0][0x270] ;  /* 0x00009c0000057ab9 */ /* 0x000fe40000000800 */
[----:B------:R-:W-:-:S04]  /*1b30*/  UIMAD UR5, UR50, UR5, UR59 ;  /* 0x00000005320572a4 */ /* 0x000fc8000f8e023b */
[----:B------:R-:W-:-:S12]  /*1b40*/  UIMAD UR5, UR5, UR61, URZ ;  /* 0x0000003d050572a4 */ /* 0x000fd8000f8e023f */
.L_x_448:
[----:B------:R-:W2:Y:S04]  /*1b50*/  LDL.64 R4, [R1+0x10] ;  /* 0x0000100001047983 */ /* 0x000ea80000100a00 */
[----:B------:R1:W2:Y:S01]  /*1b60*/  LDL.64 R24, [R1+0x10] ;  /* 0x0000100001187983 */ /* 0x0002a20000100a00 */
[----:B------:R-:W-:Y:S01]  /*1b70*/  USHF.R.S32.HI UR19, URZ, 0x1f, UR59 ;  /* 0x0000001f3f137899 */ /* 0x000fe2000801143b */
[----:B------:R-:W-:Y:S01]  /*1b80*/  BSSY B1, `(.L_x_444) ;  /* 0x0000897000017945 */ /* 0x000fe20003800000 */
[----:B------:R-:W-:Y:S01]  /*1b90*/  ULDC.64 UR8, c[0x0][0x428] ;  /* 0x00010a0000087ab9 */ /* 0x000fe20000000a00 */
[----:B------:R-:W3:Y:S01]  /*1ba0*/  S2R R10, SR_TID.X ;  /* 0x00000000000a7919 */ /* 0x000ee20000002100 */
[----:B------:R-:W-:Y:S01]  /*1bb0*/  UIADD3 UR7, UR18, UR5, URZ ;  /* 0x0000000512077290 */ /* 0x000fe2000fffe03f */
[----:B------:R-:W-:Y:S01]  /*1bc0*/  IMAD.U32 R9, RZ, RZ, UR8 ;  /* 0x00000008ff097e24 */ /* 0x000fe2000f8e00ff */
[----:B------:R-:W-:Y:S01]  /*1bd0*/  UIMAD UR5, UR19, UR8, URZ ;  /* 0x00000008130572a4 */ /* 0x000fe2000f8e023f */
[----:B------:R-:W-:Y:S01]  /*1be0*/  ULDC UR13, c[0x0][0x2dc] ;  /* 0x0000b700000d7ab9 */ /* 0x000fe20000000800 */
[----:B------:R-:W-:-:S02]  /*1bf0*/  ULDC UR15, c[0x0][0x270] ;  /* 0x00009c00000f7ab9 */ /* 0x000fc40000000800 */
[----:B------:R-:W-:Y:S02]  /*1c00*/  UIMAD UR23, UR59, UR9, UR5 ;  /* 0x000000093b1772a4 */ /* 0x000fe4000f8e0205 */
[----:B------:R-:W-:Y:S01]  /*1c10*/  UIMAD UR30, UR13, UR15, URZ ;  /* 0x0000000f0d1e72a4 */ /* 0x000fe2000f8e023f */
[----:B------:R-:W-:Y:S01]  /*1c20*/  ULDC.64 UR8, c[0x0][0x420] ;  /* 0x0001080000087ab9 */ /* 0x000fe20000000a00 */
[----:B------:R-:W-:Y:S01]  /*1c30*/  UIADD3 UR13, -UR6, UR14, UR46 ;  /* 0x0000000e060d7290 */ /* 0x000fe2000fffe12e */
[----:B------:R-:W-:Y:S01]  /*1c40*/  IMAD.U32 R0, RZ, RZ, UR8 ;  /* 0x00000008ff007e24 */ /* 0x000fe2000f8e00ff */
[----:B------:R-:W-:Y:S01]  /*1c50*/  UIMAD UR5, UR16, UR8, URZ ;  /* 0x00000008100572a4 */ /* 0x000fe2000f8e023f */
[----:B------:R-:W-:Y:S01]  /*1c60*/  ULDC UR38, c[0x0][0x398] ;  /* 0x0000e60000267ab9 */ /* 0x000fe20000000800 */
[----:B------:R-:W-:Y:S02]  /*1c70*/  ULDC.64 UR24, c[0x0][0x478] ;  /* 0x00011e0000187ab9 */ /* 0x000fe40000000a00 */
[----:B------:R-:W-:-:S02]  /*1c80*/  UIMAD UR5, UR18, UR9, UR5 ;  /* 0x00000009120572a4 */ /* 0x000fc4000f8e0205 */
[----:B------:R-:W-:Y:S02]  /*1c90*/  UIMAD.WIDE UR24, UR7, 0x4, UR24 ;  /* 0x00000004071878a5 */ /* 0x000fe4000f8e0218 */
[----:B------:R-:W-:Y:S01]  /*1ca0*/  UIADD3 UR36, UR18, UR36, URZ ;  /* 0x0000002412247290 */ /* 0x000fe2000fffe03f */
[----:B------:R-:W-:Y:S01]  /*1cb0*/  ULDC.64 UR34, c[0x0][0x210] ;  /* 0x0000840000227ab9 */ /* 0x000fe20000000a00 */
[----:B------:R-:W-:Y:S01]  /*1cc0*/  ULDC.64 UR28, c[0x0][0x3e0] ;  /* 0x0000f800001c7ab9 */ /* 0x000fe20000000a00 */
[----:B---3--:R-:W-:-:S04]  /*1cd0*/  SHF.R.S32.HI R11, RZ, 0x1f, R10 ;  /* 0x0000001fff0b7819 */ /* 0x008fc8000001140a */
[----:B------:R-:W-:-:S04]  /*1ce0*/  LEA.HI R3, R11, R10, RZ, 0x2 ;  /* 0x0000000a0b037211 */ /* 0x000fc800078f10ff */
[----:B------:R-:W-:-:S04]  /*1cf0*/  SHF.R.S32.HI R3, RZ, 0x2, R3 ;  /* 0x00000002ff037819 */ /* 0x000fc80000011403 */
[----:B------:R-:W-:Y:S01]  /*1d00*/  SHF.R.S32.HI R21, RZ, 0x1f, R3 ;  /* 0x0000001fff157819 */ /* 0x000fe20000011403 */
[----:B--2---:R-:W-:-:S05]  /*1d10*/  IMAD.MOV.U32 R24, RZ, RZ, R4 ;  /* 0x000000ffff187224 */ /* 0x004fca00078e0004 */
[----:B------:R-:W-:Y:S02]  /*1d20*/  SHF.R.S32.HI R25, RZ, 0x1f, R24 ;  /* 0x0000001fff197819 */ /* 0x000fe40000011418 */
[----:B------:R-:W-:Y:S01]  /*1d30*/  IADD3 R4, P0, R24, UR12, RZ ;  /* 0x0000000c18047c10 */ /* 0x000fe2000ff1e0ff */
[----:B------:R-:W-:Y:S02]  /*1d40*/  USHF.L.U32 UR12, UR30, 0x6, URZ ;  /* 0x000000061e0c7899 */ /* 0x000fe4000800063f */
[----:B------:R1:W-:Y:S01]  /*1d50*/  STL [R1+0x14], R25 ;  /* 0x0000141901007387 */ /* 0x0003e20000100800 */
[----:B------:R-:W-:Y:S01]  /*1d60*/  IADD3.X R5, R25, UR51, RZ, P0, !PT ;  /* 0x0000003319057c10 */ /* 0x000fe200087fe4ff */
[----:B------:R-:W-:Y:S02]  /*1d70*/  UIADD3 UR15, UP2, UP0, UR22, UR12, UR49 ;  /* 0x0000000c160f7290 */ /* 0x000fe4000f85e031 */
[----:B------:R-:W-:Y:S01]  /*1d80*/  IMAD.WIDE.U32 R4, R0, UR18, R4 ;  /* 0x0000001200047c25 */ /* 0x000fe2000f8e0004 */
[----:B------:R-:W-:-:S03]  /*1d90*/  IADD3 R0, P0, R3, UR18, RZ ;  /* 0x0000001203007c10 */ /* 0x000fc6000ff1e0ff */
[----:B------:R-:W-:Y:S01]  /*1da0*/  VIADD R5, R5, UR5 ;  /* 0x0000000505057c36 */ /* 0x000fe20008000000 */
[----:B------:R-:W-:Y:S01]  /*1db0*/  IADD3.X R8, R21, UR16, RZ, P0, !PT ;  /* 0x0000001015087c10 */ /* 0x000fe200087fe4ff */
[----:B------:R-:W-:Y:S01]  /*1dc0*/  UIADD3 UR5, UR13, -UR38, URZ ;  /* 0x800000260d057290 */ /* 0x000fe2000fffe03f */
[----:B------:R-:W-:Y:S01]  /*1dd0*/  IMAD.WIDE.U32 R6, R0, UR42, R24 ;  /* 0x0000002a00067c25 */ /* 0x000fe2000f8e0018 */
[----:B------:R-:W-:Y:S02]  /*1de0*/  ULDC.64 UR16, c[0x0][0x258] ;  /* 0x0000960000107ab9 */ /* 0x000fe40000000a00 */
[----:B------:R-:W-:Y:S01]  /*1df0*/  USHF.R.S32.HI UR22, URZ, 0x1f, UR5 ;  /* 0x0000001f3f167899 */ /* 0x000fe20008011405 */
[----:B------:R-:W-:Y:S01]  /*1e00*/  IMAD R8, R8, UR42, RZ ;  /* 0x0000002a08087c24 */ /* 0x000fe2000f8e02ff */
[----:B------:R-:W-:Y:S01]  /*1e10*/  IADD3 R6, P0, R6, UR58, RZ ;  /* 0x0000003a06067c10 */ /* 0x000fe2000ff1e0ff */
[----:B------:R-:W-:Y:S01]  /*1e20*/  IMAD.WIDE.U32 R4, R9, UR59, R4 ;  /* 0x0000003b09047c25 */ /* 0x000fe2000f8e0004 */
[----:B------:R-:W-:-:S02]  /*1e30*/  ULEA.HI UR22, UR22, UR5, URZ, 0x6 ;  /* 0x0000000516167291 */ /* 0x000fc4000f8f303f */
[----:B------:R-:W-:Y:S01]  /*1e40*/  USHF.R.S32.HI UR5, URZ, 0x1f, UR12 ;  /* 0x0000001f3f057899 */ /* 0x000fe2000801140c */
[----:B------:R-:W-:Y:S01]  /*1e50*/  IMAD R8, R0, UR43, R8 ;  /* 0x0000002b00087c24 */ /* 0x000fe2000f8e0208 */
[----:B------:R-:W-:Y:S01]  /*1e60*/  LEA.HI R0, R11, R10, RZ, 0x5 ;  /* 0x0000000a0b007211 */ /* 0x000fe200078f28ff */
[----:B------:R-:W-:Y:S01]  /*1e70*/  USHF.R.S32.HI UR22, URZ, 0x6, UR22 ;  /* 0x000000063f167899 */ /* 0x000fe20008011416 */
[----:B------:R-:W-:Y:S01]  /*1e80*/  VIADD R5, R5, UR23 ;  /* 0x0000001705057c36 */ /* 0x000fe20008000000 */
[----:B------:R-:W-:Y:S01]  /*1e90*/  UIMAD UR7, UR19, UR16, URZ ;  /* 0x00000010130772a4 */ /* 0x000fe2000f8e023f */
[----:B------:R-:W-:Y:S01]  /*1ea0*/  LOP3.LUT R9, R0, 0xffffffe0, RZ, 0xc0, !PT ;  /* 0xffffffe000097812 */ /* 0x000fe200078ec0ff */
[----:B------:R-:W-:Y:S01]  /*1eb0*/  UIADD3.X UR5, UR53, UR5, UR56, UP2, UP0 ;  /* 0x0000000535057290 */ /* 0x000fe200097e0438 */
[----:B------:R-:W-:Y:S01]  /*1ec0*/  IADD3.X R7, R7, UR52, R8, P0, !PT ;  /* 0x0000003407077c10 */ /* 0x000fe200087fe408 */
[----:B------:R-:W-:Y:S01]  /*1ed0*/  UISETP.LT.AND UP0, UPT, URZ, UR22, UPT ;  /* 0x000000163f00728c */ /* 0x000fe2000bf01270 */
[----:B------:R-:W-:Y:S01]  /*1ee0*/  SHF.R.S32.HI R8, RZ, 0x5, R0 ;  /* 0x00000005ff087819 */ /* 0x000fe20000011400 */
[----:B------:R-:W-:Y:S01]  /*1ef0*/  IMAD.IADD R9, R10, 0x1, -R9 ;  /* 0x000000010a097824 */ /* 0x000fe200078e0a09 */
[----:B------:R-:W-:Y:S01]  /*1f00*/  UIMAD UR17, UR59, UR17, UR7 ;  /* 0x000000113b1172a4 */ /* 0x000fe2000f8e0207 */
[----:B------:R-:W-:Y:S01]  /*1f10*/  IMAD.U32 R0, RZ, RZ, UR16 ;  /* 0x00000010ff007e24 */ /* 0x000fe2000f8e00ff */
[----:B------:R-:W-:Y:S01]  /*1f20*/  UIADD3 UR7, UP3, UP2, UR55, UR15, UR57 ;  /* 0x0000000f37077290 */ /* 0x000fe2000fa7e039 */
[----:B------:R-:W-:Y:S01]  /*1f30*/  IMAD R8, R8, UR30, R9 ;  /* 0x0000001e08087c24 */ /* 0x000fe2000f8e0209 */
[----:B------:R-:W-:Y:S01]  /*1f40*/  USEL UR22, URZ, UR22, !UP0 ;  /* 0x000000163f167287 */ /* 0x000fe2000c000000 */
[----:B------:R-:W-:Y:S01]  /*1f50*/  IMAD.WIDE.U32 R6, R0, UR59, R6 ;  /* 0x0000003b00067c25 */ /* 0x000fe2000f8e0006 */
[----:B------:R-:W-:-:S02]  /*1f60*/  UIADD3.X UR5, UR54, UR5, UR48, UP3, UP2 ;  /* 0x0000000536057290 */ /* 0x000fc40009fe4430 */
[----:B------:R-:W-:Y:S01]  /*1f70*/  UISETP.GT.AND UP0, UPT, UR37, UR22, UPT ;  /* 0x000000162500728c */ /* 0x000fe2000bf04270 */
[C---:B------:R-:W-:Y:S01]  /*1f80*/  IADD3 R0, P0, R8.reuse, UR7, RZ ;  /* 0x0000000708007c10 */ /* 0x040fe2000ff1e0ff */
[----:B------:R-:W-:Y:S01]  /*1f90*/  IMAD R9, R21, UR8, RZ ;  /* 0x0000000815097c24 */ /* 0x000fe2000f8e02ff */
[----:B------:R-:W-:Y:S01]  /*1fa0*/  ULDC.64 UR42, c[0x0][0x2b0] ;  /* 0x0000ac00002a7ab9 */ /* 0x000fe20000000a00 */
[C---:B------:R-:W-:Y:S01]  /*1fb0*/  IMAD.WIDE.U32 R4, R3.reuse, UR8, R4 ;  /* 0x0000000803047c25 */ /* 0x040fe2000f8e0004 */
[----:B------:R-:W-:Y:S01]  /*1fc0*/  LEA.HI.X.SX32 R8, R8, UR5, 0x1, P0 ;  /* 0x0000000508087c11 */ /* 0x000fe200080f0eff */
[----:B------:R-:W-:Y:S01]  /*1fd0*/  ULDC.64 UR18, c[0x0][0x400] ;  /* 0x0001000000127ab9 */ /* 0x000fe20000000a00 */
[----:B------:R-:W-:Y:S01]  /*1fe0*/  PLOP3.LUT P0, PT, PT, PT, UP0, 0x80, 0x0 ;  /* 0x000000000000781c */ /* 0x000fe20003f0f008 */
[----:B------:R-:W-:Y:S01]  /*1ff0*/  IMAD R9, R3, UR9, R9 ;  /* 0x0000000903097c24 */ /* 0x000fe2000f8e0209 */
[----:B------:R-:W-:Y:S01]  /*2000*/  UIMAD.WIDE UR8, UR36, 0x4, UR42 ;  /* 0x00000004240878a5 */ /* 0x000fe2000f8e022a */
[----:B------:R-:W-:Y:S01]  /*2010*/  LEA R240, P2, R0, UR18, 0x2 ;  /* 0x0000001200f07c11 */ /* 0x000fe2000f8410ff */
[----:B------:R-:W-:Y:S01]  /*2020*/  VIADD R7, R7, UR17 ;  /* 0x0000001107077c36 */ /* 0x000fe20008000000 */
[----:B------:R-:W-:Y:S01]  /*2030*/  LEA R250, P3, R4, UR28, 0x1 ;  /* 0x0000001c04fa7c11 */ /* 0x000fe2000f8608ff */
[----:B------:R-:W-:Y:S01]  /*2040*/  IMAD.IADD R5, R5, 0x1, R9 ;  /* 0x0000000105057824 */ /* 0x000fe200078e0209 */
[----:B------:R-:W-:Y:S01]  /*2050*/  LEA R249, P4, R6, UR34, 0x1 ;  /* 0x0000002206f97c11 */ /* 0x000fe2000f8808ff */
[----:B------:R-:W-:Y:S01]  /*2060*/  UIADD3 UR7, UR37, -0x1, URZ ;  /* 0xffffffff25077890 */ /* 0x000fe2000fffe03f */
[----:B------:R-:W-:Y:S01]  /*2070*/  LEA.HI.X R239, R0, UR19, R8, 0x2, P2 ;  /* 0x0000001300ef7c11 */ /* 0x000fe200090f1408 */
[----:B------:R-:W-:Y:S01]  /*2080*/  UMOV UR19, UR24 ;  /* 0x0000001800137c82 */ /* 0x000fe20008000000 */
[----:B------:R-:W-:Y:S01]  /*2090*/  LEA.HI.X R248, R4, UR29, R5, 0x1, P3 ;  /* 0x0000001d04f87c11 */ /* 0x000fe200098f0c05 */
[----:B------:R-:W-:Y:S01]  /*20a0*/  UMOV UR18, UR25 ;  /* 0x0000001900127c82 */ /* 0x000fe20008000000 */
[----:B------:R-:W-:Y:S01]  /*20b0*/  LEA.HI.X R247, R6, UR35, R7, 0x1, P4 ;  /* 0x0000002306f77c11 */ /* 0x000fe2000a0f0c07 */
[----:B------:R-:W-:Y:S01]  /*20c0*/  UMOV UR17, UR8 ;  /* 0x0000000800117c82 */ /* 0x000fe20008000000 */
[----:B------:R-:W-:Y:S01]  /*20d0*/  UMOV UR16, UR9 ;  /* 0x0000000900107c82 */ /* 0x000fe20008000000 */
        /* <DEDUP_REMOVED lines=20> */
.L_x_450:
        /* <DEDUP_REMOVED lines=19> */
.L_x_451:
        /* <DEDUP_REMOVED lines=38> */
.L_x_453:
[----:B------:R-:W-:Y:S05]  /*25b0*/  BSYNC B0 ;  /* 0x0000000000007941 */ /* 0x000fea0003800000 */
.L_x_452:
        /* <DEDUP_REMOVED lines=19> */
.L_x_455:
[----:B------:R-:W-:Y:S05]  /*26f0*/  BSYNC B0 ;  /* 0x0000000000007941 */ /* 0x000fea0003800000 */
.L_x_454:
        /* <DEDUP_REMOVED lines=32> */
.L_x_457:
[----:B------:R-:W-:Y:S05]  /*2900*/  BSYNC B0 ;  /* 0x0000000000007941 */ /* 0x000fea0003800000 */
.L_x_456:
        /* <DEDUP_REMOVED lines=20> */
.L_x_449:
        /* <DEDUP_REMOVED lines=72> */
.L_x_460:
[----:B------:R-:W-:Y:S05]  /*2ed0*/  BSYNC B0 ;  /* 0x0000000000007941 */ /* 0x000fea0003800000 */
.L_x_459:
        /* <DEDUP_REMOVED lines=44> */
.L_x_462:
[----:B------:R-:W-:Y:S05]  /*31a0*/  BSYNC B0 ;  /* 0x0000000000007941 */ /* 0x000fea0003800000 */
.L_x_461:
        /* <DEDUP_REMOVED lines=41> */
.L_x_464:
[----:B------:R-:W-:Y:S05]  /*3440*/  BSYNC B0 ;  /* 0x0000000000007941 */ /* 0x000fea0003800000 */
.L_x_463:
        /* <DEDUP_REMOVED lines=16> */
.L_x_466:
        /* <DEDUP_REMOVED lines=37> */
.L_x_467:
[----:B------:R-:W-:Y:S05]  /*37a0*/  BSYNC B0 ;  /* 0x0000000000007941 */ /* 0x000fea0003800000 */
.L_x_465:
        /* <DEDUP_REMOVED lines=11> */
[----:B------:R-:W-:Y:S02]  /*3860*/  ULDC.64 UR8, c[0x0][0x260] ;  /* 0x0000980000087ab9 */ /* 0x000fe40000000a00 */
[----:B--2---:R-:W-:Y:S01]  /*3870*/  IMAD R11, R15, UR8, RZ ;  /* 0x000000080f0b7c24 */ /* 0x004fe2000f8e02ff */
[----:B------:R1:W-:Y:S03]  /*3880*/  @P1 STS.128 [R0+0xb000], RZ ;  /* 0x00b000ff00001388 */ /* 0x0003e60000000c00 */
[----:B------:R-:W-:Y:S01]  /*3890*/  IMAD R11, R14, UR9, R11 ;  /* 0x000000090e0b7c24 */ /* 0x000fe2000f8e020b */
[----:B------:R1:W-:Y:S01]  /*38a0*/  @P1 STS.128 [R0+0xd000], RZ ;  /* 0x00d000ff00001388 */ /* 0x0003e20000000c00 */
[C---:B-----5:R-:W-:Y:S01]  /*38b0*/  VIADD R4, R22.reuse, 0x28 ;  /* 0x0000002816047836 */ /* 0x060fe20000000000 */
[----:B------:R-:W-:Y:S01]  /*38c0*/  SHF.R.S32.HI R20, RZ, 0x1f, R22 ;  /* 0x0000001fff147819 */ /* 0x000fe20000011416 */
[----:B------:R-:W-:-:S02]  /*38d0*/  VIADD R9, R22, 0x8 ;  /* 0x0000000816097836 */ /* 0x000fc40000000000 */
[----:B------:R-:W-:Y:S01]  /*38e0*/  VIADD R5, R22, 0x20 ;  /* 0x0000002016057836 */ /* 0x000fe20000000000 */
[----:B------:R-:W-:Y:S02]  /*38f0*/  ISETP.GE.AND P5, PT, R4, UR5, PT ;  /* 0x0000000504007c0c */ /* 0x000fe4000bfa6270 */
[----:B------:R-:W-:Y:S02]  /*3900*/  ISETP.GE.AND P3, PT, R9, UR5, PT ;  /* 0x0000000509007c0c */ /* 0x000fe4000bf66270 */
[----:B------:R-:W-:Y:S02]  /*3910*/  ISETP.GE.AND P6, PT, R5, UR5, PT ;  /* 0x0000000505007c0c */ /* 0x000fe4000bfc6270 */
[----:B------:R-:W-:Y:S01]  /*3920*/  IADD3.X R9, R7, UR33, R6, P2, !PT ;  /* 0x0000002107097c10 */ /* 0x000fe200097fe406 */
[----:B------:R-:W-:Y:S01]  /*3930*/  IMAD.SHL.U32 R6, R22, 0x4, RZ ;  /* 0x0000000416067824 */ /* 0x000fe200078e00ff */
[----:B------:R-:W-:Y:S02]  /*3940*/  SHF.R.S32.HI R5, RZ, 0x1f, R4 ;  /* 0x0000001fff057819 */ /* 0x000fe40000011404 */
[----:B------:R-:W-:Y:S01]  /*3950*/  P2R R19, PR, RZ, 0x8 ;  /* 0x00000008ff137803 */ /* 0x000fe20000000000 */
[----:B------:R-:W-:-:S02]  /*3960*/  IMAD.WIDE.U32 R8, R14, UR8, R8 ;  /* 0x000000080e087c25 */ /* 0x000fc4000f8e0008 */
[C---:B------:R-:W-:Y:S02]  /*3970*/  @!P5 LEA R16, P2, R4.reuse, UR17, 0x2 ;  /* 0x000000110410dc11 */ /* 0x040fe4000f8410ff */
        /* <DEDUP_REMOVED lines=47> */
.L_x_469:
[----:B------:R-:W-:Y:S05]  /*3c70*/  BSYNC B0 ;  /* 0x0000000000007941 */ /* 0x000fea0003800000 */
.L_x_468:
        /* <DEDUP_REMOVED lines=43> */
.L_x_471:
[----:B------:R-:W-:Y:S05]  /*3f30*/  BSYNC B0 ;  /* 0x0000000000007941 */ /* 0x000fea0003800000 */
.L_x_470:
[----:B------:R-:W-:Y:S01]  /*3f40*/  ISETP.NE.AND P1, PT, R19, RZ, PT ;  /* 0x000000ff1300720c */ /* 0x000fe20003f25270 */
[----:B------:R-:W-:Y:S01]  /*3f50*/  IMAD.MOV.U32 R3, RZ, RZ, 0x7f800000 ;  /* 0x7f800000ff037424 */ /* 0x000fe200078e00ff */
[----:B------:R-:W-:Y:S01]  /*3f60*/  ISETP.NE.AND P2, PT, R18, RZ, PT ;  /* 0x000000ff1200720c */ /* 0x000fe20003f45270 */
[----:B-12---:R-:W-:Y:S01]  /*3f70*/  IMAD.MOV.U32 R4, RZ, RZ, 0x7f800000 ;  /* 0x7f800000ff047424 */ /* 0x006fe200078e00ff */
[----:B------:R-:W0:Y:S01]  /*3f80*/  LDGDEPBAR ;  /* 0x00000000000079af */ /* 0x000e220000000000 */
[----:B---34-:R-:W-:Y:S02]  /*3f90*/  IMAD.MOV.U32 R0, RZ, RZ, 0x7f800000 ;  /* 0x7f800000ff007424 */ /* 0x018fe400078e00ff */
[----:B------:R-:W-:Y:S01]  /*3fa0*/  IMAD.MOV.U32 R5, RZ, RZ, 0x7f800000 ;  /* 0x7f800000ff057424 */ /* 0x000fe200078e00ff */
[----:B------:R-:W2:Y:S01]  /*3fb0*/  @!P6 LDG.E R3, desc[UR10][R6.64+0x80] ;  /* 0x0000800a0603e981 */ /* 0x000ea2000c1e1900 */
[----:B------:R-:W-:Y:S02]  /*3fc0*/  USHF.L.U32 UR21, UR30, 0x4, URZ ;  /* 0x000000041e157899 */ /* 0x000fe4000800063f */
[----:B------:R-:W-:Y:S01]  /*3fd0*/  UIADD3 UR35, UR46, UR14, URZ ;  /* 0x0000000e2e237290 */ /* 0x000fe2000fffe03f */
[----:B------:R-:W3:Y:S01]  /*3fe0*/  @!P5 LDG.E R0, desc[UR10][R16.64] ;  /* 0x0000000a1000d981 */ /* 0x000ee2000c1e1900 */
[----:B------:R-:W-:Y:S01]  /*3ff0*/  USHF.L.U32 UR20, UR30, 0x3, URZ ;  /* 0x000000031e147899 */ /* 0x000fe2000800063f */
[----:B------:R-:W-:-:S02]  /*4000*/  CS2R R126, SRZ ;  /* 0x00000000007e7805 */ /* 0x000fc4000001ff00 */
[----:B------:R-:W-:Y:S01]  /*4010*/  CS2R R124, SRZ ;  /* 0x00000000007c7805 */ /* 0x000fe2000001ff00 */
[----:B------:R-:W4:Y:S01]  /*4020*/  @!P1 LDG.E R4, desc[UR10][R6.64+0x20] ;  /* 0x0000200a06049981 */ /* 0x000f22000c1e1900 */
[----:B------:R-:W-:Y:S02]  /*4030*/  CS2R R130, SRZ ;  /* 0x0000000000827805 */ /* 0x000fe4000001ff00 */
[----:B------:R-:W-:Y:S02]  /*4040*/  CS2R R128, SRZ ;  /* 0x0000000000807805 */ /* 0x000fe4000001ff00 */
[----:B------:R-:W-:Y:S01]  /*4050*/  CS2R R122, SRZ ;  /* 0x00000000007a7805 */ /* 0x000fe2000001ff00 */
[----:B------:R1:W5:Y:S01]  /*4060*/  @!P2 LDG.E R5, desc[UR10][R6.64] ;  /* 0x0000000a0605a981 */ /* 0x000362000c1e1900 */
[----:B------:R-:W-:Y:S02]  /*4070*/  CS2R R120, SRZ ;  /* 0x0000000000787805 */ /* 0x000fe4000001ff00 */
        /* <DEDUP_REMOVED lines=20> */
[----:B-1----:R-:W-:Y:S01]  /*41c0*/  IMAD R6, RZ, RZ, -UR12 ;  /* 0x8000000cff067e24 */ /* 0x002fe2000f8e02ff */
        /* <DEDUP_REMOVED lines=37> */
[----:B------:R-:W-:Y:S01]  /*4420*/  ULDC UR43, c[0x0][0x2d0] ;  /* 0x0000b400002b7ab9 */ /* 0x000fe20000000800 */
[----:B------:R-:W-:Y:S01]  /*4430*/  ULDC UR48, c[0x0][0x398] ;  /* 0x0000e60000307ab9 */ /* 0x000fe20000000800 */
[----:B------:R-:W-:Y:S01]  /*4440*/  UIADD3 UR42, UR46, 0x80, URZ ;  /* 0x000000802e2a7890 */ /* 0x000fe2000fffe03f */
[----:B------:R-:W1:Y:S01]  /*4450*/  LDSM.16.M88.4 R192, [R209+0x13000] ;  /* 0x01300000d1c0783b */ /* 0x000e620000000200 */
[----:B------:R-:W-:-:S03]  /*4460*/  ULDC UR13, c[0x0][0x2ec] ;  /* 0x0000bb00000d7ab9 */ /* 0x000fc60000000800 */
[----:B------:R-:W1:Y:S04]  /*4470*/  LDSM.16.M88.4 R196, [R209+0x13400] ;  /* 0x01340000d1c4783b */ /* 0x000e680000000200 */
[----:B------:R-:W1:Y:S04]  /*4480*/  LDSM.16.M88.4 R200, [R210+0x13000] ;  /* 0x01300000d2c8783b */ /* 0x000e680000000200 */
[----:B------:R-:W1:Y:S01]  /*4490*/  LDSM.16.M88.4 R204, [R210+0x13400] ;  /* 0x01340000d2cc783b */ /* 0x000e620000000200 */
[----:B------:R-:W-:Y:S02]  /*44a0*/  UIADD3 UR28, UR21, 0x20, URZ ;  /* 0x00000020151c7890 */ /* 0x000fe4000fffe03f */
[----:B------:R-:W-:-:S02]  /*44b0*/  UIADD3 UR23, UR21, 0x40, URZ ;  /* 0x0000004015177890 */ /* 0x000fc4000fffe03f */
[----:B------:R-:W-:Y:S02]  /*44c0*/  UIADD3 UR41, -UR6, 0x80, UR35 ;  /* 0x0000008006297890 */ /* 0x000fe4000fffe123 */
[----:B------:R-:W-:Y:S02]  /*44d0*/  UIADD3 UR27, UR20, UR28, URZ ;  /* 0x0000001c141b7290 */ /* 0x000fe4000fffe03f */
[----:B------:R-:W-:Y:S02]  /*44e0*/  UIADD3 UR39, UR20, UR23, URZ ;  /* 0x0000001714277290 */ /* 0x000fe4000fffe03f */
[----:B------:R-:W-:Y:S02]  /*44f0*/  UIADD3 UR41, UR41, -UR38, URZ ;  /* 0x8000002629297290 */ /* 0x000fe4000fffe03f */
[----:B------:R-:W-:Y:S02]  /*4500*/  UIADD3 UR26, UR20, UR27, URZ ;  /* 0x0000001b141a7290 */ /* 0x000fe4000fffe03f */
[----:B------:R-:W-:-:S02]  /*4510*/  UIADD3 UR38, UR20, UR39, URZ ;  /* 0x0000002714267290 */ /* 0x000fc4000fffe03f */
[----:B------:R-:W-:Y:S02]  /*4520*/  UIADD3 UR25, UR20, UR26, URZ ;  /* 0x0000001a14197290 */ /* 0x000fe4000fffe03f */
[----:B------:R-:W-:Y:S02]  /*4530*/  UIADD3 UR37, UR20, UR38, URZ ;  /* 0x0000002614257290 */ /* 0x000fe4000fffe03f */
[----:B------:R-:W-:Y:S02]  /*4540*/  UIADD3 UR24, UR20, UR25, URZ ;  /* 0x0000001914187290 */ /* 0x000fe4000fffe03f */
[----:B------:R-:W-:Y:S01]  /*4550*/  UIADD3 UR36, UR20, UR37, URZ ;  /* 0x0000002514247290 */ /* 0x000fe2000fffe03f */
[----:B------:R-:W-:Y:S01]  /*4560*/  UMOV UR9, UR5 ;  /* 0x0000000500097c82 */ /* 0x000fe20008000000 */
[----:B------:R-:W-:Y:S02]  /*4570*/  UIMAD UR30, UR30, 0x38, URZ ;  /* 0x000000381e1e78a4 */ /* 0x000fe4000f8e023f */
[----:B------:R-:W-:-:S02]  /*4580*/  UIADD3 UR29, UR20, UR24, URZ ;  /* 0x00000018141d7290 */ /* 0x000fc4000fffe03f */
[----:B------:R-:W-:Y:S01]  /*4590*/  UIADD3 UR40, UR20, UR36, URZ ;  /* 0x0000002414287290 */ /* 0x000fe2000fffe03f */
[----:B------:R-:W-:Y:S01]  /*45a0*/  ULDC UR5, c[0x0][0x39c] ;  /* 0x0000e70000057ab9 */ /* 0x000fe20000000800 */
[----:B--2---:R2:W-:Y:S04]  /*45b0*/  STL [R1+0xc], R3 ;  /* 0x00000c0301007387 */ /* 0x0045e80000100800 */
[----:B----4-:R-:W-:Y:S04]  /*45c0*/  STL [R1+0x20], R4 ;  /* 0x0000200401007387 */ /* 0x010fe80000100800 */
[----:B------:R-:W-:Y:S04]  /*45d0*/  STL [R1+0x8], R224 ;  /* 0x000008e001007387 */ /* 0x000fe80000100800 */
[----:B---3--:R3:W-:Y:S04]  /*45e0*/  STL [R1+0x18], R0 ;  /* 0x0000180001007387 */ /* 0x0087e80000100800 */
[----:B-----5:R4:W-:Y:S01]  /*45f0*/  STL [R1+0x1c], R5 ;  /* 0x00001c0501007387 */ /* 0x0209e20000100800 */
[----:B--2---:R-:W-:-:S03]  /*4600*/  VIADD R3, R219, 0x1800 ;  /* 0x00001800db037836 */ /* 0x004fc60000000000 */
[----:B------:R-:W-:Y:S02]  /*4610*/  STL [R1+0x2c], R6 ;  /* 0x00002c0601007387 */ /* 0x000fe40000100800 */
[----:B------:R-:W-:Y:S01]  /*4620*/  SEL R208, R3, R219, !P0 ;  /* 0x000000db03d07207 */ /* 0x000fe20004000000 */
[C---:B---3--:R-:W-:Y:S02]  /*4630*/  VIADD R0, R22.reuse, 0xffffffc0 ;  /* 0xffffffc016007836 */ /* 0x048fe40000000000 */
[----:B----4-:R-:W-:-:S03]  /*4640*/  IMAD.SHL.U32 R5, R22, 0x4, RZ ;  /* 0x0000000416057824 */ /* 0x010fc600078e00ff */
[----:B------:R-:W-:Y:S02]  /*4650*/  SHF.R.S32.HI R3, RZ, 0x1f, R0 ;  /* 0x0000001fff037819 */ /* 0x000fe40000011400 */
[----:B------:R2:W-:Y:S02]  /*4660*/  STL [R1+0x4c], R5 ;  /* 0x00004c0501007387 */ /* 0x0005e40000100800 */
[C---:B------:R-:W-:Y:S01]  /*4670*/  SHF.L.U64.HI R3, R0.reuse, 0x2, R3 ;  /* 0x0000000200037819 */ /* 0x040fe20000010203 */
[----:B------:R-:W-:Y:S02]  /*4680*/  IMAD.SHL.U32 R0, R0, 0x4, RZ ;  /* 0x0000000400007824 */ /* 0x000fe400078e00ff */
[----:B------:R-:W-:Y:S01]  /*4690*/  VIADD R4, R217, 0x1800 ;  /* 0x00001800d9047836 */ /* 0x000fe20000000000 */
[----:B--2---:R-:W-:-:S05]  /*46a0*/  SHF.L.U64.HI R5, R22, 0x2, R20 ;  /* 0x0000000216057819 */ /* 0x004fca0000010214 */
[----:B------:R-:W-:Y:S04]  /*46b0*/  STL [R1+0x48], R5 ;  /* 0x0000480501007387 */ /* 0x000fe80000100800 */
[----:B------:R2:W-:Y:S04]  /*46c0*/  STL [R1+0x44], R3 ;  /* 0x0000440301007387 */ /* 0x0005e80000100800 */
[----:B------:R3:W-:Y:S01]  /*46d0*/  STL [R1+0x40], R0 ;  /* 0x0000400001007387 */ /* 0x0007e20000100800 */
[----:B------:R-:W-:Y:S02]  /*46e0*/  SEL R4, R4, R217, !P0 ;  /* 0x000000d904047207 */ /* 0x000fe40004000000 */
[----:B------:R-:W-:-:S02]  /*46f0*/  LEA R208, R208, UR4, 0x1 ;  /* 0x00000004d0d07c11 */ /* 0x000fc4000f8e08ff */
[----:B-12---:R-:W-:-:S07]  /*4700*/  LEA R3, R4, UR4, 0x1 ;  /* 0x0000000404037c11 */ /* 0x006fce000f8e08ff */
.L_x_476:
[----:B------:R-:W2:Y:S01]  /*4710*/  LDL R221, [R1+0x4c] ;  /* 0x00004c0001dd7983 */ /* 0x000ea20000100800 */
[----:B---3--:R-:W-:Y:S01]  /*4720*/  IADD3 R0, R218, R208, RZ ;  /* 0x000000d0da007210 */ /* 0x008fe20007ffe0ff */
[----:B------:R-:W-:Y:S02]  /*4730*/  USHF.L.U32 UR8, UR7, 0x6, URZ ;  /* 0x0000000607087899 */ /* 0x000fe4000800063f */
[----:B------:R-:W3:Y:S01]  /*4740*/  LDL R220, [R1+0x48] ;  /* 0x0000480001dc7983 */ /* 0x000ee20000100800 */
[----:B------:R-:W-:Y:S01]  /*4750*/  ULDC UR12, c[0x0][0x394] ;  /* 0x0000e500000c7ab9 */ /* 0x000fe20000000800 */
[----:B------:R-:W-:Y:S02]  /*4760*/  UISETP.GE.AND UP0, UPT, UR8, UR41, UPT ;  /* 0x000000290800728c */ /* 0x000fe4000bf06270 */
[----:B------:R-:W0:Y:S01]  /*4770*/  LDGDEPBAR ;  /* 0x00000000000079af */ /* 0x000e220000000000 */
[----:B------:R-:W-:Y:S04]  /*4780*/  DEPBAR.LE SB0, 0x0 ;  /* 0x000080000000791a */ /* 0x000fe80000000000 */
[----:B------:R-:W-:Y:S06]  /*4790*/  BAR.SYNC.DEFER_BLOCKING 0x0 ;  /* 0x0000000000007b1d */ /* 0x000fec0000010000 */
[----:B------:R-:W-:Y:S08]  /*47a0*/  LDSM.16.M88.4 R32, [R208] ;  /* 0x00000000d020783b */ /* 0x000ff00000000200 */
[----:B------:R-:W1:Y:S08]  /*47b0*/  LDSM.16.M88.4 R16, [R209+0x9000] ;  /* 0x00900000d110783b */ /* 0x000e700000000200 */
[----:B------:R-:W4:Y:S08]  /*47c0*/  LDSM.16.M88.4 R28, [R208+0x800] ;  /* 0x00080000d01c783b */ /* 0x000f300000000200 */
[----:B------:R-:W4:Y:S08]  /*47d0*/  LDSM.16.M88.4 R132, [R209+0x9400] ;  /* 0x00940000d184783b */ /* 0x000f300000000200 */
[----:B------:R-:W-:Y:S08]  /*47e0*/  LDSM.16.M88.4 R136, [R0] ;  /* 0x000000000088783b */ /* 0x000ff00000000200 */
[----:B------:R-:W4:Y:S01]  /*47f0*/  LDSM.16.M88.4 R140, [R210+0x9000] ;  /* 0x00900000d28c783b */ /* 0x000f220000000200 */
[-C--:B-1----:R-:W-:Y:S07]  /*4800*/  HMMA.16816.F32.BF16 R4, R32, R16.reuse, RZ ;  /* 0x000000102004723c */ /* 0x082fee00000418ff */
[----:B------:R-:W1:Y:S01]  /*4810*/  LDSM.16.M88.4 R144, [R0+0x800] ;  /* 0x000800000090783b */ /* 0x000e620000000200 */
[C---:B----4-:R-:W-:Y:S07]  /*4820*/  HMMA.16816.F32.BF16 R8, R28.reuse, R16, RZ ;  /* 0x000000101c08723c */ /* 0x050fee00000418ff */
[----:B------:R-:W4:Y:S01]  /*4830*/  LDSM.16.M88.4 R148, [R210+0x9400] ;  /* 0x00940000d294783b */ /* 0x000f220000000200 */
[-C--:B------:R-:W-:Y:S07]  /*4840*/  HMMA.16816.F32.BF16 R12, R28, R18.reuse, RZ ;  /* 0x000000121c0c723c */ /* 0x080fee00000418ff */
[----:B------:R-:W-:Y:S01]  /*4850*/  LDSM.16.M88.4 R152, [R209+0xb000] ;  /* 0x00b00000d198783b */ /* 0x000fe20000000200 */
[C---:B------:R-:W-:Y:S07]  /*4860*/  HMMA.16816.F32.BF16 R16, R32.reuse, R18, RZ ;  /* 0x000000122010723c */ /* 0x040fee00000418ff */
[----:B------:R-:W-:Y:S01]  /*4870*/  LDSM.16.M88.4 R156, [R208+0x1800] ;  /* 0x00180000d09c783b */ /* 0x000fe20000000200 */
[-C--:B------:R-:W-:Y:S06]  /*4880*/  HMMA.16816.F32.BF16 R20, R32, R132.reuse, RZ ;  /* 0x000000842014723c */ /* 0x080fec00000418ff */
[C---:B------:R-:W-:Y:S06]  /*4890*/  HMMA.16816.F32.BF16 R24, R28.reuse, R132, RZ ;  /* 0x000000841c18723c */ /* 0x040fec00000418ff */
[-C--:B------:R-:W-:Y:S06]  /*48a0*/  HMMA.16816.F32.BF16 R28, R28, R134.reuse, RZ ;  /* 0x000000861c1c723c */ /* 0x080fec00000418ff */
[----:B------:R-:W-:Y:S01]  /*48b0*/  HMMA.16816.F32.BF16 R32, R32, R134, RZ ;  /* 0x000000862020723c */ /* 0x000fe200000418ff */
[----:B------:R-:W4:Y:S05]  /*48c0*/  LDSM.16.M88.4 R132, [R208+0x1000] ;  /* 0x00100000d084783b */ /* 0x000f2a0000000200 */
[-C--:B------:R-:W-:Y:S06]  /*48d0*/  HMMA.16816.F32.BF16 R4, R136, R140.reuse, R4 ;  /* 0x0000008c8804723c */ /* 0x080fec0000041804 */
[C---:B-1----:R-:W-:Y:S06]  /*48e0*/  HMMA.16816.F32.BF16 R8, R144.reuse, R140, R8 ;  /* 0x0000008c9008723c */ /* 0x042fec0000041808 */
[-C--:B------:R-:W-:Y:S06]  /*48f0*/  HMMA.16816.F32.BF16 R12, R144, R142.reuse, R12 ;  /* 0x0000008e900c723c */ /* 0x080fec000004180c */
[C---:B------:R-:W-:Y:S01]  /*4900*/  HMMA.16816.F32.BF16 R16, R136.reuse, R142, R16 ;  /* 0x0000008e8810723c */ /* 0x040fe20000041810 */
[----:B------:R-:W1:Y:S05]  /*4910*/  LDSM.16.M88.4 R140, [R209+0xb400] ;  /* 0x00b40000d18c783b */ /* 0x000e6a0000000200 */
[-C--:B----4-:R-:W-:Y:S06]  /*4920*/  HMMA.16816.F32.BF16 R20, R136, R148.reuse, R20 ;  /* 0x000000948814723c */ /* 0x090fec0000041814 */
[C---:B------:R-:W-:Y:S06]  /*4930*/  HMMA.16816.F32.BF16 R24, R144.reuse, R148, R24 ;  /* 0x000000949018723c */ /* 0x040fec0000041818 */
[-C--:B------:R-:W-:Y:S01]  /*4940*/  HMMA.16816.F32.BF16 R28, R144, R150.reuse, R28 ;  /* 0x00000096901c723c */ /* 0x080fe2000004181c */
[----:B------:R-:W-:Y:S05]  /*4950*/  LDSM.16.M88.4 R144, [R210+0xb000] ;  /* 0x00b00000d290783b */ /* 0x000fea0000000200 */
[----:B------:R-:W-:Y:S03]  /*4960*/  HMMA.16816.F32.BF16 R32, R136, R150, R32 ;  /* 0x000000968820723c */ /* 0x000fe60000041820 */
[----:B------:R-:W4:Y:S03]  /*4970*/  LDSM.16.M88.4 R136, [R0+0x1000] ;  /* 0x001000000088783b */ /* 0x000f260000000200 */
[-C--:B------:R-:W-:Y:S05]  /*4980*/  HMMA.16816.F32.BF16 R4, R132, R152.reuse, R4 ;  /* 0x000000988404723c */ /* 0x080fea0000041804 */
[----:B------:R-:W4:Y:S01]  /*4990*/  LDSM.16.M88.4 R148, [R0+0x1800] ;  /* 0x001800000094783b */ /* 0x000f220000000200 */
[C---:B------:R-:W-:Y:S06]  /*49a0*/  HMMA.16816.F32.BF16 R8, R156.reuse, R152, R8 ;  /* 0x000000989c08723c */ /* 0x040fec0000041808 */
[-C--:B------:R-:W-:Y:S06]  /*49b0*/  HMMA.16816.F32.BF16 R12, R156, R154.reuse, R12 ;  /* 0x0000009a9c0c723c */ /* 0x080fec000004180c */
[C---:B------:R-:W-:Y:S06]  /*49c0*/  HMMA.16816.F32.BF16 R16, R132.reuse, R154, R16 ;  /* 0x0000009a8410723c */ /* 0x040fec0000041810 */
[-C--:B-1----:R-:W-:Y:S06]  /*49d0*/  HMMA.16816.F32.BF16 R20, R132, R140.reuse, R20 ;  /* 0x0000008c8414723c */ /* 0x082fec0000041814 */
[C---:B------:R-:W-:Y:S06]  /*49e0*/  HMMA.16816.F32.BF16 R24, R156.reuse, R140, R24 ;  /* 0x0000008c9c18723c */ /* 0x040fec0000041818 */
[-C--:B------:R-:W-:Y:S06]  /*49f0*/  HMMA.16816.F32.BF16 R28, R156, R142.reuse, R28 ;  /* 0x0000008e9c1c723c */ /* 0x080fec000004181c */
[----:B------:R-:W-:Y:S01]  /*4a00*/  HMMA.16816.F32.BF16 R32, R132, R142, R32 ;  /* 0x0000008e8420723c */ /* 0x000fe20000041820 */
[----:B------:R-:W-:Y:S05]  /*4a10*/  LDSM.16.M88.4 R132, [R208+0x2000] ;  /* 0x00200000d084783b */ /* 0x000fea0000000200 */
[-C--:B----4-:R-:W-:Y:S03]  /*4a20*/  HMMA.16816.F32.BF16 R4, R136, R144.reuse, R4 ;  /* 0x000000908804723c */ /* 0x090fe60000041804 */
[----:B------:R-:W-:Y:S03]  /*4a30*/  LDSM.16.M88.4 R140, [R209+0xd000] ;  /* 0x00d00000d18c783b */ /* 0x000fe60000000200 */
[C---:B------:R-:W-:Y:S06]  /*4a40*/  HMMA.16816.F32.BF16 R8, R148.reuse, R144, R8 ;  /* 0x000000909408723c */ /* 0x040fec0000041808 */
[-C--:B------:R-:W-:Y:S06]  /*4a50*/  HMMA.16816.F32.BF16 R12, R148, R146.reuse, R12 ;  /* 0x00000092940c723c */ /* 0x080fec000004180c */
[C---:B------:R-:W-:Y:S01]  /*4a60*/  HMMA.16816.F32.BF16 R16, R136.reuse, R146, R16 ;  /* 0x000000928810723c */ /* 0x040fe20000041810 */
[----:B------:R-:W-:Y:S04]  /*4a70*/  LDSM.16.M88.4 R144, [R208+0x2800] ;  /* 0x00280000d090783b */ /* 0x000fe80000000200 */
[----:B--2---:R-:W-:Y:S06]  /*4a80*/  IADD3 R152, P0, R221, UR19, RZ ;  /* 0x00000013dd987c10 */ /* 0x004fec000ff1e0ff */
[----:B---3--:R-:W-:Y:S02]  /*4a90*/  IADD3.X R153, R220, UR18, RZ, P0, !PT ;  /* 0x00000012dc997c10 */ /* 0x008fe400087fe4ff */
[----:B------:R-:W-:Y:S03]  /*4aa0*/  PLOP3.LUT P0, PT, PT, PT, UP0, 0x80, 0x0 ;  /* 0x000000000000781c */ /* 0x000fe60003f0f008 */
[----:B-----5:R-:W5:Y:S04]  /*4ab0*/  LDG.E R223, desc[UR10][R152.64] ;  /* 0x0000000a98df7981 */ /* 0x020f68000c1e1900 */
[----:B------:R-:W5:Y:S04]  /*4ac0*/  LDG.E R222, desc[UR10][R152.64+0x20] ;  /* 0x0000200a98de7981 */ /* 0x000f68000c1e1900 */
[----:B------:R-:W5:Y:S04]  /*4ad0*/  LDG.E R221, desc[UR10][R152.64+0x80] ;  /* 0x0000800a98dd7981 */ /* 0x000f68000c1e1900 */
[----:B------:R1:W5:Y:S04]  /*4ae0*/  LDG.E R220, desc[UR10][R152.64+0xa0] ;  /* 0x0000a00a98dc7981 */ /* 0x000368000c1e1900 */
[----:B-1----:R-:W1:Y:S02]  /*4af0*/  LDSM.16.M88.4 R152, [R210+0xb400] ;  /* 0x00b40000d298783b */ /* 0x002e640000000200 */
[-C--:B-1----:R-:W-:Y:S06]  /*4b00*/  HMMA.16816.F32.BF16 R20, R136, R152.reuse, R20 ;  /* 0x000000988814723c */ /* 0x082fec0000041814 */
[C---:B------:R-:W-:Y:S06]  /*4b10*/  HMMA.16816.F32.BF16 R24, R148.reuse, R152, R24 ;  /* 0x000000989418723c */ /* 0x040fec0000041818 */
[-C--:B------:R-:W-:Y:S01]  /*4b20*/  HMMA.16816.F32.BF16 R28, R148, R154.reuse, R28 ;  /* 0x0000009a941c723c */ /* 0x080fe2000004181c */
[----:B------:R-:W1:Y:S05]  /*4b30*/  LDSM.16.M88.4 R148, [R209+0xd400] ;  /* 0x00d40000d194783b */ /* 0x000e6a0000000200 */
[----:B------:R-:W-:Y:S03]  /*4b40*/  HMMA.16816.F32.BF16 R32, R136, R154, R32 ;  /* 0x0000009a8820723c */ /* 0x000fe60000041820 */
[----:B------:R-:W-:Y:S03]  /*4b50*/  LDSM.16.M88.4 R136, [R0+0x2000] ;  /* 0x002000000088783b */ /* 0x000fe60000000200 */
[-C--:B------:R-:W-:Y:S05]  /*4b60*/  HMMA.16816.F32.BF16 R4, R132, R140.reuse, R4 ;  /* 0x0000008c8404723c */ /* 0x080fea0000041804 */
[----:B------:R-:W2:Y:S01]  /*4b70*/  LDSM.16.M88.4 R152, [R210+0xd000] ;  /* 0x00d00000d298783b */ /* 0x000ea20000000200 */
[C---:B------:R-:W-:Y:S06]  /*4b80*/  HMMA.16816.F32.BF16 R8, R144.reuse, R140, R8 ;  /* 0x0000008c9008723c */ /* 0x040fec0000041808 */
[-C--:B------:R-:W-:Y:S06]  /*4b90*/  HMMA.16816.F32.BF16 R12, R144, R142.reuse, R12 ;  /* 0x0000008e900c723c */ /* 0x080fec000004180c */
[C---:B------:R-:W-:Y:S01]  /*4ba0*/  HMMA.16816.F32.BF16 R16, R132.reuse, R142, R16 ;  /* 0x0000008e8410723c */ /* 0x040fe20000041810 */
[----:B------:R-:W3:Y:S05]  /*4bb0*/  LDSM.16.M88.4 R140, [R0+0x2800] ;  /* 0x00280000008c783b */ /* 0x000eea0000000200 */
[-C--:B-1----:R-:W-:Y:S06]  /*4bc0*/  HMMA.16816.F32.BF16 R20, R132, R148.reuse, R20 ;  /* 0x000000948414723c */ /* 0x082fec0000041814 */
[C---:B------:R-:W-:Y:S06]  /*4bd0*/  HMMA.16816.F32.BF16 R24, R144.reuse, R148, R24 ;  /* 0x000000949018723c */ /* 0x040fec0000041818 */
[-C--:B------:R-:W-:Y:S06]  /*4be0*/  HMMA.16816.F32.BF16 R28, R144, R150.reuse, R28 ;  /* 0x00000096901c723c */ /* 0x080fec000004181c */
[----:B------:R-:W-:Y:S06]  /*4bf0*/  HMMA.16816.F32.BF16 R32, R132, R150, R32 ;  /* 0x000000968420723c */ /* 0x000fec0000041820 */
[-C--:B--2---:R-:W-:Y:S06]  /*4c00*/  HMMA.16816.F32.BF16 R4, R136, R152.reuse, R4 ;  /* 0x000000988804723c */ /* 0x084fec0000041804 */
[C---:B---3--:R-:W-:Y:S06]  /*4c10*/  HMMA.16816.F32.BF16 R8, R140.reuse, R152, R8 ;  /* 0x000000988c08723c */ /* 0x048fec0000041808 */
        /* <DEDUP_REMOVED lines=11> */
[----:B------:R-:W2:Y:S01]  /*4cd0*/  MUFU.TANH R146, R5 ;  /* 0x0000000500927308 */ /* 0x000ea20000002400 */
[----:B------:R-:W-:Y:S01]  /*4ce0*/  FMUL.FTZ R12, R12, UR5 ;  /* 0x000000050c0c7c20 */ /* 0x000fe20008410000 */
[----:B------:R-:W-:Y:S01]  /*4cf0*/  FMUL.FTZ R13, R13, UR5 ;  /* 0x000000050d0d7c20 */ /* 0x000fe20008410000 */
[----:B------:R-:W-:Y:S01]  /*4d00*/  FMUL.FTZ R14, R14, UR5 ;  /* 0x000000050e0e7c20 */ /* 0x000fe20008410000 */
[----:B------:R-:W-:Y:S01]  /*4d10*/  FMUL.FTZ R15, R15, UR5 ;  /* 0x000000050f0f7c20 */ /* 0x000fe20008410000 */
[----:B------:R-:W-:Y:S01]  /*4d20*/  FMUL.FTZ R16, R16, UR5 ;  /* 0x0000000510107c20 */ /* 0x000fe20008410000 */
[----:B------:R-:W-:Y:S04]  /*4d30*/  FMUL.FTZ R17, R17, UR5 ;  /* 0x0000000511117c20 */ /* 0x000fe80008410000 */
[----:B------:R3:W4:Y:S01]  /*4d40*/  MUFU.TANH R145, R6 ;  /* 0x0000000600917308 */ /* 0x0007220000002400 */
[----:B------:R-:W-:Y:S01]  /*4d50*/  FMUL.FTZ R18, R18, UR5 ;  /* 0x0000000512127c20 */ /* 0x000fe20008410000 */
[----:B------:R-:W-:Y:S08]  /*4d60*/  FMUL.FTZ R19, R19, UR5 ;  /* 0x0000000513137c20 */ /* 0x000ff00008410000 */
[----:B------:R-:W1:Y:S10]  /*4d70*/  MUFU.TANH R144, R144 ;  /* 0x0000009000907308 */ /* 0x000e740000002400 */
[----:B------:R1:W1:Y:S01]  /*4d80*/  MUFU.TANH R151, R8 ;  /* 0x0000000800977308 */ /* 0x0002620000002400 */
[----:B---3--:R-:W3:Y:S09]  /*4d90*/  LDSM.16.M88.4 R4, [R210+0xd400] ;  /* 0x00d40000d204783b */ /* 0x008ef20000000200 */
[----:B------:R1:W1:Y:S10]  /*4da0*/  MUFU.TANH R150, R9 ;  /* 0x0000000900967308 */ /* 0x0002740000002400 */
[----:B------:R1:W1:Y:S10]  /*4db0*/  MUFU.TANH R149, R10 ;  /* 0x0000000a00957308 */ /* 0x0002740000002400 */
[----:B------:R1:W1:Y:S10]  /*4dc0*/  MUFU.TANH R148, R11 ;  /* 0x0000000b00947308 */ /* 0x0002740000002400 */
[----:B------:R1:W1:Y:S10]  /*4dd0*/  MUFU.TANH R155, R12 ;  /* 0x0000000c009b7308 */ /* 0x0002740000002400 */
[----:B------:R1:W1:Y:S01]  /*4de0*/  MUFU.TANH R154, R13 ;  /* 0x0000000d009a7308 */ /* 0x0002620000002400 */
[-C--:B---3--:R-:W-:Y:S06]  /*4df0*/  HMMA.16816.F32.BF16 R20, R136, R4.reuse, R20 ;  /* 0x000000048814723c */ /* 0x088fec0000041814 */
[C---:B------:R-:W-:Y:S03]  /*4e00*/  HMMA.16816.F32.BF16 R24, R140.reuse, R4, R24 ;  /* 0x000000048c18723c */ /* 0x040fe60000041818 */
[----:B------:R3:W1:Y:S03]  /*4e10*/  MUFU.TANH R153, R14 ;  /* 0x0000000e00997308 */ /* 0x0006660000002400 */
[-C--:B------:R-:W-:Y:S07]  /*4e20*/  HMMA.16816.F32.BF16 R28, R140, R6.reuse, R28 ;  /* 0x000000068c1c723c */ /* 0x080fee000004181c */
[----:B------:R3:W1:Y:S01]  /*4e30*/  MUFU.TANH R152, R15 ;  /* 0x0000000f00987308 */ /* 0x0006620000002400 */
[----:B------:R-:W-:Y:S01]  /*4e40*/  MOV R4, R240 ;  /* 0x000000f000047202 */ /* 0x000fe20000000f00 */
[----:B------:R-:W-:Y:S08]  /*4e50*/  HMMA.16816.F32.BF16 R32, R136, R6, R32 ;  /* 0x000000068820723c */ /* 0x000ff00000041820 */
[----:B------:R3:W1:Y:S03]  /*4e60*/  MUFU.TANH R159, R16 ;  /* 0x00000010009f7308 */ /* 0x0006660000002400 */
[----:B------:R-:W-:Y:S01]  /*4e70*/  MOV R5, R239 ;  /* 0x000000ef00057202 */ /* 0x000fe20000000f00 */
[----:B------:R-:W-:Y:S01]  /*4e80*/  FMUL.FTZ R20, R20, UR5 ;  /* 0x0000000514147c20 */ /* 0x000fe20008410000 */
[----:B------:R-:W-:Y:S03]  /*4e90*/  FMUL.FTZ R21, R21, UR5 ;  /* 0x0000000515157c20 */ /* 0x000fe60008410000 */
[----:B------:R3:W-:Y:S01]  /*4ea0*/  STL.64 [R1], R4 ;  /* 0x0000000401007387 */ /* 0x0007e20000100a00 */
[----:B------:R-:W-:Y:S01]  /*4eb0*/  FMUL.FTZ R22, R22, UR5 ;  /* 0x0000000516167c20 */ /* 0x000fe20008410000 */
[----:B------:R3:W1:Y:S01]  /*4ec0*/  MUFU.TANH R158, R17 ;  /* 0x00000011009e7308 */ /* 0x0006620000002400 */
[----:B------:R-:W-:Y:S01]  /*4ed0*/  FMUL.FTZ R23, R23, UR5 ;  /* 0x0000000517177c20 */ /* 0x000fe20008410000 */
[----:B------:R-:W-:Y:S01]  /*4ee0*/  FMUL.FTZ R24, R24, UR5 ;  /* 0x0000000518187c20 */ /* 0x000fe20008410000 */
[----:B------:R-:W-:Y:S01]  /*4ef0*/  FMUL.FTZ R25, R25, UR5 ;  /* 0x0000000519197c20 */ /* 0x000fe20008410000 */
[----:B------:R-:W-:Y:S01]  /*4f00*/  FMUL.FTZ R26, R26, UR5 ;  /* 0x000000051a1a7c20 */ /* 0x000fe20008410000 */
[----:B------:R-:W-:Y:S01]  /*4f10*/  FMUL.FTZ R27, R27, UR5 ;  /* 0x000000051b1b7c20 */ /* 0x000fe20008410000 */
[----:B------:R-:W-:Y:S01]  /*4f20*/  FMUL.FTZ R28, R28, UR5 ;  /* 0x000000051c1c7c20 */ /* 0x000fe20008410000 */
[----:B------:R-:W-:Y:S03]  /*4f30*/  FMUL.FTZ R29, R29, UR5 ;  /* 0x000000051d1d7c20 */ /* 0x000fe60008410000 */
[----:B------:R3:W1:Y:S01]  /*4f40*/  MUFU.TANH R157, R18 ;  /* 0x00000012009d7308 */ /* 0x0006620000002400 */
[----:B------:R-:W-:Y:S01]  /*4f50*/  FMUL.FTZ R30, R30, UR5 ;  /* 0x000000051e1e7c20 */ /* 0x000fe20008410000 */
[----:B------:R-:W-:Y:S01]  /*4f60*/  FMUL.FTZ R31, R31, UR5 ;  /* 0x000000051f1f7c20 */ /* 0x000fe20008410000 */
[----:B------:R-:W-:Y:S01]  /*4f70*/  FMUL.FTZ R32, R32, UR5 ;  /* 0x0000000520207c20 */ /* 0x000fe20008410000 */
[----:B------:R-:W-:Y:S01]  /*4f80*/  FMUL.FTZ R33, R33, UR5 ;  /* 0x0000000521217c20 */ /* 0x000fe20008410000 */
[----:B------:R-:W-:Y:S01]  /*4f90*/  FMUL.FTZ R34, R34, UR5 ;  /* 0x0000000522227c20 */ /* 0x000fe20008410000 */
[----:B------:R-:W-:Y:S04]  /*4fa0*/  FMUL.FTZ R35, R35, UR5 ;  /* 0x0000000523237c20 */ /* 0x000fe80008410000 */
[----:B------:R3:W1:Y:S10]  /*4fb0*/  MUFU.TANH R156, R19 ;  /* 0x00000013009c7308 */ /* 0x0006740000002400 */
        /* <DEDUP_REMOVED lines=15> */
[----:B------:R3:W1:Y:S01]  /*50b0*/  MUFU.TANH R235, R35 ;  /* 0x0000002300eb7308 */ /* 0x0006620000002400 */
[----:B--2-4-:R-:W-:Y:S05]  /*50c0*/  @!P0 BRA `(.L_x_472) ;  /* 0x0000000000a48947 */ /* 0x014fea0003800000 */
[----:B-1----:R-:W-:Y:S01]  /*50d0*/  MOV R13, R228 ;  /* 0x000000e4000d7202 */ /* 0x002fe20000000f00 */
[----:B------:R-:W-:Y:S01]  /*50e0*/  UIADD3 UR15, UR9, UR35, -UR6 ;  /* 0x00000023090f7290 */ /* 0x000fe2000fffe806 */
[----:B---3--:R-:W-:Y:S01]  /*50f0*/  MOV R18, R233 ;  /* 0x000000e900127202 */ /* 0x008fe20000000f00 */
[----:B------:R-:W-:Y:S01]  /*5100*/  IMAD.U32 R0, RZ, RZ, UR42 ;  /* 0x0000002aff007e24 */ /* 0x000fe2000f8e00ff */
[----:B------:R-:W-:Y:S01]  /*5110*/  MOV R29, R235 ;  /* 0x000000eb001d7202 */ /* 0x000fe20000000f00 */
[----:B------:R-:W-:Y:S01]  /*5120*/  IMAD.MOV.U32 R12, RZ, RZ, R232 ;  /* 0x000000ffff0c7224 */ /* 0x000fe200078e00e8 */
[----:B------:R-:W-:Y:S01]  /*5130*/  MOV R134, R237 ;  /* 0x000000ed00867202 */ /* 0x000fe20000000f00 */
[----:B------:R-:W-:Y:S01]  /*5140*/  IMAD.MOV.U32 R17, RZ, RZ, R234 ;  /* 0x000000ffff117224 */ /* 0x000fe200078e00ea */
[----:B------:R-:W-:Y:S01]  /*5150*/  ISETP.LT.AND P0, PT, R0, UR6, PT ;  /* 0x0000000600007c0c */ /* 0x000fe2000bf01270 */
[----:B------:R-:W-:Y:S01]  /*5160*/  IMAD.MOV.U32 R28, RZ, RZ, R236 ;  /* 0x000000ffff1c7224 */ /* 0x000fe200078e00ec */
[----:B------:R-:W-:Y:S01]  /*5170*/  MOV R11, R143 ;  /* 0x0000008f000b7202 */ /* 0x000fe20000000f00 */
        /* <DEDUP_REMOVED lines=21> */
[----:B------:R-:W-:Y:S01]  /*52d0*/  UIADD3 UR12, UR8, 0x40, URZ ;  /* 0x00000040080c7890 */ /* 0x000fe2000fffe03f */
[----:B------:R-:W-:Y:S01]  /*52e0*/  MOV R30, R146 ;  /* 0x00000092001e7202 */ /* 0x000fe20000000f00 */
[----:B------:R-:W-:Y:S02]  /*52f0*/  IMAD.MOV.U32 R31, RZ, RZ, R145 ;  /* 0x000000ffff1f7224 */ /* 0x000fe400078e0091 */
[----:B------:R-:W-:Y:S01]  /*5300*/  UISETP.GE.AND UP0, UPT, UR12, UR15, UPT ;  /* 0x0000000f0c00728c */ /* 0x000fe2000bf06270 */
[----:B------:R-:W-:Y:S02]  /*5310*/  IMAD.MOV.U32 R34, RZ, RZ, R147 ;  /* 0x000000ffff227224 */ /* 0x000fe400078e0093 */
[----:B------:R-:W-:Y:S03]  /*5320*/  UMOV UR12, UR9 ;  /* 0x00000009000c7c82 */ /* 0x000fe60008000000 */
[----:B------:R-:W-:Y:S11]  /*5330*/  PLOP3.LUT P1, PT, PT, PT, UP0, 0x80, 0x0 ;  /* 0x000000000000781c */ /* 0x000ff60003f2f008 */
[----:B------:R-:W-:Y:S02]  /*5340*/  @!UPT UIADD3 URZ, URZ, URZ, URZ ;  /* 0x0000003f3f3ff290 */ /* 0x000fe4000fffe03f */
[----:B------:R-:W-:Y:S05]  /*5350*/  @!P1 BRA P0, `(.L_x_473) ;  /* 0x0000000800089947 */ /* 0x000fea0000000000 */
.L_x_472:
[----:B---3--:R-:W2:Y:S01]  /*5360*/  LDL R5, [R1+0x30] ;  /* 0x0000300001057983 */ /* 0x008ea20000100800 */
        /* <DEDUP_REMOVED lines=8> */
[C---:B-1----:R-:W-:Y:S01]  /*53f0*/  VIADD R13, R0.reuse, 0x8 ;  /* 0x00000008000d7836 */ /* 0x042fe20000000000 */
[C---:B------:R-:W-:Y:S01]  /*5400*/  VIADDMNMX R4, R7.reuse, UR9, RZ, !PT ;  /* 0x0000000907047c46 */ /* 0x040fe2000f8001ff */
[C---:B------:R-:W-:Y:S02]  /*5410*/  VIADD R12, R0.reuse, 0x9 ;  /* 0x00000009000c7836 */ /* 0x040fe40000000000 */
[----:B------:R-:W-:Y:S01]  /*5420*/  IMAD.U32 R6, RZ, RZ, UR8 ;  /* 0x00000008ff067e24 */ /* 0x000fe2000f8e00ff */
[CC--:B------:R-:W-:Y:S01]  /*5430*/  ISETP.GE.AND P3, PT, R0.reuse, R4.reuse, PT ;  /* 0x000000040000720c */ /* 0x0c0fe20003f66270 */
[----:B------:R-:W-:Y:S01]  /*5440*/  VIADD R11, R0, 0x10 ;  /* 0x00000010000b7836 */ /* 0x000fe20000000000 */
[----:B------:R-:W-:Y:S01]  /*5450*/  ISETP.GE.AND P2, PT, R14, R4, PT ;  /* 0x000000040e00720c */ /* 0x000fe20003f46270 */
[C---:B------:R-:W-:Y:S01]  /*5460*/  VIADD R10, R0.reuse, 0x11 ;  /* 0x00000011000a7836 */ /* 0x040fe20000000000 */
[----:B------:R-:W-:Y:S01]  /*5470*/  VIADDMNMX R6, R7, R6, UR6, PT ;  /* 0x0000000607067e46 */ /* 0x000fe2000b800106 */
[C---:B------:R-:W-:Y:S01]  /*5480*/  VIADD R9, R0.reuse, 0x18 ;  /* 0x0000001800097836 */ /* 0x040fe20000000000 */
[----:B------:R-:W-:Y:S01]  /*5490*/  ISETP.GE.AND P1, PT, R13, R4, PT ;  /* 0x000000040d00720c */ /* 0x000fe20003f26270 */
[C---:B------:R-:W-:Y:S01]  /*54a0*/  VIADD R8, R0.reuse, 0x19 ;  /* 0x0000001900087836 */ /* 0x040fe20000000000 */
        /* <DEDUP_REMOVED lines=9> */
[----:B------:R-:W-:Y:S01]  /*5540*/  IMAD.U32 R4, RZ, RZ, UR8 ;  /* 0x00000008ff047e24 */ /* 0x000fe2000f8e00ff */
[-C--:B------:R-:W-:Y:S02]  /*5550*/  ISETP.GE.OR P2, PT, R14, R6.reuse, !P2 ;  /* 0x000000060e00720c */ /* 0x080fe40005746670 */
[----:B------:R-:W-:Y:S02]  /*5560*/  VIADDMNMX R5, R5, UR9, RZ, !PT ;  /* 0x0000000905057c46 */ /* 0x000fe4000f8001ff */
[--C-:B------:R-:W-:Y:S02]  /*5570*/  IADD3 R4, R4, 0x8, R7.reuse ;  /* 0x0000000804047810 */ /* 0x100fe40007ffe007 */
[----:B------:R-:W-:Y:S02]  /*5580*/  FSEL R30, R146, -INF , !P2 ;  /* 0xff800000921e7808 */ /* 0x000fe40005000000 */
[-C--:B------:R-:W-:Y:S02]  /*5590*/  ISETP.GE.AND P2, PT, R0, R5.reuse, PT ;  /* 0x000000050000720c */ /* 0x080fe40003f46270 */
[----:B------:R-:W-:Y:S02]  /*55a0*/  VIMNMX R4, R4, UR6, PT ;  /* 0x0000000604047c48 */ /* 0x000fe4000bfe0100 */
[-C--:B------:R-:W-:Y:S02]  /*55b0*/  ISETP.GE.OR P1, PT, R13, R6.reuse, !P1 ;  /* 0x000000060d00720c */ /* 0x080fe40004f26670 */
[-C--:B------:R-:W-:Y:S02]  /*55c0*/  ISETP.GE.OR P0, PT, R12, R6.reuse, !P0 ;  /* 0x000000060c00720c */ /* 0x080fe40004706670 */
[-C--:B------:R-:W-:Y:S02]  /*55d0*/  ISETP.GE.OR P6, PT, R11, R6.reuse, !P6 ;  /* 0x000000060b00720c */ /* 0x080fe400077c6670 */
[-C--:B------:R-:W-:Y:S02]  /*55e0*/  ISETP.GE.OR P5, PT, R10, R6.reuse, !P5 ;  /* 0x000000060a00720c */ /* 0x080fe40006fa6670 */
[-C--:B------:R-:W-:Y:S02]  /*55f0*/  ISETP.GE.OR P4, PT, R9, R6.reuse, !P4 ;  /* 0x000000060900720c */ /* 0x080fe40006786670 */
[----:B------:R-:W-:Y:S01]  /*5600*/  ISETP.GE.OR P3, PT, R8, R6, !P3 ;  /* 0x000000060800720c */ /* 0x000fe20005f66670 */
[----:B------:R-:W-:Y:S01]  /*5610*/  IMAD.U32 R6, RZ, RZ, UR8 ;  /* 0x00000008ff067e24 */ /* 0x000fe2000f8e00ff */
        /* <DEDUP_REMOVED lines=22> */
[----:B------:R-:W-:Y:S02]  /*5780*/  ISETP.GE.OR P2, PT, R8, R4, !P2 ;  /* 0x000000040800720c */ /* 0x000fe40005746670 */
[----:B------:R-:W-:Y:S01]  /*5790*/  VIADDMNMX R4, R5, UR9, RZ, !PT ;  /* 0x0000000905047c46 */ /* 0x000fe2000f8001ff */
[----:B------:R-:W-:Y:S01]  /*57a0*/  VIADD R5, R7, 0x28 ;  /* 0x0000002807057836 */ /* 0x000fe20000000000 */
[--C-:B------:R-:W-:Y:S02]  /*57b0*/  IADD3 R15, R15, 0x20, R7.reuse ;  /* 0x000000200f0f7810 */ /* 0x100fe40007ffe007 */
[----:B------:R-:W-:Y:S02]  /*57c0*/  IADD3 R16, R6, 0x28, R7 ;  /* 0x0000002806107810 */ /* 0x000fe40007ffe007 */
[----:B------:R-:W-:Y:S02]  /*57d0*/  FSEL R19, R144, -INF , !P1 ;  /* 0xff80000090137808 */ /* 0x000fe40004800000 */
[-C--:B------:R-:W-:Y:S02]  /*57e0*/  ISETP.GE.AND P1, PT, R0, R4.reuse, PT ;  /* 0x000000040000720c */ /* 0x080fe40003f26270 */
[----:B------:R-:W-:Y:S02]  /*57f0*/  FSEL R20, R157, -INF , !P0 ;  /* 0xff8000009d147808 */ /* 0x000fe40004000000 */
[----:B------:R-:W-:Y:S02]  /*5800*/  VIMNMX R6, R15, UR6, PT ;  /* 0x000000060f067c48 */ /* 0x000fe4000bfe0100 */
[-C--:B------:R-:W-:Y:S02]  /*5810*/  ISETP.GE.AND P0, PT, R14, R4.reuse, PT ;  /* 0x000000040e00720c */ /* 0x080fe40003f06270 */
[----:B------:R-:W-:Y:S02]  /*5820*/  FSEL R21, R156, -INF , !P6 ;  /* 0xff8000009c157808 */ /* 0x000fe40007000000 */
[----:B------:R-:W-:Y:S02]  /*5830*/  ISETP.GE.AND P6, PT, R13, R4, PT ;  /* 0x000000040d00720c */ /* 0x000fe40003fc6270 */
        /* <DEDUP_REMOVED lines=9> */
[----:B------:R-:W-:Y:S02]  /*58d0*/  ISETP.GE.OR P6, PT, R13, R6, !P6 ;  /* 0x000000060d00720c */ /* 0x000fe400077c6670 */
[-C--:B------:R-:W-:Y:S02]  /*58e0*/  ISETP.GE.AND P5, PT, R12, R4.reuse, PT ;  /* 0x000000040c00720c */ /* 0x080fe40003fa6270 */
[-C--:B------:R-:W-:Y:S02]  /*58f0*/  ISETP.GE.AND P4, PT, R11, R4.reuse, PT ;  /* 0x000000040b00720c */ /* 0x080fe40003f86270 */
[-C--:B------:R-:W-:Y:S02]  /*5900*/  ISETP.GE.AND P3, PT, R10, R4.reuse, PT ;  /* 0x000000040a00720c */ /* 0x080fe40003f66270 */
[-C--:B------:R-:W-:Y:S02]  /*5910*/  ISETP.GE.AND P2, PT, R9, R4.reuse, PT ;  /* 0x000000040900720c */ /* 0x080fe40003f46270 */
[----:B------:R-:W-:Y:S02]  /*5920*/  ISETP.GE.AND P1, PT, R8, R4, PT ;  /* 0x000000040800720c */ /* 0x000fe40003f26270 */
[----:B------:R-:W-:Y:S02]  /*5930*/  FSEL R23, R150, -INF , !P0 ;  /* 0xff80000096177808 */ /* 0x000fe40004000000 */
[-C--:B------:R-:W-:Y:S02]  /*5940*/  ISETP.GE.AND P0, PT, R0, R5.reuse, PT ;  /* 0x000000050000720c */ /* 0x080fe40003f06270 */
[----:B------:R-:W-:Y:S02]  /*5950*/  VIMNMX R4, R16, UR6, PT ;  /* 0x0000000610047c48 */ /* 0x000fe4000bfe0100 */
[----:B------:R-:W-:Y:S02]  /*5960*/  FSEL R24, R155, -INF , !P6 ;  /* 0xff8000009b187808 */ /* 0x000fe40007000000 */
[-C--:B------:R-:W-:Y:S02]  /*5970*/  ISETP.GE.AND P6, PT, R14, R5.reuse, PT ;  /* 0x000000050e00720c */ /* 0x080fe40003fc6270 */
[-C--:B------:R-:W-:Y:S02]  /*5980*/  ISETP.GE.OR P5, PT, R12, R6.reuse, !P5 ;  /* 0x000000060c00720c */ /* 0x080fe40006fa6670 */
[-C--:B------:R-:W-:Y:S02]  /*5990*/  ISETP.GE.OR P4, PT, R11, R6.reuse, !P4 ;  /* 0x000000060b00720c */ /* 0x080fe40006786670 */
[-C--:B------:R-:W-:Y:S02]  /*59a0*/  ISETP.GE.OR P3, PT, R10, R6.reuse, !P3 ;  /* 0x000000060a00720c */ /* 0x080fe40005f66670 */
[-C--:B------:R-:W-:Y:S02]  /*59b0*/  ISETP.GE.OR P2, PT, R9, R6.reuse, !P2 ;  /* 0x000000060900720c */ /* 0x080fe40005746670 */
[----:B------:R-:W-:Y:S02]  /*59c0*/  ISETP.GE.OR P1, PT, R8, R6, !P1 ;  /* 0x000000060800720c */ /* 0x000fe40004f26670 */
[-C--:B------:R-:W-:Y:S02]  /*59d0*/  ISETP.GE.OR P0, PT, R0, R4.reuse, !P0 ;  /* 0x000000040000720c */ /* 0x080fe40004706670 */
[-C--:B------:R-:W-:Y:S02]  /*59e0*/  ISETP.GE.OR P6, PT, R14, R4.reuse, !P6 ;  /* 0x000000040e00720c */ /* 0x080fe400077c6670 */
        /* <DEDUP_REMOVED lines=25> */
.L_x_473:
[----:B------:R-:W2:Y:S01]  /*5b80*/  LDL R0, [R1+0x1c] ;  /* 0x00001c0001007983 */ /* 0x000ea20000100800 */
[----:B------:R-:W-:Y:S03]  /*5b90*/  UISETP.GT.AND UP3, UPT, UR7, UR22, UPT ;  /* 0x000000160700728c */ /* 0x000fe6000bf64270 */
[----:B------:R-:W3:Y:S04]  /*5ba0*/  LDL R4, [R1+0x20] ;  /* 0x0000200001047983 */ /* 0x000ee80000100800 */
[----:B------:R-:W4:Y:S04]  /*5bb0*/  LDL R136, [R1+0xc] ;  /* 0x00000c0001887983 */ /* 0x000f280000100800 */
[----:B------:R-:W4:Y:S04]  /*5bc0*/  LDL R135, [R1+0x18] ;  /* 0x0000180001877983 */ /* 0x000f280000100800 */
[----:B------:R-:W-:Y:S04]  /*5bd0*/  STL [R1+0xb4], R57 ;  /* 0x0000b43901007387 */ /* 0x000fe80000100800 */
[----:B------:R-:W-:Y:S04]  /*5be0*/  STL [R1+0xb0], R56 ;  /* 0x0000b03801007387 */ /* 0x000fe80000100800 */
[----:B------:R-:W-:Y:S04]  /*5bf0*/  STL [R1+0xac], R55 ;  /* 0x0000ac3701007387 */ /* 0x000fe80000100800 */
[----:B------:R-:W-:Y:S04]  /*5c00*/  STL [R1+0xa8], R54 ;  /* 0x0000a83601007387 */ /* 0x000fe80000100800 */
[----:B------:R1:W-:Y:S04]  /*5c10*/  STL [R1+0xa4], R53 ;  /* 0x0000a43501007387 */ /* 0x0003e80000100800 */
[----:B------:R1:W-:Y:S04]  /*5c20*/  STL [R1+0xa0], R52 ;  /* 0x0000a03401007387 */ /* 0x0003e80000100800 */
[----:B------:R1:W-:Y:S04]  /*5c30*/  STL [R1+0x9c], R51 ;  /* 0x00009c3301007387 */ /* 0x0003e80000100800 */
[----:B------:R1:W-:Y:S04]  /*5c40*/  STL [R1+0x98], R50 ;  /* 0x0000983201007387 */ /* 0x0003e80000100800 */
[----:B------:R1:W-:Y:S04]  /*5c50*/  STL [R1+0x94], R49 ;  /* 0x0000943101007387 */ /* 0x0003e80000100800 */
[----:B------:R1:W-:Y:S04]  /*5c60*/  STL [R1+0x90], R48 ;  /* 0x0000903001007387 */ /* 0x0003e80000100800 */
[----:B------:R1:W-:Y:S04]  /*5c70*/  STL [R1+0x8c], R47 ;  /* 0x00008c2f01007387 */ /* 0x0003e80000100800 */
[----:B------:R1:W-:Y:S04]  /*5c80*/  STL [R1+0x88], R46 ;  /* 0x0000882e01007387 */ /* 0x0003e80000100800 */
        /* <DEDUP_REMOVED lines=8> */
[----:B------:R1:W-:Y:S04]  /*5d10*/  STL [R1+0x64], R37 ;  /* 0x0000642501007387 */ /* 0x0003e80000100800 */
[----:B------:R1:W-:Y:S04]  /*5d20*/  STL [R1+0x60], R36 ;  /* 0x0000602401007387 */ /* 0x0003e80000100800 */
[----:B------:R1:W-:Y:S04]  /*5d30*/  STL [R1+0x5c], R3 ;  /* 0x00005c0301007387 */ /* 0x0003e80000100800 */
[----:B------:R1:W-:Y:S01]  /*5d40*/  STL [R1+0x58], R2 ;  /* 0x0000580201007387 */ /* 0x0003e20000100800 */
[C---:B--2---:R-:W-:Y:S01]  /*5d50*/  FMUL.FTZ R6, R0.reuse, 1.4426950216293334961 ;  /* 0x3fb8aa3b00067820 */ /* 0x044fe20000410000 */
[----:B------:R-:W-:Y:S01]  /*5d60*/  FSETP.NEU.FTZ.AND P0, PT, R0, -INF , PT ;  /* 0xff8000000000780b */ /* 0x000fe20003f1d000 */
[----:B---3--:R-:W-:Y:S03]  /*5d70*/  FMUL.FTZ R5, R4, 1.4426950216293334961 ;  /* 0x3fb8aa3b04057820 */ /* 0x008fe60000410000 */
[----:B------:R-:W-:Y:S02]  /*5d80*/  FSEL R6, R6, RZ, P0 ;  /* 0x000000ff06067208 */ /* 0x000fe40000000000 */
[----:B------:R-:W-:Y:S01]  /*5d90*/  FSETP.NEU.FTZ.AND P0, PT, R4, -INF , PT ;  /* 0xff8000000400780b */ /* 0x000fe20003f1d000 */
[----:B----4-:R-:W-:Y:S02]  /*5da0*/  FMUL.FTZ R4, R136, 1.4426950216293334961 ;  /* 0x3fb8aa3b88047820 */ /* 0x010fe40000410000 */
[--C-:B------:R-:W-:Y:S01]  /*5db0*/  FFMA.FTZ R0, R34, UR13, -R6.reuse ;  /* 0x0000000d22007c23 */ /* 0x100fe20008010806 */
[----:B------:R-:W-:Y:S02]  /*5dc0*/  FSEL R5, R5, RZ, P0 ;  /* 0x000000ff05057208 */ /* 0x000fe40000000000 */
[----:B------:R-:W-:Y:S01]  /*5dd0*/  FSETP.NEU.FTZ.AND P0, PT, R136, -INF , PT ;  /* 0xff8000008800780b */ /* 0x000fe20003f1d000 */
[----:B------:R2:W-:Y:S03]  /*5de0*/  MUFU.EX2 R239, R0 ;  /* 0x0000000000ef7308 */ /* 0x0005e60000000800 */
[----:B------:R-:W-:Y:S02]  /*5df0*/  FSEL R4, R4, RZ, P0 ;  /* 0x000000ff04047208 */ /* 0x000fe40000000000 */
[----:B------:R-:W-:Y:S01]  /*5e00*/  FSETP.NEU.FTZ.AND P0, PT, R135, -INF , PT ;  /* 0xff8000008700780b */ /* 0x000fe20003f1d000 */
[--C-:B--2---:R-:W-:Y:S04]  /*5e10*/  FFMA.FTZ R0, R30, UR13, -R6.reuse ;  /* 0x0000000d1e007c23 */ /* 0x104fe80008010806 */
[----:B------:R2:W-:Y:S02]  /*5e20*/  MUFU.EX2 R141, R0 ;  /* 0x00000000008d7308 */ /* 0x0005e40000000800 */
[--C-:B--2---:R-:W-:Y:S08]  /*5e30*/  FFMA.FTZ R0, R31, UR13, -R5.reuse ;  /* 0x0000000d1f007c23 */ /* 0x104ff00008010805 */
[----:B------:R2:W-:Y:S02]  /*5e40*/  MUFU.EX2 R140, R0 ;  /* 0x00000000008c7308 */ /* 0x0005e40000000800 */
[--C-:B--2---:R-:W-:Y:S01]  /*5e50*/  FFMA.FTZ R0, R19, UR13, -R5.reuse ;  /* 0x0000000d13007c23 */ /* 0x104fe20008010805 */
[----:B------:R-:W-:Y:S07]  /*5e60*/  FMUL.FTZ R19, R135, 1.4426950216293334961 ;  /* 0x3fb8aa3b87137820 */ /* 0x000fee0000410000 */
[----:B------:R2:W-:Y:S02]  /*5e70*/  MUFU.EX2 R252, R0 ;  /* 0x0000000000fc7308 */ /* 0x0005e40000000800 */
[--C-:B--2---:R-:W-:Y:S08]  /*5e80*/  FFMA.FTZ R0, R32, UR13, -R6.reuse ;  /* 0x0000000d20007c23 */ /* 0x104ff00008010806 */
[----:B-1----:R1:W-:Y:S02]  /*5e90*/  MUFU.EX2 R53, R0 ;  /* 0x0000000000357308 */ /* 0x0023e40000000800 */
[----:B-1----:R-:W-:Y:S08]  /*5ea0*/  FFMA.FTZ R0, R33, UR13, -R6 ;  /* 0x0000000d21007c23 */ /* 0x002ff00008010806 */
[----:B------:R1:W2:Y:S02]  /*5eb0*/  MUFU.EX2 R52, R0 ;  /* 0x0000000000347308 */ /* 0x0002a40000000800 */
[--C-:B-1----:R-:W-:Y:S08]  /*5ec0*/  FFMA.FTZ R0, R20, UR13, -R5.reuse ;  /* 0x0000000d14007c23 */ /* 0x102ff00008010805 */
[----:B------:R1:W-:Y:S02]  /*5ed0*/  MUFU.EX2 R51, R0 ;  /* 0x0000000000337308 */ /* 0x0003e40000000800 */
[--C-:B-1----:R-:W-:Y:S08]  /*5ee0*/  FFMA.FTZ R0, R21, UR13, -R5.reuse ;  /* 0x0000000d15007c23 */ /* 0x102ff00008010805 */
[----:B------:R1:W3:Y:S02]  /*5ef0*/  MUFU.EX2 R50, R0 ;  /* 0x0000000000327308 */ /* 0x0002e40000000800 */
[--C-:B-1----:R-:W-:Y:S08]  /*5f00*/  FFMA.FTZ R0, R22, UR13, -R4.reuse ;  /* 0x0000000d16007c23 */ /* 0x102ff00008010804 */
[----:B------:R1:W-:Y:S02]  /*5f10*/  MUFU.EX2 R251, R0 ;  /* 0x0000000000fb7308 */ /* 0x0003e40000000800 */
[----:B-1----:R-:W-:Y:S01]  /*5f20*/  FSEL R0, R19, RZ, P0 ;  /* 0x000000ff13007208 */ /* 0x002fe20000000000 */
[----:B------:R-:W-:Y:S01]  /*5f30*/  FFMA.FTZ R19, R23, UR13, -R4 ;  /* 0x0000000d17137c23 */ /* 0x000fe20008010804 */
[----:B------:R-:W-:Y:S03]  /*5f40*/  PLOP3.LUT P0, PT, PT, PT, UP3, 0x80, 0x0 ;  /* 0x000000000000781c */ /* 0x000fe60003f0f038 */
[--C-:B------:R-:W-:Y:S03]  /*5f50*/  FFMA.FTZ R7, R7, UR13, -R0.reuse ;  /* 0x0000000d07077c23 */ /* 0x100fe60008010800 */
[----:B------:R-:W-:Y:S01]  /*5f60*/  MUFU.EX2 R242, R19 ;  /* 0x0000001300f27308 */ /* 0x000fe20000000800 */
[----:B------:R-:W-:Y:S09]  /*5f70*/  FFMA.FTZ R14, R14, UR13, -R0 ;  /* 0x0000000d0e0e7c23 */ /* 0x000ff20008010800 */
[----:B------:R1:W-:Y:S10]  /*5f80*/  MUFU.EX2 R240, R7 ;  /* 0x0000000700f07308 */ /* 0x0003f40000000800 */
[----:B------:R-:W-:Y:S01]  /*5f90*/  MUFU.EX2 R241, R14 ;  /* 0x0000000e00f17308 */ /* 0x000fe20000000800 */
[--C-:B-1----:R-:W-:Y:S09]  /*5fa0*/  FFMA.FTZ R7, R24, UR13, -R4.reuse ;  /* 0x0000000d18077c23 */ /* 0x102ff20008010804 */
[----:B------:R1:W-:Y:S02]  /*5fb0*/  MUFU.EX2 R57, R7 ;  /* 0x0000000700397308 */ /* 0x0003e40000000800 */
[----:B-1----:R-:W-:Y:S08]  /*5fc0*/  FFMA.FTZ R7, R25, UR13, -R4 ;  /* 0x0000000d19077c23 */ /* 0x002ff00008010804 */
[----:B------:R1:W-:Y:S02]  /*5fd0*/  MUFU.EX2 R56, R7 ;  /* 0x0000000700387308 */ /* 0x0003e40000000800 */
[--C-:B-1----:R-:W-:Y:S08]  /*5fe0*/  FFMA.FTZ R7, R8, UR13, -R0.reuse ;  /* 0x0000000d08077c23 */ /* 0x102ff00008010800 */
[----:B------:R1:W-:Y:S02]  /*5ff0*/  MUFU.EX2 R55, R7 ;  /* 0x0000000700377308 */ /* 0x0003e40000000800 */
[----:B-1----:R-:W-:Y:S08]  /*6000*/  FFMA.FTZ R7, R9, UR13, -R0 ;  /* 0x0000000d09077c23 */ /* 0x002ff00008010800 */
[----:B------:R1:W-:Y:S02]  /*6010*/  MUFU.EX2 R54, R7 ;  /* 0x0000000700367308 */ /* 0x0003e40000000800 */
[--C-:B-1----:R-:W-:Y:S08]  /*6020*/  FFMA.FTZ R7, R35, UR13, -R6.reuse ;  /* 0x0000000d23077c23 */ /* 0x102ff00008010806 */
[----:B------:R1:W-:Y:S02]  /*6030*/  MUFU.EX2 R49, R7 ;  /* 0x0000000700317308 */ /* 0x0003e40000000800 */
[--C-:B-1----:R-:W-:Y:S08]  /*6040*/  FFMA.FTZ R7, R132, UR13, -R6.reuse ;  /* 0x0000000d84077c23 */ /* 0x102ff00008010806 */
[----:B------:R1:W-:Y:S02]  /*6050*/  MUFU.EX2 R48, R7 ;  /* 0x0000000700307308 */ /* 0x0003e40000000800 */
[--C-:B-1----:R-:W-:Y:S08]  /*6060*/  FFMA.FTZ R7, R26, UR13, -R5.reuse ;  /* 0x0000000d1a077c23 */ /* 0x102ff00008010805 */
[----:B------:R1:W-:Y:S02]  /*6070*/  MUFU.EX2 R47, R7 ;  /* 0x00000007002f7308 */ /* 0x0003e40000000800 */
[--C-:B-1----:R-:W-:Y:S08]  /*6080*/  FFMA.FTZ R7, R27, UR13, -R5.reuse ;  /* 0x0000000d1b077c23 */ /* 0x102ff00008010805 */
[----:B------:R1:W-:Y:S02]  /*6090*/  MUFU.EX2 R46, R7 ;  /* 0x00000007002e7308 */ /* 0x0003e40000000800 */
[--C-:B-1----:R-:W-:Y:S01]  /*60a0*/  FFMA.FTZ R7, R133, UR13, -R6.reuse ;  /* 0x0000000d85077c23 */ /* 0x102fe20008010806 */
[----:B------:R-:W-:Y:S07]  /*60b0*/  FFMA.FTZ R6, R134, UR13, -R6 ;  /* 0x0000000d86067c23 */ /* 0x000fee0008010806 */
[----:B------:R1:W-:Y:S10]  /*60c0*/  MUFU.EX2 R37, R7 ;  /* 0x0000000700257308 */ /* 0x0003f40000000800 */
[----:B------:R4:W3:Y:S01]  /*60d0*/  MUFU.EX2 R36, R6 ;  /* 0x0000000600247308 */ /* 0x0008e20000000800 */
[----:B-1----:R-:W-:Y:S09]  /*60e0*/  FFMA.FTZ R7, R16, UR13, -R4 ;  /* 0x0000000d10077c23 */ /* 0x002ff20008010804 */
[----:B------:R2:W-:Y:S01]  /*60f0*/  MUFU.EX2 R44, R7 ;  /* 0x00000007002c7308 */ /* 0x0005e20000000800 */
[--C-:B----4-:R-:W-:Y:S01]  /*6100*/  FFMA.FTZ R6, R28, UR13, -R5.reuse ;  /* 0x0000000d1c067c23 */ /* 0x110fe20008010805 */
[----:B------:R-:W-:Y:S08]  /*6110*/  FFMA.FTZ R5, R29, UR13, -R5 ;  /* 0x0000000d1d057c23 */ /* 0x000ff00008010805 */
[----:B------:R1:W-:Y:S10]  /*6120*/  MUFU.EX2 R3, R6 ;  /* 0x0000000600037308 */ /* 0x0003f40000000800 */
[----:B------:R4:W-:Y:S01]  /*6130*/  MUFU.EX2 R2, R5 ;  /* 0x0000000500027308 */ /* 0x0009e20000000800 */
[----:B--2---:R-:W-:Y:S01]  /*6140*/  F2FP.BF16.F32.PACK_AB R7, R52, R53 ;  /* 0x000000353407723e */ /* 0x004fe200000010ff */
[----:B-1----:R-:W-:Y:S08]  /*6150*/  FFMA.FTZ R6, R12, UR13, -R0 ;  /* 0x0000000d0c067c23 */ /* 0x002ff00008010800 */
[----:B------:R3:W-:Y:S01]  /*6160*/  MUFU.EX2 R39, R6 ;  /* 0x0000000600277308 */ /* 0x0007e20000000800 */
[----:B----4-:R-:W-:Y:S09]  /*6170*/  FFMA.FTZ R5, R15, UR13, -R4 ;  /* 0x0000000d0f057c23 */ /* 0x010ff20008010804 */
[----:B------:R1:W2:Y:S01]  /*6180*/  MUFU.EX2 R45, R5 ;  /* 0x00000005002d7308 */ /* 0x0002a20000000800 */
[----:B---3--:R-:W-:Y:S01]  /*6190*/  F2FP.BF16.F32.PACK_AB R6, R50, R51 ;  /* 0x000000333206723e */ /* 0x008fe200000010ff */
[--C-:B-1----:R-:W-:Y:S08]  /*61a0*/  FFMA.FTZ R5, R10, UR13, -R0.reuse ;  /* 0x0000000d0a057c23 */ /* 0x102ff00008010800 */
[----:B------:R1:W-:Y:S02]  /*61b0*/  MUFU.EX2 R43, R5 ;  /* 0x00000005002b7308 */ /* 0x0003e40000000800 */
[--C-:B-1----:R-:W-:Y:S01]  /*61c0*/  FFMA.FTZ R5, R11, UR13, -R0.reuse ;  /* 0x0000000d0b057c23 */ /* 0x102fe20008010800 */
[----:B------:R-:W-:Y:S07]  /*61d0*/  FFMA.FTZ R0, R13, UR13, -R0 ;  /* 0x0000000d0d007c23 */ /* 0x000fee0008010800 */
[----:B------:R1:W3:Y:S10]  /*61e0*/  MUFU.EX2 R42, R5 ;  /* 0x00000005002a7308 */ /* 0x0002f40000000800 */
[----:B------:R4:W-:Y:S01]  /*61f0*/  MUFU.EX2 R38, R0 ;  /* 0x0000000000267308 */ /* 0x0009e20000000800 */
[--C-:B-1----:R-:W-:Y:S01]  /*6200*/  FFMA.FTZ R5, R17, UR13, -R4.reuse ;  /* 0x0000000d11057c23 */ /* 0x102fe20008010804 */
[----:B------:R-:W-:Y:S08]  /*6210*/  FFMA.FTZ R4, R18, UR13, -R4 ;  /* 0x0000000d12047c23 */ /* 0x000ff00008010804 */
[----:B------:R1:W-:Y:S01]  /*6220*/  MUFU.EX2 R41, R5 ;  /* 0x0000000500297308 */ /* 0x0003e20000000800 */
[----:B----4-:R-:W-:Y:S09]  /*6230*/  F2FP.BF16.F32.PACK_AB R0, R36, R37 ;  /* 0x000000252400723e */ /* 0x010ff200000010ff */
[----:B------:R4:W3:Y:S01]  /*6240*/  MUFU.EX2 R40, R4 ;  /* 0x0000000400287308 */ /* 0x0008e20000000800 */
[----:B-1----:R-:W-:Y:S05]  /*6250*/  F2FP.BF16.F32.PACK_AB R5, R141, R239 ;  /* 0x000000ef8d05723e */ /* 0x002fea00000010ff */
[----:B------:R1:W-:Y:S01]  /*6260*/  STS [R246+0x13000], R5 ;  /* 0x01300005f6007388 */ /* 0x0003e20000000800 */
[----:B----4-:R-:W-:Y:S05]  /*6270*/  F2FP.BF16.F32.PACK_AB R4, R252, R140 ;  /* 0x0000008cfc04723e */ /* 0x010fea00000010ff */
[----:B------:R4:W-:Y:S04]  /*6280*/  STS [R246+0x13400], R4 ;  /* 0x01340004f6007388 */ /* 0x0009e80000000800 */
[----:B------:R2:W-:Y:S04]  /*6290*/  STS [R245+0x13000], R7 ;  /* 0x01300007f5007388 */ /* 0x0005e80000000800 */
[----:B------:R3:W-:Y:S01]  /*62a0*/  STS [R245+0x13400], R6 ;  /* 0x01340006f5007388 */ /* 0x0007e20000000800 */
[----:B-1----:R-:W-:Y:S05]  /*62b0*/  F2FP.BF16.F32.PACK_AB R5, R242, R251 ;  /* 0x000000fbf205723e */ /* 0x002fea00000010ff */
[----:B------:R1:W-:Y:S01]  /*62c0*/  STS [R246+0x14000], R5 ;  /* 0x01400005f6007388 */ /* 0x0003e20000000800 */
[----:B----4-:R-:W-:Y:S02]  /*62d0*/  F2FP.BF16.F32.PACK_AB R4, R240, R241 ;  /* 0x000000f1f004723e */ /* 0x010fe400000010ff */
[----:B--2---:R-:W-:Y:S03]  /*62e0*/  F2FP.BF16.F32.PACK_AB R7, R56, R57 ;  /* 0x000000393807723e */ /* 0x004fe600000010ff */
[----:B------:R2:W-:Y:S01]  /*62f0*/  STS [R246+0x14400], R4 ;  /* 0x01440004f6007388 */ /* 0x0005e20000000800 */
[----:B---3--:R-:W-:Y:S03]  /*6300*/  F2FP.BF16.F32.PACK_AB R6, R54, R55 ;  /* 0x000000373606723e */ /* 0x008fe600000010ff */
[----:B------:R3:W-:Y:S04]  /*6310*/  STS [R245+0x14000], R7 ;  /* 0x01400007f5007388 */ /* 0x0007e80000000800 */
[----:B------:R4:W-:Y:S01]  /*6320*/  STS [R245+0x14400], R6 ;  /* 0x01440006f5007388 */ /* 0x0009e20000000800 */
[----:B-1----:R-:W-:Y:S05]  /*6330*/  F2FP.BF16.F32.PACK_AB R5, R48, R49 ;  /* 0x000000313005723e */ /* 0x002fea00000010ff */
[----:B------:R1:W-:Y:S01]  /*6340*/  STS [R244+0x13000], R5 ;  /* 0x01300005f4007388 */ /* 0x0003e20000000800 */
[----:B--2---:R-:W-:Y:S02]  /*6350*/  F2FP.BF16.F32.PACK_AB R4, R46, R47 ;  /* 0x0000002f2e04723e */ /* 0x004fe400000010ff */
[----:B---3--:R-:W-:Y:S03]  /*6360*/  F2FP.BF16.F32.PACK_AB R7, R44, R45 ;  /* 0x0000002d2c07723e */ /* 0x008fe600000010ff */
[----:B------:R2:W-:Y:S01]  /*6370*/  STS [R244+0x13400], R4 ;  /* 0x01340004f4007388 */ /* 0x0005e20000000800 */
[----:B----4-:R-:W-:Y:S03]  /*6380*/  F2FP.BF16.F32.PACK_AB R6, R42, R43 ;  /* 0x0000002b2a06723e */ /* 0x010fe600000010ff */
[----:B------:R3:W-:Y:S01]  /*6390*/  STS [R243+0x13000], R0 ;  /* 0x01300000f3007388 */ /* 0x0007e20000000800 */
[----:B-1----:R-:W-:Y:S05]  /*63a0*/  F2FP.BF16.F32.PACK_AB R5, R2, R3 ;  /* 0x000000030205723e */ /* 0x002fea00000010ff */
[----:B------:R-:W-:Y:S01]  /*63b0*/  STS [R243+0x13400], R5 ;  /* 0x01340005f3007388 */ /* 0x000fe20000000800 */
[----:B--2---:R-:W-:Y:S03]  /*63c0*/  F2FP.BF16.F32.PACK_AB R4, R40, R41 ;  /* 0x000000292804723e */ /* 0x004fe600000010ff */
[----:B------:R-:W-:Y:S01]  /*63d0*/  STS [R244+0x14000], R7 ;  /* 0x01400007f4007388 */ /* 0x000fe20000000800 */
[----:B---3--:R-:W-:Y:S03]  /*63e0*/  F2FP.BF16.F32.PACK_AB R0, R38, R39 ;  /* 0x000000272600723e */ /* 0x008fe600000010ff */
[----:B------:R-:W-:Y:S04]  /*63f0*/  STS [R244+0x14400], R6 ;  /* 0x01440006f4007388 */ /* 0x000fe80000000800 */
[----:B------:R-:W-:Y:S04]  /*6400*/  STS [R243+0x14000], R4 ;  /* 0x01400004f3007388 */ /* 0x000fe80000000800 */
[----:B------:R1:W-:Y:S04]  /*6410*/  STS [R243+0x14400], R0 ;  /* 0x01440000f3007388 */ /* 0x0003e80000000800 */
[----:B------:R-:W2:Y:S04]  /*6420*/  LDSM.16.M88.4 R32, [R211+UR4+0x6000] ;  /* 0x00600004d320783b */ /* 0x000ea80008000200 */
[----:B------:R-:W3:Y:S04]  /*6430*/  LDSM.16.M88.4 R28, [R211+UR4+0x6800] ;  /* 0x00680004d31c783b */ /* 0x000ee80008000200 */
[----:B------:R-:W4:Y:S04]  /*6440*/  LDSM.16.M88.4 R132, [R212] ;  /* 0x00000000d484783b */ /* 0x000f280000000200 */
[----:B------:R-:W4:Y:S01]  /*6450*/  LDSM.16.M88.4 R136, [R212+0x800] ;  /* 0x00080000d488783b */ /* 0x000f220000000200 */
[----:B-1----:R-:W-:Y:S04]  /*6460*/  FFMA.FTZ R0, -R144, R144, 1 ;  /* 0x3f80000090007423 */ /* 0x002fe80000010190 */
[----:B------:R-:W-:Y:S01]  /*6470*/  FMUL.FTZ R0, R0, UR5 ;  /* 0x0000000500007c20 */ /* 0x000fe20008410000 */
        /* <DEDUP_REMOVED lines=8> */
[-C--:B----4-:R-:W-:Y:S06]  /*6500*/  HMMA.16816.F32.BF16 R4, R132, R168.reuse, R4 ;  /* 0x000000a88404723c */ /* 0x090fec0000041804 */
[C---:B------:R-:W-:Y:S06]  /*6510*/  HMMA.16816.F32.BF16 R8, R136.reuse, R168, R8 ;  /* 0x000000a88808723c */ /* 0x040fec0000041808 */
[-C--:B------:R-:W-:Y:S06]  /*6520*/  HMMA.16816.F32.BF16 R12, R136, R170.reuse, R12 ;  /* 0x000000aa880c723c */ /* 0x080fec000004180c */
[C---:B------:R-:W-:Y:S06]  /*6530*/  HMMA.16816.F32.BF16 R16, R132.reuse, R170, R16 ;  /* 0x000000aa8410723c */ /* 0x040fec0000041810 */
[-C--:B------:R-:W-:Y:S06]  /*6540*/  HMMA.16816.F32.BF16 R20, R132, R172.reuse, R20 ;  /* 0x000000ac8414723c */ /* 0x080fec0000041814 */
[C---:B------:R-:W-:Y:S06]  /*6550*/  HMMA.16816.F32.BF16 R24, R136.reuse, R172, R24 ;  /* 0x000000ac8818723c */ /* 0x040fec0000041818 */
[-C--:B------:R-:W-:Y:S01]  /*6560*/  HMMA.16816.F32.BF16 R28, R136, R174.reuse, R28 ;  /* 0x000000ae881c723c */ /* 0x080fe2000004181c */
[----:B------:R-:W-:Y:S05]  /*6570*/  LDSM.16.M88.4 R136, [R211+UR4+0x7800] ;  /* 0x00780004d388783b */ /* 0x000fea0008000200 */
[----:B------:R-:W-:Y:S01]  /*6580*/  HMMA.16816.F32.BF16 R32, R132, R174, R32 ;  /* 0x000000ae8420723c */ /* 0x000fe20000041820 */
[----:B------:R-:W1:Y:S05]  /*6590*/  LDSM.16.M88.4 R132, [R211+UR4+0x7000] ;  /* 0x00700004d384783b */ /* 0x000e6a0008000200 */
        /* <DEDUP_REMOVED lines=8> */
[----:B------:R-:W-:Y:S01]  /*6620*/  HMMA.16816.F32.BF16 R32, R132, R182, R32 ;  /* 0x000000b68420723c */ /* 0x000fe20000041820 */
[----:B------:R-:W1:Y:S05]  /*6630*/  LDSM.16.M88.4 R132, [R212+0x1000] ;  /* 0x00100000d484783b */ /* 0x000e6a0000000200 */
        /* <DEDUP_REMOVED lines=24> */
[C---:B-----5:R-:W-:Y:S01]  /*67c0*/  FADD.FTZ R5, -R223.reuse, R5 ;  /* 0x00000005df057221 */ /* 0x060fe20000010100 */
[----:B------:R-:W-:Y:S01]  /*67d0*/  FADD.FTZ R6, -R222, R6 ;  /* 0x00000006de067221 */ /* 0x000fe20000010100 */
[----:B------:R-:W-:Y:S01]  /*67e0*/  FADD.FTZ R4, -R223, R4 ;  /* 0x00000004df047221 */ /* 0x000fe20000010100 */
[-C--:B------:R-:W-:Y:S03]  /*67f0*/  HMMA.16816.F32.BF16 R20, R132, R204.reuse, R20 ;  /* 0x000000cc8414723c */ /* 0x080fe60000041814 */
[----:B------:R-:W-:Y:S01]  /*6800*/  FADD.FTZ R11, -R220, R11 ;  /* 0x0000000bdc0b7221 */ /* 0x000fe20000010100 */
[C---:B------:R-:W-:Y:S01]  /*6810*/  FADD.FTZ R9, -R221.reuse, R9 ;  /* 0x00000009dd097221 */ /* 0x040fe20000010100 */
[----:B------:R-:W-:Y:S01]  /*6820*/  FADD.FTZ R7, -R222, R7 ;  /* 0x00000007de077221 */ /* 0x000fe20000010100 */
[----:B------:R-:W-:Y:S01]  /*6830*/  FADD.FTZ R10, -R220, R10 ;  /* 0x0000000adc0a7221 */ /* 0x000fe20000010100 */
[C---:B------:R-:W-:Y:S01]  /*6840*/  FADD.FTZ R8, -R221.reuse, R8 ;  /* 0x00000008dd087221 */ /* 0x040fe20000010100 */
[----:B------:R-:W-:Y:S01]  /*6850*/  FMUL.FTZ R240, R240, R11 ;  /* 0x0000000bf0f07220 */ /* 0x000fe20000410000 */
[C---:B------:R-:W-:Y:S04]  /*6860*/  HMMA.16816.F32.BF16 R24, R136.reuse, R204, R24 ;  /* 0x000000cc8818723c */ /* 0x040fe80000041818 */
[C---:B------:R-:W-:Y:S01]  /*6870*/  FADD.FTZ R12, -R221.reuse, R12 ;  /* 0x0000000cdd0c7221 */ /* 0x040fe20000010100 */
[----:B------:R-:W-:Y:S01]  /*6880*/  FADD.FTZ R13, -R221, R13 ;  /* 0x0000000ddd0d7221 */ /* 0x000fe20000010100 */
[C---:B------:R-:W-:Y:S01]  /*6890*/  FADD.FTZ R14, -R220.reuse, R14 ;  /* 0x0000000edc0e7221 */ /* 0x040fe20000010100 */
[----:B------:R-:W-:Y:S01]  /*68a0*/  FADD.FTZ R15, -R220, R15 ;  /* 0x0000000fdc0f7221 */ /* 0x000fe20000010100 */
[----:B------:R-:W-:Y:S01]  /*68b0*/  FMUL.FTZ R11, R57, R12 ;  /* 0x0000000c390b7220 */ /* 0x000fe20000410000 */
[-C--:B------:R-:W-:Y:S01]  /*68c0*/  HMMA.16816.F32.BF16 R28, R136, R206.reuse, R28 ;  /* 0x000000ce881c723c */ /* 0x080fe2000004181c */
[----:B------:R1:W5:Y:S02]  /*68d0*/  LDL.LU R57, [R1+0xb4] ;  /* 0x0000b40001397983 */ /* 0x0003640000300800 */
[----:B------:R-:W-:Y:S01]  /*68e0*/  FMUL.FTZ R144, R55, R14 ;  /* 0x0000000e37907220 */ /* 0x000fe20000410000 */
[----:B------:R-:W-:Y:S01]  /*68f0*/  FMUL.FTZ R14, R54, R15 ;  /* 0x0000000f360e7220 */ /* 0x000fe20000410000 */
[C---:B------:R-:W-:Y:S01]  /*6900*/  FADD.FTZ R16, -R223.reuse, R16 ;  /* 0x00000010df107221 */ /* 0x040fe20000010100 */
[C---:B------:R-:W-:Y:S01]  /*6910*/  FADD.FTZ R17, -R223.reuse, R17 ;  /* 0x00000011df117221 */ /* 0x040fe20000010100 */
[C---:B------:R-:W-:Y:S01]  /*6920*/  FADD.FTZ R18, -R222.reuse, R18 ;  /* 0x00000012de127221 */ /* 0x040fe20000010100 */
[C---:B------:R-:W-:Y:S01]  /*6930*/  FADD.FTZ R19, -R222.reuse, R19 ;  /* 0x00000013de137221 */ /* 0x040fe20000010100 */
[----:B------:R-:W-:Y:S04]  /*6940*/  HMMA.16816.F32.BF16 R32, R132, R206, R32 ;  /* 0x000000ce8420723c */ /* 0x000fe80000041820 */
[C---:B------:R-:W-:Y:S01]  /*6950*/  FADD.FTZ R20, -R223.reuse, R20 ;  /* 0x00000014df147221 */ /* 0x040fe20000010100 */
[----:B------:R-:W-:Y:S01]  /*6960*/  FADD.FTZ R21, -R223, R21 ;  /* 0x00000015df157221 */ /* 0x000fe20000010100 */
[C---:B------:R-:W-:Y:S01]  /*6970*/  FADD.FTZ R22, -R222.reuse, R22 ;  /* 0x00000016de167221 */ /* 0x040fe20000010100 */
[----:B------:R-:W-:Y:S01]  /*6980*/  FADD.FTZ R23, -R222, R23 ;  /* 0x00000017de177221 */ /* 0x000fe20000010100 */
[C---:B------:R-:W-:Y:S03]  /*6990*/  FADD.FTZ R24, -R221.reuse, R24 ;  /* 0x00000018dd187221 */ /* 0x040fe60000010100 */
[----:B------:R-:W-:Y:S01]  /*69a0*/  FADD.FTZ R25, -R221, R25 ;  /* 0x00000019dd197221 */ /* 0x000fe20000010100 */
[----:B------:R-:W-:Y:S01]  /*69b0*/  FMUL.FTZ R24, R45, R24 ;  /* 0x000000182d187220 */ /* 0x000fe20000410000 */
[C---:B------:R-:W-:Y:S01]  /*69c0*/  FADD.FTZ R26, -R220.reuse, R26 ;  /* 0x0000001adc1a7221 */ /* 0x040fe20000010100 */
[----:B------:R-:W-:Y:S01]  /*69d0*/  FADD.FTZ R27, -R220, R27 ;  /* 0x0000001bdc1b7221 */ /* 0x000fe20000010100 */
[----:B------:R-:W-:Y:S01]  /*69e0*/  FMUL.FTZ R25, R44, R25 ;  /* 0x000000192c197220 */ /* 0x000fe20000410000 */
[C---:B------:R-:W-:Y:S01]  /*69f0*/  FADD.FTZ R28, -R221.reuse, R28 ;  /* 0x0000001cdd1c7221 */ /* 0x040fe20000010100 */
[----:B------:R-:W-:Y:S01]  /*6a00*/  FADD.FTZ R29, -R221, R29 ;  /* 0x0000001ddd1d7221 */ /* 0x000fe20000010100 */
[C---:B------:R-:W-:Y:S01]  /*6a10*/  FADD.FTZ R30, -R220.reuse, R30 ;  /* 0x0000001edc1e7221 */ /* 0x040fe20000010100 */
[----:B------:R-:W-:Y:S01]  /*6a20*/  FADD.FTZ R31, -R220, R31 ;  /* 0x0000001fdc1f7221 */ /* 0x000fe20000010100 */
[----:B------:R-:W-:Y:S01]  /*6a30*/  FMUL.FTZ R141, R141, R5 ;  /* 0x000000058d8d7220 */ /* 0x000fe20000410000 */
[----:B------:R-:W-:Y:S01]  /*6a40*/  FMUL.FTZ R29, R40, R29 ;  /* 0x0000001d281d7220 */ /* 0x000fe20000410000 */
[----:B------:R-:W-:Y:S01]  /*6a50*/  FFMA.FTZ R5, -R146, R146, 1 ;  /* 0x3f80000092057423 */ /* 0x000fe20000010192 */
[----:B------:R-:W-:Y:S01]  /*6a60*/  FMUL.FTZ R146, R50, R19 ;  /* 0x0000001332927220 */ /* 0x000fe20000410000 */
[----:B------:R-:W-:Y:S01]  /*6a70*/  FMUL.FTZ R19, R46, R23 ;  /* 0x000000172e137220 */ /* 0x000fe20000410000 */
[----:B------:R-:W-:Y:S01]  /*6a80*/  FMUL.FTZ R23, R43, R26 ;  /* 0x0000001a2b177220 */ /* 0x000fe20000410000 */
        /* <DEDUP_REMOVED lines=9> */
[----:B------:R-:W-:Y:S01]  /*6b20*/  FFMA.FTZ R6, -R147, R147, 1 ;  /* 0x3f80000093067423 */ /* 0x000fe20000010193 */
[----:B------:R-:W-:Y:S01]  /*6b30*/  FMUL.FTZ R147, R52, R17 ;  /* 0x0000001134937220 */ /* 0x000fe20000410000 */
[----:B------:R-:W-:Y:S01]  /*6b40*/  FMUL.FTZ R239, R239, R4 ;  /* 0x00000004efef7220 */ /* 0x000fe20000410000 */
[----:B------:R-:W-:Y:S01]  /*6b50*/  FFMA.FTZ R4, -R145, R145, 1 ;  /* 0x3f80000091047423 */ /* 0x000fe20000010191 */
[----:B------:R-:W-:Y:S01]  /*6b60*/  FMUL.FTZ R145, R56, R13 ;  /* 0x0000000d38917220 */ /* 0x000fe20000410000 */
[----:B------:R-:W-:Y:S01]  /*6b70*/  FMUL.FTZ R6, R6, UR5 ;  /* 0x0000000506067c20 */ /* 0x000fe20008410000 */
[----:B------:R1:W5:Y:S01]  /*6b80*/  LDL.LU R56, [R1+0xb0] ;  /* 0x0000b00001387983 */ /* 0x0003620000300800 */
[----:B------:R-:W-:Y:S01]  /*6b90*/  FMUL.FTZ R242, R242, R9 ;  /* 0x00000009f2f27220 */ /* 0x000fe20000410000 */
[----:B------:R-:W-:Y:S01]  /*6ba0*/  FMUL.FTZ R4, R4, UR5 ;  /* 0x0000000504047c20 */ /* 0x000fe20008410000 */
[----:B------:R-:W-:Y:S01]  /*6bb0*/  FMUL.FTZ R9, R239, R6 ;  /* 0x00000006ef097220 */ /* 0x000fe20000410000 */
[----:B------:R1:W5:Y:S01]  /*6bc0*/  LDL.LU R55, [R1+0xac] ;  /* 0x0000ac0001377983 */ /* 0x0003620000300800 */
[----:B------:R-:W-:Y:S01]  /*6bd0*/  FMUL.FTZ R7, R252, R7 ;  /* 0x00000007fc077220 */ /* 0x000fe20000410000 */
[----:B------:R-:W-:Y:S01]  /*6be0*/  FMUL.FTZ R241, R241, R10 ;  /* 0x0000000af1f17220 */ /* 0x000fe20000410000 */
[----:B------:R-:W-:Y:S01]  /*6bf0*/  FMUL.FTZ R10, R140, R4 ;  /* 0x000000048c0a7220 */ /* 0x000fe20000410000 */
[----:B------:R1:W5:Y:S01]  /*6c00*/  LDL.LU R54, [R1+0xa8] ;  /* 0x0000a80001367983 */ /* 0x0003620000300800 */
[----:B------:R-:W-:Y:S01]  /*6c10*/  FMUL.FTZ R140, R7, R0 ;  /* 0x00000000078c7220 */ /* 0x000fe20000410000 */
[----:B------:R-:W-:Y:S01]  /*6c20*/  FMUL.FTZ R8, R251, R8 ;  /* 0x00000008fb087220 */ /* 0x000fe20000410000 */
[----:B------:R-:W-:Y:S01]  /*6c30*/  FMUL.FTZ R5, R5, UR5 ;  /* 0x0000000505057c20 */ /* 0x000fe20008410000 */
[----:B------:R-:W-:Y:S01]  /*6c40*/  FFMA.FTZ R6, -R151, R151, 1 ;  /* 0x3f80000097067423 */ /* 0x000fe20000010197 */
[----:B------:R-:W-:Y:S01]  /*6c50*/  FFMA.FTZ R4, -R149, R149, 1 ;  /* 0x3f80000095047423 */ /* 0x000fe20000010195 */
[----:B------:R-:W-:Y:S01]  /*6c60*/  F2FP.BF16.F32.PACK_AB R140, R140, R10 ;  /* 0x0000000a8c8c723e */ /* 0x000fe200000010ff */
[----:B------:R-:W-:Y:S01]  /*6c70*/  FMUL.FTZ R10, R51, R18 ;  /* 0x00000012330a7220 */ /* 0x000fe20000410000 */
[----:B------:R-:W-:Y:S01]  /*6c80*/  FMUL.FTZ R141, R141, R5 ;  /* 0x000000058d8d7220 */ /* 0x000fe20000410000 */
[----:B------:R-:W-:Y:S01]  /*6c90*/  FFMA.FTZ R5, -R150, R150, 1 ;  /* 0x3f80000096057423 */ /* 0x000fe20000010196 */
[----:B------:R-:W-:Y:S01]  /*6ca0*/  FMUL.FTZ R6, R6, UR5 ;  /* 0x0000000506067c20 */ /* 0x000fe20008410000 */
[----:B------:R-:W-:Y:S01]  /*6cb0*/  FFMA.FTZ R0, -R148, R148, 1 ;  /* 0x3f80000094007423 */ /* 0x000fe20000010194 */
[----:B------:R-:W-:Y:S01]  /*6cc0*/  FMUL.FTZ R4, R4, UR5 ;  /* 0x0000000504047c20 */ /* 0x000fe20008410000 */
[----:B------:R-:W-:Y:S01]  /*6cd0*/  F2FP.BF16.F32.PACK_AB R141, R141, R9 ;  /* 0x000000098d8d723e */ /* 0x000fe200000010ff */
        /* <DEDUP_REMOVED lines=8> */
[----:B------:R-:W-:Y:S01]  /*6d60*/  FMUL.FTZ R6, R6, UR5 ;  /* 0x0000000506067c20 */ /* 0x000fe20008410000 */
[----:B------:R-:W-:Y:S01]  /*6d70*/  FFMA.FTZ R4, -R153, R153, 1 ;  /* 0x3f80000099047423 */ /* 0x000fe20000010199 */
[----:B------:R1:W5:Y:S01]  /*6d80*/  LDL.LU R51, [R1+0x9c] ;  /* 0x00009c0001337983 */ /* 0x0003620000300800 */
[----:B------:R-:W-:Y:S01]  /*6d90*/  FFMA.FTZ R5, -R154, R154, 1 ;  /* 0x3f8000009a057423 */ /* 0x000fe2000001019a */
[----:B------:R-:W-:Y:S01]  /*6da0*/  F2FP.BF16.F32.PACK_AB R17, R7, R8 ;  /* 0x000000080711723e */ /* 0x000fe200000010ff */
[----:B------:R-:W-:Y:S01]  /*6db0*/  FMUL.FTZ R7, R49, R20 ;  /* 0x0000001431077220 */ /* 0x000fe20000410000 */
        /* <DEDUP_REMOVED lines=10> */
[----:B------:R-:W-:Y:S01]  /*6e60*/  FMUL.FTZ R4, R4, UR5 ;  /* 0x0000000504047c20 */ /* 0x000fe20008410000 */
[----:B------:R-:W-:Y:S01]  /*6e70*/  FMUL.FTZ R5, R5, UR5 ;  /* 0x0000000505057c20 */ /* 0x000fe20008410000 */
[----:B------:R1:W5:Y:S01]  /*6e80*/  LDL.LU R47, [R1+0x8c] ;  /* 0x00008c00012f7983 */ /* 0x0003620000300800 */
[----:B------:R-:W-:Y:S01]  /*6e90*/  FFMA.FTZ R0, -R152, R152, 1 ;  /* 0x3f80000098007423 */ /* 0x000fe20000010198 */
[----:B------:R-:W-:Y:S01]  /*6ea0*/  FMUL.FTZ R18, R144, R4 ;  /* 0x0000000490127220 */ /* 0x000fe20000410000 */
[----:B------:R-:W-:Y:S01]  /*6eb0*/  FMUL.FTZ R15, R145, R5 ;  /* 0x00000005910f7220 */ /* 0x000fe20000410000 */
[----:B------:R1:W5:Y:S01]  /*6ec0*/  LDL.LU R46, [R1+0x88] ;  /* 0x00008800012e7983 */ /* 0x0003620000300800 */
[----:B------:R-:W-:Y:S01]  /*6ed0*/  FMUL.FTZ R0, R0, UR5 ;  /* 0x0000000500007c20 */ /* 0x000fe20008410000 */
[----:B------:R-:W-:Y:S01]  /*6ee0*/  F2FP.BF16.F32.PACK_AB R16, R12, R13 ;  /* 0x0000000d0c10723e */ /* 0x000fe200000010ff */
[----:B------:R-:W-:Y:S01]  /*6ef0*/  FFMA.FTZ R4, -R157, R157, 1 ;  /* 0x3f8000009d047423 */ /* 0x000fe2000001019d */
[----:B------:R1:W5:Y:S01]  /*6f00*/  LDL.LU R45, [R1+0x84] ;  /* 0x00008400012d7983 */ /* 0x0003620000300800 */
[----:B------:R-:W-:Y:S01]  /*6f10*/  F2FP.BF16.F32.PACK_AB R15, R15, R11 ;  /* 0x0000000b0f0f723e */ /* 0x000fe200000010ff */
[----:B------:R-:W-:Y:S01]  /*6f20*/  FMUL.FTZ R14, R14, R0 ;  /* 0x000000000e0e7220 */ /* 0x000fe20000410000 */
[----:B------:R-:W-:Y:S01]  /*6f30*/  FMUL.FTZ R4, R4, UR5 ;  /* 0x0000000504047c20 */ /* 0x000fe20008410000 */
[----:B------:R1:W5:Y:S01]  /*6f40*/  LDL.LU R44, [R1+0x80] ;  /* 0x00008000012c7983 */ /* 0x0003620000300800 */
[----:B------:R-:W-:Y:S01]  /*6f50*/  FFMA.FTZ R0, -R156, R156, 1 ;  /* 0x3f8000009c007423 */ /* 0x000fe2000001019c */
[----:B------:R-:W-:Y:S01]  /*6f60*/  FFMA.FTZ R5, -R158, R158, 1 ;  /* 0x3f8000009e057423 */ /* 0x000fe2000001019e */
[----:B------:R-:W-:Y:S01]  /*6f70*/  F2FP.BF16.F32.PACK_AB R14, R14, R18 ;  /* 0x000000120e0e723e */ /* 0x000fe200000010ff */
[----:B------:R1:W5:Y:S01]  /*6f80*/  LDL.LU R43, [R1+0x7c] ;  /* 0x00007c00012b7983 */ /* 0x0003620000300800 */
[----:B------:R-:W-:Y:S01]  /*6f90*/  FMUL.FTZ R0, R0, UR5 ;  /* 0x0000000500007c20 */ /* 0x000fe20008410000 */
[----:B------:R-:W-:Y:S01]  /*6fa0*/  FMUL.FTZ R10, R10, R4 ;  /* 0x000000040a0a7220 */ /* 0x000fe20000410000 */
[----:B------:R-:W-:Y:S01]  /*6fb0*/  FFMA.FTZ R4, -R225, R225, 1 ;  /* 0x3f800000e1047423 */ /* 0x000fe200000101e1 */
[----:B------:R1:W5:Y:S01]  /*6fc0*/  LDL.LU R42, [R1+0x78] ;  /* 0x00007800012a7983 */ /* 0x0003620000300800 */
[----:B------:R-:W-:Y:S01]  /*6fd0*/  FMUL.FTZ R12, R146, R0 ;  /* 0x00000000920c7220 */ /* 0x000fe20000410000 */
[----:B------:R-:W-:Y:S01]  /*6fe0*/  FFMA.FTZ R0, -R142, R142, 1 ;  /* 0x3f8000008e007423 */ /* 0x000fe2000001018e */
[----:B------:R-:W-:Y:S01]  /*6ff0*/  FMUL.FTZ R4, R4, UR5 ;  /* 0x0000000504047c20 */ /* 0x000fe20008410000 */
[----:B------:R-:W-:Y:S01]  /*7000*/  FFMA.FTZ R6, -R159, R159, 1 ;  /* 0x3f8000009f067423 */ /* 0x000fe2000001019f */
[----:B------:R-:W-:Y:S01]  /*7010*/  FMUL.FTZ R5, R5, UR5 ;  /* 0x0000000505057c20 */ /* 0x000fe20008410000 */
[----:B------:R-:W-:Y:S01]  /*7020*/  FMUL.FTZ R0, R0, UR5 ;  /* 0x0000000500007c20 */ /* 0x000fe20008410000 */
[----:B------:R-:W-:Y:S01]  /*7030*/  FMUL.FTZ R18, R20, R4 ;  /* 0x0000000414127220 */ /* 0x000fe20000410000 */
[----:B------:R-:W-:Y:S01]  /*7040*/  FMUL.FTZ R20, R38, R31 ;  /* 0x0000001f26147220 */ /* 0x000fe20000410000 */
[----:B------:R-:W-:Y:S01]  /*7050*/  FMUL.FTZ R6, R6, UR5 ;  /* 0x0000000506067c20 */ /* 0x000fe20008410000 */
[----:B------:R-:W-:Y:S01]  /*7060*/  FMUL.FTZ R11, R19, R0 ;  /* 0x00000000130b7220 */ /* 0x000fe20000410000 */
[----:B------:R-:W-:Y:S01]  /*7070*/  FMUL.FTZ R19, R41, R28 ;  /* 0x0000001c29137220 */ /* 0x000fe20000410000 */
[----:B------:R-:W-:Y:S01]  /*7080*/  FMUL.FTZ R13, R147, R5 ;  /* 0x00000005930d7220 */ /* 0x000fe20000410000 */
[----:B------:R1:W5:Y:S01]  /*7090*/  LDL.LU R41, [R1+0x74] ;  /* 0x0000740001297983 */ /* 0x0003620000300800 */
[----:B------:R-:W-:Y:S01]  /*70a0*/  FFMA.FTZ R5, -R226, R226, 1 ;  /* 0x3f800000e2057423 */ /* 0x000fe200000101e2 */
[----:B------:R-:W-:Y:S01]  /*70b0*/  FMUL.FTZ R9, R9, R6 ;  /* 0x0000000609097220 */ /* 0x000fe20000410000 */
[----:B------:R-:W-:Y:S01]  /*70c0*/  FFMA.FTZ R6, -R227, R227, 1 ;  /* 0x3f800000e3067423 */ /* 0x000fe200000101e3 */
[----:B------:R1:W5:Y:S01]  /*70d0*/  LDL.LU R40, [R1+0x70] ;  /* 0x0000700001287983 */ /* 0x0003620000300800 */
[----:B------:R-:W-:Y:S01]  /*70e0*/  FMUL.FTZ R5, R5, UR5 ;  /* 0x0000000505057c20 */ /* 0x000fe20008410000 */
[----:B------:R-:W-:Y:S01]  /*70f0*/  FFMA.FTZ R0, -R143, R143, 1 ;  /* 0x3f8000008f007423 */ /* 0x000fe2000001018f */
[----:B------:R-:W-:Y:S01]  /*7100*/  FMUL.FTZ R6, R6, UR5 ;  /* 0x0000000506067c20 */ /* 0x000fe20008410000 */
[----:B------:R1:W5:Y:S01]  /*7110*/  LDL.LU R39, [R1+0x6c] ;  /* 0x00006c0001277983 */ /* 0x0003620000300800 */
[----:B------:R-:W-:Y:S01]  /*7120*/  FMUL.FTZ R8, R8, R5 ;  /* 0x0000000508087220 */ /* 0x000fe20000410000 */
[----:B------:R-:W-:Y:S01]  /*7130*/  FMUL.FTZ R0, R0, UR5 ;  /* 0x0000000500007c20 */ /* 0x000fe20008410000 */
[----:B------:R-:W-:Y:S01]  /*7140*/  FFMA.FTZ R5, -R230, R230, 1 ;  /* 0x3f800000e6057423 */ /* 0x000fe200000101e6 */
[----:B------:R1:W5:Y:S01]  /*7150*/  LDL.LU R38, [R1+0x68] ;  /* 0x0000680001267983 */ /* 0x0003620000300800 */
[----:B------:R-:W-:Y:S01]  /*7160*/  FFMA.FTZ R4, -R229, R229, 1 ;  /* 0x3f800000e5047423 */ /* 0x000fe200000101e5 */
[----:B------:R-:W-:Y:S01]  /*7170*/  FMUL.FTZ R7, R7, R6 ;  /* 0x0000000607077220 */ /* 0x000fe20000410000 */
[----:B------:R-:W-:Y:S01]  /*7180*/  FFMA.FTZ R6, -R231, R231, 1 ;  /* 0x3f800000e7067423 */ /* 0x000fe200000101e7 */
[----:B------:R1:W5:Y:S01]  /*7190*/  LDL.LU R37, [R1+0x64] ;  /* 0x0000640001257983 */ /* 0x0003620000300800 */
[----:B------:R-:W-:Y:S01]  /*71a0*/  FMUL.FTZ R22, R22, R0 ;  /* 0x0000000016167220 */ /* 0x000fe20000410000 */
[----:B------:R-:W-:Y:S01]  /*71b0*/  FMUL.FTZ R5, R5, UR5 ;  /* 0x0000000505057c20 */ /* 0x000fe20008410000 */
[----:B------:R-:W-:Y:S01]  /*71c0*/  FMUL.FTZ R4, R4, UR5 ;  /* 0x0000000504047c20 */ /* 0x000fe20008410000 */
[----:B------:R1:W5:Y:S01]  /*71d0*/  LDL.LU R36, [R1+0x60] ;  /* 0x0000600001247983 */ /* 0x0003620000300800 */
[----:B------:R-:W-:Y:S01]  /*71e0*/  FFMA.FTZ R0, -R228, R228, 1 ;  /* 0x3f800000e4007423 */ /* 0x000fe200000101e4 */
[----:B------:R-:W-:Y:S01]  /*71f0*/  F2FP.BF16.F32.PACK_AB R13, R13, R9 ;  /* 0x000000090d0d723e */ /* 0x000fe200000010ff */
[----:B------:R-:W-:Y:S01]  /*7200*/  FMUL.FTZ R6, R6, UR5 ;  /* 0x0000000506067c20 */ /* 0x000fe20008410000 */
[----:B------:R1:W5:Y:S01]  /*7210*/  LDL.LU R3, [R1+0x5c] ;  /* 0x00005c0001037983 */ /* 0x0003620000300800 */
[----:B------:R-:W-:Y:S01]  /*7220*/  FMUL.FTZ R9, R25, R5 ;  /* 0x0000000519097220 */ /* 0x000fe20000410000 */
[----:B------:R-:W-:Y:S01]  /*7230*/  FMUL.FTZ R23, R23, R4 ;  /* 0x0000000417177220 */ /* 0x000fe20000410000 */
[----:B------:R-:W-:Y:S01]  /*7240*/  FMUL.FTZ R0, R0, UR5 ;  /* 0x0000000500007c20 */ /* 0x000fe20008410000 */
[----:B------:R1:W5:Y:S01]  /*7250*/  LDL.LU R2, [R1+0x58] ;  /* 0x0000580001027983 */ /* 0x0003620000300800 */
[----:B------:R-:W-:Y:S01]  /*7260*/  FFMA.FTZ R5, -R233, R233, 1 ;  /* 0x3f800000e9057423 */ /* 0x000fe200000101e9 */
[----:B------:R-:W-:Y:S01]  /*7270*/  FFMA.FTZ R4, -R232, R232, 1 ;  /* 0x3f800000e8047423 */ /* 0x000fe200000101e8 */
[----:B------:R-:W-:Y:S01]  /*7280*/  F2FP.BF16.F32.PACK_AB R12, R12, R10 ;  /* 0x0000000a0c0c723e */ /* 0x000fe200000010ff */
[----:B------:R1:W5:Y:S01]  /*7290*/  LDL.64 R222, [R1+0x10] ;  /* 0x0000100001de7983 */ /* 0x0003620000100a00 */
[----:B------:R-:W-:Y:S01]  /*72a0*/  FMUL.FTZ R10, R24, R6 ;  /* 0x00000006180a7220 */ /* 0x000fe20000410000 */
[----:B------:R-:W-:Y:S01]  /*72b0*/  FFMA.FTZ R6, -R234, R234, 1 ;  /* 0x3f800000ea067423 */ /* 0x000fe200000101ea */
[----:B------:R-:W-:Y:S01]  /*72c0*/  FMUL.FTZ R20, R20, R0 ;  /* 0x0000000014147220 */ /* 0x000fe20000410000 */
[----:B------:R1:W5:Y:S01]  /*72d0*/  LDL R221, [R1+0x24] ;  /* 0x0000240001dd7983 */ /* 0x0003620000100800 */
[----:B------:R-:W-:Y:S01]  /*72e0*/  FMUL.FTZ R5, R5, UR5 ;  /* 0x0000000505057c20 */ /* 0x000fe20008410000 */
[----:B------:R-:W-:Y:S01]  /*72f0*/  FMUL.FTZ R4, R4, UR5 ;  /* 0x0000000504047c20 */ /* 0x000fe20008410000 */
[----:B------:R-:W-:Y:S01]  /*7300*/  FFMA.FTZ R0, -R238, R238, 1 ;  /* 0x3f800000ee007423 */ /* 0x000fe200000101ee */
[----:B------:R-:W-:Y:S01]  /*7310*/  F2FP.BF16.F32.PACK_AB R8, R8, R7 ;  /* 0x000000070808723e */ /* 0x000fe200000010ff */
[----:B------:R1:W5:Y:S01]  /*7320*/  LDL R220, [R1+0x28] ;  /* 0x0000280001dc7983 */ /* 0x0003620000100800 */
[----:B------:R-:W-:Y:S01]  /*7330*/  F2FP.BF16.F32.PACK_AB R7, R11, R18 ;  /* 0x000000120b07723e */ /* 0x000fe200000010ff */
[----:B------:R-:W-:Y:S01]  /*7340*/  FMUL.FTZ R6, R6, UR5 ;  /* 0x0000000506067c20 */ /* 0x000fe20008410000 */
[----:B------:R-:W-:Y:S01]  /*7350*/  FMUL.FTZ R11, R29, R5 ;  /* 0x000000051d0b7220 */ /* 0x000fe20000410000 */
[----:B------:R-:W-:Y:S01]  /*7360*/  FMUL.FTZ R21, R21, R4 ;  /* 0x0000000415157220 */ /* 0x000fe20000410000 */
[----:B------:R-:W-:Y:S01]  /*7370*/  FMUL.FTZ R18, R0, UR5 ;  /* 0x0000000500127c20 */ /* 0x000fe20008410000 */
[----:B------:R-:W-:Y:S01]  /*7380*/  FFMA.FTZ R5, -R237, R237, 1 ;  /* 0x3f800000ed057423 */ /* 0x000fe200000101ed */
[----:B------:R-:W-:Y:S01]  /*7390*/  FFMA.FTZ R4, -R236, R236, 1 ;  /* 0x3f800000ec047423 */ /* 0x000fe200000101ec */
[----:B------:R-:W-:Y:S01]  /*73a0*/  FFMA.FTZ R0, -R235, R235, 1 ;  /* 0x3f800000eb007423 */ /* 0x000fe200000101eb */
[----:B------:R-:W-:Y:S01]  /*73b0*/  FMUL.FTZ R19, R19, R6 ;  /* 0x0000000613137220 */ /* 0x000fe20000410000 */
[----:B------:R-:W-:Y:S01]  /*73c0*/  F2FP.BF16.F32.PACK_AB R6, R9, R10 ;  /* 0x0000000a0906723e */ /* 0x000fe200000010ff */
[----:B------:R-:W-:Y:S01]  /*73d0*/  FMUL.FTZ R5, R5, UR5 ;  /* 0x0000000505057c20 */ /* 0x000fe20008410000 */
[----:B------:R-:W-:Y:S01]  /*73e0*/  F2FP.BF16.F32.PACK_AB R10, R20, R21 ;  /* 0x00000015140a723e */ /* 0x000fe200000010ff */
[----:B------:R-:W-:Y:S01]  /*73f0*/  FMUL.FTZ R9, R4, UR5 ;  /* 0x0000000504097c20 */ /* 0x000fe20008410000 */
[----:B------:R-:W-:Y:S01]  /*7400*/  F2FP.BF16.F32.PACK_AB R11, R11, R19 ;  /* 0x000000130b0b723e */ /* 0x000fe200000010ff */
[----:B------:R-:W-:Y:S01]  /*7410*/  FMUL.FTZ R0, R0, UR5 ;  /* 0x0000000500007c20 */ /* 0x000fe20008410000 */
[----:B------:R-:W-:Y:S01]  /*7420*/  FMUL.FTZ R18, R32, R18 ;  /* 0x0000001220127220 */ /* 0x000fe20000410000 */
[----:B------:R-:W-:Y:S01]  /*7430*/  FMUL.FTZ R4, R33, R5 ;  /* 0x0000000521047220 */ /* 0x000fe20000410000 */
[----:B------:R-:W-:Y:S01]  /*7440*/  F2FP.BF16.F32.PACK_AB R5, R22, R23 ;  /* 0x000000171605723e */ /* 0x000fe200000010ff */
[----:B------:R-:W-:Y:S01]  /*7450*/  FMUL.FTZ R9, R34, R9 ;  /* 0x0000000922097220 */ /* 0x000fe20000410000 */
[----:B------:R-:W-:Y:S02]  /*7460*/  FMUL.FTZ R0, R35, R0 ;  /* 0x0000000023007220 */ /* 0x000fe40000410000 */
[----:B------:R-:W-:Y:S03]  /*7470*/  F2FP.BF16.F32.PACK_AB R4, R4, R18 ;  /* 0x000000120404723e */ /* 0x000fe600000010ff */
[----:B------:R-:W-:Y:S01]  /*7480*/  F2FP.BF16.F32.PACK_AB R0, R0, R9 ;  /* 0x000000090000723e */ /* 0x000fe200000010ff */
[----:B-1----:R-:W-:Y:S06]  /*7490*/  @!P0 BRA `(.L_x_474) ;  /* 0x0000000000c88947 */ /* 0x002fec0003800000 */
[----:B------:R-:W2:Y:S01]  /*74a0*/  LDL.LU R24, [R1+0x8] ;  /* 0x0000080001187983 */ /* 0x000ea20000300800 */
[----:B------:R-:W1:Y:S01]  /*74b0*/  LDC R9, c[0x0][0x240] ;  /* 0x00009000ff097b82 */ /* 0x000e620000000800 */
[----:B------:R-:W-:Y:S01]  /*74c0*/  ULOP3.LUT UR8, UR7, 0x1, URZ, 0xc0, !UPT ;  /* 0x0000000107087892 */ /* 0x000fe2000f8ec03f */
[----:B-----5:R-:W-:Y:S01]  /*74d0*/  ISETP.GE.AND P3, PT, R222, UR43, PT ;  /* 0x0000002bde007c0c */ /* 0x020fe2000bf66270 */
[----:B------:R-:W-:Y:S01]  /*74e0*/  UMOV UR12, 0xffffd000 ;  /* 0xffffd000000c7882 */ /* 0x000fe20000000000 */
[----:B------:R-:W-:Y:S01]  /*74f0*/  ISETP.GE.AND P2, PT, R221, UR43, PT ;  /* 0x0000002bdd007c0c */ /* 0x000fe2000bf46270 */
[----:B------:R-:W-:Y:S01]  /*7500*/  UISETP.NE.U32.AND UP0, UPT, UR8, 0x1, UPT ;  /* 0x000000010800788c */ /* 0x000fe2000bf05070 */
[----:B------:R-:W-:Y:S03]  /*7510*/  ISETP.GE.AND P1, PT, R220, UR43, PT ;  /* 0x0000002bdc007c0c */ /* 0x000fe6000bf26270 */
[----:B------:R-:W-:Y:S06]  /*7520*/  USEL UR8, UR12, 0x3000, !UP0 ;  /* 0x000030000c087887 */ /* 0x000fec000c000000 */
[----:B------:R-:W-:Y:S01]  /*7530*/  VIADD R224, R224, UR8 ;  /* 0x00000008e0e07c36 */ /* 0x000fe20008000000 */
[----:B------:R-:W-:Y:S04]  /*7540*/  IADD3 R208, R208, UR8, RZ ;  /* 0x00000008d0d07c10 */ /* 0x000fe8000fffe0ff */
[----:B------:R3:W-:Y:S04]  /*7550*/  @P3 STS [R224], RZ ;  /* 0x000000ffe0003388 */ /* 0x0007e80000000800 */
[----:B------:R3:W-:Y:S04]  /*7560*/  @P3 STS [R224+0x4], RZ ;  /* 0x000004ffe0003388 */ /* 0x0007e80000000800 */
[----:B------:R3:W-:Y:S04]  /*7570*/  @P3 STS [R224+0x8], RZ ;  /* 0x000008ffe0003388 */ /* 0x0007e80000000800 */
[----:B------:R3:W-:Y:S01]  /*7580*/  @P3 STS [R224+0xc], RZ ;  /* 0x00000cffe0003388 */ /* 0x0007e20000000800 */
[C---:B--2---:R-:W-:Y:S01]  /*7590*/  @!P2 IADD3 R23, R24.reuse, UR8, RZ ;  /* 0x000000081817ac10 */ /* 0x044fe2000fffe0ff */
[----:B-1----:R-:W-:Y:S02]  /*75a0*/  IMAD.U32 R9, R9, -0x40, RZ ;  /* 0xffffffc009097824 */ /* 0x002fe400078e00ff */
[C---:B------:R-:W-:Y:S03]  /*75b0*/  @!P1 VIADD R22, R24.reuse, UR8 ;  /* 0x0000000818169c36 */ /* 0x040fe60008000000 */
[C---:B------:R-:W-:Y:S02]  /*75c0*/  LEA R249, P4, R9.reuse, R249, 0x1 ;  /* 0x000000f909f97211 */ /* 0x040fe400078808ff */
[----:B------:R-:W-:Y:S03]  /*75d0*/  SHF.R.S32.HI R18, RZ, 0x1f, R9 ;  /* 0x0000001fff127819 */ /* 0x000fe60000011409 */
[--C-:B------:R-:W-:Y:S01]  /*75e0*/  @!P2 IMAD.MOV.U32 R20, RZ, RZ, R249.reuse ;  /* 0x000000ffff14a224 */ /* 0x100fe200078e00f9 */
[----:B------:R-:W-:Y:S01]  /*75f0*/  LEA.HI.X R247, R9, R247, R18, 0x1, P4 ;  /* 0x000000f709f77211 */ /* 0x000fe200020f0c12 */
[----:B------:R-:W-:Y:S02]  /*7600*/  VIADD R9, R24, UR8 ;  /* 0x0000000818097c36 */ /* 0x000fe40008000000 */
[----:B------:R-:W-:Y:S01]  /*7610*/  @!P3 IMAD.MOV.U32 R18, RZ, RZ, R249 ;  /* 0x000000ffff12b224 */ /* 0x000fe200078e00f9 */
[----:B------:R-:W-:Y:S01]  /*7620*/  @!P3 MOV R19, R247 ;  /* 0x000000f70013b202 */ /* 0x000fe20000000f00 */
[--C-:B------:R-:W-:Y:S01]  /*7630*/  @!P2 IMAD.MOV.U32 R21, RZ, RZ, R247.reuse ;  /* 0x000000ffff15a224 */ /* 0x100fe200078e00f7 */
        /* <DEDUP_REMOVED lines=14> */
[----:B-1----:R-:W-:Y:S03]  /*7720*/  @!P1 MOV R18, R249 ;  /* 0x000000f900129202 */ /* 0x002fe60000000f00 */
[----:B------:R3:W-:Y:S01]  /*7730*/  @P1 STS [R224+0x2004], RZ ;  /* 0x002004ffe0001388 */ /* 0x0007e20000000800 */
[----:B------:R-:W-:Y:S03]  /*7740*/  @!P1 IMAD.MOV.U32 R19, RZ, RZ, R247 ;  /* 0x000000ffff139224 */ /* 0x000fe600078e00f7 */
[----:B------:R3:W-:Y:S04]  /*7750*/  @P1 STS [R224+0x2008], RZ ;  /* 0x002008ffe0001388 */ /* 0x0007e80000000800 */
[----:B------:R3:W-:Y:S04]  /*7760*/  @P1 STS [R224+0x200c], RZ ;  /* 0x00200cffe0001388 */ /* 0x0007e80000000800 */
[----:B------:R-:W-:Y:S01]  /*7770*/  @!PT LDS RZ, [RZ] ;  /* 0x00000000fffff984 */ /* 0x000fe20000000800 */
[----:B------:R-:W-:Y:S01]  /*7780*/  @!PT LDS RZ, [RZ] ;  /* 0x00000000fffff984 */ /* 0x000fe20000000800 */
[----:B------:R-:W-:Y:S01]  /*7790*/  @!PT LDS RZ, [RZ] ;  /* 0x00000000fffff984 */ /* 0x000fe20000000800 */
[----:B------:R3:W-:Y:S04]  /*77a0*/  @!P1 LDGSTS.E.BYPASS.LTC128B.128 [R22+0x2000], desc[UR10][R18.64+0x80] ;  /* 0x0200008012169fae */ /* 0x0007e8000b901d4a */
[----:B------:R-:W0:Y:S02]  /*77b0*/  LDGDEPBAR ;  /* 0x00000000000079af */ /* 0x000e240000000000 */
.L_x_474:
        /* <DEDUP_REMOVED lines=18> */
[----:B-----5:R-:W-:Y:S04]  /*78e0*/  LDSM.16.MT88.4 R4, [R2+0x13000] ;  /* 0x013000000204783b */ /* 0x020fe80000004200 */
[----:B---3--:R-:W1:Y:S04]  /*78f0*/  LDSM.16.MT88.4 R8, [R0+0x6000] ;  /* 0x006000000008783b */ /* 0x008e680000004200 */
[----:B------:R-:W2:Y:S04]  /*7900*/  LDSM.16.MT88.4 R12, [R2+0x15000] ;  /* 0x01500000020c783b */ /* 0x000ea80000004200 */
[----:B------:R-:W3:Y:S04]  /*7910*/  LDSM.16.MT88.4 R16, [R0+0x7000] ;  /* 0x007000000010783b */ /* 0x000ee80000004200 */
        /* <DEDUP_REMOVED lines=8> */
[C---:B--2---:R-:W-:Y:S06]  /*79a0*/  HMMA.16816.F32.BF16 R40, R12.reuse, R8, R40 ;  /* 0x000000080c28723c */ /* 0x044fec0000041828 */
[-C--:B------:R-:W-:Y:S06]  /*79b0*/  HMMA.16816.F32.BF16 R44, R12, R10.reuse, R44 ;  /* 0x0000000a0c2c723c */ /* 0x080fec000004182c */
[C---:B------:R-:W-:Y:S01]  /*79c0*/  HMMA.16816.F32.BF16 R48, R4.reuse, R10, R48 ;  /* 0x0000000a0430723c */ /* 0x040fe20000041830 */
[----:B------:R-:W-:Y:S05]  /*79d0*/  LDSM.16.MT88.4 R8, [R0+0x6800] ;  /* 0x006800000008783b */ /* 0x000fea0000004200 */
[-C--:B---3--:R-:W-:Y:S06]  /*79e0*/  HMMA.16816.F32.BF16 R52, R4, R16.reuse, R52 ;  /* 0x000000100434723c */ /* 0x088fec0000041834 */
        /* <DEDUP_REMOVED lines=89> */
.L_x_475:
[----:B------:R-:W3:Y:S01]  /*7f80*/  LDL R234, [R1+0x40] ;  /* 0x0000400001ea7983 */ /* 0x000ee20000100800 */
[----:B------:R-:W-:Y:S02]  /*7f90*/  ULOP3.LUT UR8, UR7, 0x1, URZ, 0xc0, !UPT ;  /* 0x0000000107087892 */ /* 0x000fe4000f8ec03f */
[----:B------:R-:W-:Y:S01]  /*7fa0*/  UISETP.GT.AND UP2, UPT, UR7, UR22, UPT ;  /* 0x000000160700728c */ /* 0x000fe2000bf44270 */
[----:B------:R-:W4:Y:S01]  /*7fb0*/  LDL.LU.64 R232, [R1] ;  /* 0x0000000001e87983 */ /* 0x000f220000300a00 */
[----:B------:R-:W-:Y:S02]  /*7fc0*/  UISETP.NE.U32.AND UP0, UPT, UR8, 0x1, UPT ;  /* 0x000000010800788c */ /* 0x000fe4000bf05070 */
[----:B------:R-:W-:Y:S01]  /*7fd0*/  UIADD3 UR7, UR7, -0x1, URZ ;  /* 0xffffffff07077890 */ /* 0x000fe2000fffe03f */
[----:B------:R-:W4:Y:S04]  /*7fe0*/  LDL R230, [R1+0x44] ;  /* 0x0000440001e67983 */ /* 0x000f280000100800 */
[----:B------:R-:W-:Y:S04]  /*7ff0*/  LDSM.16.M88.4 R24, [R213] ;  /* 0x00000000d518783b */ /* 0x000fe80000000200 */
[----:B--2---:R-:W1:Y:S04]  /*8000*/  LDSM.16.MT88.4 R8, [R0+0x9000] ;  /* 0x009000000008783b */ /* 0x004e680000004200 */
[----:B------:R-:W2:Y:S04]  /*8010*/  LDL R226, [R1+0x18] ;  /* 0x0000180001e27983 */ /* 0x000ea80000100800 */
[----:B------:R-:W2:Y:S04]  /*8020*/  LDL R227, [R1+0xc] ;  /* 0x00000c0001e37983 */ /* 0x000ea80000100800 */
[----:B------:R-:W2:Y:S04]  /*8030*/  LDL R228, [R1+0x20] ;  /* 0x0000200001e47983 */ /* 0x000ea80000100800 */
[----:B------:R-:W1:Y:S04]  /*8040*/  LDSM.16.MT88.4 R16, [R0+0xb000] ;  /* 0x00b000000010783b */ /* 0x000e680000004200 */
[----:B------:R-:W2:Y:S04]  /*8050*/  LDL R229, [R1+0x1c] ;  /* 0x00001c0001e57983 */ /* 0x000ea80000100800 */
        /* <DEDUP_REMOVED lines=12> */
[----:B------:R-:W2:Y:S01]  /*8120*/  LDL R231, [R1+0x2c] ;  /* 0x00002c0001e77983 */ /* 0x000ea20000100800 */
        /* <DEDUP_REMOVED lines=42> */
[----:B------:R-:W3:Y:S04]  /*83d0*/  LDSM.16.MT88.4 R28, [R0+0xe800] ;  /* 0x00e80000001c783b */ /* 0x000ee80000004200 */
[----:B------:R-:W-:Y:S01]  /*83e0*/  LDSM.16.M88.4 R140, [R215+0x2000] ;  /* 0x00200000d78c783b */ /* 0x000fe20000000200 */
[C---:B------:R-:W-:Y:S06]  /*83f0*/  HMMA.16816.F32.BF16 R4, R136.reuse, R144, R4 ;  /* 0x000000908804723c */ /* 0x040fec0000041804 */
[C---:B------:R-:W-:Y:S01]  /*8400*/  HMMA.16816.F32.BF16 R8, R136.reuse, R146, R8 ;  /* 0x000000928808723c */ /* 0x040fe20000041808 */
[----:B------:R-:W3:Y:S05]  /*8410*/  LDSM.16.MT88.4 R144, [R0+0xac00] ;  /* 0x00ac00000090783b */ /* 0x000eea0000004200 */
[C---:B------:R-:W-:Y:S06]  /*8420*/  HMMA.16816.F32.BF16 R12, R136.reuse, R156, R12 ;  /* 0x0000009c880c723c */ /* 0x040fec000004180c */
[C---:B------:R-:W-:Y:S01]  /*8430*/  HMMA.16816.F32.BF16 R16, R136.reuse, R158, R16 ;  /* 0x0000009e8810723c */ /* 0x040fe20000041810 */
[----:B------:R-:W4:Y:S05]  /*8440*/  LDSM.16.MT88.4 R156, [R0+0xcc00] ;  /* 0x00cc0000009c783b */ /* 0x000f2a0000004200 */
[C---:B-1----:R-:W-:Y:S06]  /*8450*/  HMMA.16816.F32.BF16 R20, R136.reuse, R32, R20 ;  /* 0x000000208814723c */ /* 0x042fec0000041814 */
[----:B------:R-:W-:Y:S01]  /*8460*/  HMMA.16816.F32.BF16 R24, R136, R34, R24 ;  /* 0x000000228818723c */ /* 0x000fe20000041818 */
[----:B------:R1:W2:Y:S04]  /*8470*/  LDSM.16.MT88.4 R32, [R0+0xec00] ;  /* 0x00ec00000020783b */ /* 0x0002a80000004200 */
[----:B------:R-:W-:Y:S01]  /*8480*/  LDSM.16.MT88.4 R136, [R3+0x2400] ;  /* 0x002400000388783b */ /* 0x000fe20000004200 */
[C---:B------:R-:W-:Y:S06]  /*8490*/  HMMA.16816.F32.BF16 R4, R132.reuse, R148, R4 ;  /* 0x000000948404723c */ /* 0x040fec0000041804 */
[C---:B------:R-:W-:Y:S06]  /*84a0*/  HMMA.16816.F32.BF16 R8, R132.reuse, R150, R8 ;  /* 0x000000968408723c */ /* 0x040fec0000041808 */
[C---:B------:R-:W-:Y:S06]  /*84b0*/  HMMA.16816.F32.BF16 R12, R132.reuse, R152, R12 ;  /* 0x00000098840c723c */ /* 0x040fec000004180c */
[C---:B------:R-:W-:Y:S01]  /*84c0*/  HMMA.16816.F32.BF16 R16, R132.reuse, R154, R16 ;  /* 0x0000009a8410723c */ /* 0x040fe20000041810 */
[----:B-1----:R-:W-:Y:S05]  /*84d0*/  IMAD.U32 R0, RZ, RZ, UR20 ;  /* 0x00000014ff007e24 */ /* 0x002fea000f8e00ff */
[C---:B---3--:R-:W-:Y:S06]  /*84e0*/  HMMA.16816.F32.BF16 R20, R132.reuse, R28, R20 ;  /* 0x0000001c8414723c */ /* 0x048fec0000041814 */
        /* <DEDUP_REMOVED lines=97> */
[-C--:B------:R-:W-:Y:S01]  /*8b00*/  LEA R12, P4, R11, R28.reuse, 0x2 ;  /* 0x0000001c0b0c7211 */ /* 0x080fe200078810ff */
[----:B------:R3:W-:Y:S01]  /*8b10*/  REDG.E.ADD.F32.FTZ.RN.STRONG.GPU desc[UR10][R4.64], R19 ;  /* 0x00000013040079a6 */ /* 0x0007e2000c10f38a */
[-C--:B------:R-:W-:Y:S02]  /*8b20*/  LEA.HI.X.SX32 R15, R13, R29.reuse, 0x2, P5 ;  /* 0x0000001d0d0f7211 */ /* 0x080fe400028f16ff */
        /* <DEDUP_REMOVED lines=24> */
[----:B------:R-:W-:Y:S01]  /*8cb0*/  PLOP3.LUT P0, PT, PT, PT, UP2, 0x80, 0x0 ;  /* 0x000000000000781c */ /* 0x000fe20003f0f028 */
[----:B------:R-:W-:Y:S01]  /*8cc0*/  REDG.E.ADD.F32.FTZ.RN.STRONG.GPU desc[UR10][R6.64], R26 ;  /* 0x0000001a060079a6 */ /* 0x000fe2000c10f38a */
[----:B------:R-:W-:Y:S03]  /*8cd0*/  @UP3 UIADD3 UR19, UP0, UR19, -0x100, URZ ;  /* 0xffffff0013133890 */ /* 0x000fe6000ff1e03f */
        /* <DEDUP_REMOVED lines=238> */
.L_x_477:
        /* <DEDUP_REMOVED lines=19> */
.L_x_478:
        /* <DEDUP_REMOVED lines=53> */
.L_x_480:
[----:B------:R-:W-:Y:S05]  /*a040*/  BSYNC B0 ;  /* 0x0000000000007941 */ /* 0x000fea0003800000 */
.L_x_479:
        /* <DEDUP_REMOVED lines=19> */
.L_x_482:
[----:B------:R-:W-:Y:S05]  /*a180*/  BSYNC B0 ;  /* 0x0000000000007941 */ /* 0x000fea0003800000 */
.L_x_481:
        /* <DEDUP_REMOVED lines=35> */
.L_x_484:
[----:B------:R-:W-:Y:S05]  /*a3c0*/  BSYNC B0 ;  /* 0x0000000000007941 */ /* 0x000fea0003800000 */
.L_x_483:
        /* <DEDUP_REMOVED lines=18> */
.L_x_458:
[----:B------:R-:W-:Y:S05]  /*a4f0*/  BSYNC B1 ;  /* 0x0000000000017941 */ /* 0x000fea0003800000 */
.L_x_444:
        /* <DEDUP_REMOVED lines=8> */
.L_x_485:
[----:B------:R-:W-:Y:S05]  /*a580*/  EXIT ;  /* 0x000000000000794d */ /* 0x000fea0003800000 */
.L_x_487:
        /* <DEDUP_REMOVED lines=15> */
.L_x_1291:


//--------------------- .text._ZN5flash44flash_bwd_dq_dk_dv_loop_seqk_parallel_kernelI23Flash_bwd_kernel_traitsILi96ELi64ELi128ELi8ELi2ELi4ELi4ELb1ELb0EN7cutlass10bfloat16_tE19Flash_kernel_traitsILi96ELi64ELi128ELi8ES3_EELb1ELb0ELb0ELb0ELb1ELb1ELb0EEEvNS_16Flash_bwd_paramsE --------------------------
	.section	.text._ZN5flash44flash_bwd_dq_dk_dv_loop_seqk_parallel_kernelI23Flash_bwd_kernel_traitsILi96ELi64ELi128ELi8ELi2ELi4ELi4ELb1ELb0EN7cutlass10bfloat16_tE19Flash_kernel_traitsILi96ELi64ELi128ELi8ES3_EELb1ELb0ELb0ELb0ELb1ELb1ELb0EEEvNS_16Flash_bwd_paramsE,"ax",@progbits
	.align	128
        .global         _ZN5flash44flash_bwd_dq_dk_dv_loop_seqk_parallel_kernelI23Flash_bwd_kernel_traitsILi96ELi64ELi128ELi8ELi2ELi4ELi4ELb1ELb0EN7cutlass10bfloat16_tE19Flash_kernel_traitsILi96ELi64ELi128ELi8ES3_EELb1ELb0ELb0ELb0ELb1ELb1ELb0EEEvNS_16Flash_bwd_paramsE
        .type           _ZN5flash44flash_bwd_dq_dk_dv_loop_seqk_parallel_kernelI23Flash_bwd_kernel_traitsILi96ELi64ELi128ELi8ELi2ELi4ELi4ELb1ELb0EN7cutlass10bfloat16_tE19Flash_kernel_traitsILi96ELi64ELi128ELi8ES3_EELb1ELb0ELb0ELb0ELb1ELb1ELb0EEEvNS_16Flash_bwd_paramsE,@function
        .size           _ZN5flash44flash_bwd_dq_dk_dv_loop_seqk_parallel_kernelI23Flash_bwd_kernel_traitsILi96ELi64ELi128ELi8ELi2ELi4ELi4ELb1ELb0EN7cutlass10bfloat16_tE19Flash_kernel_traitsILi96ELi64ELi128ELi8ES3_EELb1ELb0ELb0ELb0ELb1ELb1ELb0EEEvNS_16Flash_bwd_paramsE,(.L_x_1292 - _ZN5flash44flash_bwd_dq_dk_dv_loop_seqk_parallel_kernelI23Flash_bwd_kernel_traitsILi96ELi64ELi128ELi8ELi2ELi4ELi4ELb1ELb0EN7cutlass10bfloat16_tE19Flash_kernel_traitsILi96ELi64ELi128ELi8ES3_EELb1ELb0ELb0ELb0ELb1ELb1ELb0EEEvNS_16Flash_bwd_paramsE)
        .other          _ZN5flash44flash_bwd_dq_dk_dv_loop_seqk_parallel_kernelI23Flash_bwd_kernel_traitsILi96ELi64ELi128ELi8ELi2ELi4ELi4ELb1ELb0EN7cutlass10bfloat16_tE19Flash_kernel_traitsILi96ELi64ELi128ELi8ES3_EELb1ELb0ELb0ELb0ELb1ELb1ELb0EEEvNS_16Flash_bwd_paramsE,@"STO_CUDA_ENTRY STV_DEFAULT"
_ZN5flash44flash_bwd_dq_dk_dv_loop_seqk_parallel_kernelI23Flash_bwd_kernel_traitsILi96ELi64ELi128ELi8ELi2ELi4ELi4ELb1ELb0EN7cutlass10bfloat16_tE19Flash_kernel_traitsILi96ELi64ELi128ELi8ES3_EELb1ELb0ELb0ELb0ELb1ELb1ELb0EEEvNS_16Flash_bwd_paramsE:
.text._ZN5flash44flash_bwd_dq_dk_dv_loop_seqk_parallel_kernelI23Flash_bwd_kernel_traitsILi96ELi64ELi128ELi8ELi2ELi4ELi4ELb1ELb0EN7cutlass10bfloat16_tE19Flash_kernel_traitsILi96ELi64ELi128ELi8ES3_EELb1ELb0ELb0ELb0ELb1ELb1ELb0EEEvNS_16Flash_bwd_paramsE:
        /* <DEDUP_REMOVED lines=18> */
[----:B------:R-:W-:Y:S01]  /*0120*/  IMAD.MOV.U32 R226, RZ, RZ, 0x40 ;  /* 0x00000040ffe27424 */ /* 0x000fe200078e00ff */
[----:B------:R-:W-:Y:S01]  /*0130*/  ULDC.64 UR60, c[0x0][0x300] ;  /* 0x0000c000003c7ab9 */ /* 0x000fe20000000a00 */
[----:B------:R-:W3:Y:S01]  /*0140*/  S2UR UR54, SR_CTAID.Z ;  /* 0x00000000003679c3 */ /* 0x000ee20000002700 */
[----:B------:R-:W-:-:S07]  /*0150*/  ULDC.64 UR58, c[0x0][0x308] ;  /* 0x0000c200003a7ab9 */ /* 0x000fce0000000a00 */
[----:B------:R-:W4:Y:S08]  /*0160*/  S2UR UR52, SR_CTAID.Y ;  /* 0x00000000003479c3 */ /* 0x000f300000002600 */
[----:B------:R-:W5:Y:S01]  /*0170*/  S2UR UR56, SR_CTAID.Z ;  /* 0x00000000003879c3 */ /* 0x000f620000002700 */
[----:B--2---:R-:W-:Y:S01]  /*0180*/  ULEA UR4, UR4, UR5, 0x18 ;  /* 0x0000000504047291 */ /* 0x004fe2000f8ec03f */
[----:B-1----:R-:W-:-:S06]  /*0190*/  SHF.R.S32.HI R3, RZ, 0x1f, R9 ;  /* 0x0000001fff037819 */ /* 0x002fcc0000011409 */
[----:B------:R-:W1:Y:S01]  /*01a0*/  S2UR UR55, SR_CTAID.Y ;  /* 0x00000000003779c3 */ /* 0x000e620000002600 */
[----:B---3--:R-:W-:Y:S01]  /*01b0*/  USHF.R.S32.HI UR5, URZ, 0x1f, UR54 ;  /* 0x0000001f3f057899 */ /* 0x008fe20008011436 */
[CC--:B------:R-:W-:Y:S02]  /*01c0*/  LEA.HI R4, R3.reuse, R9.reuse, RZ, 0x4 ;  /* 0x0000000903047211 */ /* 0x0c0fe400078f20ff */
[CC--:B------:R-:W-:Y:S02]  /*01d0*/  LEA.HI R2, R3.reuse, R9.reuse, RZ, 0x5 ;  /* 0x0000000903027211 */ /* 0x0c0fe400078f28ff */
[----:B------:R-:W-:Y:S01]  /*01e0*/  SHF.R.S32.HI R0, RZ, 0x4, R4 ;  /* 0x00000004ff007819 */ /* 0x000fe20000011404 */
[----:B----4-:R-:W-:Y:S01]  /*01f0*/  UIMAD.WIDE UR6, UR52, 0x80, URZ ;  /* 0x00000080340678a5 */ /* 0x010fe2000f8e023f */
[CC--:B------:R-:W-:Y:S01]  /*0200*/  LEA.HI R5, R3.reuse, R9.reuse, RZ, 0x2 ;  /* 0x0000000903057211 */ /* 0x0c0fe200078f10ff */
[----:B------:R-:W-:Y:S01]  /*0210*/  USHF.R.S32.HI UR57, URZ, 0x1f, UR52 ;  /* 0x0000001f3f397899 */ /* 0x000fe20008011434 */
[----:B------:R-:W-:-:S02]  /*0220*/  LEA.HI R18, R3, R9, RZ, 0x3 ;  /* 0x0000000903127211 */ /* 0x000fc400078f18ff */
[CC--:B------:R-:W-:Y:S02]  /*0230*/  LEA.HI R11, R3.reuse, R9.reuse, RZ, 0x6 ;  /* 0x00000009030b7211 */ /* 0x0c0fe400078f30ff */
[----:B------:R-:W-:Y:S02]  /*0240*/  LEA.HI R13, R3, R9, RZ, 0x7 ;  /* 0x00000009030d7211 */ /* 0x000fe400078f38ff */
[----:B------:R-:W-:Y:S02]  /*0250*/  LOP3.LUT R3, R2, 0xffffffe0, RZ, 0xc0, !PT ;  /* 0xffffffe002037812 */ /* 0x000fe400078ec0ff */
[C---:B------:R-:W-:Y:S02]  /*0260*/  LOP3.LUT R6, R4.reuse, 0xfffffff0, RZ, 0xc0, !PT ;  /* 0xfffffff004067812 */ /* 0x040fe400078ec0ff */
[----:B------:R-:W-:Y:S01]  /*0270*/  LEA.HI R4, R4, R0, RZ, 0x1 ;  /* 0x0000000004047211 */ /* 0x000fe200078f08ff */
[----:B------:R-:W-:Y:S01]  /*0280*/  IMAD.IADD R3, R9, 0x1, -R3 ;  /* 0x0000000109037824 */ /* 0x000fe200078e0a03 */
[----:B------:R-:W-:-:S02]  /*0290*/  LOP3.LUT R7, R18, 0xfffffff8, RZ, 0xc0, !PT ;  /* 0xfffffff812077812 */ /* 0x000fc400078ec0ff */
[----:B------:R-:W-:Y:S02]  /*02a0*/  LOP3.LUT R4, R4, 0xfffffffe, RZ, 0xc0, !PT ;  /* 0xfffffffe04047812 */ /* 0x000fe400078ec0ff */
[----:B------:R-:W-:Y:S01]  /*02b0*/  LOP3.LUT R8, R5, 0xfffffffc, RZ, 0xc0, !PT ;  /* 0xfffffffc05087812 */ /* 0x000fe200078ec0ff */
[C---:B------:R-:W-:Y:S01]  /*02c0*/  IMAD.IADD R12, R9.reuse, 0x1, -R7 ;  /* 0x00000001090c7824 */ /* 0x040fe200078e0a07 */
[----:B------:R-:W-:Y:S01]  /*02d0*/  SHF.R.S32.HI R14, RZ, 0x2, R5 ;  /* 0x00000002ff0e7819 */ /* 0x000fe20000011405 */
[C---:B------:R-:W-:Y:S01]  /*02e0*/  IMAD.IADD R7, R9.reuse, 0x1, -R6 ;  /* 0x0000000109077824 */ /* 0x040fe200078e0a06 */
[----:B------:R-:W-:Y:S01]  /*02f0*/  SHF.R.S32.HI R6, RZ, 0x1f, R3 ;  /* 0x0000001fff067819 */ /* 0x000fe20000011403 */
[----:B------:R-:W-:Y:S01]  /*0300*/  IMAD.IADD R17, R0, 0x1, -R4 ;  /* 0x0000000100117824 */ /* 0x000fe200078e0a04 */
[----:B------:R-:W-:Y:S01]  /*0310*/  SHF.R.S32.HI R0, RZ, 0x5, R2 ;  /* 0x00000005ff007819 */ /* 0x000fe20000011402 */
[----:B------:R-:W-:Y:S01]  /*0320*/  IMAD.IADD R19, R9, 0x1, -R8 ;  /* 0x0000000109137824 */ /* 0x000fe200078e0a08 */
[----:B------:R-:W-:-:S02]  /*0330*/  SHF.R.S32.HI R4, RZ, 0x1f, R2 ;  /* 0x0000001fff047819 */ /* 0x000fc40000011402 */
[----:B------:R-:W-:Y:S01]  /*0340*/  LEA.HI R8, R5, R14, RZ, 0x1 ;  /* 0x0000000e05087211 */ /* 0x000fe200078f08ff */
[----:B------:R-:W-:Y:S01]  /*0350*/  IMAD.SHL.U32 R24, R19, 0x8, RZ ;  /* 0x0000000813187824 */ /* 0x000fe200078e00ff */
        /* <DEDUP_REMOVED lines=9> */
[----:B------:R-:W-:Y:S01]  /*03f0*/  LEA.HI R9, R12, R12, RZ, 0x1 ;  /* 0x0000000c0c097211 */ /* 0x000fe200078f08ff */
[C---:B------:R-:W-:Y:S01]  /*0400*/  IMAD.IADD R21, R0.reuse, 0x1, -R6 ;  /* 0x0000000100157824 */ /* 0x040fe200078e0a06 */
[----:B------:R-:W-:Y:S01]  /*0410*/  SHF.R.S32.HI R22, RZ, 0x6, R11 ;  /* 0x00000006ff167819 */ /* 0x000fe2000001140b */
[C---:B------:R-:W-:Y:S01]  /*0420*/  IMAD.IADD R10, R0.reuse, 0x1, -R2 ;  /* 0x00000001000a7824 */ /* 0x040fe200078e0a02 */
[----:B------:R-:W-:Y:S01]  /*0430*/  LOP3.LUT R2, R9, 0x7fffffe, RZ, 0xc0, !PT ;  /* 0x07fffffe09027812 */ /* 0x000fe200078ec0ff */
[----:B------:R-:W-:Y:S01]  /*0440*/  IMAD R8, R0, 0x8, R3 ;  /* 0x0000000800087824 */ /* 0x000fe200078e0203 */
[----:B------:R-:W-:Y:S01]  /*0450*/  LOP3.LUT R0, R4, 0xc0, RZ, 0xc0, !PT ;  /* 0x000000c004007812 */ /* 0x000fe200078ec0ff */
[----:B------:R-:W-:Y:S01]  /*0460*/  STL [R1+0x28], R21 ;  /* 0x0000281501007387 */ /* 0x000fe20000100800 */
[----:B------:R-:W-:Y:S01]  /*0470*/  SHF.R.S32.HI R3, RZ, 0x1f, R5 ;  /* 0x0000001fff037819 */ /* 0x000fe20000011405 */
[----:B------:R-:W-:Y:S01]  /*0480*/  IMAD.IADD R4, R12, 0x1, -R2 ;  /* 0x000000010c047824 */ /* 0x000fe200078e0a02 */
[----:B------:R-:W-:Y:S01]  /*0490*/  SHF.R.U32.HI R6, RZ, 0x3, R0 ;  /* 0x00000003ff067819 */ /* 0x000fe20000011600 */
[----:B------:R-:W-:Y:S01]  /*04a0*/  STL [R1+0x30], R24 ;  /* 0x0000301801007387 */ /* 0x000fe20000100800 */
[----:B------:R-:W-:Y:S01]  /*04b0*/  LOP3.LUT R5, R0, 0x18, R24, 0xf8, !PT ;  /* 0x0000001800057812 */ /* 0x000fe200078ef818 */
[----:B------:R-:W-:Y:S01]  /*04c0*/  IMAD R0, R22, 0x4, R17 ;  /* 0x0000000416007824 */ /* 0x000fe200078e0211 */
[----:B------:R-:W-:-:S02]  /*04d0*/  LEA.HI R3, R3, R14, RZ, 0x3 ;  /* 0x0000000e03037211 */ /* 0x000fc400078f18ff */
[----:B------:R-:W-:Y:S01]  /*04e0*/  LOP3.LUT R5, R5, R6, RZ, 0x3c, !PT ;  /* 0x0000000605057212 */ /* 0x000fe200078e3cff */
[----:B------:R-:W-:Y:S01]  /*04f0*/  IMAD R222, R0, 0x8, R4 ;  /* 0x0000000800de7824 */ /* 0x000fe200078e0204 */
[----:B------:R-:W-:Y:S02]  /*0500*/  LOP3.LUT R0, R3, 0xfffffff8, RZ, 0xc0, !PT ;  /* 0xfffffff803007812 */ /* 0x000fe400078ec0ff */
[----:B------:R-:W-:Y:S01]  /*0510*/  SHF.R.S32.HI R4, RZ, 0x1f, R7 ;  /* 0x0000001fff047819 */ /* 0x000fe20000011407 */
[----:B------:R-:W-:Y:S01]  /*0520*/  IMAD.U32 R5, R8, 0x20, R5 ;  /* 0x0000002008057824 */ /* 0x000fe200078e0005 */
[-C--:B------:R-:W-:Y:S01]  /*0530*/  LEA.HI R2, R7, R7.reuse, RZ, 0x1 ;  /* 0x0000000707027211 */ /* 0x080fe200078f08ff */
[----:B------:R-:W-:Y:S01]  /*0540*/  IMAD.IADD R0, R14, 0x1, -R0 ;  /* 0x000000010e007824 */ /* 0x000fe200078e0a00 */
[----:B------:R-:W-:Y:S02]  /*0550*/  LEA.HI R8, R4, R7, RZ, 0x3 ;  /* 0x0000000704087211 */ /* 0x000fe400078f18ff */
[--C-:B------:R-:W-:Y:S01]  /*0560*/  SHF.R.S32.HI R6, RZ, 0x1, R2.reuse ;  /* 0x00000001ff067819 */ /* 0x100fe20000011402 */
[----:B------:R2:W-:Y:S01]  /*0570*/  STL [R1+0x24], R5 ;  /* 0x0000240501007387 */ /* 0x0005e20000100800 */
[----:B------:R-:W-:-:S02]  /*0580*/  SHF.R.S32.HI R3, RZ, 0x1f, R2 ;  /* 0x0000001fff037819 */ /* 0x000fc40000011402 */
[----:B------:R-:W-:Y:S02]  /*0590*/  LOP3.LUT R4, R2, 0x7fffffe, RZ, 0xc0, !PT ;  /* 0x07fffffe02047812 */ /* 0x000fe400078ec0ff */
[----:B------:R-:W-:Y:S02]  /*05a0*/  LOP3.LUT R2, R8, 0xfffffff8, RZ, 0xc0, !PT ;  /* 0xfffffff808027812 */ /* 0x000fe400078ec0ff */
[----:B------:R-:W-:Y:S01]  /*05b0*/  LOP3.LUT P4, RZ, R0, 0x2, RZ, 0xc0, !PT ;  /* 0x0000000200ff7812 */ /* 0x000fe2000788c0ff */
[C---:B------:R-:W-:Y:S01]  /*05c0*/  IMAD.IADD R14, R7.reuse, 0x1, -R4 ;  /* 0x00000001070e7824 */ /* 0x040fe200078e0a04 */
[----:B------:R-:W-:Y:S01]  /*05d0*/  SHF.R.S32.HI R11, RZ, 0x7, R13 ;  /* 0x00000007ff0b7819 */ /* 0x000fe2000001140d */
[----:B------:R-:W-:Y:S01]  /*05e0*/  IMAD.IADD R16, R7, 0x1, -R2 ;  /* 0x0000000107107824 */ /* 0x000fe200078e0a02 */
[----:B------:R-:W-:Y:S01]  /*05f0*/  SHF.R.S32.HI R2, RZ, 0x1, R9 ;  /* 0x00000001ff027819 */ /* 0x000fe20000011409 */
[----:B------:R-:W-:Y:S02]  /*0600*/  IMAD.SHL.U32 R7, R19, 0x2, RZ ;  /* 0x0000000213077824 */ /* 0x000fe400078e00ff */
[----:B------:R-:W-:Y:S01]  /*0610*/  IMAD.SHL.U32 R13, R22, 0x20, RZ ;  /* 0x00000020160d7824 */ /* 0x000fe200078e00ff */
[C---:B------:R-:W-:Y:S01]  /*0620*/  LOP3.LUT P6, RZ, R2.reuse, 0x2, RZ, 0xc0, !PT ;  /* 0x0000000202ff7812 */ /* 0x040fe200078cc0ff */
[----:B------:R-:W-:-:S02]  /*0630*/  IMAD.SHL.U32 R4, R2, 0x40, RZ ;  /* 0x0000004002047824 */ /* 0x000fc400078e00ff */
[----:B------:R-:W-:Y:S01]  /*0640*/  IMAD R9, R10, 0x200, R7 ;  /* 0x000002000a097824 */ /* 0x000fe200078e0207 */
[----:B------:R-:W-:Y:S02]  /*0650*/  SEL R223, R228, 0xffffffe0, !P6 ;  /* 0xffffffe0e4df7807 */ /* 0x000fe40007000000 */
[----:B--2---:R-:W-:Y:S02]  /*0660*/  LEA.HI R5, R3, R6, RZ, 0x2 ;  /* 0x0000000603057211 */ /* 0x004fe400078f10ff */
[----:B------:R-:W-:Y:S02]  /*0670*/  LOP3.LUT R3, R0, 0x1, RZ, 0xc0, !PT ;  /* 0x0000000100037812 */ /* 0x000fe400078ec0ff */
[----:B------:R-:W-:Y:S02]  /*0680*/  LOP3.LUT R5, R5, 0xfffffffc, RZ, 0xc0, !PT ;  /* 0xfffffffc05057812 */ /* 0x000fe400078ec0ff */
[----:B------:R-:W-:Y:S01]  /*0690*/  ISETP.NE.U32.AND P5, PT, R3, 0x1, PT ;  /* 0x000000010300780c */ /* 0x000fe20003fa5070 */
[----:B------:R-:W-:Y:S01]  /*06a0*/  IMAD.SHL.U32 R3, R12, 0x40, RZ ;  /* 0x000000400c037824 */ /* 0x000fe200078e00ff */
[----:B------:R-:W-:Y:S01]  /*06b0*/  LEA.HI R12, R0, R0, RZ, 0x1 ;  /* 0x00000000000c7211 */ /* 0x000fe200078f08ff */
[----:B------:R-:W-:Y:S01]  /*06c0*/  IMAD.IADD R15, R6, 0x1, -R5 ;  /* 0x00000001060f7824 */ /* 0x000fe200078e0a05 */
[----:B------:R-:W-:Y:S01]  /*06d0*/  R2P PR, R16, 0x6 ;  /* 0x0000000610007804 */ /* 0x000fe20000000000 */
[----:B------:R-:W-:Y:S01]  /*06e0*/  IMAD.SHL.U32 R5, R10, 0x10, RZ ;  /* 0x000000100a057824 */ /* 0x000fe200078e00ff */
[----:B------:R-:W-:-:S02]  /*06f0*/  LOP3.LUT R2, R12, 0x3fffffe, RZ, 0xc0, !PT ;  /* 0x03fffffe0c027812 */ /* 0x000fc400078ec0ff */
[----:B------:R-:W-:Y:S02]  /*0700*/  LOP3.LUT R6, R3, 0x1c0, RZ, 0xc0, !PT ;  /* 0x000001c003067812 */ /* 0x000fe400078ec0ff */
[----:B------:R-:W-:Y:S01]  /*0710*/  SHF.R.S32.HI R3, RZ, 0x3, R8 ;  /* 0x00000003ff037819 */ /* 0x000fe20000011408 */
[----:B------:R-:W-:Y:S01]  /*0720*/  IMAD.IADD R19, R0, 0x1, -R2 ;  /* 0x0000000100137824 */ /* 0x000fe200078e0a02 */
[----:B------:R-:W-:Y:S01]  /*0730*/  LOP3.LUT R2, R4, 0xc0, RZ, 0xc0, !PT ;  /* 0x000000c004027812 */ /* 0x000fe200078ec0ff */
[----:B------:R-:W-:Y:S01]  /*0740*/  IMAD.SHL.U32 R0, R0, 0x40, RZ ;  /* 0x0000004000007824 */ /* 0x000fe200078e00ff */
[----:B------:R-:W-:Y:S01]  /*0750*/  LOP3.LUT R4, R6, 0x30, R5, 0xf8, !PT ;  /* 0x0000003006047812 */ /* 0x000fe200078ef805 */
[----:B------:R-:W-:Y:S01]  /*0760*/  IMAD R14, R3, 0x8, R14 ;  /* 0x00000008030e7824 */ /* 0x000fe200078e020e */
[--C-:B------:R-:W-:Y:S01]  /*0770*/  LOP3.LUT R5, R2, 0x8, R18.reuse, 0xf8, !PT ;  /* 0x0000000802057812 */ /* 0x100fe200078ef812 */
[----:B------:R-:W-:Y:S01]  /*0780*/  IMAD R224, R10, 0x2, R3 ;  /* 0x000000020ae07824 */ /* 0x000fe200078e0203 */
[----:B------:R-:W-:Y:S01]  /*0790*/  LOP3.LUT R0, R0, 0x1c0, RZ, 0xc0, !PT ;  /* 0x000001c000007812 */ /* 0x000fe200078ec0ff */
[----:B------:R-:W-:Y:S01]  /*07a0*/  IMAD.SHL.U32 R10, R17, 0x10, RZ ;  /* 0x00000010110a7824 */ /* 0x000fe200078e00ff */
[----:B------:R-:W-:Y:S01]  /*07b0*/  LOP3.LUT R8, R4, 0x8, R18, 0xf8, !PT ;  /* 0x0000000804087812 */ /* 0x000fe200078ef812 */
[----:B------:R-:W-:Y:S01]  /*07c0*/  IMAD R19, R19, 0x20, R9 ;  /* 0x0000002013137824 */ /* 0x000fe200078e0209 */
[----:B------:R-:W-:-:S02]  /*07d0*/  SHF.R.U32.HI R4, RZ, 0x3, R2 ;  /* 0x00000003ff047819 */ /* 0x000fc40000011602 */
[----:B------:R-:W-:Y:S02]  /*07e0*/  LOP3.LUT R3, R0, 0x20, R13, 0xf8, !PT ;  /* 0x0000002000037812 */ /* 0x000fe400078ef80d */
[----:B------:R-:W-:Y:S01]  /*07f0*/  SHF.R.U32.HI R2, RZ, 0x3, R0 ;  /* 0x00000003ff027819 */ /* 0x000fe20000011600 */
[----:B------:R-:W-:Y:S01]  /*0800*/  IMAD R0, R11, 0x1000, R7 ;  /* 0x000010000b007824 */ /* 0x000fe200078e0207 */
[----:B------:R-:W-:Y:S02]  /*0810*/  LOP3.LUT R4, R5, R4, RZ, 0x3c, !PT ;  /* 0x0000000405047212 */ /* 0x000fe400078e3cff */
[----:B------:R-:W-:Y:S01]  /*0820*/  LOP3.LUT R2, R3, R2, RZ, 0x3c, !PT ;  /* 0x0000000203027212 */ /* 0x000fe200078e3cff */
[----:B------:R-:W-:Y:S01]  /*0830*/  IMAD R0, R21, 0x400, R0 ;  /* 0x0000040015007824 */ /* 0x000fe200078e0200 */
[----:B------:R-:W-:Y:S01]  /*0840*/  SHF.R.U32.HI R6, RZ, 0x3, R6 ;  /* 0x00000003ff067819 */ /* 0x000fe20000011606 */
[----:B------:R-:W-:Y:S01]  /*0850*/  IMAD.U32 R222, R222, 0x20, R4 ;  /* 0x00000020dede7824 */ /* 0x000fe200078e0004 */
[----:B------:R-:W-:Y:S01]  /*0860*/  SEL R225, R228, 0xffffffe0, !P1 ;  /* 0xffffffe0e4e17807 */ /* 0x000fe20004800000 */
[----:B------:R-:W-:Y:S01]  /*0870*/  IMAD.IADD R246, R2, 0x1, R0 ;  /* 0x0000000102f67824 */ /* 0x000fe200078e0200 */
[----:B------:R-:W-:Y:S01]  /*0880*/  LOP3.LUT R5, R8, R6, RZ, 0x3c, !PT ;  /* 0x0000000608057212 */ /* 0x000fe200078e3cff */
[----:B------:R-:W-:Y:S01]  /*0890*/  IMAD.SHL.U32 R0, R11, 0x8, RZ ;  /* 0x000000080b007824 */ /* 0x000fe200078e00ff */
[----:B------:R-:W-:Y:S01]  /*08a0*/  SEL R243, R243, 0x10, !P5 ;  /* 0x00000010f3f37807 */ /* 0x000fe20006800000 */
        /* <DEDUP_REMOVED lines=8> */
[----:B------:R-:W-:Y:S01]  /*0930*/  VIADD R244, R246, 0x20 ;  /* 0x00000020f6f47836 */ /* 0x000fe20000000000 */
[C---:B------:R-:W-:Y:S01]  /*0940*/  LOP3.LUT P3, RZ, R0.reuse, 0x2, RZ, 0xc0, !PT ;  /* 0x0000000200ff7812 */ /* 0x040fe2000786c0ff */
[----:B------:R-:W-:Y:S01]  /*0950*/  IMAD.SHL.U32 R0, R0, 0x40, RZ ;  /* 0x0000004000007824 */ /* 0x000fe200078e00ff */
[----:B------:R-:W-:Y:S01]  /*0960*/  LOP3.LUT R2, R2, 0xc0, RZ, 0xc0, !PT ;  /* 0x000000c002027812 */ /* 0x000fe200078ec0ff */
[C---:B------:R-:W-:Y:S01]  /*0970*/  @P4 VIADD R244, R246.reuse, 0xffffffe0 ;  /* 0xffffffe0f6f44836 */ /* 0x040fe20000000000 */
[----:B------:R-:W-:Y:S01]  /*0980*/  LOP3.LUT R3, R3, 0x8, RZ, 0xc0, !PT ;  /* 0x0000000803037812 */ /* 0x000fe200078ec0ff */
[----:B------:R-:W-:Y:S01]  /*0990*/  IMAD.IADD R245, R246, 0x1, R243 ;  /* 0x00000001f6f57824 */ /* 0x000fe200078e02f3 */
[----:B------:R-:W-:Y:S01]  /*09a0*/  LOP3.LUT R0, R0, 0xc0, RZ, 0xc0, !PT ;  /* 0x000000c000007812 */ /* 0x000fe200078ec0ff */
[----:B------:R-:W-:Y:S01]  /*09b0*/  IMAD.IADD R243, R243, 0x1, R244 ;  /* 0x00000001f3f37824 */ /* 0x000fe200078e02f4 */
[----:B------:R-:W-:-:S02]  /*09c0*/  SHF.R.U32.HI R9, RZ, 0x3, R4 ;  /* 0x00000003ff097819 */ /* 0x000fc40000011604 */
[----:B------:R-:W-:Y:S02]  /*09d0*/  SHF.R.U32.HI R6, RZ, 0x3, R2 ;  /* 0x00000003ff067819 */ /* 0x000fe40000011602 */
[----:B------:R-:W-:Y:S02]  /*09e0*/  SHF.R.U32.HI R8, RZ, 0x3, R0 ;  /* 0x00000003ff087819 */ /* 0x000fe40000011600 */
[----:B------:R-:W-:Y:S02]  /*09f0*/  LOP3.LUT R10, R7, 0x10, R10, 0xf8, !PT ;  /* 0x00000010070a7812 */ /* 0x000fe400078ef80a */
[--C-:B------:R-:W-:Y:S02]  /*0a00*/  LOP3.LUT R9, R9, R4, R3.reuse, 0x1e, !PT ;  /* 0x0000000409097212 */ /* 0x100fe400078e1e03 */
[----:B------:R-:W-:Y:S02]  /*0a10*/  LOP3.LUT R3, R6, R2, R3, 0x1e, !PT ;  /* 0x0000000206037212 */ /* 0x000fe400078e1e03 */
[----:B------:R-:W-:Y:S01]  /*0a20*/  LOP3.LUT R8, R8, R0, R7, 0x1e, !PT ;  /* 0x0000000008087212 */ /* 0x000fe200078e1e07 */
[----:B------:R-:W-:Y:S01]  /*0a30*/  IMAD.SHL.U32 R0, R14, 0x20, RZ ;  /* 0x000000200e007824 */ /* 0x000fe200078e00ff */
[----:B------:R-:W-:Y:S01]  /*0a40*/  LOP3.LUT R2, R6, R10, R2, 0x1e, !PT ;  /* 0x0000000a06027212 */ /* 0x000fe200078e1e02 */
[----:B------:R-:W-:Y:S01]  /*0a50*/  IMAD.U32 R224, R224, 0x200, R9 ;  /* 0x00000200e0e07824 */ /* 0x000fe200078e0009 */
[----:B------:R-:W-:Y:S01]  /*0a60*/  SEL R226, R226, 0xffffffc0, !P2 ;  /* 0xffffffc0e2e27807 */ /* 0x000fe20005000000 */
[----:B------:R-:W-:Y:S01]  /*0a70*/  IMAD R4, R21, 0x200, R0 ;  /* 0x0000020015047824 */ /* 0x000fe200078e0200 */
[----:B------:R-:W-:Y:S01]  /*0a80*/  LEA R222, R222, UR4, 0x1 ;  /* 0x00000004dede7c11 */ /* 0x000fe2000f8e08ff */
[----:B------:R-:W-:Y:S01]  /*0a90*/  IMAD.IADD R229, R0, 0x1, R2 ;  /* 0x0000000100e57824 */ /* 0x000fe200078e0202 */
[----:B------:R-:W-:Y:S01]  /*0aa0*/  LOP3.LUT P0, RZ, R15, 0x2, RZ, 0xc0, !PT ;  /* 0x000000020fff7812 */ /* 0x000fe2000780c0ff */
[----:B------:R-:W-:Y:S01]  /*0ab0*/  IMAD.U32 R0, RZ, RZ, UR5 ;  /* 0x00000005ff007e24 */ /* 0x000fe2000f8e00ff */
[----:B-----5:R-:W-:Y:S01]  /*0ac0*/  USHF.R.S32.HI UR5, URZ, 0x1f, UR56 ;  /* 0x0000001f3f057899 */ /* 0x020fe20008011438 */
[----:B------:R-:W-:Y:S01]  /*0ad0*/  IMAD.U32 R2, RZ, RZ, UR6 ;  /* 0x00000006ff027e24 */ /* 0x000fe2000f8e00ff */
[----:B-1----:R-:W-:Y:S01]  /*0ae0*/  USHF.R.S32.HI UR6, URZ, 0x1f, UR55 ;  /* 0x0000001f3f067899 */ /* 0x002fe20008011437 */
[----:B------:R-:W-:Y:S01]  /*0af0*/  SHF.R.S32.HI R0, RZ, 0x2, R20 ;  /* 0x00000002ff007819 */ /* 0x000fe20000011414 */
[----:B------:R-:W-:Y:S01]  /*0b00*/  IMAD.IADD R8, R8, 0x1, R19 ;  /* 0x0000000108087824 */ /* 0x000fe200078e0213 */
[----:B------:R-:W-:Y:S01]  /*0b10*/  SEL R228, R228, 0xffffffe0, !P0 ;  /* 0xffffffe0e4e47807 */ /* 0x000fe20004000000 */
[----:B------:R-:W-:Y:S01]  /*0b20*/  IMAD.U32 R2, RZ, RZ, UR5 ;  /* 0x00000005ff027e24 */ /* 0x000fe2000f8e00ff */
[----:B------:R-:W-:Y:S01]  /*0b30*/  UIADD3 UR5, UR4, 0xf000, URZ ;  /* 0x0000f00004057890 */ /* 0x000fe2000fffe03f */
[----:B------:R-:W-:Y:S01]  /*0b40*/  IMAD.U32 R2, RZ, RZ, UR6 ;  /* 0x00000006ff027e24 */ /* 0x000fe2000f8e00ff */
[----:B------:R-:W-:Y:S01]  /*0b50*/  UIADD3 UR6, UR4, 0x9000, URZ ;  /* 0x0000900004067890 */ /* 0x000fe2000fffe03f */
[----:B------:R-:W-:-:S02]  /*0b60*/  IMAD R0, R21, 0x10, R0 ;  /* 0x0000001015007824 */ /* 0x000fc400078e0200 */
[----:B------:R-:W-:Y:S01]  /*0b70*/  IMAD.IADD R230, R4, 0x1, R3 ;  /* 0x0000000104e67824 */ /* 0x000fe200078e0203 */
[----:B------:R-:W-:Y:S01]  /*0b80*/  LEA R224, R224, UR5, 0x1 ;  /* 0x00000005e0e07c11 */ /* 0x000fe2000f8e08ff */
[----:B------:R-:W-:Y:S01]  /*0b90*/  IMAD.U32 R3, RZ, RZ, UR7 ;  /* 0x00000007ff037e24 */ /* 0x000fe2000f8e00ff */
[----:B------:R-:W-:Y:S01]  /*0ba0*/  LEA R2, R8, UR6, 0x1 ;  /* 0x0000000608027c11 */ /* 0x000fe2000f8e08ff */
[----:B------:R1:W-:Y:S01]  /*0bb0*/  STL [R1+0xc], R0 ;  /* 0x00000c0001007387 */ /* 0x0003e20000100800 */
[----:B------:R-:W-:Y:S01]  /*0bc0*/  LEA R3, R5, UR4, 0x1 ;  /* 0x0000000405037c11 */ /* 0x000fe2000f8e08ff */
[C---:B------:R-:W-:Y:S02]  /*0bd0*/  IMAD.IADD R225, R224.reuse, 0x1, R225 ;  /* 0x00000001e0e17824 */ /* 0x040fe400078e02e1 */
[----:B------:R2:W-:Y:S01]  /*0be0*/  STL [R1+0x1c], R2 ;  /* 0x00001c0201007387 */ /* 0x0005e20000100800 */
[----:B------:R-:W-:Y:S02]  /*0bf0*/  IMAD.IADD R227, R224, 0x1, R226 ;  /* 0x00000001e0e37824 */ /* 0x000fe400078e02e2 */
[----:B------:R-:W-:-:S02]  /*0c00*/  IMAD.IADD R223, R223, 0x1, R222 ;  /* 0x00000001dfdf7824 */ /* 0x000fc400078e02de */
[----:B------:R-:W-:Y:S02]  /*0c10*/  IMAD.IADD R226, R225, 0x1, R226 ;  /* 0x00000001e1e27824 */ /* 0x000fe400078e02e2 */
[C---:B-1----:R-:W-:Y:S02]  /*0c20*/  VIADD R0, R2.reuse, 0x20 ;  /* 0x0000002002007836 */ /* 0x042fe40000000000 */
[----:B------:R-:W-:-:S05]  /*0c30*/  @P3 VIADD R0, R2, 0xffffffe0 ;  /* 0xffffffe002003836 */ /* 0x000fca0000000000 */
[----:B------:R2:W-:Y:S02]  /*0c40*/  STL [R1+0x20], R0 ;  /* 0x0000200001007387 */ /* 0x0005e40000100800 */
.L_x_496:
[----:B------:R-:W-:Y:S02]  /*0c50*/  ISETP.NE.U32.AND P0, PT, RZ, UR60, PT ;  /* 0x0000003cff007c0c */ /* 0x000fe4000bf05070 */
[----:B------:R-:W-:Y:S02]  /*0c60*/  ISETP.NE.U32.AND P1, PT, RZ, UR58, PT ;  /* 0x0000003aff007c0c */ /* 0x000fe4000bf25070 */
[----:B------:R-:W-:Y:S02]  /*0c70*/  ISETP.NE.AND.EX P0, PT, RZ, UR61, PT, P0 ;  /* 0x0000003dff007c0c */ /* 0x000fe4000bf05300 */
[----:B------:R-:W-:-:S11]  /*0c80*/  ISETP.NE.AND.EX P1, PT, RZ, UR59, PT, P1 ;  /* 0x0000003bff007c0c */ /* 0x000fd6000bf25310 */
[----:B--2---:R-:W1:Y:S01]  /*0c90*/  @P0 S2R R0, SR_CTAID.Y ;  /* 0x0000000000000919 */ /* 0x004e620000002600 */
[----:B------:R-:W1:Y:S01]  /*0ca0*/  @P0 LDC.64 R4, c[0x0][0x300] ;  /* 0x0000c000ff040b82 */ /* 0x000e620000000a00 */
        /* <DEDUP_REMOVED lines=17> */
[----:B------:R-:W-:Y:S05]  /*0dc0*/  @P0 BRA `(.L_x_488) ;  /* 0x0000006800280947 */ /* 0x000fea0003800000 */
[----:B------:R-:W1:Y:S01]  /*0dd0*/  LDC R9, c[0x0][0x278] ;  /* 0x00009e00ff097b82 */ /* 0x000e620000000800 */
[----:B------:R-:W2:Y:S01]  /*0de0*/  S2R R2, SR_CTAID.Z ;  /* 0x0000000000027919 */ /* 0x000ea20000002700 */
[----:B------:R-:W-:Y:S01]  /*0df0*/  ULDC.64 UR10, c[0x0][0x2f0] ;  /* 0x0000bc00000a7ab9 */ /* 0x000fe20000000a00 */
[----:B------:R-:W-:Y:S01]  /*0e00*/  ULDC UR27, c[0x0][0x2c4] ;  /* 0x0000b100001b7ab9 */ /* 0x000fe20000000800 */
[----:B------:R-:W-:Y:S01]  /*0e10*/  UISETP.NE.U32.AND UP1, UPT, UR10, URZ, UPT ;  /* 0x0000003f0a00728c */ /* 0x000fe2000bf25070 */
[----:B------:R-:W3:Y:S01]  /*0e20*/  S2R R10, SR_CTAID.X ;  /* 0x00000000000a7919 */ /* 0x000ee20000002500 */
[----:B------:R-:W-:Y:S01]  /*0e30*/  ULDC.U8 UR7, c[0x0][0x3d8] ;  /* 0x0000f60000077ab9 */ /* 0x000fe20000000000 */
[----:B------:R-:W-:Y:S01]  /*0e40*/  UIADD3 UR10, UR27, 0x3f, URZ ;  /* 0x0000003f1b0a7890 */ /* 0x000fe2000fffe03f */
[----:B------:R-:W3:Y:S01]  /*0e50*/  LDC.64 R6, c[0x0][0x488] ;  /* 0x00012200ff067b82 */ /* 0x000ee20000000a00 */
[----:B------:R-:W-:Y:S02]  /*0e60*/  UISETP.NE.AND UP0, UPT, UR7, URZ, UPT ;  /* 0x0000003f0700728c */ /* 0x000fe4000bf05270 */
[----:B------:R-:W-:Y:S01]  /*0e70*/  USHF.R.S32.HI UR7, URZ, 0x1f, UR10 ;  /* 0x0000001f3f077899 */ /* 0x000fe2000801140a */
[----:B------:R-:W-:Y:S01]  /*0e80*/  ULDC UR28, c[0x0][0x270] ;  /* 0x00009c00001c7ab9 */ /* 0x000fe20000000800 */
[----:B------:R-:W-:-:S02]  /*0e90*/  ULDC UR29, c[0x0][0x2dc] ;  /* 0x0000b700001d7ab9 */ /* 0x000fc40000000800 */
[----:B------:R-:W-:Y:S02]  /*0ea0*/  ULEA.HI UR14, UR7, UR10, URZ, 0x6 ;  /* 0x0000000a070e7291 */ /* 0x000fe4000f8f303f */
[----:B------:R-:W-:Y:S02]  /*0eb0*/  UISETP.NE.AND.EX UP1, UPT, UR11, URZ, UPT, UP1 ;  /* 0x0000003f0b00728c */ /* 0x000fe4000bf25310 */
[----:B------:R-:W-:Y:S02]  /*0ec0*/  ULOP3.LUT UR10, UR14, 0xffffffc0, URZ, 0xc0, !UPT ;  /* 0xffffffc00e0a7892 */ /* 0x000fe4000f8ec03f */
[----:B------:R-:W-:Y:S02]  /*0ed0*/  @UP0 UIMAD UR12, UR52, UR27, URZ ;  /* 0x0000001b340c02a4 */ /* 0x000fe4000f8e023f */
[----:B------:R-:W-:Y:S01]  /*0ee0*/  UIMAD UR22, UR54, UR29, URZ ;  /* 0x0000001d361672a4 */ /* 0x000fe2000f8e023f */
[----:B-1----:R-:W-:Y:S01]  /*0ef0*/  IABS R8, R9 ;  /* 0x0000000900087213 */ /* 0x002fe20000000000 */
[----:B------:R-:W-:Y:S01]  /*0f00*/  @!UP0 UIMAD UR13, UR52, UR28, UR54 ;  /* 0x0000001c340d82a4 */ /* 0x000fe2000f8e0236 */
[----:B------:R-:W-:Y:S01]  /*0f10*/  ISETP.NE.AND P2, PT, R9, RZ, PT ;  /* 0x000000ff0900720c */ /* 0x000fe20003f45270 */
[----:B------:R-:W-:Y:S01]  /*0f20*/  UIMAD.WIDE UR18, UR52, 0x80, URZ ;  /* 0x00000080341278a5 */ /* 0x000fe2000f8e023f */
        /* <DEDUP_REMOVED lines=50> */
.L_x_489:
[----:B------:R-:W-:Y:S01]  /*1250*/  UIMAD UR7, UR52, UR28, UR54 ;  /* 0x0000001c340772a4 */ /* 0x000fe2000f8e0236 */
[----:B------:R-:W-:-:S03]  /*1260*/  ULDC UR16, c[0x0][0x2d4] ;  /* 0x0000b50000107ab9 */ /* 0x000fc60000000800 */
[----:B------:R-:W-:-:S12]  /*1270*/  UIMAD UR23, UR7, UR16, URZ ;  /* 0x00000010071772a4 */ /* 0x000fd8000f8e023f */
.L_x_490:
[----:B------:R-:W2:Y:S01]  /*1280*/  LDL.64 R4, [R1+0x30] ;  /* 0x0000300001047983 */ /* 0x000ea20000100a00 */
[----:B------:R-:W1:Y:S03]  /*1290*/  LDC.64 R16, c[0x0][0x250] ;  /* 0x00009400ff107b82 */ /* 0x000e660000000a00 */
[----:B------:R-:W2:Y:S04]  /*12a0*/  LDL.64 R34, [R1+0x30] ;  /* 0x0000300001227983 */ /* 0x000ea80000100a00 */
[----:B------:R-:W3:Y:S01]  /*12b0*/  LDL R30, [R1+0x24] ;  /* 0x00002400011e7983 */ /* 0x000ee20000100800 */
[----:B------:R-:W4:Y:S01]  /*12c0*/  LDC.64 R6, c[0x0][0x238] ;  /* 0x00008e00ff067b82 */ /* 0x000f220000000a00 */
[----:B------:R-:W-:Y:S01]  /*12d0*/  UIADD3 UR49, UP0, UR6, UR5, URZ ;  /* 0x0000000506317290 */ /* 0x000fe2000ff1e03f */
[----:B------:R-:W4:Y:S02]  /*12e0*/  S2R R31, SR_TID.X ;  /* 0x00000000001f7919 */ /* 0x000f240000002100 */
[----:B------:R-:W-:Y:S01]  /*12f0*/  ULDC.64 UR6, c[0x0][0x268] ;  /* 0x00009a0000067ab9 */ /* 0x000fe20000000a00 */
[----:B------:R-:W-:Y:S01]  /*1300*/  UIADD3.X UR50, UR17, UR15, URZ, UP0, !UPT ;  /* 0x0000000f11327290 */ /* 0x000fe200087fe43f */
[----:B------:R-:W4:Y:S02]  /*1310*/  S2R R32, SR_TID.X ;  /* 0x0000000000207919 */ /* 0x000f240000002100 */
[----:B------:R-:W4:Y:S01]  /*1320*/  LDC.64 R18, c[0x0][0x248] ;  /* 0x00009200ff127b82 */ /* 0x000f220000000a00 */
[----:B------:R-:W-:Y:S01]  /*1330*/  ULDC.64 UR12, c[0x0][0x420] ;  /* 0x00010800000c7ab9 */ /* 0x000fe20000000a00 */
[----:B------:R-:W-:-:S02]  /*1340*/  USHF.R.S32.HI UR30, URZ, 0x1f, UR54 ;  /* 0x0000001f3f1e7899 */ /* 0x000fc40008011436 */
[----:B------:R-:W-:Y:S01]  /*1350*/  ULEA.HI.SX32 UR5, UR14, 0xffffffff, 0x1a ;  /* 0xffffffff0e057891 */ /* 0x000fe2000f8fd23f */
[----:B------:R-:W-:Y:S02]  /*1360*/  ULDC.64 UR18, c[0x0][0x218] ;  /* 0x0000860000127ab9 */ /* 0x000fe40000000a00 */
[----:B------:R-:W-:Y:S01]  /*1370*/  ULDC.64 UR14, c[0x0][0x258] ;  /* 0x00009600000e7ab9 */ /* 0x000fe20000000a00 */
[----:B-1----:R-:W-:Y:S01]  /*1380*/  IMAD R2, R16, UR50, RZ ;  /* 0x0000003210027c24 */ /* 0x002fe2000f8e02ff */
[----:B------:R-:W1:Y:S03]  /*1390*/  LDC.64 R22, c[0x0][0x418] ;  /* 0x00010600ff167b82 */ /* 0x000e660000000a00 */
[----:B------:R-:W-:Y:S02]  /*13a0*/  IMAD R2, R17, UR49, R2 ;  /* 0x0000003111027c24 */ /* 0x000fe4000f8e0202 */
[----:B----4-:R-:W-:-:S03]  /*13b0*/  IMAD R8, R6, UR57, RZ ;  /* 0x0000003906087c24 */ /* 0x010fc6000f8e02ff */
[----:B------:R-:W4:Y:S01]  /*13c0*/  LDC.64 R24, c[0x0][0x230] ;  /* 0x00008c00ff187b82 */ /* 0x000f220000000a00 */
[----:B------:R-:W-:Y:S02]  /*13d0*/  IMAD R7, R7, UR52, R8 ;  /* 0x0000003407077c24 */ /* 0x000fe4000f8e0208 */
[----:B------:R-:W-:Y:S01]  /*13e0*/  IMAD R12, R18, UR50, RZ ;  /* 0x00000032120c7c24 */ /* 0x000fe2000f8e02ff */
[----:B------:R-:W-:-:S04]  /*13f0*/  SHF.R.S32.HI R31, RZ, 0x1f, R31 ;  /* 0x0000001fff1f7819 */ /* 0x000fc8000001141f */
[----:B------:R-:W-:Y:S01]  /*1400*/  LEA.HI R31, R31, R32, RZ, 0x2 ;  /* 0x000000201f1f7211 */ /* 0x000fe200078f10ff */
[----:B-1----:R-:W-:-:S03]  /*1410*/  IMAD R13, R22, UR57, RZ ;  /* 0x00000039160d7c24 */ /* 0x002fc6000f8e02ff */
        /* <DEDUP_REMOVED lines=18> */
[----:B------:R-:W-:Y:S02]  /*1540*/  IMAD.IADD R5, R5, 0x1, R6 ;  /* 0x0000000105057824 */ /* 0x000fe400078e0206 */
[----:B------:R-:W-:Y:S02]  /*1550*/  IMAD R9, R20, UR6, RZ ;  /* 0x0000000614097c24 */ /* 0x000fe4000f8e02ff */
[----:B------:R-:W-:-:S04]  /*1560*/  IMAD.WIDE.U32 R6, R31, R16, R4 ;  /* 0x000000101f067225 */ /* 0x000fc800078e0004 */
[----:B------:R-:W-:-:S04]  /*1570*/  IMAD.WIDE.U32 R10, R2, UR6, R34 ;  /* 0x00000006020a7c25 */ /* 0x000fc8000f8e0022 */
[----:B------:R-:W-:Y:S01]  /*1580*/  IMAD R14, R2, UR7, R9 ;  /* 0x00000007020e7c24 */ /* 0x000fe2000f8e0209 */
[----:B------:R-:W-:Y:S01]  /*1590*/  ULDC.64 UR6, c[0x0][0x220] ;  /* 0x0000880000067ab9 */ /* 0x000fe20000000a00 */
[----:B------:R-:W-:Y:S01]  /*15a0*/  IMAD.IADD R5, R7, 0x1, R8 ;  /* 0x0000000107057824 */ /* 0x000fe200078e0208 */
[----:B------:R-:W-:Y:S01]  /*15b0*/  LEA R4, P0, R6, UR6, 0x1 ;  /* 0x0000000606047c11 */ /* 0x000fe2000f8008ff */
[----:B------:R-:W-:Y:S02]  /*15c0*/  IMAD.IADD R15, R11, 0x1, R14 ;  /* 0x000000010b0f7824 */ /* 0x000fe400078e020e */
[----:B------:R-:W-:Y:S01]  /*15d0*/  IMAD.WIDE.U32 R8, R18, UR49, R34 ;  /* 0x0000003112087c25 */ /* 0x000fe2000f8e0022 */
[----:B------:R-:W-:Y:S01]  /*15e0*/  LEA.HI.X R5, R6, UR7, R5, 0x1, P0 ;  /* 0x0000000706057c11 */ /* 0x000fe200080f0c05 */
[----:B------:R-:W-:Y:S01]  /*15f0*/  ULDC.64 UR6, c[0x0][0x260] ;  /* 0x0000980000067ab9 */ /* 0x000fe20000000a00 */
[----:B------:R-:W-:Y:S01]  /*1600*/  LEA R6, P0, R16, R4, 0x7 ;  /* 0x0000000410067211 */ /* 0x000fe200078038ff */
[----:B------:R-:W-:-:S02]  /*1610*/  IMAD R7, R19, UR49, R12 ;  /* 0x0000003113077c24 */ /* 0x000fc4000f8e020c */
[----:B------:R-:W-:Y:S02]  /*1620*/  IMAD R11, R23, UR52, R13 ;  /* 0x00000034170b7c24 */ /* 0x000fe4000f8e020d */
[----:B------:R-:W-:-:S04]  /*1630*/  IMAD.WIDE.U32 R12, R22, UR52, R34 ;  /* 0x00000034160c7c25 */ /* 0x000fc8000f8e0022 */
[----:B------:R-:W-:Y:S02]  /*1640*/  IMAD.MOV.U32 R14, RZ, RZ, R10 ;  /* 0x000000ffff0e7224 */ /* 0x000fe400078e000a */
[----:B----4-:R-:W-:Y:S02]  /*1650*/  IMAD R10, R24, UR57, RZ ;  /* 0x00000039180a7c24 */ /* 0x010fe4000f8e02ff */
[----:B------:R-:W-:Y:S01]  /*1660*/  IMAD.IADD R9, R9, 0x1, R7 ;  /* 0x0000000109097824 */ /* 0x000fe200078e0207 */
[----:B------:R-:W-:Y:S01]  /*1670*/  LEA.HI.X R7, R16, R5, R17, 0x7, P0 ;  /* 0x0000000510077211 */ /* 0x000fe200000f3c11 */
[----:B------:R-:W-:Y:S02]  /*1680*/  IMAD.IADD R11, R13, 0x1, R11 ;  /* 0x000000010d0b7824 */ /* 0x000fe400078e020b */
[----:B------:R-:W-:Y:S02]  /*1690*/  IMAD R13, R25, UR52, R10 ;  /* 0x00000034190d7c24 */ /* 0x000fe4000f8e020a */
[----:B------:R-:W-:-:S02]  /*16a0*/  IMAD.MOV.U32 R10, RZ, RZ, R12 ;  /* 0x000000ffff0a7224 */ /* 0x000fc400078e000c */
[----:B------:R-:W-:-:S04]  /*16b0*/  IMAD.WIDE.U32 R8, R24, UR52, R8 ;  /* 0x0000003418087c25 */ /* 0x000fc8000f8e0008 */
[----:B------:R-:W-:Y:S02]  /*16c0*/  IMAD R12, R20, UR12, RZ ;  /* 0x0000000c140c7c24 */ /* 0x000fe4000f8e02ff */
[----:B------:R-:W-:Y:S01]  /*16d0*/  IMAD.IADD R9, R9, 0x1, R13 ;  /* 0x0000000109097824 */ /* 0x000fe200078e020d */
[----:B------:R-:W2:Y:S01]  /*16e0*/  LDC.64 R20, c[0x0][0x228] ;  /* 0x00008a00ff147b82 */ /* 0x000ea20000000a00 */
[C---:B------:R-:W-:Y:S02]  /*16f0*/  IMAD R17, R2.reuse, UR13, R12 ;  /* 0x0000000d02117c24 */ /* 0x040fe4000f8e020c */
[----:B------:R-:W-:Y:S01]  /*1700*/  IMAD.WIDE.U32 R12, R2, UR12, R10 ;  /* 0x0000000c020c7c25 */ /* 0x000fe2000f8e000a */
[----:B---3--:R-:W-:-:S03]  /*1710*/  LEA R2, R30, UR4, 0x1 ;  /* 0x000000041e027c11 */ /* 0x008fc6000f8e08ff */
[----:B------:R-:W-:Y:S02]  /*1720*/  IMAD.WIDE.U32 R10, R0, UR6, R8 ;  /* 0x00000006000a7c25 */ /* 0x000fe4000f8e0008 */
[----:B------:R-:W-:Y:S01]  /*1730*/  @!PT LDS RZ, [RZ] ;  /* 0x00000000fffff984 */ /* 0x000fe20000000800 */
[----:B------:R-:W-:Y:S01]  /*1740*/  @!PT LDS RZ, [RZ] ;  /* 0x00000000fffff984 */ /* 0x000fe20000000800 */
[----:B------:R-:W-:Y:S01]  /*1750*/  @!PT LDS RZ, [RZ] ;  /* 0x00000000fffff984 */ /* 0x000fe20000000800 */
[----:B------:R-:W-:Y:S02]  /*1760*/  LDGSTS.E.BYPASS.LTC128B.128 [R2+0xf000], desc[UR8][R4.64] ;  /* 0x0f00000004027fae */ /* 0x000fe4000b901d48 */
[----:B------:R-:W-:Y:S02]  /*1770*/  IMAD.IADD R9, R13, 0x1, R17 ;  /* 0x000000010d097824 */ /* 0x000fe400078e0211 */
[----:B------:R-:W3:Y:S01]  /*1780*/  LDL R17, [R1+0xc] ;  /* 0x00000c0001117983 */ /* 0x000ee20000100800 */
[----:B------:R-:W-:Y:S02]  /*1790*/  IMAD R16, R26, UR6, RZ ;  /* 0x000000061a107c24 */ /* 0x000fe4000f8e02ff */
[----:B------:R-:W-:Y:S01]  /*17a0*/  IMAD.MOV.U32 R8, RZ, RZ, R12 ;  /* 0x000000ffff087224 */ /* 0x000fe200078e000c */
[----:B------:R-:W-:Y:S01]  /*17b0*/  LDGSTS.E.BYPASS.LTC128B.128 [R2+0x11000], desc[UR8][R4.64+0x40] ;  /* 0x1100004004027fae */ /* 0x000fe2000b901d48 */
[----:B------:R-:W-:Y:S01]  /*17c0*/  IMAD R16, R0, UR7, R16 ;  /* 0x0000000700107c24 */ /* 0x000fe2000f8e0210 */
[----:B------:R-:W-:Y:S01]  /*17d0*/  ULDC.64 UR6, c[0x0][0x428] ;  /* 0x00010a0000067ab9 */ /* 0x000fe20000000a00 */
[----:B------:R-:W-:Y:S01]  /*17e0*/  IMAD R0, R27, R18, RZ ;  /* 0x000000121b007224 */ /* 0x000fe200078e02ff */
[----:B------:R4:W-:Y:S01]  /*17f0*/  LDGSTS.E.BYPASS.LTC128B.128 [R2+0x13000], desc[UR8][R4.64+0x80] ;  /* 0x1300008004027fae */ /* 0x0009e2000b901d48 */
[----:B------:R-:W-:-:S02]  /*1800*/  UIMAD UR12, UR30, UR6, URZ ;  /* 0x000000061e0c72a4 */ /* 0x000fc4000f8e023f */
[----:B------:R-:W-:Y:S01]  /*1810*/  IMAD R0, R31, R19, R0 ;  /* 0x000000131f007224 */ /* 0x000fe200078e0200 */
[----:B------:R-:W-:Y:S01]  /*1820*/  LDGSTS.E.BYPASS.LTC128B.128 [R2+0x10000], desc[UR8][R6.64] ;  /* 0x1000000006027fae */ /* 0x000fe2000b901d48 */
[----:B------:R-:W-:Y:S01]  /*1830*/  IMAD.U32 R12, RZ, RZ, UR6 ;  /* 0x00000006ff0c7e24 */ /* 0x000fe2000f8e00ff */
[----:B------:R-:W-:Y:S02]  /*1840*/  UIMAD UR20, UR54, UR7, UR12 ;  /* 0x00000007361472a4 */ /* 0x000fe4000f8e020c */
[----:B------:R-:W-:Y:S01]  /*1850*/  LDGSTS.E.BYPASS.LTC128B.128 [R2+0x12000], desc[UR8][R6.64+0x40] ;  /* 0x1200004006027fae */ /* 0x000fe2000b901d48 */
[----:B------:R-:W-:Y:S01]  /*1860*/  ULEA.HI UR6, UR5, UR5, URZ, 0x1 ;  /* 0x0000000505067291 */ /* 0x000fe2000f8f083f */
[----:B------:R-:W-:Y:S01]  /*1870*/  IMAD.WIDE.U32 R12, R12, UR54, R8 ;  /* 0x000000360c0c7c25 */ /* 0x000fe2000f8e0008 */
[----:B------:R-:W-:Y:S01]  /*1880*/  UIMAD UR7, UR30, UR14, URZ ;  /* 0x0000000e1e0772a4 */ /* 0x000fe2000f8e023f */
[----:B------:R1:W-:Y:S01]  /*1890*/  LDGSTS.E.BYPASS.LTC128B.128 [R2+0x14000], desc[UR8][R6.64+0x80] ;  /* 0x1400008006027fae */ /* 0x0003e2000b901d48 */
[----:B------:R-:W-:Y:S01]  /*18a0*/  ULOP3.LUT UR6, UR6, 0xfffffffe, URZ, 0xc0, !UPT ;  /* 0xfffffffe06067892 */ /* 0x000fe2000f8ec03f */
[----:B----4-:R-:W-:Y:S01]  /*18b0*/  IMAD.IADD R5, R11, 0x1, R16 ;  /* 0x000000010b057824 */ /* 0x010fe200078e0210 */
[----:B------:R-:W-:Y:S01]  /*18c0*/  ULDC.64 UR12, c[0x0][0x3e0] ;  /* 0x0000f800000c7ab9 */ /* 0x000fe20000000a00 */
[----:B------:R-:W-:-:S02]  /*18d0*/  IMAD.MOV.U32 R4, RZ, RZ, R10 ;  /* 0x000000ffff047224 */ /* 0x000fc400078e000a */
[----:B------:R-:W-:Y:S01]  /*18e0*/  IMAD.U32 R8, RZ, RZ, UR14 ;  /* 0x0000000eff087e24 */ /* 0x000fe2000f8e00ff */
[----:B------:R-:W-:Y:S01]  /*18f0*/  UIMAD UR17, UR54, UR15, UR7 ;  /* 0x0000000f361172a4 */ /* 0x000fe2000f8e0207 */
[C---:B--2---:R-:W-:Y:S01]  /*1900*/  IMAD R16, R20.reuse, UR57, RZ ;  /* 0x0000003914107c24 */ /* 0x044fe2000f8e02ff */
[----:B------:R-:W0:Y:S01]  /*1910*/  LDGDEPBAR ;  /* 0x00000000000079af */ /* 0x000e220000000000 */
[----:B------:R-:W-:Y:S01]  /*1920*/  IMAD.WIDE.U32 R10, R20, UR52, R14 ;  /* 0x00000034140a7c25 */ /* 0x000fe2000f8e000e */
[----:B------:R-:W-:Y:S01]  /*1930*/  UIADD3 UR6, UR5, -UR6, URZ ;  /* 0x8000000605067290 */ /* 0x000fe2000fffe03f */
[----:B------:R-:W-:Y:S02]  /*1940*/  ULDC.64 UR14, c[0x0][0x210] ;  /* 0x00008400000e7ab9 */ /* 0x000fe40000000a00 */
[----:B-1----:R-:W-:-:S04]  /*1950*/  IMAD.WIDE.U32 R6, R31, R18, R4 ;  /* 0x000000121f067225 */ /* 0x002fc800078e0004 */
[----:B------:R-:W-:Y:S01]  /*1960*/  IMAD.IADD R0, R7, 0x1, R0 ;  /* 0x0000000107007824 */ /* 0x000fe200078e0200 */
[----:B------:R-:W-:Y:S01]  /*1970*/  LEA R4, P0, R6, UR18, 0x1 ;  /* 0x0000001206047c11 */ /* 0x000fe2000f8008ff */
[----:B------:R-:W-:-:S03]  /*1980*/  IMAD R16, R21, UR52, R16 ;  /* 0x0000003415107c24 */ /* 0x000fc6000f8e0210 */
[----:B------:R-:W-:Y:S01]  /*1990*/  LEA.HI.X R5, R6, UR19, R0, 0x1, P0 ;  /* 0x0000001306057c11 */ /* 0x000fe200080f0c00 */
[----:B------:R-:W-:Y:S01]  /*19a0*/  IMAD.IADD R7, R11, 0x1, R16 ;  /* 0x000000010b077824 */ /* 0x000fe200078e0210 */
[----:B------:R-:W-:Y:S01]  /*19b0*/  UIADD3 UR7, UR10, UR21, URZ ;  /* 0x000000150a077290 */ /* 0x000fe2000fffe03f */
[----:B------:R-:W-:Y:S01]  /*19c0*/  IMAD.MOV.U32 R6, RZ, RZ, R10 ;  /* 0x000000ffff067224 */ /* 0x000fe200078e000a */
[----:B------:R-:W-:-:S03]  /*19d0*/  ULDC.64 UR18, c[0x0][0x2b0] ;  /* 0x0000ac0000127ab9 */ /* 0x000fc60000000a00 */
[----:B------:R-:W-:Y:S01]  /*19e0*/  IMAD.WIDE.U32 R8, R8, UR54, R6 ;  /* 0x0000003608087c25 */ /* 0x000fe2000f8e0006 */
[----:B------:R-:W-:Y:S02]  /*19f0*/  UISETP.NE.AND UP0, UPT, UR6, 0x1, UPT ;  /* 0x000000010600788c */ /* 0x000fe4000bf05270 */
[----:B------:R-:W-:Y:S01]  /*1a00*/  UIMAD.WIDE UR6, UR7, 0x4, UR18 ;  /* 0x00000004070678a5 */ /* 0x000fe2000f8e0212 */
[----:B------:R-:W-:Y:S01]  /*1a10*/  VIADD R9, R9, UR17 ;  /* 0x0000001109097c36 */ /* 0x000fe20008000000 */
[----:B------:R-:W-:Y:S01]  /*1a20*/  LEA R250, P3, R8, UR14, 0x1 ;  /* 0x0000000e08fa7c11 */ /* 0x000fe2000f8608ff */
[----:B------:R-:W-:Y:S01]  /*1a30*/  IMAD.MOV.U32 R10, RZ, RZ, 0x4 ;  /* 0x00000004ff0a7424 */ /* 0x000fe200078e00ff */
[----:B------:R-:W-:Y:S01]  /*1a40*/  LEA R248, P2, R12, UR12, 0x1 ;  /* 0x0000000c0cf87c11 */ /* 0x000fe2000f8408ff */
[----:B------:R-:W-:Y:S01]  /*1a50*/  VIADD R7, R13, UR20 ;  /* 0x000000140d077c36 */ /* 0x000fe20008000000 */
[----:B------:R-:W-:-:S04]  /*1a60*/  LEA.HI.X R251, R8, UR15, R9, 0x1, P3 ;  /* 0x0000000f08fb7c11 */ /* 0x000fc800098f0c09 */
[----:B------:R-:W-:Y:S01]  /*1a70*/  LEA.HI.X R249, R12, UR13, R7, 0x1, P2 ;  /* 0x0000000d0cf97c11 */ /* 0x000fe200090f0c07 */
[----:B------:R-:W-:Y:S01]  /*1a80*/  VIADD R0, R30, 0x1800 ;  /* 0x000018001e007836 */ /* 0x000fe20000000000 */
[----:B------:R-:W-:Y:S02]  /*1a90*/  PLOP3.LUT P0, PT, PT, PT, UP0, 0x80, 0x0 ;  /* 0x000000000000781c */ /* 0x000fe40003f0f008 */
[----:B------:R-:W-:Y:S01]  /*1aa0*/  LEA R6, P1, R18, R4, 0x7 ;  /* 0x0000000412067211 */ /* 0x000fe200078238ff */
[----:B------:R-:W-:Y:S01]  /*1ab0*/  LDGSTS.E.BYPASS.LTC128B.128 [R2+0x6000], desc[UR8][R248.64] ;  /* 0x06000000f8027fae */ /* 0x000fe2000b901d48 */
[----:B------:R-:W-:-:S03]  /*1ac0*/  SEL R0, R0, R30, !P0 ;  /* 0x0000001e00007207 */ /* 0x000fc60004000000 */
[----:B------:R-:W-:Y:S01]  /*1ad0*/  LDGSTS.E.BYPASS.LTC128B.128 [R2+0x7000], desc[UR8][R248.64+0x40] ;  /* 0x07000040f8027fae */ /* 0x000fe2000b901d48 */
[----:B------:R-:W-:-:S03]  /*1ae0*/  LEA R247, R0, UR4, 0x1 ;  /* 0x0000000400f77c11 */ /* 0x000fc6000f8e08ff */
[----:B------:R-:W-:Y:S01]  /*1af0*/  LDGSTS.E.BYPASS.LTC128B.128 [R2+0x8000], desc[UR8][R248.64+0x80] ;  /* 0x08000080f8027fae */ /* 0x000fe2000b901d48 */
[----:B------:R-:W-:-:S03]  /*1b00*/  LEA.HI.X R7, R18, R5, R19, 0x7, P1 ;  /* 0x0000000512077211 */ /* 0x000fc600008f3c13 */
[----:B------:R-:W-:Y:S04]  /*1b10*/  LDGSTS.E.BYPASS.LTC128B.128 [R247], desc[UR8][R250.64] ;  /* 0x00000000faf77fae */ /* 0x000fe8000b901d48 */
[----:B------:R-:W-:Y:S04]  /*1b20*/  LDGSTS.E.BYPASS.LTC128B.128 [R247+0x1000], desc[UR8][R250.64+0x40] ;  /* 0x01000040faf77fae */ /* 0x000fe8000b901d48 */
[----:B------:R-:W-:Y:S04]  /*1b30*/  LDGSTS.E.BYPASS.LTC128B.128 [R247+0x2000], desc[UR8][R250.64+0x80] ;  /* 0x02000080faf77fae */ /* 0x000fe8000b901d48 */
[----:B------:R-:W-:Y:S04]  /*1b40*/  LDGSTS.E.BYPASS.LTC128B.128 [R2+0x9000], desc[UR8][R4.64] ;  /* 0x0900000004027fae */ /* 0x000fe8000b901d48 */
[----:B------:R-:W-:Y:S04]  /*1b50*/  LDGSTS.E.BYPASS.LTC128B.128 [R2+0xb000], desc[UR8][R4.64+0x40] ;  /* 0x0b00004004027fae */ /* 0x000fe8000b901d48 */
[----:B------:R1:W-:Y:S04]  /*1b60*/  LDGSTS.E.BYPASS.LTC128B.128 [R2+0xd000], desc[UR8][R4.64+0x80] ;  /* 0x0d00008004027fae */ /* 0x0003e8000b901d48 */
[----:B------:R-:W-:Y:S04]  /*1b70*/  LDGSTS.E.BYPASS.LTC128B.128 [R2+0xa000], desc[UR8][R6.64] ;  /* 0x0a00000006027fae */ /* 0x000fe8000b901d48 */
[----:B------:R-:W-:Y:S04]  /*1b80*/  LDGSTS.E.BYPASS.LTC128B.128 [R2+0xc000], desc[UR8][R6.64+0x40] ;  /* 0x0c00004006027fae */ /* 0x000fe8000b901d48 */
[----:B------:R2:W-:Y:S01]  /*1b90*/  LDGSTS.E.BYPASS.LTC128B.128 [R2+0xe000], desc[UR8][R6.64+0x80] ;  /* 0x0e00008006027fae */ /* 0x0005e2000b901d48 */
[----:B------:R-:W-:-:S03]  /*1ba0*/  UIMAD UR30, UR28, UR29, URZ ;  /* 0x0000001d1c1e72a4 */ /* 0x000fc6000f8e023f */
[----:B------:R-:W0:Y:S01]  /*1bb0*/  LDGDEPBAR ;  /* 0x00000000000079af */ /* 0x000e220000000000 */
[----:B------:R-:W-:Y:S02]  /*1bc0*/  USHF.R.S32.HI UR12, URZ, 0x1f, UR29 ;  /* 0x0000001f3f0c7899 */ /* 0x000fe4000801141d */
[----:B------:R-:W-:Y:S02]  /*1bd0*/  UIMAD.WIDE UR14, UR52, UR16, UR10 ;  /* 0x00000010340e72a5 */ /* 0x000fe4000f8e020a */
[----:B------:R-:W-:Y:S02]  /*1be0*/  USHF.L.U32 UR11, UR30, 0x6, URZ ;  /* 0x000000061e0b7899 */ /* 0x000fe4000800063f */
[----:B------:R-:W-:Y:S01]  /*1bf0*/  UIMAD UR16, UR12, UR28, URZ ;  /* 0x0000001c0c1072a4 */ /* 0x000fe2000f8e023f */
[----:B-1----:R-:W-:Y:S01]  /*1c00*/  IMAD.U32 R4, RZ, RZ, UR22 ;  /* 0x00000016ff047e24 */ /* 0x002fe2000f8e00ff */
[----:B------:R-:W-:Y:S02]  /*1c10*/  USHF.R.S32.HI UR17, URZ, 0x1f, UR11 ;  /* 0x0000001f3f117899 */ /* 0x000fe4000801140b */
[----:B------:R-:W-:-:S02]  /*1c20*/  UIMAD.WIDE.U32 UR12, UR29, UR28, URZ ;  /* 0x0000001c1d0c72a5 */ /* 0x000fc4000f8e003f */
[----:B------:R-:W-:-:S04]  /*1c30*/  UIMAD UR16, UR31, UR29, UR16 ;  /* 0x0000001d1f1072a4 */ /* 0x000fc8000f8e0210 */
[----:B--2---:R-:W-:Y:S01]  /*1c40*/  IMAD.U32 R6, RZ, RZ, UR12 ;  /* 0x0000000cff067e24 */ /* 0x004fe2000f8e00ff */
[----:B------:R-:W-:-:S04]  /*1c50*/  DEPBAR.LE SB0, 0x1 ;  /* 0x000080400000791a */ /* 0x000fc80000000000 */
[----:B------:R-:W-:Y:S01]  /*1c60*/  IMAD.U32 R7, RZ, RZ, UR13 ;  /* 0x0000000dff077e24 */ /* 0x000fe2000f8e00ff */
        /* <DEDUP_REMOVED lines=42> */
[----:B---3--:R-:W-:-:S05]  /*1f10*/  IMAD.WIDE R8, R17, R10, UR6 ;  /* 0x0000000611087e25 */ /* 0x008fca000f8e020a */
[----:B------:R-:W5:Y:S04]  /*1f20*/  LDG.E R10, desc[UR8][R8.64] ;  /* 0x00000008080a7981 */ /* 0x000f68000c1e1900 */
[----:B------:R-:W5:Y:S04]  /*1f30*/  LDG.E R11, desc[UR8][R8.64+0x20] ;  /* 0x00002008080b7981 */ /* 0x000f68000c1e1900 */
[----:B------:R-:W5:Y:S04]  /*1f40*/  LDG.E R12, desc[UR8][R8.64+0x80] ;  /* 0x00008008080c7981 */ /* 0x000f68000c1e1900 */
[----:B------:R1:W5:Y:S01]  /*1f50*/  LDG.E R9, desc[UR8][R8.64+0xa0] ;  /* 0x0000a00808097981 */ /* 0x000362000c1e1900 */
[----:B------:R-:W-:Y:S06]  /*1f60*/  BAR.SYNC.DEFER_BLOCKING 0x0 ;  /* 0x0000000000007b1d */ /* 0x000fec0000010000 */
[----:B-1----:R-:W1:Y:S01]  /*1f70*/  S2R R8, SR_TID.X ;  /* 0x0000000000087919 */ /* 0x002e620000002100 */
[----:B------:R-:W-:Y:S01]  /*1f80*/  CS2R R44, SRZ ;  /* 0x00000000002c7805 */ /* 0x000fe2000001ff00 */
[----:B------:R2:W3:Y:S01]  /*1f90*/  LDSM.16.M88.4 R172, [R222+0xf000] ;  /* 0x00f00000deac783b */ /* 0x0004e20000000200 */
[----:B------:R-:W-:-:S03]  /*1fa0*/  CS2R R50, SRZ ;  /* 0x0000000000327805 */ /* 0x000fc6000001ff00 */
[----:B------:R2:W4:Y:S01]  /*1fb0*/  LDSM.16.M88.4 R176, [R222+0xf400] ;  /* 0x00f40000deb0783b */ /* 0x0005220000000200 */
[----:B------:R-:W-:-:S03]  /*1fc0*/  CS2R R48, SRZ ;  /* 0x0000000000307805 */ /* 0x000fc6000001ff00 */
[----:B------:R2:W2:Y:S01]  /*1fd0*/  LDSM.16.M88.4 R180, [R223+0xf000] ;  /* 0x00f00000dfb4783b */ /* 0x0004a20000000200 */
        /* <DEDUP_REMOVED lines=8> */
[----:B-1----:R-:W-:-:S03]  /*2060*/  SHF.R.S32.HI R0, RZ, 0x1f, R8 ;  /* 0x0000001fff007819 */ /* 0x002fc60000011408 */
[----:B------:R1:W1:Y:S01]  /*2070*/  LDSM.16.M88.4 R200, [R223+0x11400] ;  /* 0x01140000dfc8783b */ /* 0x0002620000000200 */
[----:B------:R-:W-:-:S03]  /*2080*/  LEA.HI R0, R0, R8, RZ, 0x5 ;  /* 0x0000000800007211 */ /* 0x000fc600078f28ff */
[----:B------:R1:W1:Y:S01]  /*2090*/  LDSM.16.M88.4 R204, [R222+0x13000] ;  /* 0x01300000decc783b */ /* 0x0002620000000200 */
[----:B------:R-:W-:-:S03]  /*20a0*/  LOP3.LUT R2, R0, 0xffffffe0, RZ, 0xc0, !PT ;  /* 0xffffffe000027812 */ /* 0x000fc600078ec0ff */
[----:B------:R1:W1:Y:S01]  /*20b0*/  LDSM.16.M88.4 R208, [R222+0x13400] ;  /* 0x01340000ded0783b */ /* 0x0002620000000200 */
[----:B------:R-:W-:Y:S01]  /*20c0*/  SHF.R.S32.HI R0, RZ, 0x5, R0 ;  /* 0x00000005ff007819 */ /* 0x000fe20000011400 */
[----:B------:R-:W-:Y:S02]  /*20d0*/  IMAD.IADD R8, R8, 0x1, -R2 ;  /* 0x0000000108087824 */ /* 0x000fe400078e0a02 */
[----:B------:R1:W1:Y:S02]  /*20e0*/  LDSM.16.M88.4 R212, [R223+0x13000] ;  /* 0x01300000dfd4783b */ /* 0x0002640000000200 */
[----:B------:R-:W-:Y:S02]  /*20f0*/  IMAD R0, R0, UR30, R8 ;  /* 0x0000001e00007c24 */ /* 0x000fe4000f8e0208 */
[----:B------:R1:W1:Y:S01]  /*2100*/  LDSM.16.M88.4 R216, [R223+0x13400] ;  /* 0x01340000dfd8783b */ /* 0x0002620000000200 */
[----:B------:R-:W-:Y:S02]  /*2110*/  IMAD.U32 R2, RZ, RZ, UR24 ;  /* 0x00000018ff027e24 */ /* 0x000fe4000f8e00ff */
[----:B------:R-:W-:-:S02]  /*2120*/  IADD3 R4, P2, P1, R0, UR11, R4 ;  /* 0x0000000b00047c10 */ /* 0x000fc4000f95e004 */
[----:B------:R-:W-:Y:S01]  /*2130*/  SHF.R.S32.HI R0, RZ, 0x1f, R0 ;  /* 0x0000001fff007819 */ /* 0x000fe20000011400 */
[----:B------:R-:W-:Y:S02]  /*2140*/  UIADD3 UR11, UP0, UR14, UR25, URZ ;  /* 0x000000190e0b7290 */ /* 0x000fe4000ff1e03f */
[----:B------:R-:W-:Y:S01]  /*2150*/  UIADD3 UR14, UR13, UR16, URZ ;  /* 0x000000100d0e7290 */ /* 0x000fe2000fffe03f */
[----:B------:R-:W-:Y:S02]  /*2160*/  IADD3.X R0, R0, UR17, R2, P2, P1 ;  /* 0x0000001100007c10 */ /* 0x000fe400097e2402 */
[----:B------:R-:W-:Y:S01]  /*2170*/  IADD3 R4, P1, R4, R28, RZ ;  /* 0x0000001c04047210 */ /* 0x000fe20007f3e0ff */
[----:B------:R-:W-:Y:S02]  /*2180*/  UIADD3.X UR15, UR15, UR26, URZ, UP0, !UPT ;  /* 0x0000001a0f0f7290 */ /* 0x000fe400087fe43f */
[----:B------:R-:W-:Y:S02]  /*2190*/  UIMAD UR14, UR14, UR11, URZ ;  /* 0x0000000b0e0e72a4 */ /* 0x000fe4000f8e023f */
[----:B------:R-:W-:-:S02]  /*21a0*/  IMAD.X R5, R0, 0x1, R29, P1 ;  /* 0x0000000100057824 */ /* 0x000fc400008e061d */
[----:B------:R-:W-:Y:S01]  /*21b0*/  UIMAD UR14, UR15, UR12, UR14 ;  /* 0x0000000c0f0e72a4 */ /* 0x000fe2000f8e020e */
[----:B------:R-:W-:Y:S02]  /*21c0*/  IMAD.WIDE.U32 R4, R6, UR11, R4 ;  /* 0x0000000b06047c25 */ /* 0x000fe4000f8e0004 */
[----:B------:R-:W-:Y:S01]  /*21d0*/  ULDC.64 UR12, c[0x0][0x400] ;  /* 0x00010000000c7ab9 */ /* 0x000fe20000000a00 */
[----:B------:R-:W-:Y:S02]  /*21e0*/  UISETP.GE.AND UP0, UPT, UR27, 0x1, UPT ;  /* 0x000000011b00788c */ /* 0x000fe4000bf06270 */
[----:B------:R-:W-:Y:S01]  /*21f0*/  VIADD R0, R5, UR14 ;  /* 0x0000000e05007c36 */ /* 0x000fe20008000000 */
[----:B------:R-:W-:Y:S01]  /*2200*/  LEA R232, P1, R4, UR12, 0x2 ;  /* 0x0000000c04e87c11 */ /* 0x000fe2000f8210ff */
[----:B------:R-:W-:-:S03]  /*2210*/  ULDC.64 UR14, c[0x0][0x478] ;  /* 0x00011e00000e7ab9 */ /* 0x000fc60000000a00 */
[----:B------:R-:W-:Y:S02]  /*2220*/  LEA.HI.X R233, R4, UR13, R0, 0x2, P1 ;  /* 0x0000000d04e97c11 */ /* 0x000fe400088f1400 */
[----:B------:R-:W-:Y:S01]  /*2230*/  PLOP3.LUT P1, PT, PT, PT, UP0, 0x80, 0x0 ;  /* 0x000000000000781c */ /* 0x000fe20003f2f008 */
[----:B------:R-:W-:-:S12]  /*2240*/  UIMAD.WIDE UR10, UR10, 0x4, UR14 ;  /* 0x000000040a0a78a5 */ /* 0x000fd8000f8e020e */
[----:B-1234-:R-:W-:Y:S05]  /*2250*/  @!P1 BRA `(.L_x_491) ;  /* 0x0000004000989947 */ /* 0x01efea0003800000 */
[----:B------:R-:W1:Y:S02]  /*2260*/  LDC.64 R4, c[0x0][0x3b8] ;  /* 0x0000ee00ff047b82 */ /* 0x000e640000000a00 */
[----:B-1----:R-:W2:Y:S04]  /*2270*/  LDG.E.64 R6, desc[UR8][R4.64] ;  /* 0x0000000804067981 */ /* 0x002ea8000c1e1b00 */
[----:B------:R-:W3:Y:S01]  /*2280*/  LDG.E.64 R4, desc[UR8][R4.64+0x8] ;  /* 0x0000080804047981 */ /* 0x000ee2000c1e1b00 */
[----:B------:R-:W-:Y:S01]  /*2290*/  UMOV UR12, UR11 ;  /* 0x0000000b000c7c82 */ /* 0x000fe20008000000 */
[----:B------:R-:W-:Y:S01]  /*22a0*/  UIMAD UR11, UR52, UR28, UR54 ;  /* 0x0000001c340b72a4 */ /* 0x000fe2000f8e0236 */
[----:B------:R-:W-:Y:S01]  /*22b0*/  SHF.R.S32.HI R0, RZ, 0x1f, R8 ;  /* 0x0000001fff007819 */ /* 0x000fe20000011408 */
[----:B------:R-:W-:Y:S01]  /*22c0*/  UMOV UR13, UR10 ;  /* 0x0000000a000d7c82 */ /* 0x000fe20008000000 */
[----:B-----5:R-:W-:Y:S01]  /*22d0*/  STL [R1+0x8], R10 ;  /* 0x0000080a01007387 */ /* 0x020fe20000100800 */
[----:B------:R-:W-:Y:S01]  /*22e0*/  USHF.L.U32 UR11, UR11, 0x5, URZ ;  /* 0x000000050b0b7899 */ /* 0x000fe2000800063f */
[----:B------:R-:W-:Y:S01]  /*22f0*/  VIADD R2, R230, 0x1800 ;  /* 0x00001800e6027836 */ /* 0x000fe20000000000 */
[----:B------:R-:W-:Y:S01]  /*2300*/  USHF.L.U32 UR17, UR30, 0x4, URZ ;  /* 0x000000041e117899 */ /* 0x000fe2000800063f */
[----:B------:R-:W-:Y:S01]  /*2310*/  STL [R1+0x4], R11 ;  /* 0x0000040b01007387 */ /* 0x000fe20000100800 */
[----:B------:R-:W-:Y:S01]  /*2320*/  USHF.R.S32.HI UR14, URZ, 0x1f, UR11 ;  /* 0x0000001f3f0e7899 */ /* 0x000fe2000801140b */
[----:B------:R-:W-:Y:S01]  /*2330*/  IMAD.MOV.U32 R252, RZ, RZ, R9 ;  /* 0x000000fffffc7224 */ /* 0x000fe200078e0009 */
[----:B------:R-:W-:Y:S01]  /*2340*/  USHF.L.U32 UR15, UR30, 0x3, URZ ;  /* 0x000000031e0f7899 */ /* 0x000fe2000800063f */
[----:B------:R-:W-:Y:S01]  /*2350*/  STL [R1], R12 ;  /* 0x0000000c01007387 */ /* 0x000fe20000100800 */
[----:B------:R-:W-:Y:S01]  /*2360*/  UIADD3 UR27, UR17, 0x20, URZ ;  /* 0x00000020111b7890 */ /* 0x000fe2000fffe03f */
[----:B------:R-:W-:Y:S01]  /*2370*/  IMAD.MOV.U32 R127, RZ, RZ, RZ ;  /* 0x000000ffff7f7224 */ /* 0x000fe200078e00ff */
[----:B------:R-:W-:Y:S01]  /*2380*/  UIADD3 UR23, UR17, 0x40, URZ ;  /* 0x0000004011177890 */ /* 0x000fe2000fffe03f */
[----:B------:R-:W-:Y:S01]  /*2390*/  SEL R2, R2, R230, !P0 ;  /* 0x000000e602027207 */ /* 0x000fe20004000000 */
[----:B------:R-:W-:-:S02]  /*23a0*/  UIADD3 UR26, UR15, UR27, URZ ;  /* 0x0000001b0f1a7290 */ /* 0x000fc4000fffe03f */
[----:B------:R-:W-:Y:S02]  /*23b0*/  UIADD3 UR22, UR15, UR23, URZ ;  /* 0x000000170f167290 */ /* 0x000fe4000fffe03f */
[----:B------:R-:W-:Y:S02]  /*23c0*/  UIADD3 UR25, UR15, UR26, URZ ;  /* 0x0000001a0f197290 */ /* 0x000fe4000fffe03f */
[----:B------:R-:W-:Y:S02]  /*23d0*/  UIADD3 UR21, UR15, UR22, URZ ;  /* 0x000000160f157290 */ /* 0x000fe4000fffe03f */
[----:B------:R-:W-:Y:S02]  /*23e0*/  UIADD3 UR24, UR15, UR25, URZ ;  /* 0x000000190f187290 */ /* 0x000fe4000fffe03f */
[----:B------:R-:W-:Y:S02]  /*23f0*/  UIADD3 UR20, UR15, UR21, URZ ;  /* 0x000000150f147290 */ /* 0x000fe4000fffe03f */
[----:B------:R-:W-:-:S02]  /*2400*/  UIADD3 UR18, UR15, UR24, URZ ;  /* 0x000000180f127290 */ /* 0x000fc4000fffe03f */
[----:B------:R-:W-:Y:S02]  /*2410*/  UIADD3 UR19, UR15, UR20, URZ ;  /* 0x000000140f137290 */ /* 0x000fe4000fffe03f */
[----:B------:R-:W-:Y:S02]  /*2420*/  UIMAD UR34, UR30, 0x18, URZ ;  /* 0x000000181e2278a4 */ /* 0x000fe4000f8e023f */
[----:B------:R-:W-:Y:S02]  /*2430*/  USHF.L.U32 UR33, UR30, 0x5, URZ ;  /* 0x000000051e217899 */ /* 0x000fe4000800063f */
[----:B------:R-:W-:Y:S02]  /*2440*/  UIMAD UR32, UR30, 0x28, URZ ;  /* 0x000000281e2078a4 */ /* 0x000fe4000f8e023f */
[----:B------:R-:W-:Y:S02]  /*2450*/  UIMAD UR31, UR30, 0x30, URZ ;  /* 0x000000301e1f78a4 */ /* 0x000fe4000f8e023f */
[----:B------:R-:W-:-:S02]  /*2460*/  UIMAD UR30, UR30, 0x38, URZ ;  /* 0x000000381e1e78a4 */ /* 0x000fc4000f8e023f */
[----:B------:R-:W-:Y:S02]  /*2470*/  UIADD3 UR29, UR15, UR19, URZ ;  /* 0x000000130f1d7290 */ /* 0x000fe4000fffe03f */
[----:B------:R-:W-:Y:S01]  /*2480*/  UIADD3 UR28, UR15, UR18, URZ ;  /* 0x000000120f1c7290 */ /* 0x000fe2000fffe03f */
[----:B--2---:R-:W-:Y:S02]  /*2490*/  R2UR UR10, R6 ;  /* 0x00000000060a72ca */ /* 0x004fe400000e0000 */
[----:B------:R-:W-:-:S11]  /*24a0*/  R2UR UR45, R7 ;  /* 0x00000000072d72ca */ /* 0x000fd600000e0000 */
[----:B------:R-:W-:Y:S02]  /*24b0*/  UIADD3 UR43, UR10, -0x4ab325aa, URZ ;  /* 0xb54cda560a2b7890 */ /* 0x000fe4000fffe03f */
[----:B------:R-:W-:Y:S02]  /*24c0*/  UIADD3 UR44, UR45, 0x646e171e, URZ ;  /* 0x646e171e2d2c7890 */ /* 0x000fe4000fffe03f */
[----:B------:R-:W-:Y:S02]  /*24d0*/  UIADD3 UR42, UR45, -0x56f99767, URZ ;  /* 0xa90668992d2a7890 */ /* 0x000fe4000fffe03f */
[----:B------:R-:W-:Y:S02]  /*24e0*/  UIADD3 UR41, UR10, 0x1715609d, URZ ;  /* 0x1715609d0a297890 */ /* 0x000fe4000fffe03f */
[----:B------:R-:W-:Y:S02]  /*24f0*/  UIADD3 UR40, UR45, -0x126145ec, URZ ;  /* 0xed9eba142d287890 */ /* 0x000fe4000fffe03f */
[----:B------:R-:W-:Y:S01]  /*2500*/  UIADD3 UR39, UR10, 0x78dde6e4, URZ ;  /* 0x78dde6e40a277890 */ /* 0x000fe2000fffe03f */
[----:B---3--:R-:W-:Y:S01]  /*2510*/  IADD3 R8, P2, P1, R4, UR11, R8 ;  /* 0x0000000b04087c10 */ /* 0x008fe2000f95e008 */
[----:B------:R-:W-:-:S02]  /*2520*/  UIADD3 UR38, UR45, 0x32370b8f, URZ ;  /* 0x32370b8f2d267890 */ /* 0x000fc4000fffe03f */
[----:B------:R-:W-:Y:S01]  /*2530*/  UIADD3 UR37, UR10, -0x255992d5, URZ ;  /* 0xdaa66d2b0a257890 */ /* 0x000fe2000fffe03f */
[----:B------:R-:W-:Y:S01]  /*2540*/  IADD3.X R4, R5, UR14, R0, P2, P1 ;  /* 0x0000000e05047c10 */ /* 0x000fe200097e2400 */
[----:B------:R-:W-:Y:S01]  /*2550*/  VIADD R0, R229, 0x1800 ;  /* 0x00001800e5007836 */ /* 0x000fe20000000000 */
[----:B------:R-:W-:Y:S02]  /*2560*/  UIADD3 UR36, UR45, 0x76cf5d0a, URZ ;  /* 0x76cf5d0a2d247890 */ /* 0x000fe4000fffe03f */
[----:B------:R-:W-:Y:S01]  /*2570*/  LOP3.LUT R4, R4, UR10, RZ, 0x3c, !PT ;  /* 0x0000000a04047c12 */ /* 0x000fe2000f8e3cff */
[----:B------:R-:W-:Y:S01]  /*2580*/  UIADD3 UR47, UR10, 0x3c6ef372, URZ ;  /* 0x3c6ef3720a2f7890 */ /* 0x000fe2000fffe03f */
[----:B------:R-:W-:Y:S01]  /*2590*/  SEL R0, R0, R229, !P0 ;  /* 0x000000e500007207 */ /* 0x000fe20004000000 */
[----:B------:R-:W-:Y:S02]  /*25a0*/  UIADD3 UR46, UR45, -0x4498517b, URZ ;  /* 0xbb67ae852d2e7890 */ /* 0x000fe4000fffe03f */
[----:B------:R1:W-:Y:S01]  /*25b0*/  STL [R1+0x18], R4 ;  /* 0x0000180401007387 */ /* 0x0003e20000100800 */
[----:B------:R-:W-:Y:S01]  /*25c0*/  UIADD3 UR35, UR10, -0x61c88647, URZ ;  /* 0x9e3779b90a237890 */ /* 0x000fe2000fffe03f */
[----:B-1----:R-:W-:Y:S01]  /*25d0*/  IMAD.WIDE.U32 R4, R8, -0x2daee0ad, RZ ;  /* 0xd2511f5308047825 */ /* 0x002fe200078e00ff */
[----:B------:R-:W-:Y:S01]  /*25e0*/  LEA R220, R0, UR4, 0x1 ;  /* 0x0000000400dc7c11 */ /* 0x000fe2000f8e08ff */
[----:B------:R-:W-:Y:S01]  /*25f0*/  ULDC UR51, c[0x0][0x270] ;  /* 0x00009c0000337ab9 */ /* 0x000fe20000000800 */
[----:B------:R-:W-:Y:S01]  /*2600*/  LEA R221, R2, UR4, 0x1 ;  /* 0x0000000402dd7c11 */ /* 0x000fe2000f8e08ff */
[----:B------:R-:W-:Y:S01]  /*2610*/  ULDC.U8 UR11, c[0x0][0x388] ;  /* 0x0000e200000b7ab9 */ /* 0x000fe20000000000 */
[----:B------:R1:W-:Y:S01]  /*2620*/  STL.64 [R1+0x10], R4 ;  /* 0x0000100401007387 */ /* 0x0003e20000100a00 */
[----:B------:R-:W-:-:S05]  /*2630*/  ULDC UR10, c[0x0][0x2ec] ;  /* 0x0000bb00000a7ab9 */ /* 0x000fca0000000800 */
.L_x_494:
[----:B------:R-:W0:Y:S01]  /*2640*/  LDGDEPBAR ;  /* 0x00000000000079af */ /* 0x000e220000000000 */
[----:B------:R-:W-:Y:S01]  /*2650*/  IMAD.IADD R0, R228, 0x1, R221 ;  /* 0x00000001e4007824 */ /* 0x000fe200078e02dd */
[----:B------:R-:W-:Y:S01]  /*2660*/  UISETP.GE.AND UP1, UPT, UR5, 0x1, UPT ;  /* 0x000000010500788c */ /* 0x000fe2000bf26270 */
[----:B------:R-:W-:Y:S05]  /*2670*/  IMAD.U32 R2, RZ, RZ, UR48 ;  /* 0x00000030ff027e24 */ /* 0x000fea000f8e00ff */
[----:B------:R-:W2:Y:S04]  /*2680*/  LDL R237, [R1+0x8] ;  /* 0x0000080001ed7983 */ /* 0x000ea80000100800 */
[----:B------:R-:W3:Y:S04]  /*2690*/  LDL R238, [R1+0x28] ;  /* 0x0000280001ee7983 */ /* 0x000ee80000100800 */
[----:B------:R-:W4:Y:S06]  /*26a0*/  LDL.64 R234, [R1+0x10] ;  /* 0x0000100001ea7983 */ /* 0x000f2c0000100a00 */
[----:B------:R-:W3:Y:S04]  /*26b0*/  LDL R231, [R1+0x4] ;  /* 0x0000040001e77983 */ /* 0x000ee80000100800 */
[----:B------:R-:W3:Y:S01]  /*26c0*/  LDL R236, [R1+0x18] ;  /* 0x0000180001ec7983 */ /* 0x000ee20000100800 */
[----:B------:R-:W1:Y:S01]  /*26d0*/  S2R R239, SR_TID.X ;  /* 0x0000000000ef7919 */ /* 0x000e620000002100 */
[----:B------:R-:W1:Y:S01]  /*26e0*/  S2R R240, SR_TID.X ;  /* 0x0000000000f07919 */ /* 0x000e620000002100 */
[----:B------:R-:W-:Y:S04]  /*26f0*/  DEPBAR.LE SB0, 0x0 ;  /* 0x000080000000791a */ /* 0x000fe80000000000 */
[----:B------:R-:W-:Y:S01]  /*2700*/  BAR.SYNC.DEFER_BLOCKING 0x0 ;  /* 0x0000000000007b1d */ /* 0x000fe20000010000 */
[----:B-1----:R-:W-:Y:S05]  /*2710*/  SHF.R.S32.HI R239, RZ, 0x1f, R239 ;  /* 0x0000001fffef7819 */ /* 0x002fea00000114ef */
[----:B------:R-:W-:Y:S01]  /*2720*/  LDSM.16.M88.4 R32, [R221] ;  /* 0x00000000dd20783b */ /* 0x000fe20000000200 */
[----:B------:R-:W-:Y:S04]  /*2730*/  LEA.HI R239, R239, R240, RZ, 0x6 ;  /* 0x000000f0efef7211 */ /* 0x000fe800078f30ff */
[----:B------:R-:W-:Y:S03]  /*2740*/  SHF.R.S32.HI R239, RZ, 0x6, R239 ;  /* 0x00000006ffef7819 */ /* 0x000fe600000114ef */
[----:B------:R-:W1:Y:S02]  /*2750*/  LDSM.16.M88.4 R16, [R222+0x9000] ;  /* 0x00900000de10783b */ /* 0x000e640000000200 */
[----:B------:R-:W-:Y:S06]  /*2760*/  IMAD R2, R2, 0x4, R239 ;  /* 0x0000000402027824 */ /* 0x000fec00078e02ef */
[----:B------:R-:W1:Y:S01]  /*2770*/  LDSM.16.M88.4 R28, [R221+0x800] ;  /* 0x00080000dd1c783b */ /* 0x000e620000000200 */
[----:B------:R-:W-:Y:S07]  /*2780*/  LOP3.LUT R2, R2, UR45, RZ, 0x3c, !PT ;  /* 0x0000002d02027c12 */ /* 0x000fee000f8e3cff */
        /* <DEDUP_REMOVED lines=39> */
[----:B------:R-:W2:Y:S05]  /*2a00*/  LDSM.16.M88.4 R132, [R221+0x2800] ;  /* 0x00280000dd84783b */ /* 0x000eaa0000000200 */
[----:B------:R-:W-:Y:S03]  /*2a10*/  HMMA.16816.F32.BF16 R32, R152, R162, R32 ;  /* 0x000000a29820723c */ /* 0x000fe60000041820 */
[----:B------:R-:W3:Y:S03]  /*2a20*/  LDSM.16.M88.4 R152, [R222+0xd400] ;  /* 0x00d40000de98783b */ /* 0x000ee60000000200 */
[-C--:B-1----:R-:W-:Y:S05]  /*2a30*/  HMMA.16816.F32.BF16 R4, R164, R168.reuse, R4 ;  /* 0x000000a8a404723c */ /* 0x082fea0000041804 */
[----:B------:R-:W1:Y:S01]  /*2a40*/  LDSM.16.M88.4 R160, [R223+0xd000] ;  /* 0x00d00000dfa0783b */ /* 0x000e620000000200 */
[C---:B------:R-:W-:Y:S06]  /*2a50*/  HMMA.16816.F32.BF16 R8, R136.reuse, R168, R8 ;  /* 0x000000a88808723c */ /* 0x040fec0000041808 */
[-C--:B------:R-:W-:Y:S06]  /*2a60*/  HMMA.16816.F32.BF16 R12, R136, R170.reuse, R12 ;  /* 0x000000aa880c723c */ /* 0x080fec000004180c */
[C---:B------:R-:W-:Y:S06]  /*2a70*/  HMMA.16816.F32.BF16 R16, R164.reuse, R170, R16 ;  /* 0x000000aaa410723c */ /* 0x040fec0000041810 */
[-C--:B------:R-:W-:Y:S06]  /*2a80*/  HMMA.16816.F32.BF16 R20, R164, R140.reuse, R20 ;  /* 0x0000008ca414723c */ /* 0x080fec0000041814 */
[C---:B------:R-:W-:Y:S06]  /*2a90*/  HMMA.16816.F32.BF16 R24, R136.reuse, R140, R24 ;  /* 0x0000008c8818723c */ /* 0x040fec0000041818 */
[-C--:B------:R-:W-:Y:S01]  /*2aa0*/  HMMA.16816.F32.BF16 R28, R136, R142.reuse, R28 ;  /* 0x0000008e881c723c */ /* 0x080fe2000004181c */
[----:B------:R1:W3:Y:S05]  /*2ab0*/  LDSM.16.M88.4 R136, [R0+0x2800] ;  /* 0x002800000088783b */ /* 0x0002ea0000000200 */
[----:B------:R-:W-:Y:S06]  /*2ac0*/  HMMA.16816.F32.BF16 R32, R164, R142, R32 ;  /* 0x0000008ea420723c */ /* 0x000fec0000041820 */
[-C--:B------:R-:W-:Y:S05]  /*2ad0*/  HMMA.16816.F32.BF16 R4, R144, R148.reuse, R4 ;  /* 0x000000949004723c */ /* 0x080fea0000041804 */
[----:B--2---:R-:W-:Y:S01]  /*2ae0*/  FSETP.NEU.FTZ.AND P0, PT, R237, -INF , PT ;  /* 0xff800000ed00780b */ /* 0x004fe20003f1d000 */
[C---:B------:R-:W-:Y:S01]  /*2af0*/  HMMA.16816.F32.BF16 R8, R132.reuse, R148, R8 ;  /* 0x000000948408723c */ /* 0x040fe20000041808 */
[----:B------:R-:W2:Y:S04]  /*2b00*/  LDL R148, [R1] ;  /* 0x0000000001947983 */ /* 0x000ea80000100800 */
[----:B----4-:R-:W-:Y:S01]  /*2b10*/  LOP3.LUT R2, R235, R2, RZ, 0x3c, !PT ;  /* 0x00000002eb027212 */ /* 0x010fe200078e3cff */
[-C--:B------:R-:W-:Y:S01]  /*2b20*/  HMMA.16816.F32.BF16 R12, R132, R150.reuse, R12 ;  /* 0x00000096840c723c */ /* 0x080fe2000004180c */
[----:B-1----:R-:W-:Y:S04]  /*2b30*/  IMAD.U32 R0, RZ, RZ, UR5 ;  /* 0x00000005ff007e24 */ /* 0x002fe8000f8e00ff */
[----:B---3--:R-:W-:Y:S01]  /*2b40*/  IMAD R0, R0, 0x4, R238 ;  /* 0x0000000400007824 */ /* 0x008fe200078e02ee */
[C---:B------:R-:W-:Y:S05]  /*2b50*/  HMMA.16816.F32.BF16 R16, R144.reuse, R150, R16 ;  /* 0x000000969010723c */ /* 0x040fea0000041810 */
[C---:B------:R-:W-:Y:S01]  /*2b60*/  IMAD.WIDE.U32 R142, R0.reuse, -0x326172a9, RZ ;  /* 0xcd9e8d57008e7825 */ /* 0x040fe200078e00ff */
[-C--:B------:R-:W-:Y:S05]  /*2b70*/  HMMA.16816.F32.BF16 R20, R144, R152.reuse, R20 ;  /* 0x000000989014723c */ /* 0x080fea0000041814 */
[----:B------:R-:W-:Y:S01]  /*2b80*/  VIADD R140, R0, 0x2 ;  /* 0x00000002008c7836 */ /* 0x000fe20000000000 */
[C---:B------:R-:W-:Y:S05]  /*2b90*/  HMMA.16816.F32.BF16 R24, R132.reuse, R152, R24 ;  /* 0x000000988418723c */ /* 0x040fea0000041818 */
[----:B------:R-:W-:Y:S01]  /*2ba0*/  IMAD.WIDE.U32 R140, R140, -0x326172a9, RZ ;  /* 0xcd9e8d578c8c7825 */ /* 0x000fe200078e00ff */
[-C--:B------:R-:W-:Y:S05]  /*2bb0*/  HMMA.16816.F32.BF16 R28, R132, R154.reuse, R28 ;  /* 0x0000009a841c723c */ /* 0x080fea000004181c */
[-C--:B------:R-:W-:Y:S01]  /*2bc0*/  LOP3.LUT R0, R143, R236.reuse, RZ, 0x3c, !PT ;  /* 0x000000ec8f007212 */ /* 0x080fe200078e3cff */
        /* <DEDUP_REMOVED lines=9> */
[----:B------:R-:W-:Y:S01]  /*2c60*/  IMAD.WIDE.U32 R134, R2, -0x326172a9, RZ ;  /* 0xcd9e8d5702867825 */ /* 0x000fe200078e00ff */
[----:B------:R-:W-:Y:S01]  /*2c70*/  LOP3.LUT R145, R141, R236, RZ, 0x3c, !PT ;  /* 0x000000ec8d917212 */ /* 0x000fe200078e3cff */
[C---:B------:R-:W-:Y:S04]  /*2c80*/  HMMA.16816.F32.BF16 R16, R156.reuse, R162, R16 ;  /* 0x000000a29c10723c */ /* 0x040fe80000041810 */
[C---:B------:R-:W-:Y:S01]  /*2c90*/  LOP3.LUT R146, R135.reuse, UR35, R140, 0x96, !PT ;  /* 0x0000002387927c12 */ /* 0x040fe2000f8e968c */
[--C-:B------:R-:W-:Y:S01]  /*2ca0*/  FFMA.FTZ R4, R4, UR10, -R133.reuse ;  /* 0x0000000a04047c23 */ /* 0x100fe20008010885 */
[----:B------:R-:W-:Y:S01]  /*2cb0*/  LOP3.LUT R142, R135, UR35, R142, 0x96, !PT ;  /* 0x00000023878e7c12 */ /* 0x000fe2000f8e968e */
[--C-:B------:R-:W-:Y:S01]  /*2cc0*/  FFMA.FTZ R5, R5, UR10, -R133.reuse ;  /* 0x0000000a05057c23 */ /* 0x100fe20008010885 */
[----:B------:R-:W-:Y:S01]  /*2cd0*/  LOP3.LUT R147, R234, UR46, RZ, 0x3c, !PT ;  /* 0x0000002eea937c12 */ /* 0x000fe2000f8e3cff */
[----:B------:R-:W-:Y:S02]  /*2ce0*/  MUFU.EX2 R170, R4 ;  /* 0x0000000400aa7308 */ /* 0x000fe40000000800 */
[----:B------:R-:W-:Y:S01]  /*2cf0*/  IMAD.WIDE.U32 R140, R0, -0x2daee0ad, RZ ;  /* 0xd2511f53008c7825 */ /* 0x000fe200078e00ff */
[----:B------:R-:W-:Y:S03]  /*2d00*/  LOP3.LUT R0, R134, UR47, RZ, 0x3c, !PT ;  /* 0x0000002f86007c12 */ /* 0x000fe6000f8e3cff */
[--C-:B------:R-:W-:Y:S01]  /*2d10*/  FFMA.FTZ R6, R6, UR10, -R132.reuse ;  /* 0x0000000a06067c23 */ /* 0x100fe20008010884 */
[----:B------:R-:W-:Y:S01]  /*2d20*/  IMAD.WIDE.U32 R142, R142, -0x2daee0ad, RZ ;  /* 0xd2511f538e8e7825 */ /* 0x000fe200078e00ff */
[----:B------:R-:W-:Y:S02]  /*2d30*/  LOP3.LUT R135, R147, R141, RZ, 0x3c, !PT ;  /* 0x0000008d93877212 */ /* 0x000fe400078e3cff */
[----:B------:R1:W-:Y:S01]  /*2d40*/  MUFU.EX2 R171, R5 ;  /* 0x0000000500ab7308 */ /* 0x0003e20000000800 */
[----:B------:R-:W-:Y:S01]  /*2d50*/  FFMA.FTZ R7, R7, UR10, -R132 ;  /* 0x0000000a07077c23 */ /* 0x000fe20008010884 */
[----:B------:R-:W-:Y:S01]  /*2d60*/  LOP3.LUT R144, R143, UR36, R140, 0x96, !PT ;  /* 0x000000248f907c12 */ /* 0x000fe2000f8e968c */
[----:B------:R-:W-:Y:S04]  /*2d70*/  IMAD.WIDE.U32 R134, R135, -0x326172a9, RZ ;  /* 0xcd9e8d5787867825 */ /* 0x000fe800078e00ff */
[--C-:B------:R-:W-:Y:S03]  /*2d80*/  FFMA.FTZ R16, R16, UR10, -R133.reuse ;  /* 0x0000000a10107c23 */ /* 0x100fe60008010885 */
[----:B------:R3:W-:Y:S01]  /*2d90*/  MUFU.EX2 R236, R6 ;  /* 0x0000000600ec7308 */ /* 0x0007e20000000800 */
[----:B------:R-:W-:Y:S04]  /*2da0*/  IMAD.WIDE.U32 R140, R146, -0x2daee0ad, RZ ;  /* 0xd2511f53928c7825 */ /* 0x000fe800078e00ff */
[--C-:B------:R-:W-:Y:S01]  /*2db0*/  FFMA.FTZ R17, R17, UR10, -R133.reuse ;  /* 0x0000000a11117c23 */ /* 0x100fe20008010885 */
[--C-:B------:R-:W-:Y:S01]  /*2dc0*/  FFMA.FTZ R18, R18, UR10, -R132.reuse ;  /* 0x0000000a12127c23 */ /* 0x100fe20008010884 */
[----:B------:R-:W-:Y:S03]  /*2dd0*/  FFMA.FTZ R19, R19, UR10, -R132 ;  /* 0x0000000a13137c23 */ /* 0x000fe60008010884 */
[----:B------:R4:W-:Y:S01]  /*2de0*/  MUFU.EX2 R235, R7 ;  /* 0x0000000700eb7308 */ /* 0x0009e20000000800 */
[----:B-1----:R-:W-:Y:S04]  /*2df0*/  IMAD.WIDE.U32 R4, R145, -0x2daee0ad, RZ ;  /* 0xd2511f5391047825 */ /* 0x002fe800078e00ff */
[----:B------:R-:W-:Y:S01]  /*2e00*/  IMAD.WIDE.U32 R144, R144, -0x326172a9, RZ ;  /* 0xcd9e8d5790907825 */ /* 0x000fe200078e00ff */
[----:B------:R-:W-:Y:S04]  /*2e10*/  LOP3.LUT R5, R147, R5, RZ, 0x3c, !PT ;  /* 0x0000000593057212 */ /* 0x000fe800078e3cff */
[----:B------:R-:W1:Y:S10]  /*2e20*/  MUFU.EX2 R167, R16 ;  /* 0x0000001000a77308 */ /* 0x000e740000000800 */
[----:B------:R-:W-:Y:S10]  /*2e30*/  MUFU.EX2 R164, R17 ;  /* 0x0000001100a47308 */ /* 0x000ff40000000800 */
[----:B------:R-:W-:Y:S10]  /*2e40*/  MUFU.EX2 R166, R18 ;  /* 0x0000001200a67308 */ /* 0x000ff40000000800 */
[----:B------:R-:W1:Y:S01]  /*2e50*/  MUFU.EX2 R165, R19 ;  /* 0x0000001300a57308 */ /* 0x000e620000000800 */
[C---:B--2---:R-:W-:Y:S01]  /*2e60*/  FMUL.FTZ R2, R148.reuse, 1.4426950216293334961 ;  /* 0x3fb8aa3b94027820 */ /* 0x044fe20000410000 */
[----:B------:R-:W-:Y:S02]  /*2e70*/  FSETP.NEU.FTZ.AND P0, PT, R148, -INF , PT ;  /* 0xff8000009400780b */ /* 0x000fe40003f1d000 */
[----:B------:R-:W-:Y:S02]  /*2e80*/  LOP3.LUT R148, R0, R135, RZ, 0x3c, !PT ;  /* 0x0000008700947212 */ /* 0x000fe400078e3cff */
[----:B------:R-:W-:Y:S01]  /*2e90*/  LOP3.LUT R135, R141, UR36, R4, 0x96, !PT ;  /* 0x000000248d877c12 */ /* 0x000fe2000f8e9604 */
[----:B------:R-:W-:Y:S01]  /*2ea0*/  IMAD.WIDE.U32 R4, R5, -0x326172a9, RZ ;  /* 0xcd9e8d5705047825 */ /* 0x000fe200078e00ff */
[----:B------:R-:W-:Y:S02]  /*2eb0*/  FSEL R2, R2, RZ, P0 ;  /* 0x000000ff02027208 */ /* 0x000fe40000000000 */
[----:B-----5:R-:W-:Y:S01]  /*2ec0*/  FSETP.NEU.FTZ.AND P0, PT, R252, -INF , PT ;  /* 0xff800000fc00780b */ /* 0x020fe20003f1d000 */
[----:B------:R-:W-:Y:S01]  /*2ed0*/  IMAD.WIDE.U32 R148, R148, -0x2daee0ad, RZ ;  /* 0xd2511f5394947825 */ /* 0x000fe200078e00ff */
[----:B---3--:R-:W-:Y:S03]  /*2ee0*/  LOP3.LUT R6, R0, R5, RZ, 0x3c, !PT ;  /* 0x0000000500067212 */ /* 0x008fe600078e3cff */
[----:B------:R-:W-:Y:S01]  /*2ef0*/  FFMA.FTZ R8, R8, UR10, -R2 ;  /* 0x0000000a08087c23 */ /* 0x000fe20008010802 */
[----:B------:R-:W-:Y:S01]  /*2f00*/  FMUL.FTZ R0, R252, 1.4426950216293334961 ;  /* 0x3fb8aa3bfc007820 */ /* 0x000fe20000410000 */
[----:B------:R-:W-:Y:S01]  /*2f10*/  LOP3.LUT R146, R149, UR38, R142, 0x96, !PT ;  /* 0x0000002695927c12 */ /* 0x000fe2000f8e968e */
[----:B------:R-:W-:Y:S01]  /*2f20*/  FFMA.FTZ R9, R9, UR10, -R2 ;  /* 0x0000000a09097c23 */ /* 0x000fe20008010802 */
[----:B------:R2:W-:Y:S01]  /*2f30*/  MUFU.EX2 R239, R8 ;  /* 0x0000000800ef7308 */ /* 0x0005e20000000800 */
[----:B------:R-:W-:Y:S01]  /*2f40*/  LOP3.LUT R141, R145, UR37, R134, 0x96, !PT ;  /* 0x00000025918d7c12 */ /* 0x000fe2000f8e9686 */
[----:B----4-:R-:W-:Y:S01]  /*2f50*/  IMAD.WIDE.U32 R6, R6, -0x2daee0ad, RZ ;  /* 0xd2511f5306067825 */ /* 0x010fe200078e00ff */
[----:B------:R-:W-:Y:S03]  /*2f60*/  FSEL R0, R0, RZ, P0 ;  /* 0x000000ff00007208 */ /* 0x000fe60000000000 */
[----:B------:R-:W-:Y:S01]  /*2f70*/  FFMA.FTZ R12, R12, UR10, -R2 ;  /* 0x0000000a0c0c7c23 */ /* 0x000fe20008010802 */
[----:B------:R-:W-:Y:S01]  /*2f80*/  IMAD.WIDE.U32 R134, R135, -0x326172a9, RZ ;  /* 0xcd9e8d5787867825 */ /* 0x000fe200078e00ff */
[----:B------:R-:W-:Y:S02]  /*2f90*/  LOP3.LUT R140, R7, UR38, R140, 0x96, !PT ;  /* 0x00000026078c7c12 */ /* 0x000fe4000f8e968c */
[----:B------:R3:W4:Y:S01]  /*2fa0*/  MUFU.EX2 R237, R9 ;  /* 0x0000000900ed7308 */ /* 0x0007220000000800 */
[----:B------:R-:W-:Y:S01]  /*2fb0*/  FFMA.FTZ R10, R10, UR10, -R0 ;  /* 0x0000000a0a0a7c23 */ /* 0x000fe20008010800 */
[----:B------:R-:W-:Y:S01]  /*2fc0*/  IMAD.WIDE.U32 R146, R146, -0x326172a9, RZ ;  /* 0xcd9e8d5792927825 */ /* 0x000fe200078e00ff */
[----:B------:R-:W-:Y:S03]  /*2fd0*/  LOP3.LUT R142, R135, UR37, R4, 0x96, !PT ;  /* 0x00000025878e7c12 */ /* 0x000fe6000f8e9604 */
[----:B------:R-:W-:Y:S01]  /*2fe0*/  FFMA.FTZ R11, R11, UR10, -R0 ;  /* 0x0000000a0b0b7c23 */ /* 0x000fe20008010800 */
[----:B------:R-:W-:Y:S01]  /*2ff0*/  IMAD.WIDE.U32 R4, R141, -0x2daee0ad, RZ ;  /* 0xd2511f538d047825 */ /* 0x000fe200078e00ff */
[----:B------:R-:W-:Y:S02]  /*3000*/  LOP3.LUT R150, R147, UR39, R144, 0x96, !PT ;  /* 0x0000002793967c12 */ /* 0x000fe4000f8e9690 */
[----:B------:R1:W-:Y:S01]  /*3010*/  MUFU.EX2 R240, R10 ;  /* 0x0000000a00f07308 */ /* 0x0003e20000000800 */
[----:B------:R-:W-:Y:S01]  /*3020*/  FFMA.FTZ R13, R13, UR10, -R2 ;  /* 0x0000000a0d0d7c23 */ /* 0x000fe20008010802 */
[----:B------:R-:W-:Y:S01]  /*3030*/  IMAD.WIDE.U32 R142, R142, -0x2daee0ad, RZ ;  /* 0xd2511f538e8e7825 */ /* 0x000fe200078e00ff */
[----:B--2---:R-:W-:Y:S03]  /*3040*/  LOP3.LUT R8, R5, UR40, R148, 0x96, !PT ;  /* 0x0000002805087c12 */ /* 0x004fe6000f8e9694 */
[----:B------:R-:W-:Y:S01]  /*3050*/  FFMA.FTZ R15, R15, UR10, -R0 ;  /* 0x0000000a0f0f7c23 */ /* 0x000fe20008010800 */
[----:B------:R-:W-:Y:S01]  /*3060*/  IMAD.WIDE.U32 R140, R140, -0x326172a9, RZ ;  /* 0xcd9e8d578c8c7825 */ /* 0x000fe200078e00ff */
[----:B------:R-:W-:Y:S02]  /*3070*/  LOP3.LUT R148, R143, UR40, R6, 0x96, !PT ;  /* 0x000000288f947c12 */ /* 0x000fe4000f8e9606 */
[----:B------:R-:W-:Y:S01]  /*3080*/  MUFU.EX2 R169, R12 ;  /* 0x0000000c00a97308 */ /* 0x000fe20000000800 */
[----:B------:R-:W-:Y:S01]  /*3090*/  IMAD.WIDE.U32 R150, R150, -0x2daee0ad, RZ ;  /* 0xd2511f5396967825 */ /* 0x000fe200078e00ff */
[----:B------:R-:W-:Y:S03]  /*30a0*/  LOP3.LUT R144, R141, UR39, R134, 0x96, !PT ;  /* 0x000000278d907c12 */ /* 0x000fe6000f8e9686 */
[----:B------:R-:W-:Y:S01]  /*30b0*/  IMAD.WIDE.U32 R148, R148, -0x326172a9, RZ ;  /* 0xcd9e8d5794947825 */ /* 0x000fe200078e00ff */
[----:B------:R-:W-:Y:S04]  /*30c0*/  LOP3.LUT R134, R151, UR42, R4, 0x96, !PT ;  /* 0x0000002a97867c12 */ /* 0x000fe8000f8e9604 */
[----:B------:R2:W4:Y:S01]  /*30d0*/  MUFU.EX2 R238, R11 ;  /* 0x0000000b00ee7308 */ /* 0x0005220000000800 */
[----:B------:R-:W4:Y:S01]  /*30e0*/  LDSM.16.M88.4 R4, [R223+0xd400] ;  /* 0x00d40000df04783b */ /* 0x000f220000000200 */
[----:B---3--:R-:W-:Y:S01]  /*30f0*/  IMAD.WIDE.U32 R8, R8, -0x326172a9, RZ ;  /* 0xcd9e8d5708087825 */ /* 0x008fe200078e00ff */
[----:B-1----:R-:W-:Y:S03]  /*3100*/  LOP3.LUT R10, R149, UR41, R140, 0x96, !PT ;  /* 0x00000029950a7c12 */ /* 0x002fe6000f8e968c */
[----:B------:R-:W-:Y:S01]  /*3110*/  IMAD.WIDE.U32 R144, R144, -0x2daee0ad, RZ ;  /* 0xd2511f5390907825 */ /* 0x000fe200078e00ff */
[----:B------:R-:W-:Y:S03]  /*3120*/  LOP3.LUT R9, R9, UR41, R146, 0x96, !PT ;  /* 0x0000002909097c12 */ /* 0x000fe6000f8e9692 */
[----:B------:R1:W3:Y:S01]  /*3130*/  MUFU.EX2 R168, R13 ;  /* 0x0000000d00a87308 */ /* 0x0002e20000000800 */
[----:B------:R-:W-:Y:S01]  /*3140*/  IMAD.WIDE.U32 R134, R134, -0x326172a9, RZ ;  /* 0xcd9e8d5786867825 */ /* 0x000fe200078e00ff */
[----:B------:R-:W-:Y:S02]  /*3150*/  LOP3.LUT R142, R145, UR42, R142, 0x96, !PT ;  /* 0x0000002a918e7c12 */ /* 0x000fe4000f8e968e */
[C---:B------:R-:W-:Y:S06]  /*3160*/  LOP3.LUT R145, R134.reuse, 0xffff, RZ, 0xc0, !PT ;  /* 0x0000ffff86917812 */ /* 0x040fec00078ec0ff */
[----:B------:R-:W3:Y:S01]  /*3170*/  MUFU.EX2 R231, R15 ;  /* 0x0000000f00e77308 */ /* 0x000ee20000000800 */
[----:B------:R-:W-:Y:S01]  /*3180*/  LOP3.LUT R140, R134, 0xff, RZ, 0xc0, !PT ;  /* 0x000000ff868c7812 */ /* 0x000fe200078ec0ff */
[----:B--2---:R-:W-:Y:S01]  /*3190*/  IMAD.WIDE.U32 R10, R10, -0x2daee0ad, RZ ;  /* 0xd2511f530a0a7825 */ /* 0x004fe200078e00ff */
[--C-:B------:R-:W-:Y:S02]  /*31a0*/  SHF.R.U32.HI R146, RZ, 0x10, R134.reuse ;  /* 0x00000010ff927819 */ /* 0x100fe40000011686 */
[----:B------:R-:W-:Y:S01]  /*31b0*/  SHF.R.U32.HI R141, RZ, 0x18, R134 ;  /* 0x00000018ff8d7819 */ /* 0x000fe20000011686 */
[----:B------:R-:W-:Y:S01]  /*31c0*/  FFMA.FTZ R134, R14, UR10, -R0 ;  /* 0x0000000a0e867c23 */ /* 0x000fe20008010800 */
[----:B------:R-:W-:Y:S01]  /*31d0*/  LOP3.LUT R12, R135, UR43, R8, 0x96, !PT ;  /* 0x0000002b870c7c12 */ /* 0x000fe2000f8e9608 */
[----:B------:R-:W-:Y:S01]  /*31e0*/  IMAD.WIDE.U32 R8, R9, -0x2daee0ad, RZ ;  /* 0xd2511f5309087825 */ /* 0x000fe200078e00ff */
[----:B-1----:R-:W-:Y:S01]  /*31f0*/  LOP3.LUT R13, R11, UR44, R144, 0x96, !PT ;  /* 0x0000002c0b0d7c12 */ /* 0x002fe2000f8e9690 */
[----:B------:R1:W2:Y:S01]  /*3200*/  MUFU.EX2 R234, R134 ;  /* 0x0000008600ea7308 */ /* 0x0002a20000000800 */
[----:B------:R-:W-:Y:S02]  /*3210*/  SHF.R.U32.HI R147, RZ, 0x18, R10 ;  /* 0x00000018ff937819 */ /* 0x000fe4000001160a */
[C---:B------:R-:W-:Y:S02]  /*3220*/  LOP3.LUT R143, R8.reuse, 0xff, RZ, 0xc0, !PT ;  /* 0x000000ff088f7812 */ /* 0x040fe400078ec0ff */
[----:B------:R-:W-:Y:S02]  /*3230*/  LOP3.LUT R14, R9, UR44, R150, 0x96, !PT ;  /* 0x0000002c090e7c12 */ /* 0x000fe4000f8e9696 */
[--C-:B------:R-:W-:Y:S02]  /*3240*/  SHF.R.U32.HI R151, RZ, 0x10, R8.reuse ;  /* 0x00000010ff977819 */ /* 0x100fe40000011608 */
[----:B------:R-:W-:Y:S02]  /*3250*/  LOP3.LUT R149, R8, 0xffff, RZ, 0xc0, !PT ;  /* 0x0000ffff08957812 */ /* 0x000fe400078ec0ff */
[----:B------:R-:W-:Y:S01]  /*3260*/  SHF.R.U32.HI R144, RZ, 0x18, R8 ;  /* 0x00000018ff907819 */ /* 0x000fe20000011608 */
[----:B------:R-:W-:Y:S01]  /*3270*/  IMAD.WIDE.U32 R8, R142, -0x326172a9, RZ ;  /* 0xcd9e8d578e087825 */ /* 0x000fe200078e00ff */
[----:B------:R-:W-:Y:S01]  /*3280*/  LOP3.LUT R142, R10, 0xff, RZ, 0xc0, !PT ;  /* 0x000000ff0a8e7812 */ /* 0x000fe200078ec0ff */
[-C--:B----4-:R-:W-:Y:S03]  /*3290*/  HMMA.16816.F32.BF16 R20, R156, R4.reuse, R20 ;  /* 0x000000049c14723c */ /* 0x090fe60000041814 */
[----:B-1----:R-:W-:Y:S02]  /*32a0*/  LOP3.LUT R134, R8, 0xff, RZ, 0xc0, !PT ;  /* 0x000000ff08867812 */ /* 0x002fe400078ec0ff */
[--C-:B------:R-:W-:Y:S01]  /*32b0*/  SHF.R.U32.HI R135, RZ, 0x10, R8.reuse ;  /* 0x00000010ff877819 */ /* 0x100fe20000011608 */
[C---:B------:R-:W-:Y:S04]  /*32c0*/  HMMA.16816.F32.BF16 R24, R136.reuse, R4, R24 ;  /* 0x000000048818723c */ /* 0x040fe80000041818 */
[----:B------:R-:W-:Y:S01]  /*32d0*/  ISETP.LE.U32.AND P4, PT, R140, UR11, PT ;  /* 0x0000000b8c007c0c */ /* 0x000fe2000bf83070 */
[----:B------:R-:W-:Y:S01]  /*32e0*/  IMAD.U32 R140, RZ, RZ, UR13 ;  /* 0x0000000dff8c7e24 */ /* 0x000fe2000f8e00ff */
[-C--:B------:R-:W-:Y:S03]  /*32f0*/  HMMA.16816.F32.BF16 R28, R136, R6.reuse, R28 ;  /* 0x00000006881c723c */ /* 0x080fe6000004181c */
[----:B------:R-:W-:Y:S02]  /*3300*/  ISETP.LE.U32.AND P5, PT, R141, UR11, PT ;  /* 0x0000000b8d007c0c */ /* 0x000fe4000bfa3070 */
[----:B------:R-:W-:Y:S01]  /*3310*/  LOP3.LUT R15, R8, 0xffff, RZ, 0xc0, !PT ;  /* 0x0000ffff080f7812 */ /* 0x000fe200078ec0ff */
[----:B------:R-:W-:Y:S01]  /*3320*/  HMMA.16816.F32.BF16 R32, R156, R6, R32 ;  /* 0x000000069c20723c */ /* 0x000fe20000041820 */
[----:B------:R-:W4:Y:S01]  /*3330*/  LDL R159, [R1+0xc] ;  /* 0x00000c00019f7983 */ /* 0x000f220000100800 */
[----:B------:R-:W-:Y:S03]  /*3340*/  IMAD.U32 R141, RZ, RZ, UR12 ;  /* 0x0000000cff8d7e24 */ /* 0x000fe6000f8e00ff */
[----:B------:R-:W-:Y:S01]  /*3350*/  SHF.R.U32.HI R16, RZ, 0x18, R8 ;  /* 0x00000018ff107819 */ /* 0x000fe20000011608 */
[--C-:B------:R-:W-:Y:S01]  /*3360*/  FFMA.FTZ R20, R20, UR10, -R133.reuse ;  /* 0x0000000a14147c23 */ /* 0x100fe20008010885 */
[----:B------:R-:W-:Y:S01]  /*3370*/  LOP3.LUT R8, R12, 0xffff, RZ, 0xc0, !PT ;  /* 0x0000ffff0c087812 */ /* 0x000fe200078ec0ff */
[--C-:B------:R-:W-:Y:S02]  /*3380*/  FFMA.FTZ R21, R21, UR10, -R133.reuse ;  /* 0x0000000a15157c23 */ /* 0x100fe40008010885 */
[----:B------:R-:W1:Y:S01]  /*3390*/  MUFU.EX2 R162, R20 ;  /* 0x0000001400a27308 */ /* 0x000e620000000800 */
[----:B------:R-:W-:Y:S01]  /*33a0*/  SHF.R.U32.HI R241, RZ, 0x10, R10 ;  /* 0x00000010fff17819 */ /* 0x000fe2000001160a */
[----:B------:R-:W-:Y:S01]  /*33b0*/  FFMA.FTZ R22, R22, UR10, -R132 ;  /* 0x0000000a16167c23 */ /* 0x000fe20008010884 */
[----:B------:R-:W-:Y:S01]  /*33c0*/  LOP3.LUT R242, R10, 0xffff, RZ, 0xc0, !PT ;  /* 0x0000ffff0af27812 */ /* 0x000fe200078ec0ff */
[----:B------:R-:W-:Y:S01]  /*33d0*/  @!P4 FADD.FTZ R167, -R167, -RZ ;  /* 0x800000ffa7a7c221 */ /* 0x000fe20000010100 */
[----:B------:R-:W-:Y:S01]  /*33e0*/  LOP3.LUT R10, R9, UR43, R148, 0x96, !PT ;  /* 0x0000002b090a7c12 */ /* 0x000fe2000f8e9694 */
[----:B------:R-:W-:Y:S01]  /*33f0*/  FFMA.FTZ R23, R23, UR10, -R132 ;  /* 0x0000000a17177c23 */ /* 0x000fe20008010884 */
[----:B------:R-:W-:Y:S03]  /*3400*/  LOP3.LUT R9, R12, 0xff, RZ, 0xc0, !PT ;  /* 0x000000ff0c097812 */ /* 0x000fe600078ec0ff */
[----:B------:R-:W1:Y:S01]  /*3410*/  MUFU.EX2 R160, R21 ;  /* 0x0000001500a07308 */ /* 0x000e620000000800 */
[----:B------:R-:W-:Y:S01]  /*3420*/  SHF.R.U32.HI R8, RZ, 0x8, R8 ;  /* 0x00000008ff087819 */ /* 0x000fe20000011608 */
[----:B------:R-:W-:Y:S01]  /*3430*/  @!P5 FADD.FTZ R165, -R165, -RZ ;  /* 0x800000ffa5a5d221 */ /* 0x000fe20000010100 */
[----:B------:R-:W-:Y:S01]  /*3440*/  ISETP.LE.U32.AND P3, PT, R9, UR11, PT ;  /* 0x0000000b09007c0c */ /* 0x000fe2000bf63070 */
[----:B------:R-:W-:Y:S01]  /*3450*/  FFMA.FTZ R24, R24, UR10, -R2 ;  /* 0x0000000a18187c23 */ /* 0x000fe20008010802 */
[--C-:B------:R-:W-:Y:S01]  /*3460*/  SHF.R.U32.HI R11, RZ, 0x18, R12.reuse ;  /* 0x00000018ff0b7819 */ /* 0x100fe2000001160c */
[--C-:B------:R-:W-:Y:S01]  /*3470*/  FFMA.FTZ R32, R32, UR10, -R133.reuse ;  /* 0x0000000a20207c23 */ /* 0x100fe20008010885 */
[----:B------:R-:W-:Y:S03]  /*3480*/  LOP3.LUT R9, R8, 0xffff, RZ, 0xc0, !PT ;  /* 0x0000ffff08097812 */ /* 0x000fe600078ec0ff */
[----:B------:R-:W1:Y:S01]  /*3490*/  MUFU.EX2 R163, R22 ;  /* 0x0000001600a37308 */ /* 0x000e620000000800 */
[----:B------:R-:W-:Y:S01]  /*34a0*/  SHF.R.U32.HI R12, RZ, 0x10, R12 ;  /* 0x00000010ff0c7819 */ /* 0x000fe2000001160c */
[----:B------:R-:W-:Y:S01]  /*34b0*/  FFMA.FTZ R133, R33, UR10, -R133 ;  /* 0x0000000a21857c23 */ /* 0x000fe20008010885 */
[----:B------:R-:W-:Y:S01]  /*34c0*/  LOP3.LUT R8, R10, 0xffff, RZ, 0xc0, !PT ;  /* 0x0000ffff0a087812 */ /* 0x000fe200078ec0ff */
[----:B------:R-:W-:Y:S01]  /*34d0*/  FFMA.FTZ R34, R34, UR10, -R132 ;  /* 0x0000000a22227c23 */ /* 0x000fe20008010884 */
[----:B------:R-:W-:Y:S01]  /*34e0*/  LOP3.LUT R12, R12, 0xff, RZ, 0xc0, !PT ;  /* 0x000000ff0c0c7812 */ /* 0x000fe200078ec0ff */
[----:B------:R-:W-:Y:S01]  /*34f0*/  FFMA.FTZ R28, R28, UR10, -R2 ;  /* 0x0000000a1c1c7c23 */ /* 0x000fe20008010802 */
[----:B------:R-:W-:Y:S01]  /*3500*/  SHF.R.U32.HI R8, RZ, 0x8, R8 ;  /* 0x00000008ff087819 */ /* 0x000fe20000011608 */
[----:B------:R-:W-:Y:S01]  /*3510*/  @!P3 FADD.FTZ R170, -R170, -RZ ;  /* 0x800000ffaaaab221 */ /* 0x000fe20000010100 */
[----:B------:R-:W-:Y:S01]  /*3520*/  ISETP.LE.U32.AND P0, PT, R9, UR11, PT ;  /* 0x0000000b09007c0c */ /* 0x000fe2000bf03070 */
[----:B------:R-:W-:Y:S01]  /*3530*/  MUFU.EX2 R161, R23 ;  /* 0x0000001700a17308 */ /* 0x000fe20000000800 */
[----:B------:R-:W-:Y:S01]  /*3540*/  ISETP.LE.U32.AND P2, PT, R12, UR11, PT ;  /* 0x0000000b0c007c0c */ /* 0x000fe2000bf43070 */
[--C-:B------:R-:W-:Y:S01]  /*3550*/  FFMA.FTZ R25, R25, UR10, -R2.reuse ;  /* 0x0000000a19197c23 */ /* 0x100fe20008010802 */
[----:B------:R-:W-:Y:S01]  /*3560*/  LOP3.LUT R8, R8, 0xffff, RZ, 0xc0, !PT ;  /* 0x0000ffff08087812 */ /* 0x000fe200078ec0ff */
[----:B------:R-:W-:Y:S01]  /*3570*/  FFMA.FTZ R2, R29, UR10, -R2 ;  /* 0x0000000a1d027c23 */ /* 0x000fe20008010802 */
[----:B------:R-:W-:Y:S01]  /*3580*/  LOP3.LUT R9, R10, 0xff, RZ, 0xc0, !PT ;  /* 0x000000ff0a097812 */ /* 0x000fe200078ec0ff */
[----:B------:R-:W-:Y:S01]  /*3590*/  FFMA.FTZ R132, R35, UR10, -R132 ;  /* 0x0000000a23847c23 */ /* 0x000fe20008010884 */
[----:B------:R-:W-:Y:S03]  /*35a0*/  ISETP.LE.U32.AND P3, PT, R8, UR11, PT ;  /* 0x0000000b08007c0c */ /* 0x000fe6000bf63070 */
[----:B------:R-:W-:Y:S01]  /*35b0*/  MUFU.EX2 R155, R24 ;  /* 0x00000018009b7308 */ /* 0x000fe20000000800 */
[----:B------:R-:W-:Y:S01]  /*35c0*/  SHF.R.U32.HI R8, RZ, 0x10, R10 ;  /* 0x00000010ff087819 */ /* 0x000fe2000001160a */
[----:B------:R-:W-:Y:S01]  /*35d0*/  FFMA.FTZ R30, R30, UR10, -R0 ;  /* 0x0000000a1e1e7c23 */ /* 0x000fe20008010800 */
[----:B------:R-:W-:Y:S01]  /*35e0*/  SHF.R.U32.HI R10, RZ, 0x18, R10 ;  /* 0x00000018ff0a7819 */ /* 0x000fe2000001160a */
[----:B------:R-:W-:Y:S01]  /*35f0*/  @!P0 FADD.FTZ R171, -R171, -RZ ;  /* 0x800000ffabab8221 */ /* 0x000fe20000010100 */
[----:B------:R-:W-:Y:S01]  /*3600*/  LOP3.LUT R4, R8, 0xff, RZ, 0xc0, !PT ;  /* 0x000000ff08047812 */ /* 0x000fe200078ec0ff */
[----:B------:R-:W-:Y:S01]  /*3610*/  @!P2 FADD.FTZ R236, -R236, -RZ ;  /* 0x800000ffececa221 */ /* 0x000fe20000010100 */
[----:B------:R-:W-:Y:S03]  /*3620*/  ISETP.LE.U32.AND P0, PT, R10, UR11, PT ;  /* 0x0000000b0a007c0c */ /* 0x000fe6000bf03070 */
[----:B------:R-:W-:Y:S01]  /*3630*/  MUFU.EX2 R150, R32 ;  /* 0x0000002000967308 */ /* 0x000fe20000000800 */
[----:B------:R-:W-:Y:S01]  /*3640*/  ISETP.LE.U32.AND P2, PT, R4, UR11, PT ;  /* 0x0000000b04007c0c */ /* 0x000fe2000bf43070 */
[--C-:B------:R-:W-:Y:S01]  /*3650*/  FFMA.FTZ R26, R26, UR10, -R0.reuse ;  /* 0x0000000a1a1a7c23 */ /* 0x100fe20008010800 */
[----:B------:R-:W-:Y:S01]  /*3660*/  SHF.R.U32.HI R4, RZ, 0x8, R15 ;  /* 0x00000008ff047819 */ /* 0x000fe2000001160f */
[----:B------:R-:W-:Y:S01]  /*3670*/  @!P3 FADD.FTZ R237, -R237, -RZ ;  /* 0x800000ffededb221 */ /* 0x000fe20000010100 */
[----:B------:R-:W-:Y:S01]  /*3680*/  LOP3.LUT R5, R146, 0xff, RZ, 0xc0, !PT ;  /* 0x000000ff92057812 */ /* 0x000fe200078ec0ff */
[----:B------:R-:W-:Y:S01]  /*3690*/  FFMA.FTZ R27, R27, UR10, -R0 ;  /* 0x0000000a1b1b7c23 */ /* 0x000fe20008010800 */
[----:B------:R-:W-:Y:S03]  /*36a0*/  LOP3.LUT R4, R4, 0xffff, RZ, 0xc0, !PT ;  /* 0x0000ffff04047812 */ /* 0x000fe600078ec0ff */
[----:B------:R-:W-:Y:S01]  /*36b0*/  MUFU.EX2 R146, R2 ;  /* 0x0000000200927308 */ /* 0x000fe20000000800 */
[----:B------:R-:W-:Y:S01]  /*36c0*/  SHF.R.U32.HI R6, RZ, 0x10, R14 ;  /* 0x00000010ff067819 */ /* 0x000fe2000001160e */
[----:B------:R-:W-:Y:S01]  /*36d0*/  FFMA.FTZ R0, R31, UR10, -R0 ;  /* 0x0000000a1f007c23 */ /* 0x000fe20008010800 */
[----:B------:R-:W-:Y:S01]  /*36e0*/  ISETP.LE.U32.AND P3, PT, R4, UR11, PT ;  /* 0x0000000b04007c0c */ /* 0x000fe2000bf63070 */
[----:B------:R-:W-:Y:S01]  /*36f0*/  @!P0 FADD.FTZ R238, -R238, -RZ ;  /* 0x800000ffeeee8221 */ /* 0x000fe20000010100 */
[----:B------:R-:W-:Y:S01]  /*3700*/  LOP3.LUT R4, R135, 0xff, RZ, 0xc0, !PT ;  /* 0x000000ff87047812 */ /* 0x000fe200078ec0ff */
[----:B------:R-:W-:Y:S01]  /*3710*/  @!P2 FADD.FTZ R240, -R240, -RZ ;  /* 0x800000fff0f0a221 */ /* 0x000fe20000010100 */
[----:B------:R-:W-:Y:S03]  /*3720*/  ISETP.LE.U32.AND P2, PT, R16, UR11, PT ;  /* 0x0000000b10007c0c */ /* 0x000fe6000bf43070 */
[----:B------:R-:W-:Y:S01]  /*3730*/  MUFU.EX2 R152, R25 ;  /* 0x0000001900987308 */ /* 0x000fe20000000800 */
[----:B------:R-:W-:Y:S02]  /*3740*/  ISETP.LE.U32.AND P0, PT, R4, UR11, PT ;  /* 0x0000000b04007c0c */ /* 0x000fe4000bf03070 */
[----:B------:R-:W-:Y:S02]  /*3750*/  SHF.R.U32.HI R4, RZ, 0x8, R145 ;  /* 0x00000008ff047819 */ /* 0x000fe40000011691 */
[----:B------:R-:W-:Y:S02]  /*3760*/  ISETP.LE.U32.AND P1, PT, R9, UR11, PT ;  /* 0x0000000b09007c0c */ /* 0x000fe4000bf23070 */
[----:B------:R-:W-:Y:S01]  /*3770*/  LOP3.LUT R4, R4, 0xffff, RZ, 0xc0, !PT ;  /* 0x0000ffff04047812 */ /* 0x000fe200078ec0ff */
[----:B---3--:R-:W-:Y:S01]  /*3780*/  @!P3 FADD.FTZ R168, -R168, -RZ ;  /* 0x800000ffa8a8b221 */ /* 0x008fe20000010100 */
[----:B------:R-:W-:Y:S01]  /*3790*/  ISETP.LE.U32.AND P6, PT, R11, UR11, PT ;  /* 0x0000000b0b007c0c */ /* 0x000fe2000bfc3070 */
[----:B------:R-:W-:Y:S01]  /*37a0*/  MUFU.EX2 R154, R26 ;  /* 0x0000001a009a7308 */ /* 0x000fe20000000800 */
[----:B------:R-:W-:Y:S01]  /*37b0*/  ISETP.LE.U32.AND P3, PT, R142, UR11, PT ;  /* 0x0000000b8e007c0c */ /* 0x000fe2000bf63070 */
[----:B------:R-:W-:Y:S01]  /*37c0*/  @!P2 FADD.FTZ R231, -R231, -RZ ;  /* 0x800000ffe7e7a221 */ /* 0x000fe20000010100 */
[----:B------:R-:W-:Y:S01]  /*37d0*/  ISETP.LE.U32.AND P2, PT, R5, UR11, PT ;  /* 0x0000000b05007c0c */ /* 0x000fe2000bf43070 */
[----:B--2---:R-:W-:Y:S01]  /*37e0*/  @!P0 FADD.FTZ R234, -R234, -RZ ;  /* 0x800000ffeaea8221 */ /* 0x004fe20000010100 */
[----:B------:R-:W-:Y:S02]  /*37f0*/  ISETP.LE.U32.AND P0, PT, R4, UR11, PT ;  /* 0x0000000b04007c0c */ /* 0x000fe4000bf03070 */
[C---:B------:R-:W-:Y:S01]  /*3800*/  LOP3.LUT R4, R14.reuse, 0xffff, RZ, 0xc0, !PT ;  /* 0x0000ffff0e047812 */ /* 0x040fe200078ec0ff */
[----:B------:R-:W-:Y:S01]  /*3810*/  @!P1 FADD.FTZ R239, -R239, -RZ ;  /* 0x800000ffefef9221 */ /* 0x000fe20000010100 */
[----:B------:R-:W-:Y:S01]  /*3820*/  LOP3.LUT R5, R14, 0xff, RZ, 0xc0, !PT ;  /* 0x000000ff0e057812 */ /* 0x000fe200078ec0ff */
[----:B------:R-:W-:Y:S01]  /*3830*/  MUFU.EX2 R153, R27 ;  /* 0x0000001b00997308 */ /* 0x000fe20000000800 */
[----:B------:R-:W-:Y:S01]  /*3840*/  SHF.R.U32.HI R4, RZ, 0x8, R4 ;  /* 0x00000008ff047819 */ /* 0x000fe20000011604 */
[----:B------:R-:W-:Y:S01]  /*3850*/  @!P6 FADD.FTZ R235, -R235, -RZ ;  /* 0x800000ffebebe221 */ /* 0x000fe20000010100 */
[----:B------:R-:W-:Y:S02]  /*3860*/  ISETP.LE.U32.AND P4, PT, R5, UR11, PT ;  /* 0x0000000b05007c0c */ /* 0x000fe4000bf83070 */
[----:B------:R-:W-:Y:S01]  /*3870*/  LOP3.LUT R4, R4, 0xffff, RZ, 0xc0, !PT ;  /* 0x0000ffff04047812 */ /* 0x000fe200078ec0ff */
[----:B------:R-:W-:Y:S01]  /*3880*/  @!P2 FADD.FTZ R166, -R166, -RZ ;  /* 0x800000ffa6a6a221 */ /* 0x000fe20000010100 */
[----:B------:R-:W-:Y:S01]  /*3890*/  LOP3.LUT R5, R6, 0xff, RZ, 0xc0, !PT ;  /* 0x000000ff06057812 */ /* 0x000fe200078ec0ff */
[----:B------:R-:W-:Y:S01]  /*38a0*/  @!P0 FADD.FTZ R164, -R164, -RZ ;  /* 0x800000ffa4a48221 */ /* 0x000fe20000010100 */
[----:B------:R-:W-:Y:S01]  /*38b0*/  ISETP.LE.U32.AND P0, PT, R4, UR11, PT ;  /* 0x0000000b04007c0c */ /* 0x000fe2000bf03070 */
[----:B------:R-:W2:Y:S01]  /*38c0*/  MUFU.EX2 R148, R28 ;  /* 0x0000001c00947308 */ /* 0x000ea20000000800 */
[----:B------:R-:W-:Y:S02]  /*38d0*/  ISETP.LE.U32.AND P2, PT, R5, UR11, PT ;  /* 0x0000000b05007c0c */ /* 0x000fe4000bf43070 */
[----:B------:R-:W-:Y:S02]  /*38e0*/  SHF.R.U32.HI R14, RZ, 0x18, R14 ;  /* 0x00000018ff0e7819 */ /* 0x000fe4000001160e */
[----:B------:R-:W-:Y:S01]  /*38f0*/  LOP3.LUT R4, R13, 0xff, RZ, 0xc0, !PT ;  /* 0x000000ff0d047812 */ /* 0x000fe200078ec0ff */
[----:B-1----:R-:W-:Y:S01]  /*3900*/  @!P4 FADD.FTZ R162, -R162, -RZ ;  /* 0x800000ffa2a2c221 */ /* 0x002fe20000010100 */
[----:B------:R-:W-:Y:S03]  /*3910*/  ISETP.LE.U32.AND P5, PT, R14, UR11, PT ;  /* 0x0000000b0e007c0c */ /* 0x000fe6000bfa3070 */
[----:B------:R-:W-:Y:S01]  /*3920*/  MUFU.EX2 R145, R30 ;  /* 0x0000001e00917308 */ /* 0x000fe20000000800 */
[----:B------:R-:W-:Y:S02]  /*3930*/  ISETP.LE.U32.AND P4, PT, R4, UR11, PT ;  /* 0x0000000b04007c0c */ /* 0x000fe4000bf83070 */
[----:B------:R-:W-:Y:S01]  /*3940*/  LOP3.LUT R4, R151, 0xff, RZ, 0xc0, !PT ;  /* 0x000000ff97047812 */ /* 0x000fe200078ec0ff */
[----:B------:R-:W-:Y:S01]  /*3950*/  @!P0 FADD.FTZ R160, -R160, -RZ ;  /* 0x800000ffa0a08221 */ /* 0x000fe20000010100 */
[----:B------:R-:W-:Y:S01]  /*3960*/  SHF.R.U32.HI R5, RZ, 0x8, R149 ;  /* 0x00000008ff057819 */ /* 0x000fe20000011695 */
[----:B------:R-:W-:Y:S01]  /*3970*/  @!P2 FADD.FTZ R163, -R163, -RZ ;  /* 0x800000ffa3a3a221 */ /* 0x000fe20000010100 */
[----:B------:R-:W-:Y:S03]  /*3980*/  ISETP.LE.U32.AND P0, PT, R147, UR11, PT ;  /* 0x0000000b93007c0c */ /* 0x000fe6000bf03070 */
[----:B------:R-:W1:Y:S01]  /*3990*/  MUFU.EX2 R151, R34 ;  /* 0x0000002200977308 */ /* 0x000e620000000800 */
[----:B------:R-:W-:Y:S01]  /*39a0*/  ISETP.LE.U32.AND P2, PT, R4, UR11, PT ;  /* 0x0000000b04007c0c */ /* 0x000fe2000bf43070 */
[----:B--2---:R-:W-:Y:S01]  /*39b0*/  @!P3 FADD.FTZ R148, -R148, -RZ ;  /* 0x800000ff9494b221 */ /* 0x004fe20000010100 */
[----:B------:R-:W-:Y:S01]  /*39c0*/  LOP3.LUT R4, R5, 0xffff, RZ, 0xc0, !PT ;  /* 0x0000ffff05047812 */ /* 0x000fe200078ec0ff */
[----:B------:R-:W-:Y:S01]  /*39d0*/  @!P5 FADD.FTZ R161, -R161, -RZ ;  /* 0x800000ffa1a1d221 */ /* 0x000fe20000010100 */
[----:B------:R-:W-:Y:S01]  /*39e0*/  ISETP.LE.U32.AND P1, PT, R143, UR11, PT ;  /* 0x0000000b8f007c0c */ /* 0x000fe2000bf23070 */
[----:B------:R-:W-:Y:S01]  /*39f0*/  @!P4 FADD.FTZ R155, -R155, -RZ ;  /* 0x800000ff9b9bc221 */ /* 0x000fe20000010100 */
[----:B------:R-:W-:Y:S03]  /*3a00*/  ISETP.LE.U32.AND P5, PT, R4, UR11, PT ;  /* 0x0000000b04007c0c */ /* 0x000fe6000bfa3070 */
[----:B------:R-:W2:Y:S01]  /*3a10*/  MUFU.EX2 R147, R133 ;  /* 0x0000008500937308 */ /* 0x000ea20000000800 */
[--C-:B------:R-:W-:Y:S02]  /*3a20*/  SHF.R.U32.HI R5, RZ, 0x18, R13.reuse ;  /* 0x00000018ff057819 */ /* 0x100fe4000001160d */
[----:B------:R-:W-:Y:S02]  /*3a30*/  SHF.R.U32.HI R4, RZ, 0x10, R13 ;  /* 0x00000010ff047819 */ /* 0x000fe4000001160d */
[----:B------:R-:W-:Y:S02]  /*3a40*/  ISETP.LE.U32.AND P4, PT, R5, UR11, PT ;  /* 0x0000000b05007c0c */ /* 0x000fe4000bf83070 */
[----:B------:R-:W-:Y:S03]  /*3a50*/  LOP3.LUT R4, R4, 0xff, RZ, 0xc0, !PT ;  /* 0x000000ff04047812 */ /* 0x000fe600078ec0ff */
[----:B------:R-:W3:Y:S01]  /*3a60*/  MUFU.EX2 R149, R132 ;  /* 0x0000008400957308 */ /* 0x000ee20000000800 */
[----:B------:R-:W-:Y:S01]  /*3a70*/  LOP3.LUT R5, R241, 0xff, RZ, 0xc0, !PT ;  /* 0x000000fff1057812 */ /* 0x000fe200078ec0ff */
[----:B------:R-:W-:Y:S01]  /*3a80*/  @!P1 FADD.FTZ R150, -R150, -RZ ;  /* 0x800000ff96969221 */ /* 0x000fe20000010100 */
[----:B------:R-:W-:Y:S01]  /*3a90*/  LOP3.LUT R13, R13, 0xffff, RZ, 0xc0, !PT ;  /* 0x0000ffff0d0d7812 */ /* 0x000fe200078ec0ff */
[----:B-1----:R-:W-:Y:S01]  /*3aa0*/  @!P2 FADD.FTZ R151, -R151, -RZ ;  /* 0x800000ff9797a221 */ /* 0x002fe20000010100 */
[----:B------:R-:W-:Y:S02]  /*3ab0*/  ISETP.LE.U32.AND P1, PT, R5, UR11, PT ;  /* 0x0000000b05007c0c */ /* 0x000fe4000bf23070 */
[----:B------:R-:W-:Y:S01]  /*3ac0*/  SHF.R.U32.HI R5, RZ, 0x8, R242 ;  /* 0x00000008ff057819 */ /* 0x000fe200000116f2 */
[----:B--2---:R-:W-:Y:S01]  /*3ad0*/  @!P5 FADD.FTZ R147, -R147, -RZ ;  /* 0x800000ff9393d221 */ /* 0x004fe20000010100 */
[----:B------:R-:W-:Y:S01]  /*3ae0*/  ISETP.LE.U32.AND P5, PT, R4, UR11, PT ;  /* 0x0000000b04007c0c */ /* 0x000fe2000bfa3070 */
[----:B------:R-:W-:Y:S01]  /*3af0*/  @!P4 FADD.FTZ R153, -R153, -RZ ;  /* 0x800000ff9999c221 */ /* 0x000fe20000010100 */
[----:B------:R-:W-:Y:S02]  /*3b00*/  SHF.R.U32.HI R4, RZ, 0x8, R13 ;  /* 0x00000008ff047819 */ /* 0x000fe4000001160d */
[----:B------:R-:W-:Y:S02]  /*3b10*/  LOP3.LUT R5, R5, 0xffff, RZ, 0xc0, !PT ;  /* 0x0000ffff05057812 */ /* 0x000fe400078ec0ff */
[----:B------:R-:W-:Y:S02]  /*3b20*/  LOP3.LUT R6, R4, 0xffff, RZ, 0xc0, !PT ;  /* 0x0000ffff04067812 */ /* 0x000fe400078ec0ff */
[----:B------:R-:W-:Y:S01]  /*3b30*/  F2FP.RELU.BF16.F32.PACK_AB R4, R235, R236 ;  /* 0x000000eceb04723e */ /* 0x000fe200000018ff */
[----:B------:R-:W-:Y:S01]  /*3b40*/  @!P1 FADD.FTZ R145, -R145, -RZ ;  /* 0x800000ff91919221 */ /* 0x000fe20000010100 */
[----:B------:R-:W-:Y:S02]  /*3b50*/  ISETP.LE.U32.AND P2, PT, R5, UR11, PT ;  /* 0x0000000b05007c0c */ /* 0x000fe4000bf43070 */
[----:B------:R-:W-:Y:S01]  /*3b60*/  F2FP.RELU.BF16.F32.PACK_AB R5, R171, R170 ;  /* 0x000000aaab05723e */ /* 0x000fe200000018ff */
[----:B------:R1:W-:Y:S01]  /*3b70*/  STS [R246+0x13400], R4 ;  /* 0x01340004f6007388 */ /* 0x0003e20000000800 */
[----:B------:R-:W-:Y:S01]  /*3b80*/  ISETP.LE.U32.AND P6, PT, R134, UR11, PT ;  /* 0x0000000b86007c0c */ /* 0x000fe2000bfc3070 */
[----:B------:R-:W-:Y:S01]  /*3b90*/  @!P5 FADD.FTZ R154, -R154, -RZ ;  /* 0x800000ff9a9ad221 */ /* 0x000fe20000010100 */
[----:B------:R-:W-:Y:S01]  /*3ba0*/  F2FP.RELU.BF16.F32.PACK_AB R2, R165, R166 ;  /* 0x000000a6a502723e */ /* 0x000fe200000018ff */
[----:B------:R2:W-:Y:S01]  /*3bb0*/  STS [R246+0x13000], R5 ;  /* 0x01300005f6007388 */ /* 0x0005e20000000800 */
[----:B------:R-:W-:Y:S02]  /*3bc0*/  FSETP.GE.FTZ.AND P1, PT, R160, RZ, PT ;  /* 0x000000ffa000720b */ /* 0x000fe40003f36000 */
[----:B------:R-:W-:Y:S01]  /*3bd0*/  FSETP.GE.FTZ.AND P5, PT, R171, RZ, PT ;  /* 0x000000ffab00720b */ /* 0x000fe20003fb6000 */
[----:B------:R2:W-:Y:S01]  /*3be0*/  STS [R245+0x13400], R2 ;  /* 0x01340002f5007388 */ /* 0x0005e20000000800 */
[----:B------:R-:W-:Y:S01]  /*3bf0*/  FSETP.GE.FTZ.AND P4, PT, R167, RZ, PT ;  /* 0x000000ffa700720b */ /* 0x000fe20003f96000 */
[----:B------:R-:W-:Y:S01]  /*3c00*/  @!P2 FADD.FTZ R146, -R146, -RZ ;  /* 0x800000ff9292a221 */ /* 0x000fe20000010100 */
[----:B------:R-:W-:Y:S02]  /*3c10*/  FSETP.GE.FTZ.AND P3, PT, R164, RZ, PT ;  /* 0x000000ffa400720b */ /* 0x000fe40003f76000 */
[----:B------:R-:W-:Y:S01]  /*3c20*/  FSETP.GE.FTZ.AND P2, PT, R162, RZ, PT ;  /* 0x000000ffa200720b */ /* 0x000fe20003f56000 */
[----:B------:R-:W-:Y:S01]  /*3c30*/  @!P6 FADD.FTZ R169, -R169, -RZ ;  /* 0x800000ffa9a9e221 */ /* 0x000fe20000010100 */
[----:B------:R-:W-:Y:S02]  /*3c40*/  ISETP.LE.U32.AND P6, PT, R144, UR11, PT ;  /* 0x0000000b90007c0c */ /* 0x000fe4000bfc3070 */
[----:B------:R-:W2:Y:S01]  /*3c50*/  MUFU.EX2 R144, R0 ;  /* 0x0000000000907308 */ /* 0x000ea20000000800 */
[----:B-1----:R-:W-:Y:S10]  /*3c60*/  F2FP.RELU.BF16.F32.PACK_AB R4, R164, R167 ;  /* 0x000000a7a404723e */ /* 0x002ff400000018ff */
[----:B---3--:R-:W-:Y:S01]  /*3c70*/  @!P6 FADD.FTZ R149, -R149, -RZ ;  /* 0x800000ff9595e221 */ /* 0x008fe20000010100 */
[----:B------:R-:W-:Y:S01]  /*3c80*/  ISETP.LE.U32.AND P6, PT, R6, UR11, PT ;  /* 0x0000000b06007c0c */ /* 0x000fe2000bfc3070 */
[----:B------:R1:W-:Y:S01]  /*3c90*/  STS [R245+0x13000], R4 ;  /* 0x01300004f5007388 */ /* 0x0003e20000000800 */
[----:B------:R-:W-:Y:S02]  /*3ca0*/  F2FP.RELU.BF16.F32.PACK_AB R6, R237, R239 ;  /* 0x000000efed06723e */ /* 0x000fe400000018ff */
[----:B--2---:R-:W-:Y:S01]  /*3cb0*/  F2FP.RELU.BF16.F32.PACK_AB R5, R238, R240 ;  /* 0x000000f0ee05723e */ /* 0x004fe200000018ff */
[----:B------:R-:W-:Y:S01]  /*3cc0*/  @!P0 FADD.FTZ R144, -R144, -RZ ;  /* 0x800000ff90908221 */ /* 0x000fe20000010100 */
[----:B------:R-:W-:Y:S01]  /*3cd0*/  F2FP.RELU.BF16.F32.PACK_AB R2, R161, R163 ;  /* 0x000000a3a102723e */ /* 0x000fe200000018ff */
[----:B------:R2:W-:Y:S01]  /*3ce0*/  STS [R246+0x14000], R6 ;  /* 0x01400006f6007388 */ /* 0x0005e20000000800 */
[----:B------:R-:W-:Y:S03]  /*3cf0*/  F2FP.RELU.BF16.F32.PACK_AB R0, R147, R150 ;  /* 0x000000969300723e */ /* 0x000fe600000018ff */
[----:B------:R3:W-:Y:S02]  /*3d00*/  STS [R246+0x14400], R5 ;  /* 0x01440005f6007388 */ /* 0x0007e40000000800 */
[----:B------:R-:W-:Y:S01]  /*3d10*/  @!P6 FADD.FTZ R152, -R152, -RZ ;  /* 0x800000ff9898e221 */ /* 0x000fe20000010100 */
[----:B-1----:R-:W-:Y:S02]  /*3d20*/  F2FP.RELU.BF16.F32.PACK_AB R4, R160, R162 ;  /* 0x000000a2a004723e */ /* 0x002fe400000018ff */
[----:B--2---:R-:W-:Y:S02]  /*3d30*/  F2FP.RELU.BF16.F32.PACK_AB R6, R168, R169 ;  /* 0x000000a9a806723e */ /* 0x004fe400000018ff */
[----:B---3--:R-:W-:Y:S03]  /*3d40*/  F2FP.RELU.BF16.F32.PACK_AB R5, R231, R234 ;  /* 0x000000eae705723e */ /* 0x008fe600000018ff */
        /* <DEDUP_REMOVED lines=16> */
[----:B------:R-:W1:Y:S01]  /*3e50*/  LDSM.16.M88.4 R32, [R0+0x6000] ;  /* 0x006000000020783b */ /* 0x000e620000000200 */
[C---:B----4-:R-:W-:Y:S07]  /*3e60*/  LEA R142, P0, R159.reuse, R140, 0x2 ;  /* 0x0000008c9f8e7211 */ /* 0x050fee00078010ff */
[----:B------:R-:W3:Y:S01]  /*3e70*/  LDSM.16.M88.4 R28, [R0+0x6800] ;  /* 0x00680000001c783b */ /* 0x000ee20000000200 */
[----:B------:R-:W-:Y:S01]  /*3e80*/  LEA.HI.X.SX32 R143, R159, R141, 0x2, P0 ;  /* 0x0000008d9f8f7211 */ /* 0x000fe200000f16ff */
[----:B--2---:R-:W-:Y:S01]  /*3e90*/  IMAD.IADD R2, R0, 0x1, R228 ;  /* 0x0000000100027824 */ /* 0x004fe200078e02e4 */
[----:B------:R-:W-:Y:S05]  /*3ea0*/  FSETP.GE.FTZ.AND P0, PT, R170, RZ, PT ;  /* 0x000000ffaa00720b */ /* 0x000fea0003f16000 */
[----:B------:R-:W2:Y:S04]  /*3eb0*/  LDG.E R140, desc[UR8][R142.64] ;  /* 0x000000088e8c7981 */ /* 0x000ea8000c1e1900 */
[----:B------:R-:W4:Y:S08]  /*3ec0*/  LDSM.16.M88.4 R132, [R2+0x6000] ;  /* 0x006000000284783b */ /* 0x000f300000000200 */
[----:B------:R-:W4:Y:S01]  /*3ed0*/  LDSM.16.M88.4 R136, [R2+0x6800] ;  /* 0x006800000288783b */ /* 0x000f220000000200 */
[-C--:B-1----:R-:W-:Y:S06]  /*3ee0*/  HMMA.16816.F32.BF16 R4, R32, R172.reuse, RZ ;  /* 0x000000ac2004723c */ /* 0x082fec00000418ff */
        /* <DEDUP_REMOVED lines=52> */
[----:B--2---:R-:W-:Y:S01]  /*4230*/  FADD.FTZ R0, -R140, R4 ;  /* 0x000000048c007221 */ /* 0x004fe20000010100 */
[-C--:B------:R-:W-:Y:S01]  /*4240*/  HMMA.16816.F32.BF16 R20, R132, R216.reuse, R20 ;  /* 0x000000d88414723c */ /* 0x080fe20000041814 */
[----:B------:R-:W2:Y:S03]  /*4250*/  LDG.E R4, desc[UR8][R142.64+0x20] ;  /* 0x000020088e047981 */ /* 0x000ea6000c1e1900 */
        /* <DEDUP_REMOVED lines=34> */
[C---:B--2---:R-:W-:Y:S01]  /*4480*/  FADD.FTZ R6, -R4.reuse, R6 ;  /* 0x0000000604067221 */ /* 0x044fe20000010100 */
[----:B------:R-:W-:Y:S04]  /*4490*/  FADD.FTZ R7, -R4, R7 ;  /* 0x0000000704077221 */ /* 0x000fe80000010100 */
[-C--:B------:R-:W-:Y:S02]  /*44a0*/  FSEL R32, R6, R4.reuse, P2 ;  /* 0x0000000406207208 */ /* 0x080fe40001000000 */
[----:B------:R-:W-:Y:S01]  /*44b0*/  FSEL R16, R7, R4, P1 ;  /* 0x0000000407107208 */ /* 0x000fe20000800000 */
[----:B---3--:R-:W-:Y:S06]  /*44c0*/  @!P0 BRA `(.L_x_492) ;  /* 0x0000000000488947 */ /* 0x008fec0003800000 */
[----:B------:R-:W1:Y:S01]  /*44d0*/  LDC R6, c[0x0][0x240] ;  /* 0x00009000ff067b82 */ /* 0x000e620000000800 */
[----:B------:R-:W-:Y:S04]  /*44e0*/  ULOP3.LUT UR14, UR5, 0x1, URZ, 0xc0, !UPT ;  /* 0x00000001050e7892 */ /* 0x000fe8000f8ec03f */
[----:B------:R-:W-:Y:S04]  /*44f0*/  UISETP.NE.U32.AND UP0, UPT, UR14, 0x1, UPT ;  /* 0x000000010e00788c */ /* 0x000fe8000bf05070 */
[----:B------:R-:W-:Y:S06]  /*4500*/  USEL UR14, UR53, 0x3000, !UP0 ;  /* 0x00003000350e7887 */ /* 0x000fec000c000000 */
[----:B------:R-:W-:Y:S01]  /*4510*/  VIADD R247, R247, UR14 ;  /* 0x0000000ef7f77c36 */ /* 0x000fe20008000000 */
[----:B------:R-:W-:Y:S01]  /*4520*/  IADD3 R221, R221, UR14, RZ ;  /* 0x0000000edddd7c10 */ /* 0x000fe2000fffe0ff */
[----:B-1----:R-:W-:Y:S05]  /*4530*/  IMAD.U32 R6, R6, -0x40, RZ ;  /* 0xffffffc006067824 */ /* 0x002fea00078e00ff */
[C---:B------:R-:W-:Y:S04]  /*4540*/  LEA R7, P1, R6.reuse, R250, 0x1 ;  /* 0x000000fa06077211 */ /* 0x040fe800078208ff */
[----:B------:R-:W-:Y:S02]  /*4550*/  LEA.HI.X.SX32 R6, R6, R251, 0x1, P1 ;  /* 0x000000fb06067211 */ /* 0x000fe400008f0eff */
[----:B------:R-:W-:Y:S03]  /*4560*/  MOV R250, R7 ;  /* 0x0000000700fa7202 */ /* 0x000fe60000000f00 */
[----:B------:R-:W-:Y:S05]  /*4570*/  IMAD.MOV.U32 R251, RZ, RZ, R6 ;  /* 0x000000fffffb7224 */ /* 0x000fea00078e0006 */
[----:B------:R-:W-:Y:S01]  /*4580*/  @!PT LDS RZ, [RZ] ;  /* 0x00000000fffff984 */ /* 0x000fe20000000800 */
[----:B------:R-:W-:Y:S01]  /*4590*/  @!PT LDS RZ, [RZ] ;  /* 0x00000000fffff984 */ /* 0x000fe20000000800 */
[----:B------:R-:W-:Y:S01]  /*45a0*/  @!PT LDS RZ, [RZ] ;  /* 0x00000000fffff984 */ /* 0x000fe20000000800 */
[----:B------:R1:W-:Y:S04]  /*45b0*/  LDGSTS.E.BYPASS.LTC128B.128 [R247], desc[UR8][R250.64] ;  /* 0x00000000faf77fae */ /* 0x0003e8000b901d48 */
[----:B------:R1:W-:Y:S04]  /*45c0*/  LDGSTS.E.BYPASS.LTC128B.128 [R247+0x1000], desc[UR8][R250.64+0x40] ;  /* 0x01000040faf77fae */ /* 0x0003e8000b901d48 */
[----:B------:R1:W-:Y:S04]  /*45d0*/  LDGSTS.E.BYPASS.LTC128B.128 [R247+0x2000], desc[UR8][R250.64+0x80] ;  /* 0x02000080faf77fae */ /* 0x0003e8000b901d48 */
[----:B------:R-:W0:Y:S02]  /*45e0*/  LDGDEPBAR ;  /* 0x00000000000079af */ /* 0x000e240000000000 */
.L_x_492:
[----:B------:R2:W-:Y:S01]  /*45f0*/  STS [R246+0xf000], R5 ;  /* 0x00f00005f6007388 */ /* 0x0005e20000000800 */
[----:B------:R-:W-:Y:S01]  /*4600*/  FADD.FTZ R6, -R4, R19 ;  /* 0x0000001304067221 */ /* 0x000fe20000010100 */
[----:B------:R-:W-:Y:S01]  /*4610*/  FSETP.GE.FTZ.AND P4, PT, R165, RZ, PT ;  /* 0x000000ffa500720b */ /* 0x000fe20003f96000 */
[----:B------:R-:W-:Y:S01]  /*4620*/  FMUL.FTZ R33, R236, R32 ;  /* 0x00000020ec217220 */ /* 0x000fe20000410000 */
[----:B------:R-:W-:Y:S01]  /*4630*/  FSETP.GE.FTZ.AND P1, PT, R166, RZ, PT ;  /* 0x000000ffa600720b */ /* 0x000fe20003f36000 */
[----:B------:R-:W-:Y:S01]  /*4640*/  FMUL.FTZ R32, R235, R16 ;  /* 0x00000010eb207220 */ /* 0x000fe20000410000 */
[----:B------:R-:W-:Y:S01]  /*4650*/  FSEL R6, R6, R4, P4 ;  /* 0x0000000406067208 */ /* 0x000fe20002000000 */
[C---:B------:R-:W-:Y:S01]  /*4660*/  FADD.FTZ R22, -R4.reuse, R22 ;  /* 0x0000001604167221 */ /* 0x040fe20000010100 */
[----:B------:R-:W-:Y:S01]  /*4670*/  FSETP.GE.FTZ.AND P3, PT, R163, RZ, PT ;  /* 0x000000ffa300720b */ /* 0x000fe20003f76000 */
[----:B------:R-:W-:Y:S01]  /*4680*/  FADD.FTZ R16, -R4, R23 ;  /* 0x0000001704107221 */ /* 0x000fe20000010100 */
[----:B------:R-:W-:Y:S01]  /*4690*/  FSETP.GE.FTZ.AND P2, PT, R161, RZ, PT ;  /* 0x000000ffa100720b */ /* 0x000fe20003f56000 */
[----:B------:R-:W-:Y:S01]  /*46a0*/  FMUL.FTZ R165, R165, R6 ;  /* 0x00000006a5a57220 */ /* 0x000fe20000410000 */
[----:B------:R-:W-:Y:S01]  /*46b0*/  F2FP.BF16.F32.PACK_AB R6, R32, R33 ;  /* 0x000000212006723e */ /* 0x000fe200000010ff */
[----:B------:R-:W-:Y:S01]  /*46c0*/  FADD.FTZ R7, -R4, R34 ;  /* 0x0000002204077221 */ /* 0x000fe20000010100 */
[-C--:B------:R-:W-:Y:S01]  /*46d0*/  FSEL R16, R16, R4.reuse, P2 ;  /* 0x0000000410107208 */ /* 0x080fe20001000000 */
[----:B-----5:R-:W-:Y:S01]  /*46e0*/  FADD.FTZ R13, -R2, R13 ;  /* 0x0000000d020d7221 */ /* 0x020fe20000010100 */
[----:B------:R-:W-:Y:S01]  /*46f0*/  FSETP.GE.FTZ.AND P2, PT, R151, RZ, PT ;  /* 0x000000ff9700720b */ /* 0x000fe20003f56000 */
[----:B------:R3:W-:Y:S01]  /*4700*/  STS [R246+0xf400], R6 ;  /* 0x00f40006f6007388 */ /* 0x0007e20000000800 */
[----:B------:R-:W-:Y:S01]  /*4710*/  FSETP.GE.FTZ.AND P4, PT, R155, RZ, PT ;  /* 0x000000ff9b00720b */ /* 0x000fe20003f96000 */
[C---:B------:R-:W-:Y:S01]  /*4720*/  FADD.FTZ R10, -R0.reuse, R10 ;  /* 0x0000000a000a7221 */ /* 0x040fe20000010100 */
[-C--:B------:R-:W-:Y:S01]  /*4730*/  FSEL R7, R7, R4.reuse, P2 ;  /* 0x0000000407077208 */ /* 0x080fe20001000000 */
[C---:B------:R-:W-:Y:S01]  /*4740*/  FADD.FTZ R11, -R0.reuse, R11 ;  /* 0x0000000b000b7221 */ /* 0x040fe20000010100 */
[----:B------:R-:W-:Y:S01]  /*4750*/  FSETP.GE.FTZ.AND P2, PT, R237, RZ, PT ;  /* 0x000000ffed00720b */ /* 0x000fe20003f56000 */
[----:B------:R-:W-:Y:S01]  /*4760*/  FADD.FTZ R15, -R0, R15 ;  /* 0x0000000f000f7221 */ /* 0x000fe20000010100 */
[----:B------:R-:W-:Y:S01]  /*4770*/  FSETP.GE.FTZ.AND P5, PT, R231, RZ, PT ;  /* 0x000000ffe700720b */ /* 0x000fe20003fb6000 */
[----:B--2---:R-:W-:Y:S01]  /*4780*/  FADD.FTZ R5, -R4, R18 ;  /* 0x0000001204057221 */ /* 0x004fe20000010100 */
[----:B------:R-:W-:Y:S01]  /*4790*/  FMUL.FTZ R151, R151, R7 ;  /* 0x0000000797977220 */ /* 0x000fe20000410000 */
[----:B------:R-:W-:Y:S01]  /*47a0*/  FADD.FTZ R7, -R2, R8 ;  /* 0x0000000802077221 */ /* 0x000fe20000010100 */
[----:B------:R-:W-:Y:S01]  /*47b0*/  STS [R245+0xf000], R17 ;  /* 0x00f00011f5007388 */ /* 0x000fe20000000800 */
[----:B------:R-:W-:Y:S01]  /*47c0*/  FADD.FTZ R26, -R0, R26 ;  /* 0x0000001a001a7221 */ /* 0x000fe20000010100 */
[----:B------:R-:W-:Y:S01]  /*47d0*/  FSEL R5, R5, R4, P1 ;  /* 0x0000000405057208 */ /* 0x000fe20000800000 */
[----:B------:R-:W-:Y:S01]  /*47e0*/  FMUL.FTZ R16, R161, R16 ;  /* 0x00000010a1107220 */ /* 0x000fe20000410000 */
[----:B------:R-:W-:Y:S01]  /*47f0*/  FSETP.GE.FTZ.AND P1, PT, R149, RZ, PT ;  /* 0x000000ff9500720b */ /* 0x000fe20003f36000 */
[----:B------:R-:W2:Y:S01]  /*4800*/  LDC R140, c[0x0][0x2dc] ;  /* 0x0000b700ff8c7b82 */ /* 0x000ea20000000800 */
[----:B------:R-:W-:Y:S01]  /*4810*/  F2FP.BF16.F32.PACK_AB R20, R20, R150 ;  /* 0x000000961414723e */ /* 0x000fe200000010ff */
[----:B------:R-:W-:Y:S01]  /*4820*/  FMUL.FTZ R166, R166, R5 ;  /* 0x00000005a6a67220 */ /* 0x000fe20000410000 */
[----:B------:R-:W-:Y:S02]  /*4830*/  FSEL R5, R22, R4, P3 ;  /* 0x0000000416057208 */ /* 0x000fe40001800000 */
        /* <DEDUP_REMOVED lines=14> */
[----:B------:R-:W-:Y:S02]  /*4920*/  FSETP.GE.FTZ.AND P3, PT, R152, RZ, PT ;  /* 0x000000ff9800720b */ /* 0x000fe40003f76000 */
        /* <DEDUP_REMOVED lines=11> */
[----:B------:R-:W-:Y:S01]  /*49e0*/  F2FP.BF16.F32.PACK_AB R7, R13, R169 ;  /* 0x000000a90d07723e */ /* 0x000fe200000010ff */
[----:B---3--:R-:W-:Y:S01]  /*49f0*/  FMUL.FTZ R5, R237, R6 ;  /* 0x00000006ed057220 */ /* 0x008fe20000410000 */
[----:B------:R-:W-:Y:S01]  /*4a00*/  FADD.FTZ R6, -R2, R25 ;  /* 0x0000001902067221 */ /* 0x000fe20000010100 */
[----:B------:R-:W-:Y:S01]  /*4a10*/  FMUL.FTZ R4, R148, R4 ;  /* 0x0000000494047220 */ /* 0x000fe20000410000 */
[----:B------:R-:W-:Y:S02]  /*4a20*/  FSETP.GE.FTZ.AND P4, PT, R154, RZ, PT ;  /* 0x000000ff9a00720b */ /* 0x000fe40003f96000 */
[----:B------:R-:W-:Y:S02]  /*4a30*/  F2FP.BF16.F32.PACK_AB R5, R5, R8 ;  /* 0x000000080505723e */ /* 0x000fe400000010ff */
[----:B------:R-:W-:Y:S01]  /*4a40*/  FSEL R6, R6, R2, P3 ;  /* 0x0000000206067208 */ /* 0x000fe20001800000 */
[----:B------:R-:W-:Y:S01]  /*4a50*/  @P1 FADD.FTZ R2, -R2, R29 ;  /* 0x0000001d02021221 */ /* 0x000fe20000010100 */
[----:B------:R-:W-:Y:S01]  /*4a60*/  FSETP.GE.FTZ.AND P1, PT, R238, RZ, PT ;  /* 0x000000ffee00720b */ /* 0x000fe20003f36000 */
[----:B------:R3:W-:Y:S01]  /*4a70*/  STS [R246+0x10000], R5 ;  /* 0x01000005f6007388 */ /* 0x0007e20000000800 */
[----:B------:R-:W-:Y:S01]  /*4a80*/  FSETP.GE.FTZ.AND P3, PT, R153, RZ, PT ;  /* 0x000000ff9900720b */ /* 0x000fe20003f76000 */
[----:B------:R-:W-:Y:S01]  /*4a90*/  FMUL.FTZ R8, R146, R2 ;  /* 0x0000000292087220 */ /* 0x000fe20000410000 */
[-C--:B------:R-:W-:Y:S01]  /*4aa0*/  FSEL R2, R10, R0.reuse, P2 ;  /* 0x000000000a027208 */ /* 0x080fe20001000000 */
[----:B------:R-:W-:Y:S01]  /*4ab0*/  FADD.FTZ R10, -R0, R14 ;  /* 0x0000000e000a7221 */ /* 0x000fe20000010100 */
[----:B------:R-:W-:Y:S01]  /*4ac0*/  FSEL R11, R11, R0, P1 ;  /* 0x000000000b0b7208 */ /* 0x000fe20000800000 */
[----:B------:R-:W-:Y:S01]  /*4ad0*/  FMUL.FTZ R6, R152, R6 ;  /* 0x0000000698067220 */ /* 0x000fe20000410000 */
[----:B------:R-:W-:Y:S01]  /*4ae0*/  F2FP.BF16.F32.PACK_AB R8, R8, R4 ;  /* 0x000000040808723e */ /* 0x000fe200000010ff */
[----:B------:R-:W-:Y:S01]  /*4af0*/  FADD.FTZ R4, -R0, R27 ;  /* 0x0000001b00047221 */ /* 0x000fe20000010100 */
[----:B------:R-:W-:Y:S01]  /*4b00*/  FSETP.GE.FTZ.AND P2, PT, R234, RZ, PT ;  /* 0x000000ffea00720b */ /* 0x000fe20003f56000 */
[----:B------:R-:W-:Y:S01]  /*4b10*/  FMUL.FTZ R14, R240, R2 ;  /* 0x00000002f00e7220 */ /* 0x000fe20000410000 */
[----:B------:R-:W-:Y:S01]  /*4b20*/  FMUL.FTZ R13, R238, R11 ;  /* 0x0000000bee0d7220 */ /* 0x000fe20000410000 */
[----:B------:R-:W-:Y:S01]  /*4b30*/  FADD.FTZ R2, -R0, R30 ;  /* 0x0000001e00027221 */ /* 0x000fe20000010100 */
[-C--:B------:R-:W-:Y:S02]  /*4b40*/  FSEL R10, R10, R0.reuse, P2 ;  /* 0x000000000a0a7208 */ /* 0x080fe40001000000 */
[-C--:B------:R-:W-:Y:S02]  /*4b50*/  FSEL R11, R15, R0.reuse, P5 ;  /* 0x000000000f0b7208 */ /* 0x080fe40002800000 */
[----:B------:R-:W-:Y:S01]  /*4b60*/  FSEL R4, R4, R0, P3 ;  /* 0x0000000004047208 */ /* 0x000fe20001800000 */
[----:B------:R-:W-:Y:S01]  /*4b70*/  FMUL.FTZ R12, R234, R10 ;  /* 0x0000000aea0c7220 */ /* 0x000fe20000410000 */
[----:B------:R-:W-:Y:S01]  /*4b80*/  FSETP.GE.FTZ.AND P2, PT, R145, RZ, PT ;  /* 0x000000ff9100720b */ /* 0x000fe20003f56000 */
[----:B------:R-:W-:Y:S01]  /*4b90*/  FMUL.FTZ R11, R231, R11 ;  /* 0x0000000be70b7220 */ /* 0x000fe20000410000 */
[----:B------:R-:W-:Y:S01]  /*4ba0*/  FSETP.GE.FTZ.AND P1, PT, R144, RZ, PT ;  /* 0x000000ff9000720b */ /* 0x000fe20003f36000 */
[----:B------:R-:W-:Y:S01]  /*4bb0*/  FMUL.FTZ R153, R153, R4 ;  /* 0x0000000499997220 */ /* 0x000fe20000410000 */
[----:B------:R-:W-:Y:S02]  /*4bc0*/  FSEL R2, R2, R0, P2 ;  /* 0x0000000002027208 */ /* 0x000fe40001000000 */
[----:B------:R-:W-:Y:S02]  /*4bd0*/  F2FP.BF16.F32.PACK_AB R4, R13, R14 ;  /* 0x0000000e0d04723e */ /* 0x000fe400000010ff */
[----:B------:R-:W-:Y:S01]  /*4be0*/  FSEL R10, R26, R0, P4 ;  /* 0x000000001a0a7208 */ /* 0x000fe20002000000 */
[----:B------:R-:W-:Y:S01]  /*4bf0*/  FMUL.FTZ R145, R145, R2 ;  /* 0x0000000291917220 */ /* 0x000fe20000410000 */
[----:B------:R-:W-:Y:S01]  /*4c00*/  F2FP.BF16.F32.PACK_AB R2, R11, R12 ;  /* 0x0000000c0b02723e */ /* 0x000fe200000010ff */
[----:B------:R-:W-:Y:S01]  /*4c10*/  STS [R246+0x10400], R4 ;  /* 0x01040004f6007388 */ /* 0x000fe20000000800 */
[----:B------:R-:W-:Y:S01]  /*4c20*/  F2FP.BF16.F32.PACK_AB R16, R16, R163 ;  /* 0x000000a31010723e */ /* 0x000fe200000010ff */
[----:B------:R-:W-:Y:S01]  /*4c30*/  FMUL.FTZ R10, R154, R10 ;  /* 0x0000000a9a0a7220 */ /* 0x000fe20000410000 */
[----:B------:R-:W-:Y:S02]  /*4c40*/  F2FP.BF16.F32.PACK_AB R9, R149, R151 ;  /* 0x000000979509723e */ /* 0x000fe400000010ff */
[----:B------:R-:W-:Y:S01]  /*4c50*/  STS [R245+0x10000], R7 ;  /* 0x01000007f5007388 */ /* 0x000fe20000000800 */
[----:B------:R-:W-:Y:S01]  /*4c60*/  @P1 FADD.FTZ R0, -R0, R31 ;  /* 0x0000001f00001221 */ /* 0x000fe20000010100 */
[----:B------:R-:W-:Y:S03]  /*4c70*/  F2FP.BF16.F32.PACK_AB R6, R6, R155 ;  /* 0x0000009b0606723e */ /* 0x000fe600000010ff */
[----:B------:R2:W-:Y:S01]  /*4c80*/  STS [R245+0x10400], R2 ;  /* 0x01040002f5007388 */ /* 0x0005e20000000800 */
[----:B------:R-:W-:Y:S01]  /*4c90*/  FMUL.FTZ R144, R144, R0 ;  /* 0x0000000090907220 */ /* 0x000fe20000410000 */
[----:B------:R-:W-:Y:S03]  /*4ca0*/  F2FP.BF16.F32.PACK_AB R0, R153, R10 ;  /* 0x0000000a9900723e */ /* 0x000fe600000010ff */
[----:B------:R-:W-:Y:S01]  /*4cb0*/  STS [R244+0xf000], R21 ;  /* 0x00f00015f4007388 */ /* 0x000fe20000000800 */
[----:B---3--:R-:W-:Y:S04]  /*4cc0*/  F2FP.BF16.F32.PACK_AB R5, R144, R145 ;  /* 0x000000919005723e */ /* 0x008fe800000010ff */
[----:B------:R-:W-:Y:S05]  /*4cd0*/  STS [R244+0xf400], R16 ;  /* 0x00f40010f4007388 */ /* 0x000fea0000000800 */
[----:B------:R-:W-:Y:S05]  /*4ce0*/  STS [R243+0xf000], R20 ;  /* 0x00f00014f3007388 */ /* 0x000fea0000000800 */
[----:B------:R-:W-:Y:S05]  /*4cf0*/  STS [R243+0xf400], R9 ;  /* 0x00f40009f3007388 */ /* 0x000fea0000000800 */
[----:B------:R-:W-:Y:S05]  /*4d00*/  STS [R244+0x10000], R6 ;  /* 0x01000006f4007388 */ /* 0x000fea0000000800 */
[----:B------:R3:W-:Y:S01]  /*4d10*/  STS [R244+0x10400], R0 ;  /* 0x01040000f4007388 */ /* 0x0007e20000000800 */
[----:B--2---:R-:W-:Y:S04]  /*4d20*/  IMAD R2, R140, UR51, RZ ;  /* 0x000000338c027c24 */ /* 0x004fe8000f8e02ff */
[----:B------:R-:W-:Y:S01]  /*4d30*/  STS [R243+0x10000], R8 ;  /* 0x01000008f3007388 */ /* 0x000fe20000000800 */
[----:B------:R-:W-:Y:S04]  /*4d40*/  IMAD.U32 R2, R2, -0x40, RZ ;  /* 0xffffffc002027824 */ /* 0x000fe800078e00ff */
[----:B------:R-:W-:Y:S01]  /*4d50*/  STS [R243+0x10400], R5 ;  /* 0x01040005f3007388 */ /* 0x000fe20000000800 */
[----:B------:R-:W-:Y:S01]  /*4d60*/  BAR.SYNC.DEFER_BLOCKING 0x0 ;  /* 0x0000000000007b1d */ /* 0x000fe20000010000 */
[C---:B------:R-:W-:Y:S04]  /*4d70*/  LEA R232, P1, R2.reuse, R232, 0x2 ;  /* 0x000000e802e87211 */ /* 0x040fe800078210ff */
[----:B------:R-:W-:Y:S02]  /*4d80*/  LEA.HI.X.SX32 R233, R2, R233, 0x2, P1 ;  /* 0x000000e902e97211 */ /* 0x000fe400008f16ff */
[----:B---3--:R-:W-:Y:S01]  /*4d90*/  LEA R0, R229, UR4, 0x1 ;  /* 0x00000004e5007c11 */ /* 0x008fe2000f8e08ff */
[----:B------:R-:W-:Y:S05]  /*4da0*/  LDSM.16.MT88.4 R4, [R3+0x13000] ;  /* 0x013000000304783b */ /* 0x000fea0000004200 */
[----:B------:R-:W2:Y:S05]  /*4db0*/  LDSM.16.MT88.4 R8, [R0+0x6000] ;  /* 0x006000000008783b */ /* 0x000eaa0000004200 */
[----:B------:R-:W3:Y:S05]  /*4dc0*/  LDSM.16.MT88.4 R12, [R3+0x15000] ;  /* 0x01500000030c783b */ /* 0x000eea0000004200 */
[----:B------:R-:W4:Y:S05]  /*4dd0*/  LDSM.16.MT88.4 R16, [R0+0x7000] ;  /* 0x007000000010783b */ /* 0x000f2a0000004200 */
[----:B------:R-:W1:Y:S05]  /*4de0*/  LDSM.16.MT88.4 R20, [R0+0x8000] ;  /* 0x008000000014783b */ /* 0x000e6a0000004200 */
[----:B------:R-:W-:Y:S05]  /*4df0*/  LDSM.16.MT88.4 R24, [R3+0x13800] ;  /* 0x013800000318783b */ /* 0x000fea0000004200 */
[----:B------:R-:W1:Y:S05]  /*4e00*/  LDSM.16.MT88.4 R28, [R0+0x6400] ;  /* 0x00640000001c783b */ /* 0x000e6a0000004200 */
[----:B------:R-:W1:Y:S05]  /*4e10*/  LDSM.16.MT88.4 R32, [R3+0x15800] ;  /* 0x015800000320783b */ /* 0x000e6a0000004200 */
[----:B------:R-:W1:Y:S01]  /*4e20*/  LDSM.16.MT88.4 R132, [R0+0x7400] ;  /* 0x007400000084783b */ /* 0x000e620000004200 */
[-C--:B--2---:R-:W-:Y:S04]  /*4e30*/  HMMA.16816.F32.BF16 R36, R4, R8.reuse, R36 ;  /* 0x000000080424723c */ /* 0x084fe80000041824 */
[----:B------:R-:W2:Y:S02]  /*4e40*/  LDSM.16.MT88.4 R136, [R0+0x8400] ;  /* 0x008400000088783b */ /* 0x000ea40000004200 */
        /* <DEDUP_REMOVED lines=14> */
[----:B------:R-:W1:Y:S05]  /*4f30*/  LDSM.16.MT88.4 R4, [R3+0x14000] ;  /* 0x014000000304783b */ /* 0x000e6a0000004200 */
        /* <DEDUP_REMOVED lines=46> */
[----:B------:R-:W2:Y:S01]  /*5220*/  LDL R140, [R1+0x24] ;  /* 0x00002400018c7983 */ /* 0x000ea20000100800 */
        /* <DEDUP_REMOVED lines=14> */
.L_x_493:
[----:B------:R-:W2:Y:S01]  /*5310*/  LDL R4, [R1+0x4] ;  /* 0x0000040001047983 */ /* 0x000ea20000100800 */
[----:B------:R-:W-:Y:S01]  /*5320*/  IMAD.MOV.U32 R7, RZ, RZ, 0x4 ;  /* 0x00000004ff077424 */ /* 0x000fe200078e00ff */
[----:B------:R-:W-:Y:S02]  /*5330*/  @UP1 UIADD3 UR16, UP0, UR6, -0x100, URZ ;  /* 0xffffff0006101890 */ /* 0x000fe4000ff1e03f */
[----:B-1----:R-:W3:Y:S02]  /*5340*/  LDL R2, [R1+0x8] ;  /* 0x0000080001027983 */ /* 0x002ee40000100800 */
[----:B------:R-:W-:Y:S02]  /*5350*/  @UP1 UIADD3.X UR14, UR7, -0x1, URZ, UP0, !UPT ;  /* 0xffffffff070e1890 */ /* 0x000fe400087fe43f */
[----:B------:R-:W4:Y:S04]  /*5360*/  LDL R6, [R1] ;  /* 0x0000000001067983 */ /* 0x000f280000100800 */
[----:B------:R-:W-:Y:S04]  /*5370*/  LDSM.16.M88.4 R24, [R224] ;  /* 0x00000000e018783b */ /* 0x000fe80000000200 */
[----:B------:R-:W1:Y:S04]  /*5380*/  LDSM.16.MT88.4 R8, [R0+0x9000] ;  /* 0x009000000008783b */ /* 0x000e680000004200 */
        /* <DEDUP_REMOVED lines=8> */
[----:B------:R-:W1:Y:S01]  /*5410*/  LDSM.16.MT88.4 R152, [R0+0xb800] ;  /* 0x00b800000098783b */ /* 0x000e620000004200 */
[----:B----4-:R-:W-:Y:S02]  /*5420*/  IMAD.MOV.U32 R162, RZ, RZ, R6 ;  /* 0x000000ffffa27224 */ /* 0x010fe400078e0006 */
[----:B--2---:R-:W-:Y:S02]  /*5430*/  IMAD.MOV.U32 R5, RZ, RZ, R4 ;  /* 0x000000ffff057224 */ /* 0x004fe400078e0004 */
[----:B---3--:R-:W-:Y:S02]  /*5440*/  IMAD.MOV.U32 R4, RZ, RZ, R2 ;  /* 0x000000ffff047224 */ /* 0x008fe400078e0002 */
[----:B------:R-:W-:Y:S02]  /*5450*/  @P0 VIADD R2, R159, 0xffffffc0 ;  /* 0xffffffc09f020836 */ /* 0x000fe40000000000 */
[----:B------:R-:W-:Y:S01]  /*5460*/  IMAD.MOV.U32 R163, RZ, RZ, R5 ;  /* 0x000000ffffa37224 */ /* 0x000fe200078e0005 */
[----:B------:R-:W-:Y:S01]  /*5470*/  LDSM.16.MT88.4 R156, [R0+0xbc00] ;  /* 0x00bc0000009c783b */ /* 0x000fe20000004200 */
[----:B------:R-:W-:Y:S01]  /*5480*/  @P0 IMAD.WIDE R160, R2, R7, UR6 ;  /* 0x0000000602a00e25 */ /* 0x000fe2000f8e0207 */
[----:B------:R-:W-:Y:S01]  /*5490*/  @UP1 UMOV UR7, UR14 ;  /* 0x0000000e00071c82 */ /* 0x000fe20008000000 */
[----:B------:R-:W-:Y:S02]  /*54a0*/  ULOP3.LUT UR14, UR5, 0x1, URZ, 0xc0, !UPT ;  /* 0x00000001050e7892 */ /* 0x000fe4000f8ec03f */
[----:B------:R-:W-:Y:S01]  /*54b0*/  IMAD.MOV.U32 R164, RZ, RZ, R4 ;  /* 0x000000ffffa47224 */ /* 0x000fe200078e0004 */
[----:B------:R-:W2:Y:S01]  /*54c0*/  @P0 LDG.E R162, desc[UR8][R160.64+0x80] ;  /* 0x00008008a0a20981 */ /* 0x000ea2000c1e1900 */
[C---:B-1----:R-:W-:Y:S01]  /*54d0*/  HMMA.16816.F32.BF16 R4, R24.reuse, R8, RZ ;  /* 0x000000081804723c */ /* 0x042fe200000418ff */
[----:B------:R-:W-:Y:S01]  /*54e0*/  IMAD.U32 R2, RZ, RZ, UR34 ;  /* 0x00000022ff027e24 */ /* 0x000fe2000f8e00ff */
[----:B------:R-:W-:Y:S01]  /*54f0*/  UISETP.NE.U32.AND UP0, UPT, UR14, 0x1, UPT ;  /* 0x000000010e00788c */ /* 0x000fe2000bf05070 */
[----:B------:R-:W3:Y:S01]  /*5500*/  @P0 LDG.E R163, desc[UR8][R160.64+0x20] ;  /* 0x00002008a0a30981 */ /* 0x000ee2000c1e1900 */
[----:B------:R-:W-:Y:S02]  /*5510*/  @UP1 UMOV UR6, UR16 ;  /* 0x0000001000061c82 */ /* 0x000fe40008000000 */
[C---:B------:R-:W-:Y:S01]  /*5520*/  HMMA.16816.F32.BF16 R8, R24.reuse, R10, RZ ;  /* 0x0000000a1808723c */ /* 0x040fe200000418ff */
[----:B------:R-:W4:Y:S04]  /*5530*/  @P0 LDG.E R164, desc[UR8][R160.64] ;  /* 0x00000008a0a40981 */ /* 0x000f28000c1e1900 */
[----:B------:R1:W5:Y:S01]  /*5540*/  @P0 LDG.E R252, desc[UR8][R160.64+0xa0] ;  /* 0x0000a008a0fc0981 */ /* 0x000362000c1e1900 */
        /* <DEDUP_REMOVED lines=53> */
[----:B------:R1:W1:Y:S04]  /*58a0*/  LDSM.16.MT88.4 R32, [R0+0xec00] ;  /* 0x00ec00000020783b */ /* 0x0002680000004200 */
[----:B------:R-:W-:Y:S01]  /*58b0*/  LDSM.16.MT88.4 R136, [R220+0x2400] ;  /* 0x00240000dc88783b */ /* 0x000fe20000004200 */
[C---:B------:R-:W-:Y:S06]  /*58c0*/  HMMA.16816.F32.BF16 R4, R132.reuse, R148, R4 ;  /* 0x000000948404723c */ /* 0x040fec0000041804 */
[C---:B------:R-:W-:Y:S06]  /*58d0*/  HMMA.16816.F32.BF16 R8, R132.reuse, R150, R8 ;  /* 0x000000968408723c */ /* 0x040fec0000041808 */
[C---:B------:R-:W-:Y:S06]  /*58e0*/  HMMA.16816.F32.BF16 R12, R132.reuse, R152, R12 ;  /* 0x00000098840c723c */ /* 0x040fec000004180c */
[C---:B------:R-:W-:Y:S01]  /*58f0*/  HMMA.16816.F32.BF16 R16, R132.reuse, R154, R16 ;  /* 0x0000009a8410723c */ /* 0x040fe20000041810 */
[----:B-1----:R-:W-:Y:S05]  /*5900*/  IMAD.U32 R0, RZ, RZ, UR15 ;  /* 0x0000000fff007e24 */ /* 0x002fea000f8e00ff */
[C---:B------:R-:W-:Y:S06]  /*5910*/  HMMA.16816.F32.BF16 R20, R132.reuse, R28, R20 ;  /* 0x0000001c8414723c */ /* 0x040fec0000041814 */
[----:B------:R-:W-:Y:S01]  /*5920*/  HMMA.16816.F32.BF16 R24, R132, R30, R24 ;  /* 0x0000001e8418723c */ /* 0x000fe20000041818 */
[----:B------:R-:W-:Y:S01]  /*5930*/  LDSM.16.MT88.4 R132, [R220+0x1400] ;  /* 0x00140000dc84783b */ /* 0x000fe20000004200 */
[----:B------:R-:W-:Y:S04]  /*5940*/  IMAD.U32 R28, RZ, RZ, UR15 ;  /* 0x0000000fff1c7e24 */ /* 0x000fe8000f8e00ff */
[C---:B------:R-:W-:Y:S01]  /*5950*/  HMMA.16816.F32.BF16 R4, R140.reuse, R144, R4 ;  /* 0x000000908c04723c */ /* 0x040fe20000041804 */
[----:B------:R-:W-:Y:S04]  /*5960*/  IMAD.U32 R30, RZ, RZ, UR34 ;  /* 0x00000022ff1e7e24 */ /* 0x000fe8000f8e00ff */
[-C--:B------:R-:W-:Y:S01]  /*5970*/  LEA R28, P2, R28, R232.reuse, 0x2 ;  /* 0x000000e81c1c7211 */ /* 0x080fe200078410ff */
[C---:B------:R-:W-:Y:S01]  /*5980*/  HMMA.16816.F32.BF16 R8, R140.reuse, R146, R8 ;  /* 0x000000928c08723c */ /* 0x040fe20000041808 */
[----:B------:R-:W-:Y:S04]  /*5990*/  IMAD.U32 R31, RZ, RZ, UR17 ;  /* 0x00000011ff1f7e24 */ /* 0x000fe8000f8e00ff */
[-C--:B------:R-:W-:Y:S01]  /*59a0*/  LEA.HI.X.SX32 R29, R0, R233.reuse, 0x2, P2 ;  /* 0x000000e9001d7211 */ /* 0x080fe200010f16ff */
[C---:B------:R-:W-:Y:S01]  /*59b0*/  HMMA.16816.F32.BF16 R12, R140.reuse, R156, R12 ;  /* 0x0000009c8c0c723c */ /* 0x040fe2000004180c */
[----:B------:R-:W-:Y:S05]  /*59c0*/  IMAD.U32 R0, RZ, RZ, UR33 ;  /* 0x00000021ff007e24 */ /* 0x000fea000f8e00ff */
[C---:B------:R-:W-:Y:S05]  /*59d0*/  HMMA.16816.F32.BF16 R16, R140.reuse, R158, R16 ;  /* 0x0000009e8c10723c */ /* 0x040fea0000041810 */
[----:B------:R1:W-:Y:S01]  /*59e0*/  REDG.E.ADD.F32.FTZ.RN.STRONG.GPU desc[UR8][R232.64], R4 ;  /* 0x00000004e80079a6 */ /* 0x0003e2000c10f388 */
[C---:B------:R-:W-:Y:S03]  /*59f0*/  HMMA.16816.F32.BF16 R20, R140.reuse, R32, R20 ;  /* 0x000000208c14723c */ /* 0x040fe60000041814 */
[----:B------:R3:W-:Y:S03]  /*5a00*/  REDG.E.ADD.F32.FTZ.RN.STRONG.GPU desc[UR8][R28.64], R5 ;  /* 0x000000051c0079a6 */ /* 0x0007e6000c10f388 */
[----:B------:R-:W-:Y:S01]  /*5a10*/  HMMA.16816.F32.BF16 R24, R140, R34, R24 ;  /* 0x000000228c18723c */ /* 0x000fe20000041818 */
[----:B------:R-:W-:Y:S04]  /*5a20*/  MOV R32, UR17 ;  /* 0x0000001100207c02 */ /* 0x000fe80008000f00 */
[-C--:B------:R-:W-:Y:S06]  /*5a30*/  LEA R32, P1, R32, R232.reuse, 0x2 ;  /* 0x000000e820207211 */ /* 0x080fec00078210ff */
[-C--:B------:R-:W-:Y:S05]  /*5a40*/  LEA.HI.X.SX32 R33, R31, R233.reuse, 0x2, P1 ;  /* 0x000000e91f217211 */ /* 0x080fea00008f16ff */
[----:B------:R4:W-:Y:S04]  /*5a50*/  REDG.E.ADD.F32.FTZ.RN.STRONG.GPU desc[UR8][R32.64], R6 ;  /* 0x00000006200079a6 */ /* 0x0009e8000c10f388 */
[----:B--2---:R-:W-:Y:S01]  /*5a60*/  @P0 STL [R1], R162 ;  /* 0x000000a201000387 */ /* 0x004fe20000100800 */
[----:B-1----:R-:W-:Y:S03]  /*5a70*/  IMAD.U32 R4, RZ, RZ, UR30 ;  /* 0x0000001eff047e24 */ /* 0x002fe6000f8e00ff */
[----:B---3--:R-:W-:Y:S01]  /*5a80*/  @P0 STL [R1+0x4], R163 ;  /* 0x000004a301000387 */ /* 0x008fe20000100800 */
[----:B------:R-:W-:Y:S03]  /*5a90*/  IMAD.U32 R5, RZ, RZ, UR32 ;  /* 0x00000020ff057e24 */ /* 0x000fe6000f8e00ff */
[----:B----4-:R-:W-:Y:S01]  /*5aa0*/  @P0 STL [R1+0x8], R164 ;  /* 0x000008a401000387 */ /* 0x010fe20000100800 */
[-C--:B------:R-:W-:Y:S04]  /*5ab0*/  LEA R30, P0, R30, R232.reuse, 0x2 ;  /* 0x000000e81e1e7211 */ /* 0x080fe800078010ff */
[-C--:B------:R-:W-:Y:S01]  /*5ac0*/  LEA.HI.X.SX32 R31, R2, R233.reuse, 0x2, P0 ;  /* 0x000000e9021f7211 */ /* 0x080fe200000f16ff */
[----:B------:R-:W-:Y:S04]  /*5ad0*/  IMAD.U32 R2, RZ, RZ, UR31 ;  /* 0x0000001fff027e24 */ /* 0x000fe8000f8e00ff */
[----:B------:R1:W-:Y:S01]  /*5ae0*/  REDG.E.ADD.F32.FTZ.RN.STRONG.GPU desc[UR8][R30.64], R7 ;  /* 0x000000071e0079a6 */ /* 0x0003e2000c10f388 */
[----:B------:R-:W-:Y:S01]  /*5af0*/  IMAD.U32 R32, RZ, RZ, UR33 ;  /* 0x00000021ff207e24 */ /* 0x000fe2000f8e00ff */
[----:B------:R-:W-:Y:S04]  /*5b00*/  MOV R6, UR31 ;  /* 0x0000001f00067c02 */ /* 0x000fe80008000f00 */
[-C--:B------:R-:W-:Y:S02]  /*5b10*/  LEA R32, P0, R32, R232.reuse, 0x2 ;  /* 0x000000e820207211 */ /* 0x080fe400078010ff */
[-C--:B------:R-:W-:Y:S02]  /*5b20*/  LEA R6, P1, R6, R232.reuse, 0x2 ;  /* 0x000000e806067211 */ /* 0x080fe400078210ff */
[-C--:B------:R-:W-:Y:S01]  /*5b30*/  LEA.HI.X.SX32 R33, R0, R233.reuse, 0x2, P0 ;  /* 0x000000e900217211 */ /* 0x080fe200000f16ff */
[----:B------:R-:W-:Y:S01]  /*5b40*/  IMAD.U32 R0, RZ, RZ, UR30 ;  /* 0x0000001eff007e24 */ /* 0x000fe2000f8e00ff */
[-C--:B------:R-:W-:Y:S03]  /*5b50*/  LEA R4, P0, R4, R232.reuse, 0x2 ;  /* 0x000000e804047211 */ /* 0x080fe600078010ff */
[----:B------:R2:W-:Y:S04]  /*5b60*/  REDG.E.ADD.F32.FTZ.RN.STRONG.GPU desc[UR8][R32.64], R8 ;  /* 0x00000008200079a6 */ /* 0x0005e8000c10f388 */
[----:B------:R-:W-:Y:S01]  /*5b70*/  LDSM.16.MT88.4 R32, [R3+0x11800] ;  /* 0x011800000320783b */ /* 0x000fe20000004200 */
[----:B-1----:R-:W-:Y:S01]  /*5b80*/  IMAD.U32 R30, RZ, RZ, UR32 ;  /* 0x00000020ff1e7e24 */ /* 0x002fe2000f8e00ff */
[-C--:B------:R-:W-:Y:S01]  /*5b90*/  LEA.HI.X.SX32 R7, R2, R233.reuse, 0x2, P1 ;  /* 0x000000e902077211 */ /* 0x080fe200008f16ff */
[----:B------:R-:W-:Y:S03]  /*5ba0*/  IMAD.U32 R2, RZ, RZ, UR25 ;  /* 0x00000019ff027e24 */ /* 0x000fe6000f8e00ff */
[-C--:B------:R-:W-:Y:S04]  /*5bb0*/  LEA R30, P2, R30, R232.reuse, 0x2 ;  /* 0x000000e81e1e7211 */ /* 0x080fe800078410ff */
[-C--:B------:R-:W-:Y:S02]  /*5bc0*/  LEA.HI.X.SX32 R31, R5, R233.reuse, 0x2, P2 ;  /* 0x000000e9051f7211 */ /* 0x080fe400010f16ff */
[-C--:B------:R-:W-:Y:S01]  /*5bd0*/  LEA.HI.X.SX32 R5, R0, R233.reuse, 0x2, P0 ;  /* 0x000000e900057211 */ /* 0x080fe200000f16ff */
[----:B------:R-:W-:Y:S02]  /*5be0*/  IMAD.U32 R0, RZ, RZ, UR27 ;  /* 0x0000001bff007e24 */ /* 0x000fe4000f8e00ff */
[----:B------:R-:W-:Y:S04]  /*5bf0*/  REDG.E.ADD.F32.FTZ.RN.STRONG.GPU desc[UR8][R30.64], R9 ;  /* 0x000000091e0079a6 */ /* 0x000fe8000c10f388 */
[----:B------:R1:W-:Y:S01]  /*5c00*/  REDG.E.ADD.F32.FTZ.RN.STRONG.GPU desc[UR8][R6.64], R10 ;  /* 0x0000000a060079a6 */ /* 0x0003e2000c10f388 */
[----:B--2---:R-:W-:Y:S03]  /*5c10*/  MOV R8, UR26 ;  /* 0x0000001a00087c02 */ /* 0x004fe60008000f00 */
[----:B------:R2:W-:Y:S01]  /*5c20*/  REDG.E.ADD.F32.FTZ.RN.STRONG.GPU desc[UR8][R4.64], R11 ;  /* 0x0000000b040079a6 */ /* 0x0005e2000c10f388 */
[-C--:B------:R-:W-:Y:S03]  /*5c30*/  LEA R8, P2, R8, R232.reuse, 0x2 ;  /* 0x000000e808087211 */ /* 0x080fe600078410ff */
[----:B------:R-:W-:Y:S04]  /*5c40*/  REDG.E.ADD.F32.FTZ.RN.STRONG.GPU desc[UR8][R232.64+0x80], R12 ;  /* 0x0000800ce80079a6 */ /* 0x000fe8000c10f388 */
[----:B------:R-:W-:Y:S01]  /*5c50*/  REDG.E.ADD.F32.FTZ.RN.STRONG.GPU desc[UR8][R28.64+0x80], R13 ;  /* 0x0000800d1c0079a6 */ /* 0x000fe2000c10f388 */
[----:B-1----:R-:W-:Y:S02]  /*5c60*/  IMAD.U32 R10, RZ, RZ, UR27 ;  /* 0x0000001bff0a7e24 */ /* 0x002fe4000f8e00ff */
[----:B------:R-:W-:Y:S02]  /*5c70*/  IMAD.U32 R6, RZ, RZ, UR25 ;  /* 0x00000019ff067e24 */ /* 0x000fe4000f8e00ff */
[----:B--2---:R-:W-:Y:S01]  /*5c80*/  IMAD.U32 R5, RZ, RZ, UR26 ;  /* 0x0000001aff057e24 */ /* 0x004fe2000f8e00ff */
[-C--:B------:R-:W-:Y:S01]  /*5c90*/  LEA R10, P0, R10, R232.reuse, 0x2 ;  /* 0x000000e80a0a7211 */ /* 0x080fe200078010ff */
[----:B------:R-:W-:Y:S01]  /*5ca0*/  IMAD.U32 R4, RZ, RZ, UR24 ;  /* 0x00000018ff047e24 */ /* 0x000fe2000f8e00ff */
        /* <DEDUP_REMOVED lines=9> */
[----:B------:R2:W-:Y:S01]  /*5d40*/  REDG.E.ADD.F32.FTZ.RN.STRONG.GPU desc[UR8][R8.64], R15 ;  /* 0x0000000f080079a6 */ /* 0x0005e2000c10f388 */
[----:B------:R-:W-:Y:S03]  /*5d50*/  MOV R0, UR18 ;  /* 0x0000001200007c02 */ /* 0x000fe60008000f00 */
[----:B------:R3:W-:Y:S04]  /*5d60*/  REDG.E.ADD.F32.FTZ.RN.STRONG.GPU desc[UR8][R6.64], R16 ;  /* 0x00000010060079a6 */ /* 0x0007e8000c10f388 */
[----:B------:R4:W-:Y:S04]  /*5d70*/  REDG.E.ADD.F32.FTZ.RN.STRONG.GPU desc[UR8][R4.64], R17 ;  /* 0x00000011040079a6 */ /* 0x0009e8000c10f388 */
[----:B------:R-:W-:Y:S01]  /*5d80*/  LDSM.16.MT88.4 R12, [R3+0x11000] ;  /* 0x01100000030c783b */ /* 0x000fe20000004200 */
[----:B-1----:R-:W-:Y:S02]  /*5d90*/  IMAD.U32 R10, RZ, RZ, UR21 ;  /* 0x00000015ff0a7e24 */ /* 0x002fe4000f8e00ff */
[----:B--2---:R-:W-:Y:S02]  /*5da0*/  IMAD.U32 R8, RZ, RZ, UR28 ;  /* 0x0000001cff087e24 */ /* 0x004fe4000f8e00ff */
[----:B---3--:R-:W-:Y:S03]  /*5db0*/  IMAD.U32 R6, RZ, RZ, UR23 ;  /* 0x00000017ff067e24 */ /* 0x008fe6000f8e00ff */
[-C--:B------:R-:W-:Y:S01]  /*5dc0*/  LEA R8, P0, R8, R232.reuse, 0x2 ;  /* 0x000000e808087211 */ /* 0x080fe200078010ff */
[----:B------:R-:W-:Y:S01]  /*5dd0*/  IMAD.U32 R7, RZ, RZ, UR23 ;  /* 0x00000017ff077e24 */ /* 0x000fe2000f8e00ff */
[-C--:B----4-:R-:W-:Y:S01]  /*5de0*/  LEA R4, P1, R0, R232.reuse, 0x2 ;  /* 0x000000e800047211 */ /* 0x090fe200078210ff */
[----:B------:R-:W-:Y:S03]  /*5df0*/  IMAD.U32 R0, RZ, RZ, UR28 ;  /* 0x0000001cff007e24 */ /* 0x000fe6000f8e00ff */
[-C--:B------:R-:W-:Y:S01]  /*5e00*/  LEA.HI.X.SX32 R5, R2, R233.reuse, 0x2, P1 ;  /* 0x000000e902057211 */ /* 0x080fe200008f16ff */
[----:B------:R-:W-:Y:S01]  /*5e10*/  IMAD.U32 R2, RZ, RZ, UR22 ;  /* 0x00000016ff027e24 */ /* 0x000fe2000f8e00ff */
[-C--:B------:R-:W-:Y:S02]  /*5e20*/  LEA.HI.X.SX32 R9, R0, R233.reuse, 0x2, P0 ;  /* 0x000000e900097211 */ /* 0x080fe400000f16ff */
[-C--:B------:R-:W-:Y:S01]  /*5e30*/  LEA R6, P1, R6, R232.reuse, 0x2 ;  /* 0x000000e806067211 */ /* 0x080fe200078210ff */
[----:B------:R1:W-:Y:S01]  /*5e40*/  REDG.E.ADD.F32.FTZ.RN.STRONG.GPU desc[UR8][R4.64], R18 ;  /* 0x00000012040079a6 */ /* 0x0003e2000c10f388 */
[----:B------:R-:W-:Y:S02]  /*5e50*/  MOV R0, UR22 ;  /* 0x0000001600007c02 */ /* 0x000fe40008000f00 */
[-C--:B------:R-:W-:Y:S01]  /*5e60*/  LEA.HI.X.SX32 R7, R7, R233.reuse, 0x2, P1 ;  /* 0x000000e907077211 */ /* 0x080fe200008f16ff */
[----:B------:R2:W-:Y:S04]  /*5e70*/  REDG.E.ADD.F32.FTZ.RN.STRONG.GPU desc[UR8][R8.64], R19 ;  /* 0x00000013080079a6 */ /* 0x0005e8000c10f388 */
[----:B------:R-:W-:Y:S04]  /*5e80*/  REDG.E.ADD.F32.FTZ.RN.STRONG.GPU desc[UR8][R232.64+0x100], R20 ;  /* 0x00010014e80079a6 */ /* 0x000fe8000c10f388 */
[----:B------:R-:W-:Y:S04]  /*5e90*/  REDG.E.ADD.F32.FTZ.RN.STRONG.GPU desc[UR8][R28.64+0x100], R21 ;  /* 0x000100151c0079a6 */ /* 0x000fe8000c10f388 */
[----:B------:R3:W-:Y:S04]  /*5ea0*/  REDG.E.ADD.F32.FTZ.RN.STRONG.GPU desc[UR8][R6.64], R22 ;  /* 0x00000016060079a6 */ /* 0x0007e8000c10f388 */
[----:B------:R-:W-:Y:S04]  /*5eb0*/  LDSM.16.MT88.4 R16, [R220+0x1000] ;  /* 0x00100000dc10783b */ /* 0x000fe80000004200 */
[----:B------:R-:W-:Y:S01]  /*5ec0*/  LDSM.16.MT88.4 R28, [R3+0xf800] ;  /* 0x00f80000031c783b */ /* 0x000fe20000004200 */
[-C--:B-1----:R-:W-:Y:S02]  /*5ed0*/  LEA R4, P0, R2, R232.reuse, 0x2 ;  /* 0x000000e802047211 */ /* 0x082fe400078010ff */
[----:B------:R-:W-:Y:S02]  /*5ee0*/  MOV R2, UR19 ;  /* 0x0000001300027c02 */ /* 0x000fe40008000f00 */
[-C--:B------:R-:W-:Y:S01]  /*5ef0*/  LEA.HI.X.SX32 R5, R0, R233.reuse, 0x2, P0 ;  /* 0x000000e900057211 */ /* 0x080fe200000f16ff */
[----:B--2---:R-:W-:Y:S01]  /*5f00*/  IMAD.U32 R8, RZ, RZ, UR20 ;  /* 0x00000014ff087e24 */ /* 0x004fe2000f8e00ff */
[-C--:B------:R-:W-:Y:S01]  /*5f10*/  LEA R10, P0, R10, R232.reuse, 0x2 ;  /* 0x000000e80a0a7211 */ /* 0x080fe200078010ff */
[----:B------:R-:W-:Y:S02]  /*5f20*/  IMAD.U32 R0, RZ, RZ, UR21 ;  /* 0x00000015ff007e24 */ /* 0x000fe4000f8e00ff */
[----:B------:R1:W-:Y:S01]  /*5f30*/  REDG.E.ADD.F32.FTZ.RN.STRONG.GPU desc[UR8][R4.64], R23 ;  /* 0x00000017040079a6 */ /* 0x0003e2000c10f388 */
[-C--:B------:R-:W-:Y:S02]  /*5f40*/  LEA R8, P2, R8, R232.reuse, 0x2 ;  /* 0x000000e808087211 */ /* 0x080fe400078410ff */
[-C--:B------:R-:W-:Y:S01]  /*5f50*/  LEA.HI.X.SX32 R11, R0, R233.reuse, 0x2, P0 ;  /* 0x000000e9000b7211 */ /* 0x080fe200000f16ff */
[----:B------:R-:W-:Y:S01]  /*5f60*/  IMAD.U32 R0, RZ, RZ, UR29 ;  /* 0x0000001dff007e24 */ /* 0x000fe2000f8e00ff */
[----:B------:R-:W-:Y:S01]  /*5f70*/  LDSM.16.MT88.4 R20, [R220+0x2000] ;  /* 0x00200000dc14783b */ /* 0x000fe20000004200 */
[----:B---3--:R-:W-:Y:S03]  /*5f80*/  IMAD.U32 R6, RZ, RZ, UR19 ;  /* 0x00000013ff067e24 */ /* 0x008fe6000f8e00ff */
[----:B------:R-:W-:Y:S02]  /*5f90*/  REDG.E.ADD.F32.FTZ.RN.STRONG.GPU desc[UR8][R10.64], R24 ;  /* 0x000000180a0079a6 */ /* 0x000fe4000c10f388 */
[-C--:B------:R-:W-:Y:S04]  /*5fa0*/  LEA R6, P1, R6, R232.reuse, 0x2 ;  /* 0x000000e806067211 */ /* 0x080fe800078210ff */
[-C--:B------:R-:W-:Y:S02]  /*5fb0*/  LEA.HI.X.SX32 R7, R2, R233.reuse, 0x2, P1 ;  /* 0x000000e902077211 */ /* 0x080fe400008f16ff */
[----:B------:R-:W-:Y:S01]  /*5fc0*/  ISETP.LT.AND P1, PT, RZ, UR5, PT ;  /* 0x00000005ff007c0c */ /* 0x000fe2000bf21270 */
[----:B------:R-:W-:Y:S01]  /*5fd0*/  UIADD3 UR5, UR5, -0x1, URZ ;  /* 0xffffffff05057890 */ /* 0x000fe2000fffe03f */
[----:B-1----:R-:W-:Y:S02]  /*5fe0*/  IMAD.U32 R5, RZ, RZ, UR20 ;  /* 0x00000014ff057e24 */ /* 0x002fe4000f8e00ff */
[----:B------:R-:W-:Y:S03]  /*5ff0*/  IMAD.U32 R4, RZ, RZ, UR29 ;  /* 0x0000001dff047e24 */ /* 0x000fe6000f8e00ff */
[-C--:B------:R-:W-:Y:S02]  /*6000*/  LEA.HI.X.SX32 R9, R5, R233.reuse, 0x2, P2 ;  /* 0x000000e905097211 */ /* 0x080fe400010f16ff */
[----:B------:R-:W-:Y:S03]  /*6010*/  LEA R4, P0, R4, R232, 0x2 ;  /* 0x000000e804047211 */ /* 0x000fe600078010ff */
[----:B------:R-:W-:Y:S01]  /*6020*/  REDG.E.ADD.F32.FTZ.RN.STRONG.GPU desc[UR8][R8.64], R25 ;  /* 0x00000019080079a6 */ /* 0x000fe2000c10f388 */
[----:B------:R-:W-:Y:S01]  /*6030*/  LEA.HI.X.SX32 R5, R0, R233, 0x2, P0 ;  /* 0x000000e900057211 */ /* 0x000fe200000f16ff */
[C---:B------:R-:W-:Y:S01]  /*6040*/  VIADD R0, R220.reuse, 0xffffd000 ;  /* 0xffffd000dc007836 */ /* 0x040fe20000000000 */
[----:B------:R-:W-:Y:S01]  /*6050*/  PLOP3.LUT P0, PT, PT, PT, UP0, 0x80, 0x0 ;  /* 0x000000000000781c */ /* 0x000fe20003f0f008 */
[----:B------:R-:W-:Y:S01]  /*6060*/  REDG.E.ADD.F32.FTZ.RN.STRONG.GPU desc[UR8][R6.64], R26 ;  /* 0x0000001a060079a6 */ /* 0x000fe2000c10f388 */
[----:B------:R-:W-:Y:S03]  /*6070*/  @UP1 UIADD3 UR13, UP0, UR13, -0x100, URZ ;  /* 0xffffff000d0d1890 */ /* 0x000fe6000ff1e03f */
[----:B------:R-:W-:Y:S01]  /*6080*/  REDG.E.ADD.F32.FTZ.RN.STRONG.GPU desc[UR8][R4.64], R27 ;  /* 0x0000001b040079a6 */ /* 0x000fe2000c10f388 */
[----:B------:R-:W-:Y:S03]  /*6090*/  @UP1 UIADD3.X UR12, UR12, -0x1, URZ, UP0, !UPT ;  /* 0xffffffff0c0c1890 */ /* 0x000fe600087fe43f */
[----:B------:R-:W-:Y:S04]  /*60a0*/  LDSM.16.MT88.4 R4, [R3+0xf000] ;  /* 0x00f000000304783b */ /* 0x000fe80000004200 */
[----:B------:R-:W1:Y:S01]  /*60b0*/  LDSM.16.MT88.4 R8, [R220] ;  /* 0x00000000dc08783b */ /* 0x000e620000004200 */
[----:B------:R-:W-:Y:S03]  /*60c0*/  @P0 VIADD R0, R220, 0x3000 ;  /* 0x00003000dc000836 */ /* 0x000fe60000000000 */
        /* <DEDUP_REMOVED lines=16> */
[----:B------:R-:W1:Y:S04]  /*61d0*/  LDSM.16.MT88.4 R4, [R3+0x10000] ;  /* 0x010000000304783b */ /* 0x000e680000004200 */
[----:B------:R-:W3:Y:S01]  /*61e0*/  LDSM.16.MT88.4 R20, [R220+0x2800] ;  /* 0x00280000dc14783b */ /* 0x000ee20000004200 */
[-C--:B--2---:R-:W-:Y:S06]  /*61f0*/  HMMA.16816.F32.BF16 R84, R28, R24.reuse, R84 ;  /* 0x000000181c54723c */ /* 0x084fec0000041854 */
        /* <DEDUP_REMOVED lines=12> */
[----:B------:R-:W2:Y:S05]  /*62c0*/  LDSM.16.MT88.4 R32, [R220+0xc00] ;  /* 0x000c0000dc20783b */ /* 0x000eaa0000004200 */
[----:B------:R-:W-:Y:S01]  /*62d0*/  HMMA.16816.F32.BF16 R128, R28, R138, R128 ;  /* 0x0000008a1c80723c */ /* 0x000fe20000041880 */
[----:B------:R-:W4:Y:S04]  /*62e0*/  LDSM.16.MT88.4 R28, [R220+0x1c00] ;  /* 0x001c0000dc1c783b */ /* 0x000f280000004200 */
[----:B------:R3:W4:Y:S01]  /*62f0*/  LDSM.16.MT88.4 R136, [R220+0x2c00] ;  /* 0x002c0000dc88783b */ /* 0x0007220000004200 */
[-C--:B-1----:R-:W-:Y:S06]  /*6300*/  HMMA.16816.F32.BF16 R84, R4, R8.reuse, R84 ;  /* 0x000000080454723c */ /* 0x082fec0000041854 */
[C---:B------:R-:W-:Y:S06]  /*6310*/  HMMA.16816.F32.BF16 R88, R12.reuse, R8, R88 ;  /* 0x000000080c58723c */ /* 0x040fec0000041858 */
[-C--:B------:R-:W-:Y:S06]  /*6320*/  HMMA.16816.F32.BF16 R92, R12, R10.reuse, R92 ;  /* 0x0000000a0c5c723c */ /* 0x080fec000004185c */
[C---:B------:R-:W-:Y:S05]  /*6330*/  HMMA.16816.F32.BF16 R96, R4.reuse, R10, R96 ;  /* 0x0000000a0460723c */ /* 0x040fea0000041860 */
[----:B---3--:R-:W-:Y:S01]  /*6340*/  IMAD.MOV.U32 R220, RZ, RZ, R0 ;  /* 0x000000ffffdc7224 */ /* 0x008fe200078e0000 */
        /* <DEDUP_REMOVED lines=23> */
.L_x_491:
[----:B------:R-:W2:Y:S01]  /*64c0*/  LDL R140, [R1+0x1c] ;  /* 0x00001c00018c7983 */ /* 0x000ea20000100800 */
[----:B------:R-:W-:Y:S01]  /*64d0*/  ULDC UR5, c[0x0][0x390] ;  /* 0x0000e40000057ab9 */ /* 0x000fe20000000800 */
[----:B------:R-:W-:Y:S02]  /*64e0*/  ULDC UR6, c[0x0][0x38c] ;  /* 0x0000e30000067ab9 */ /* 0x000fe40000000800 */
[----:B------:R-:W3:Y:S04]  /*64f0*/  LDL R139, [R1+0x20] ;  /* 0x00002000018b7983 */ /* 0x000ee80000100800 */
[----:B------:R-:W4:Y:S04]  /*6500*/  LDL.64 R142, [R1+0x30] ;  /* 0x00003000018e7983 */ /* 0x000f280000100a00 */
[----:B------:R-:W4:Y:S01]  /*6510*/  LDL R138, [R1+0x24] ;  /* 0x00002400018a7983 */ /* 0x000f220000100800 */
        /* <DEDUP_REMOVED lines=39> */
[----:B-----5:R-:W-:Y:S01]  /*6790*/  FMUL.FTZ R12, R109, UR5 ;  /* 0x000000056d0c7c20 */ /* 0x020fe20008410000 */
        /* <DEDUP_REMOVED lines=99> */
[----:B------:R-:W-:-:S02]  /*6dd0*/  F2FP.BF16.F32.PACK_AB R43, R43, R80 ;  /* 0x000000502b2b723e */ /* 0x000fc400000010ff */
[----:B------:R-:W-:Y:S01]  /*6de0*/  F2FP.BF16.F32.PACK_AB R45, R45, R82 ;  /* 0x000000522d2d723e */ /* 0x000fe200000010ff */
[----:B------:R-:W1:Y:S01]  /*6df0*/  S2R R64, SR_TID.X ;  /* 0x0000000000407919 */ /* 0x000e620000002100 */
[----:B------:R-:W-:Y:S01]  /*6e00*/  F2FP.BF16.F32.PACK_AB R46, R46, R72 ;  /* 0x000000482e2e723e */ /* 0x000fe200000010ff */
[----:B------:R-:W-:Y:S01]  /*6e10*/  USHF.R.S32.HI UR10, URZ, 0x1f, UR55 ;  /* 0x0000001f3f0a7899 */ /* 0x000fe20008011437 */
[----:B------:R-:W-:Y:S02]  /*6e20*/  F2FP.BF16.F32.PACK_AB R47, R47, R74 ;  /* 0x0000004a2f2f723e */ /* 0x000fe400000010ff */
[----:B------:R-:W-:Y:S02]  /*6e30*/  F2FP.BF16.F32.PACK_AB R48, R48, R76 ;  /* 0x0000004c3030723e */ /* 0x000fe400000010ff */
[----:B------:R-:W-:Y:S01]  /*6e40*/  F2FP.BF16.F32.PACK_AB R49, R49, R78 ;  /* 0x0000004e3131723e */ /* 0x000fe200000010ff */
[----:B------:R-:W1:Y:S01]  /*6e50*/  S2R R65, SR_TID.X ;  /* 0x0000000000417919 */ /* 0x000e620000002100 */
[----:B------:R-:W-:Y:S01]  /*6e60*/  USHF.R.S32.HI UR7, URZ, 0x1f, UR56 ;  /* 0x0000001f3f077899 */ /* 0x000fe20008011438 */
[----:B-1----:R-:W-:-:S04]  /*6e70*/  SHF.R.S32.HI R64, RZ, 0x1f, R64 ;  /* 0x0000001fff407819 */ /* 0x002fc80000011440 */
[----:B------:R-:W-:-:S04]  /*6e80*/  LEA.HI R64, R64, R65, RZ, 0x2 ;  /* 0x0000004140407211 */ /* 0x000fc800078f10ff */
[----:B------:R-:W-:Y:S01]  /*6e90*/  SHF.R.S32.HI R64, RZ, 0x2, R64 ;  /* 0x00000002ff407819 */ /* 0x000fe20000011440 */
        /* <DEDUP_REMOVED lines=12> */
[----:B------:R2:W-:Y:S04]  /*6f60*/  STS [R140+0x3000], R16 ;  /* 0x003000108c007388 */ /* 0x0005e80000000800 */
[----:B------:R3:W-:Y:S04]  /*6f70*/  STS [R140+0x3200], R15 ;  /* 0x0032000f8c007388 */ /* 0x0007e80000000800 */
[----:B------:R-:W-:Y:S01]  /*6f80*/  STS [R139+0x3000], R12 ;  /* 0x0030000c8b007388 */ /* 0x000fe20000000800 */
[----:B-1----:R-:W1:Y:S03]  /*6f90*/  LDC.64 R18, c[0x0][0x450] ;  /* 0x00011400ff127b82 */ /* 0x002e660000000a00 */
[----:B------:R-:W-:Y:S04]  /*6fa0*/  STS [R139+0x3200], R11 ;  /* 0x0032000b8b007388 */ /* 0x000fe80000000800 */
[----:B------:R4:W-:Y:S04]  /*6fb0*/  STS [R140+0x4000], R10 ;  /* 0x0040000a8c007388 */ /* 0x0009e80000000800 */
[----:B------:R-:W-:Y:S04]  /*6fc0*/  STS [R140+0x4200], R9 ;  /* 0x004200098c007388 */ /* 0x000fe80000000800 */
[----:B------:R-:W-:Y:S01]  /*6fd0*/  STS [R139+0x4000], R6 ;  /* 0x004000068b007388 */ /* 0x000fe20000000800 */
[----:B--2---:R-:W2:Y:S03]  /*6fe0*/  LDC.64 R16, c[0x0][0x458] ;  /* 0x00011600ff107b82 */ /* 0x004ea60000000a00 */
[----:B------:R-:W-:Y:S04]  /*6ff0*/  STS [R139+0x4200], R5 ;  /* 0x004200058b007388 */ /* 0x000fe80000000800 */
[----:B------:R1:W-:Y:S01]  /*7000*/  STS [R140+0x5000], R8 ;  /* 0x005000088c007388 */ /* 0x0003e20000000800 */
[----:B---3--:R-:W3:Y:S03]  /*7010*/  LDC.64 R14, c[0x0][0x440] ;  /* 0x00011000ff0e7b82 */ /* 0x008ee60000000a00 */
[----:B------:R-:W-:Y:S04]  /*7020*/  STS [R140+0x5200], R7 ;  /* 0x005200078c007388 */ /* 0x000fe80000000800 */
[----:B------:R2:W-:Y:S01]  /*7030*/  STS [R139+0x5000], R4 ;  /* 0x005000048b007388 */ /* 0x0005e20000000800 */
[----:B----4-:R-:W4:Y:S03]  /*7040*/  LDC.64 R10, c[0x0][0x468] ;  /* 0x00011a00ff0a7b82 */ /* 0x010f260000000a00 */
[----:B------:R-:W-:Y:S04]  /*7050*/  STS [R139+0x5200], R2 ;  /* 0x005200028b007388 */ /* 0x000fe80000000800 */
[----:B------:R2:W-:Y:S01]  /*7060*/  STS [R140+0x6000], R0 ;  /* 0x006000008c007388 */ /* 0x0005e20000000800 */
[----:B------:R-:W4:Y:S03]  /*7070*/  LDC.64 R12, c[0x0][0x470] ;  /* 0x00011c00ff0c7b82 */ /* 0x000f260000000a00 */
[----:B------:R-:W-:Y:S05]  /*7080*/  STS [R140+0x6200], R33 ;  /* 0x006200218c007388 */ /* 0x000fea0000000800 */
[----:B-1----:R-:W1:Y:S01]  /*7090*/  LDC.64 R8, c[0x0][0x438] ;  /* 0x00010e00ff087b82 */ /* 0x002e620000000a00 */
[----:B------:R-:W-:Y:S04]  /*70a0*/  STS [R139+0x6000], R30 ;  /* 0x0060001e8b007388 */ /* 0x000fe80000000800 */
[----:B------:R-:W-:Y:S04]  /*70b0*/  STS [R139+0x6200], R29 ;  /* 0x0062001d8b007388 */ /* 0x000fe80000000800 */
[----:B------:R-:W-:Y:S04]  /*70c0*/  STS [R140+0x7000], R32 ;  /* 0x007000208c007388 */ /* 0x000fe80000000800 */
[----:B------:R-:W-:Y:S04]  /*70d0*/  STS [R140+0x7200], R31 ;  /* 0x0072001f8c007388 */ /* 0x000fe80000000800 */
[----:B------:R-:W-:Y:S04]  /*70e0*/  STS [R139+0x7000], R28 ;  /* 0x0070001c8b007388 */ /* 0x000fe80000000800 */
[----:B------:R-:W-:Y:S04]  /*70f0*/  STS [R139+0x7200], R27 ;  /* 0x0072001b8b007388 */ /* 0x000fe80000000800 */
[----:B------:R-:W-:Y:S01]  /*7100*/  STS [R140+0x8000], R34 ;  /* 0x008000228c007388 */ /* 0x000fe20000000800 */
[----:B------:R-:W-:-:S03]  /*7110*/  SHF.R.S32.HI R5, RZ, 0x1f, R142 ;  /* 0x0000001fff057819 */ /* 0x000fc6000001148e */
[----:B------:R-:W-:Y:S01]  /*7120*/  STS [R140+0x8200], R36 ;  /* 0x008200248c007388 */ /* 0x000fe20000000800 */
[----:B--2---:R-:W-:-:S03]  /*7130*/  MOV R4, R142 ;  /* 0x0000008e00047202 */ /* 0x004fc60000000f00 */
[----:B------:R-:W-:Y:S01]  /*7140*/  STS [R139+0x8000], R35 ;  /* 0x008000238b007388 */ /* 0x000fe20000000800 */
[----:B------:R-:W-:-:S03]  /*7150*/  IMAD R0, R18, UR50, RZ ;  /* 0x0000003212007c24 */ /* 0x000fc6000f8e02ff */
[----:B------:R-:W-:Y:S04]  /*7160*/  STS [R139+0x8200], R37 ;  /* 0x008200258b007388 */ /* 0x000fe80000000800 */
[----:B------:R-:W-:Y:S04]  /*7170*/  STS [R140+0x9000], R39 ;  /* 0x009000278c007388 */ /* 0x000fe80000000800 */
[----:B------:R-:W-:Y:S01]  /*7180*/  STS [R140+0x9200], R38 ;  /* 0x009200268c007388 */ /* 0x000fe20000000800 */
[----:B------:R-:W-:-:S03]  /*7190*/  IMAD R0, R19, UR49, R0 ;  /* 0x0000003113007c24 */ /* 0x000fc6000f8e0200 */
[----:B------:R-:W-:Y:S01]  /*71a0*/  STS [R139+0x9000], R42 ;  /* 0x0090002a8b007388 */ /* 0x000fe20000000800 */
[----:B------:R-:W-:-:S03]  /*71b0*/  IMAD.WIDE.U32 R6, R18, UR49, R4 ;  /* 0x0000003112067c25 */ /* 0x000fc6000f8e0004 */
[----:B------:R-:W-:Y:S04]  /*71c0*/  STS [R139+0x9200], R41 ;  /* 0x009200298b007388 */ /* 0x000fe80000000800 */
[----:B------:R-:W-:Y:S04]  /*71d0*/  STS [R140+0xa000], R40 ;  /* 0x00a000288c007388 */ /* 0x000fe80000000800 */
[----:B------:R-:W-:Y:S04]  /*71e0*/  STS [R140+0xa200], R44 ;  /* 0x00a2002c8c007388 */ /* 0x000fe80000000800 */
[----:B------:R-:W-:Y:S01]  /*71f0*/  STS [R139+0xa000], R43 ;  /* 0x00a0002b8b007388 */ /* 0x000fe20000000800 */
[----:B------:R-:W-:-:S03]  /*7200*/  IADD3 R7, R7, R0, RZ ;  /* 0x0000000007077210 */ /* 0x000fc60007ffe0ff */
[----:B------:R-:W-:Y:S01]  /*7210*/  STS [R139+0xa200], R45 ;  /* 0x00a2002d8b007388 */ /* 0x000fe20000000800 */
[----:B-1----:R-:W-:-:S03]  /*7220*/  IMAD R0, R8, UR10, RZ ;  /* 0x0000000a08007c24 */ /* 0x002fc6000f8e02ff */
[----:B------:R-:W-:Y:S04]  /*7230*/  STS [R140+0xb000], R46 ;  /* 0x00b0002e8c007388 */ /* 0x000fe80000000800 */
[----:B------:R-:W-:Y:S04]  /*7240*/  STS [R140+0xb200], R47 ;  /* 0x00b2002f8c007388 */ /* 0x000fe80000000800 */
[----:B------:R-:W-:Y:S04]  /*7250*/  STS [R139+0xb000], R48 ;  /* 0x00b000308b007388 */ /* 0x000fe80000000800 */
[----:B------:R-:W-:Y:S01]  /*7260*/  STS [R139+0xb200], R49 ;  /* 0x00b200318b007388 */ /* 0x000fe20000000800 */
[----:B------:R-:W-:-:S02]  /*7270*/  IMAD R9, R9, UR55, R0 ;  /* 0x0000003709097c24 */ /* 0x000fc4000f8e0200 */
[C---:B------:R-:W-:Y:S02]  /*7280*/  IMAD R0, R16.reuse, UR50, RZ ;  /* 0x0000003210007c24 */ /* 0x040fe4000f8e02ff */
[----:B------:R-:W-:-:S04]  /*7290*/  IMAD.WIDE.U32 R4, R16, UR49, R4 ;  /* 0x0000003110047c25 */ /* 0x000fc8000f8e0004 */
[----:B------:R-:W-:Y:S02]  /*72a0*/  IMAD R0, R17, UR49, R0 ;  /* 0x0000003111007c24 */ /* 0x000fe4000f8e0200 */
[----:B------:R-:W-:-:S03]  /*72b0*/  IMAD.WIDE.U32 R6, R8, UR55, R6 ;  /* 0x0000003708067c25 */ /* 0x000fc6000f8e0006 */
[----:B------:R-:W-:Y:S01]  /*72c0*/  IADD3 R5, R5, R0, RZ ;  /* 0x0000000005057210 */ /* 0x000fe20007ffe0ff */
[----:B---3--:R-:W-:Y:S01]  /*72d0*/  IMAD R0, R14, UR10, RZ ;  /* 0x0000000a0e007c24 */ /* 0x008fe2000f8e02ff */
[----:B------:R-:W-:Y:S01]  /*72e0*/  IADD3 R7, R7, R9, RZ ;  /* 0x0000000907077210 */ /* 0x000fe20007ffe0ff */
[----:B----4-:R-:W-:Y:S02]  /*72f0*/  IMAD R2, R10, UR7, RZ ;  /* 0x000000070a027c24 */ /* 0x010fe4000f8e02ff */
[----:B------:R-:W-:Y:S01]  /*7300*/  IMAD R8, R15, UR55, R0 ;  /* 0x000000370f087c24 */ /* 0x000fe2000f8e0200 */
[----:B------:R-:W-:Y:S01]  /*7310*/  LEA R0, R138, UR4, 0x1 ;  /* 0x000000048a007c11 */ /* 0x000fe2000f8e08ff */
[----:B------:R-:W-:Y:S01]  /*7320*/  BAR.SYNC.DEFER_BLOCKING 0x0 ;  /* 0x0000000000007b1d */ /* 0x000fe20000010000 */
[----:B------:R-:W-:Y:S02]  /*7330*/  IMAD R2, R11, UR56, R2 ;  /* 0x000000380b027c24 */ /* 0x000fe4000f8e0202 */
[----:B------:R-:W-:-:S04]  /*7340*/  IMAD.WIDE.U32 R6, R10, UR56, R6 ;  /* 0x000000380a067c25 */ /* 0x000fc8000f8e0006 */
[----:B------:R-:W-:Y:S01]  /*7350*/  IMAD.WIDE.U32 R4, R14, UR55, R4 ;  /* 0x000000370e047c25 */ /* 0x000fe2000f8e0004 */
[----:B------:R-:W-:-:S03]  /*7360*/  IADD3 R7, R7, R2, RZ ;  /* 0x0000000207077210 */ /* 0x000fc60007ffe0ff */
[C---:B------:R-:W-:Y:S01]  /*7370*/  IMAD R2, R12.reuse, UR7, RZ ;  /* 0x000000070c027c24 */ /* 0x040fe2000f8e02ff */
[----:B------:R-:W-:Y:S01]  /*7380*/  IADD3 R5, R5, R8, RZ ;  /* 0x0000000805057210 */ /* 0x000fe20007ffe0ff */
[----:B------:R-:W-:Y:S02]  /*7390*/  ULDC.64 UR6, c[0x0][0x3f0] ;  /* 0x0000fc0000067ab9 */ /* 0x000fe40000000a00 */
[----:B------:R-:W-:Y:S01]  /*73a0*/  IMAD R8, R13, UR56, R2 ;  /* 0x000000380d087c24 */ /* 0x000fe2000f8e0202 */
[----:B------:R-:W1:Y:S04]  /*73b0*/  LDS.128 R60, [R0+0x9000] ;  /* 0x00900000003c7984 */ /* 0x000e680000000c00 */
[----:B------:R-:W2:Y:S04]  /*73c0*/  LDS.128 R56, [R0+0xb000] ;  /* 0x00b0000000387984 */ /* 0x000ea80000000c00 */
[----:B------:R-:W3:Y:S01]  /*73d0*/  LDS.128 R52, [R0+0xd000] ;  /* 0x00d0000000347984 */ /* 0x000ee20000000c00 */
[----:B------:R-:W-:-:S03]  /*73e0*/  IMAD.WIDE.U32 R10, R12, UR56, R4 ;  /* 0x000000380c0a7c25 */ /* 0x000fc6000f8e0004 */
        /* <DEDUP_REMOVED lines=40> */
.L_x_488:
        /* <DEDUP_REMOVED lines=11> */
.L_x_495:
[----:B------:R-:W-:Y:S05]  /*7720*/  EXIT ;  /* 0x000000000000794d */ /* 0x000fea0003800000 */
.L_x_497:
        /* <DEDUP_REMOVED lines=13> */
.L_x_1292:


//--------------------- .text._ZN5flash44flash_bwd_dq_dk_dv_loop_seqk_parallel_kernelI23Flash_bwd_kernel_traitsILi96ELi64ELi128ELi8ELi2ELi4ELi4ELb1ELb0EN7cutlass10bfloat16_tE19Flash_kernel_traitsILi96ELi64ELi128ELi8ES3_EELb0ELb0ELb0ELb0ELb1ELb1ELb1EEEvNS_16Flash_bwd_paramsE --------------------------
	.section	.text._ZN5flash44flash_bwd_dq_dk_dv_loop_seqk_parallel_kernelI23Flash_bwd_kernel_traitsILi96ELi64ELi128ELi8ELi2ELi4ELi4ELb1ELb0EN7cutlass10bfloat16_tE19Flash_kernel_traitsILi96ELi64ELi128ELi8ES3_EELb0ELb0ELb0ELb0ELb1ELb1ELb1EEEvNS_16Flash_bwd_paramsE,"ax",@progbits
	.align	128
        .global         _ZN5flash44flash_bwd_dq_dk_dv_loop_seqk_parallel_kernelI23Flash_bwd_kernel_traitsILi96ELi64ELi128ELi8ELi2ELi4ELi4ELb1ELb0EN7cutlass10bfloat16_tE19Flash_kernel_traitsILi96ELi64ELi128ELi8ES3_EELb0ELb0ELb0ELb0ELb1ELb1ELb1EEEvNS_16Flash_bwd_paramsE
        .type           _ZN5flash44flash_bwd_dq_dk_dv_loop_seqk_parallel_kernelI23Flash_bwd_kernel_traitsILi96ELi64ELi128ELi8ELi2ELi4ELi4ELb1ELb0EN7cutlass10bfloat16_tE19Flash_kernel_traitsILi96ELi64ELi128ELi8ES3_EELb0ELb0ELb0ELb0ELb1ELb1ELb1EEEvNS_16Flash_bwd_paramsE,@function
        .size           _ZN5flash44flash_bwd_dq_dk_dv_loop_seqk_parallel_kernelI23Flash_bwd_kernel_traitsILi96ELi64ELi128ELi8ELi2ELi4ELi4ELb1ELb0EN7cutlass10bfloat16_tE19Flash_kernel_traitsILi96ELi64ELi128ELi8ES3_EELb0ELb0ELb0ELb0ELb1ELb1ELb1EEEvNS_16Flash_bwd_paramsE,(.L_x_1293 - _ZN5flash44flash_bwd_dq_dk_dv_loop_seqk_parallel_kernelI23Flash_bwd_kernel_traitsILi96ELi64ELi128ELi8ELi2ELi4ELi4ELb1ELb0EN7cutlass10bfloat16_tE19Flash_kernel_traitsILi96ELi64ELi128ELi8ES3_EELb0ELb0ELb0ELb0ELb1ELb1ELb1EEEvNS_16Flash_bwd_paramsE)
        .other          _ZN5flash44flash_bwd_dq_dk_dv_loop_seqk_parallel_kernelI23Flash_bwd_kernel_traitsILi96ELi64ELi128ELi8ELi2ELi4ELi4ELb1ELb0EN7cutlass10bfloat16_tE19Flash_kernel_traitsILi96ELi64ELi128ELi8ES3_EELb0ELb0ELb0ELb0ELb1ELb1ELb1EEEvNS_16Flash_bwd_paramsE,@"STO_CUDA_ENTRY STV_DEFAULT"
_ZN5flash44flash_bwd_dq_dk_dv_loop_seqk_parallel_kernelI23Flash_bwd_kernel_traitsILi96ELi64ELi128ELi8ELi2ELi4ELi4ELb1ELb0EN7cutlass10bfloat16_tE19Flash_kernel_traitsILi96ELi64ELi128ELi8ES3_EELb0ELb0ELb0ELb0ELb1ELb1ELb1EEEvNS_16Flash_bwd_paramsE:
.text._ZN5flash44flash_bwd_dq_dk_dv_loop_seqk_parallel_kernelI23Flash_bwd_kernel_traitsILi96ELi64ELi128ELi8ELi2ELi4ELi4ELb1ELb0EN7cutlass10bfloat16_tE19Flash_kernel_traitsILi96ELi64ELi128ELi8ES3_EELb0ELb0ELb0ELb0ELb1ELb1ELb1EEEvNS_16Flash_bwd_paramsE:
        /* <DEDUP_REMOVED lines=18> */
[----:B------:R-:W-:Y:S01]  /*0120*/  ULDC.64 UR14, c[0x0][0x300] ;  /* 0x0000c000000e7ab9 */ /* 0x000fe20000000a00 */
[----:B------:R-:W-:Y:S01]  /*0130*/  ULDC.64 UR12, c[0x0][0x308] ;  /* 0x0000c200000c7ab9 */ /* 0x000fe20000000a00 */
[----:B------:R-:W3:Y:S08]  /*0140*/  S2UR UR18, SR_CTAID.Y ;  /* 0x00000000001279c3 */ /* 0x000ef00000002600 */
[----:B------:R-:W4:Y:S01]  /*0150*/  S2UR UR20, SR_CTAID.Z ;  /* 0x00000000001479c3 */ /* 0x000f220000002700 */
[----:B--2---:R-:W-:-:S07]  /*0160*/  ULEA UR5, UR5, UR4, 0x18 ;  /* 0x0000000405057291 */ /* 0x004fce000f8ec03f */
[----:B------:R-:W2:Y:S01]  /*0170*/  S2UR UR17, SR_CTAID.Z ;  /* 0x00000000001179c3 */ /* 0x000ea20000002700 */
[----:B------:R-:W-:Y:S02]  /*0180*/  UIADD3 UR6, UR5, 0x9000, URZ ;  /* 0x0000900005067890 */ /* 0x000fe4000fffe03f */
[----:B------:R-:W-:Y:S01]  /*0190*/  UIADD3 UR4, UR5, 0xf000, URZ ;  /* 0x0000f00005047890 */ /* 0x000fe2000fffe03f */
[----:B-1----:R-:W-:Y:S01]  /*01a0*/  SHF.R.S32.HI R3, RZ, 0x1f, R9 ;  /* 0x0000001fff037819 */ /* 0x002fe20000011409 */
[----:B---3--:R-:W-:-:S03]  /*01b0*/  USHF.R.S32.HI UR27, URZ, 0x1f, UR18 ;  /* 0x0000001f3f1b7899 */ /* 0x008fc60008011412 */
[----:B------:R-:W1:Y:S01]  /*01c0*/  S2UR UR16, SR_CTAID.Y ;  /* 0x00000000001079c3 */ /* 0x000e620000002600 */
[----:B------:R-:W-:Y:S01]  /*01d0*/  UIMAD.WIDE UR40, UR18, 0x80, URZ ;  /* 0x00000080122878a5 */ /* 0x000fe2000f8e023f */
[CC--:B------:R-:W-:Y:S02]  /*01e0*/  LEA.HI R4, R3.reuse, R9.reuse, RZ, 0x4 ;  /* 0x0000000903047211 */ /* 0x0c0fe400078f20ff */
[CC--:B------:R-:W-:Y:S02]  /*01f0*/  LEA.HI R2, R3.reuse, R9.reuse, RZ, 0x5 ;  /* 0x0000000903027211 */ /* 0x0c0fe400078f28ff */
[----:B------:R-:W-:Y:S01]  /*0200*/  SHF.R.S32.HI R0, RZ, 0x4, R4 ;  /* 0x00000004ff007819 */ /* 0x000fe20000011404 */
[----:B----4-:R-:W-:Y:S01]  /*0210*/  USHF.R.S32.HI UR26, URZ, 0x1f, UR20 ;  /* 0x0000001f3f1a7899 */ /* 0x010fe20008011414 */
[CC--:B------:R-:W-:Y:S02]  /*0220*/  LEA.HI R5, R3.reuse, R9.reuse, RZ, 0x2 ;  /* 0x0000000903057211 */ /* 0x0c0fe400078f10ff */
[----:B------:R-:W-:-:S02]  /*0230*/  LEA.HI R19, R3, R9, RZ, 0x3 ;  /* 0x0000000903137211 */ /* 0x000fc400078f18ff */
[CC--:B------:R-:W-:Y:S02]  /*0240*/  LEA.HI R12, R3.reuse, R9.reuse, RZ, 0x6 ;  /* 0x00000009030c7211 */ /* 0x0c0fe400078f30ff */
[----:B------:R-:W-:Y:S02]  /*0250*/  LEA.HI R14, R3, R9, RZ, 0x7 ;  /* 0x00000009030e7211 */ /* 0x000fe400078f38ff */
[----:B------:R-:W-:Y:S01]  /*0260*/  LOP3.LUT R3, R2, 0xffffffe0, RZ, 0xc0, !PT ;  /* 0xffffffe002037812 */ /* 0x000fe200078ec0ff */
[----:B--2---:R-:W-:Y:S01]  /*0270*/  USHF.R.S32.HI UR25, URZ, 0x1f, UR17 ;  /* 0x0000001f3f197899 */ /* 0x004fe20008011411 */
[C---:B------:R-:W-:Y:S02]  /*0280*/  LOP3.LUT R6, R4.reuse, 0xfffffff0, RZ, 0xc0, !PT ;  /* 0xfffffff004067812 */ /* 0x040fe400078ec0ff */
[----:B------:R-:W-:Y:S01]  /*0290*/  LEA.HI R4, R4, R0, RZ, 0x1 ;  /* 0x0000000004047211 */ /* 0x000fe200078f08ff */
[----:B------:R-:W-:Y:S01]  /*02a0*/  IMAD.IADD R3, R9, 0x1, -R3 ;  /* 0x0000000109037824 */ /* 0x000fe200078e0a03 */
[----:B------:R-:W-:-:S02]  /*02b0*/  LOP3.LUT R7, R19, 0xfffffff8, RZ, 0xc0, !PT ;  /* 0xfffffff813077812 */ /* 0x000fc400078ec0ff */
[----:B------:R-:W-:Y:S01]  /*02c0*/  LOP3.LUT R4, R4, 0xfffffffe, RZ, 0xc0, !PT ;  /* 0xfffffffe04047812 */ /* 0x000fe200078ec0ff */
[----:B-1----:R-:W-:Y:S01]  /*02d0*/  USHF.R.S32.HI UR24, URZ, 0x1f, UR16 ;  /* 0x0000001f3f187899 */ /* 0x002fe20008011410 */
        /* <DEDUP_REMOVED lines=13> */
[----:B------:R-:W-:Y:S01]  /*03b0*/  LEA.HI R2, R4, R0, RZ, 0x2 ;  /* 0x0000000004027211 */ /* 0x000fe200078f10ff */
[----:B------:R-:W-:Y:S01]  /*03c0*/  STL [R1+0x58], R16 ;  /* 0x0000581001007387 */ /* 0x000fe20000100800 */
        /* <DEDUP_REMOVED lines=9> */
[----:B------:R-:W-:Y:S01]  /*0460*/  IMAD.IADD R11, R0, 0x1, -R2 ;  /* 0x00000001000b7824 */ /* 0x000fe200078e0a02 */
[----:B------:R-:W-:Y:S01]  /*0470*/  LOP3.LUT R2, R10, 0x3fffffe, RZ, 0xc0, !PT ;  /* 0x03fffffe0a027812 */ /* 0x000fe200078ec0ff */
[----:B------:R-:W-:Y:S01]  /*0480*/  IMAD R8, R0, 0x8, R3 ;  /* 0x0000000800087824 */ /* 0x000fe200078e0203 */
[----:B------:R-:W-:-:S02]  /*0490*/  LOP3.LUT R0, R4, 0xc0, RZ, 0xc0, !PT ;  /* 0x000000c004007812 */ /* 0x000fc400078ec0ff */
[----:B------:R-:W-:Y:S01]  /*04a0*/  SHF.R.S32.HI R3, RZ, 0x1f, R5 ;  /* 0x0000001fff037819 */ /* 0x000fe20000011405 */
[----:B------:R-:W-:Y:S01]  /*04b0*/  IMAD.IADD R4, R13, 0x1, -R2 ;  /* 0x000000010d047824 */ /* 0x000fe200078e0a02 */
[----:B------:R-:W-:Y:S02]  /*04c0*/  SHF.R.U32.HI R6, RZ, 0x3, R0 ;  /* 0x00000003ff067819 */ /* 0x000fe40000011600 */
[----:B------:R-:W-:Y:S01]  /*04d0*/  LOP3.LUT R5, R0, 0x18, R16, 0xf8, !PT ;  /* 0x0000001800057812 */ /* 0x000fe200078ef810 */
[----:B------:R-:W-:Y:S01]  /*04e0*/  IMAD R0, R9, 0x4, R18 ;  /* 0x0000000409007824 */ /* 0x000fe200078e0212 */
[----:B------:R-:W-:Y:S02]  /*04f0*/  LEA.HI R3, R3, R15, RZ, 0x3 ;  /* 0x0000000f03037211 */ /* 0x000fe400078f18ff */
[----:B------:R-:W-:Y:S01]  /*0500*/  LOP3.LUT R5, R5, R6, RZ, 0x3c, !PT ;  /* 0x0000000605057212 */ /* 0x000fe200078e3cff */
[----:B------:R-:W-:Y:S01]  /*0510*/  IMAD R222, R0, 0x8, R4 ;  /* 0x0000000800de7824 */ /* 0x000fe200078e0204 */
[----:B------:R-:W-:-:S02]  /*0520*/  SHF.R.S32.HI R4, RZ, 0x1f, R7 ;  /* 0x0000001fff047819 */ /* 0x000fc40000011407 */
[-C--:B------:R-:W-:Y:S01]  /*0530*/  LEA.HI R2, R7, R7.reuse, RZ, 0x1 ;  /* 0x0000000707027211 */ /* 0x080fe200078f08ff */
[----:B------:R-:W-:Y:S01]  /*0540*/  IMAD.U32 R5, R8, 0x20, R5 ;  /* 0x0000002008057824 */ /* 0x000fe200078e0005 */
[----:B------:R-:W-:Y:S02]  /*0550*/  LEA.HI R8, R4, R7, RZ, 0x3 ;  /* 0x0000000704087211 */ /* 0x000fe400078f18ff */
[----:B------:R-:W-:Y:S02]  /*0560*/  LOP3.LUT R0, R3, 0xfffffff8, RZ, 0xc0, !PT ;  /* 0xfffffff803007812 */ /* 0x000fe400078ec0ff */
[--C-:B------:R-:W-:Y:S01]  /*0570*/  SHF.R.S32.HI R6, RZ, 0x1, R2.reuse ;  /* 0x00000001ff067819 */ /* 0x100fe20000011402 */
[----:B------:R1:W-:Y:S01]  /*0580*/  STL [R1+0x44], R5 ;  /* 0x0000440501007387 */ /* 0x0003e20000100800 */
[----:B------:R-:W-:Y:S01]  /*0590*/  SHF.R.S32.HI R3, RZ, 0x1f, R2 ;  /* 0x0000001fff037819 */ /* 0x000fe20000011402 */
[----:B------:R-:W-:Y:S01]  /*05a0*/  IMAD.IADD R0, R15, 0x1, -R0 ;  /* 0x000000010f007824 */ /* 0x000fe200078e0a00 */
[----:B------:R-:W-:-:S02]  /*05b0*/  LOP3.LUT R4, R2, 0x7fffffe, RZ, 0xc0, !PT ;  /* 0x07fffffe02047812 */ /* 0x000fc400078ec0ff */
[----:B------:R-:W-:Y:S02]  /*05c0*/  LOP3.LUT R2, R8, 0xfffffff8, RZ, 0xc0, !PT ;  /* 0xfffffff808027812 */ /* 0x000fe400078ec0ff */
[C---:B------:R-:W-:Y:S01]  /*05d0*/  LOP3.LUT P4, RZ, R0.reuse, 0x2, RZ, 0xc0, !PT ;  /* 0x0000000200ff7812 */ /* 0x040fe2000788c0ff */
[C---:B------:R-:W-:Y:S01]  /*05e0*/  IMAD.IADD R15, R7.reuse, 0x1, -R4 ;  /* 0x00000001070f7824 */ /* 0x040fe200078e0a04 */
[----:B------:R-:W-:Y:S01]  /*05f0*/  SHF.R.S32.HI R12, RZ, 0x7, R14 ;  /* 0x00000007ff0c7819 */ /* 0x000fe2000001140e */
[----:B------:R-:W-:Y:S01]  /*0600*/  IMAD.IADD R17, R7, 0x1, -R2 ;  /* 0x0000000107117824 */ /* 0x000fe200078e0a02 */
[----:B------:R-:W-:Y:S01]  /*0610*/  SHF.R.S32.HI R2, RZ, 0x1, R10 ;  /* 0x00000001ff027819 */ /* 0x000fe2000001140a */
[----:B------:R-:W-:Y:S01]  /*0620*/  IMAD.SHL.U32 R14, R9, 0x20, RZ ;  /* 0x00000020090e7824 */ /* 0x000fe200078e00ff */
[----:B------:R-:W-:Y:S01]  /*0630*/  LEA.HI R10, R0, R0, RZ, 0x1 ;  /* 0x00000000000a7211 */ /* 0x000fe200078f08ff */
[----:B------:R-:W-:Y:S01]  /*0640*/  IMAD.SHL.U32 R7, R20, 0x2, RZ ;  /* 0x0000000214077824 */ /* 0x000fe200078e00ff */
[C---:B------:R-:W-:Y:S01]  /*0650*/  LOP3.LUT P6, RZ, R2.reuse, 0x2, RZ, 0xc0, !PT ;  /* 0x0000000202ff7812 */ /* 0x040fe200078cc0ff */
[----:B------:R-:W-:Y:S01]  /*0660*/  IMAD.SHL.U32 R4, R2, 0x40, RZ ;  /* 0x0000004002047824 */ /* 0x000fe200078e00ff */
[----:B------:R-:W-:Y:S01]  /*0670*/  LOP3.LUT R2, R10, 0x3fffffe, RZ, 0xc0, !PT ;  /* 0x03fffffe0a027812 */ /* 0x000fe200078ec0ff */
[----:B------:R-:W-:Y:S01]  /*0680*/  IMAD R9, R11, 0x200, R7 ;  /* 0x000002000b097824 */ /* 0x000fe200078e0207 */
[----:B------:R-:W-:-:S02]  /*0690*/  SEL R223, R228, 0xffffffe0, !P6 ;  /* 0xffffffe0e4df7807 */ /* 0x000fc40007000000 */
[----:B-1----:R-:W-:Y:S02]  /*06a0*/  LEA.HI R5, R3, R6, RZ, 0x2 ;  /* 0x0000000603057211 */ /* 0x002fe400078f10ff */
[----:B------:R-:W-:Y:S02]  /*06b0*/  LOP3.LUT R3, R0, 0x1, RZ, 0xc0, !PT ;  /* 0x0000000100037812 */ /* 0x000fe400078ec0ff */
[----:B------:R-:W-:Y:S02]  /*06c0*/  LOP3.LUT R5, R5, 0xfffffffc, RZ, 0xc0, !PT ;  /* 0xfffffffc05057812 */ /* 0x000fe400078ec0ff */
[----:B------:R-:W-:Y:S01]  /*06d0*/  ISETP.NE.U32.AND P5, PT, R3, 0x1, PT ;  /* 0x000000010300780c */ /* 0x000fe20003fa5070 */
[----:B------:R-:W-:Y:S02]  /*06e0*/  IMAD.SHL.U32 R3, R13, 0x40, RZ ;  /* 0x000000400d037824 */ /* 0x000fe400078e00ff */
[----:B------:R-:W-:Y:S01]  /*06f0*/  IMAD.IADD R16, R6, 0x1, -R5 ;  /* 0x0000000106107824 */ /* 0x000fe200078e0a05 */
[----:B------:R-:W-:Y:S01]  /*0700*/  R2P PR, R17, 0x6 ;  /* 0x0000000611007804 */ /* 0x000fe20000000000 */
[----:B------:R-:W-:Y:S01]  /*0710*/  IMAD.SHL.U32 R5, R11, 0x10, RZ ;  /* 0x000000100b057824 */ /* 0x000fe200078e00ff */
[----:B------:R-:W-:Y:S01]  /*0720*/  LOP3.LUT R6, R3, 0x1c0, RZ, 0xc0, !PT ;  /* 0x000001c003067812 */ /* 0x000fe200078ec0ff */
[----:B------:R-:W-:Y:S01]  /*0730*/  IMAD.IADD R13, R0, 0x1, -R2 ;  /* 0x00000001000d7824 */ /* 0x000fe200078e0a02 */
[----:B------:R-:W-:Y:S01]  /*0740*/  LOP3.LUT R2, R4, 0xc0, RZ, 0xc0, !PT ;  /* 0x000000c004027812 */ /* 0x000fe200078ec0ff */
[----:B------:R-:W-:Y:S01]  /*0750*/  IMAD.SHL.U32 R0, R0, 0x40, RZ ;  /* 0x0000004000007824 */ /* 0x000fe200078e00ff */
[----:B------:R-:W-:Y:S01]  /*0760*/  SHF.R.S32.HI R3, RZ, 0x3, R8 ;  /* 0x00000003ff037819 */ /* 0x000fe20000011408 */
[----:B------:R-:W-:Y:S01]  /*0770*/  IMAD R13, R13, 0x20, R9 ;  /* 0x000000200d0d7824 */ /* 0x000fe200078e0209 */
[----:B------:R-:W-:-:S02]  /*0780*/  LOP3.LUT R4, R6, 0x30, R5, 0xf8, !PT ;  /* 0x0000003006047812 */ /* 0x000fc400078ef805 */
[----:B------:R-:W-:Y:S01]  /*0790*/  LOP3.LUT R0, R0, 0x1c0, RZ, 0xc0, !PT ;  /* 0x000001c000007812 */ /* 0x000fe200078ec0ff */
[----:B------:R-:W-:Y:S01]  /*07a0*/  IMAD R15, R3, 0x8, R15 ;  /* 0x00000008030f7824 */ /* 0x000fe200078e020f */
[----:B------:R-:W-:Y:S01]  /*07b0*/  LOP3.LUT R8, R4, 0x8, R19, 0xf8, !PT ;  /* 0x0000000804087812 */ /* 0x000fe200078ef813 */
[----:B------:R-:W-:Y:S01]  /*07c0*/  IMAD R224, R11, 0x2, R3 ;  /* 0x000000020be07824 */ /* 0x000fe200078e0203 */
[----:B------:R-:W-:Y:S02]  /*07d0*/  LOP3.LUT R5, R2, 0x8, R19, 0xf8, !PT ;  /* 0x0000000802057812 */ /* 0x000fe400078ef813 */
[----:B------:R-:W-:Y:S02]  /*07e0*/  SHF.R.U32.HI R4, RZ, 0x3, R2 ;  /* 0x00000003ff047819 */ /* 0x000fe40000011602 */
[----:B------:R-:W-:Y:S02]  /*07f0*/  LOP3.LUT R3, R0, 0x20, R14, 0xf8, !PT ;  /* 0x0000002000037812 */ /* 0x000fe400078ef80e */
[----:B------:R-:W-:Y:S01]  /*0800*/  SHF.R.U32.HI R2, RZ, 0x3, R0 ;  /* 0x00000003ff027819 */ /* 0x000fe20000011600 */
[----:B------:R-:W-:Y:S01]  /*0810*/  IMAD R0, R12, 0x1000, R7 ;  /* 0x000010000c007824 */ /* 0x000fe200078e0207 */
[----:B------:R-:W-:-:S02]  /*0820*/  LOP3.LUT R4, R5, R4, RZ, 0x3c, !PT ;  /* 0x0000000405047212 */ /* 0x000fc400078e3cff */
        /* <DEDUP_REMOVED lines=8> */
[----:B------:R-:W-:Y:S01]  /*08b0*/  SEL R226, R226, 0x40, P2 ;  /* 0x00000040e2e27807 */ /* 0x000fe20001000000 */
[----:B------:R-:W-:Y:S01]  /*08c0*/  IMAD.SHL.U32 R4, R17, 0x40, RZ ;  /* 0x0000004011047824 */ /* 0x000fe200078e00ff */
        /* <DEDUP_REMOVED lines=11> */
[----:B------:R-:W-:Y:S01]  /*0980*/  IMAD.IADD R223, R223, 0x1, R222 ;  /* 0x00000001dfdf7824 */ /* 0x000fe200078e02de */
[----:B------:R-:W-:-:S02]  /*0990*/  LOP3.LUT R3, R3, 0x8, RZ, 0xc0, !PT ;  /* 0x0000000803037812 */ /* 0x000fc400078ec0ff */
[----:B------:R-:W-:Y:S02]  /*09a0*/  LOP3.LUT R0, R0, 0xc0, RZ, 0xc0, !PT ;  /* 0x000000c000007812 */ /* 0x000fe400078ec0ff */
[----:B------:R-:W-:Y:S02]  /*09b0*/  SHF.R.U32.HI R9, RZ, 0x3, R4 ;  /* 0x00000003ff097819 */ /* 0x000fe40000011604 */
[----:B------:R-:W-:Y:S02]  /*09c0*/  SHF.R.U32.HI R6, RZ, 0x3, R2 ;  /* 0x00000003ff067819 */ /* 0x000fe40000011602 */
[----:B------:R-:W-:Y:S02]  /*09d0*/  SHF.R.U32.HI R8, RZ, 0x3, R0 ;  /* 0x00000003ff087819 */ /* 0x000fe40000011600 */
[----:B------:R-:W-:Y:S02]  /*09e0*/  LOP3.LUT R10, R7, 0x10, R10, 0xf8, !PT ;  /* 0x00000010070a7812 */ /* 0x000fe400078ef80a */
[----:B------:R-:W-:-:S02]  /*09f0*/  LOP3.LUT R9, R9, R4, R3, 0x1e, !PT ;  /* 0x0000000409097212 */ /* 0x000fc400078e1e03 */
[----:B------:R-:W-:Y:S02]  /*0a00*/  SHF.R.S32.HI R4, RZ, 0x2, R22 ;  /* 0x00000002ff047819 */ /* 0x000fe40000011416 */
[----:B------:R-:W-:Y:S01]  /*0a10*/  LOP3.LUT R3, R6, R2, R3, 0x1e, !PT ;  /* 0x0000000206037212 */ /* 0x000fe200078e1e03 */
[----:B------:R-:W-:Y:S01]  /*0a20*/  IMAD.U32 R224, R224, 0x200, R9 ;  /* 0x00000200e0e07824 */ /* 0x000fe200078e0009 */
[----:B------:R-:W-:Y:S01]  /*0a30*/  LOP3.LUT R8, R8, R0, R7, 0x1e, !PT ;  /* 0x0000000008087212 */ /* 0x000fe200078e1e07 */
[----:B------:R-:W-:Y:S01]  /*0a40*/  IMAD.SHL.U32 R0, R15, 0x20, RZ ;  /* 0x000000200f007824 */ /* 0x000fe200078e00ff */
[----:B------:R-:W-:Y:S01]  /*0a50*/  LOP3.LUT R2, R6, R10, R2, 0x1e, !PT ;  /* 0x0000000a06027212 */ /* 0x000fe200078e1e02 */
[----:B------:R-:W-:Y:S01]  /*0a60*/  IMAD R23, R21, 0x10, R4 ;  /* 0x0000001015177824 */ /* 0x000fe200078e0204 */
[----:B------:R-:W-:Y:S01]  /*0a70*/  LEA R7, R11, UR5, 0x1 ;  /* 0x000000050b077c11 */ /* 0x000fe2000f8e08ff */
[----:B------:R-:W-:Y:S01]  /*0a80*/  IMAD R4, R21, 0x200, R0 ;  /* 0x0000020015047824 */ /* 0x000fe200078e0200 */
[----:B------:R-:W-:Y:S01]  /*0a90*/  LEA R224, R224, UR4, 0x1 ;  /* 0x00000004e0e07c11 */ /* 0x000fe2000f8e08ff */
[----:B------:R-:W-:Y:S01]  /*0aa0*/  IMAD.IADD R229, R0, 0x1, R2 ;  /* 0x0000000100e57824 */ /* 0x000fe200078e0202 */
[----:B------:R-:W-:Y:S01]  /*0ab0*/  STL [R1+0x60], R23 ;  /* 0x0000601701007387 */ /* 0x000fe20000100800 */
[----:B------:R-:W-:Y:S01]  /*0ac0*/  VIADD R0, R23, 0xffffffc0 ;  /* 0xffffffc017007836 */ /* 0x000fe20000000000 */
[----:B------:R-:W-:Y:S01]  /*0ad0*/  LOP3.LUT P0, RZ, R16, 0x2, RZ, 0xc0, !PT ;  /* 0x0000000210ff7812 */ /* 0x000fe2000780c0ff */
[----:B------:R-:W-:Y:S01]  /*0ae0*/  IMAD.IADD R230, R4, 0x1, R3 ;  /* 0x0000000104e67824 */ /* 0x000fe200078e0203 */
[----:B------:R-:W-:Y:S01]  /*0af0*/  LEA R3, R5, UR5, 0x1 ;  /* 0x0000000505037c11 */ /* 0x000fe2000f8e08ff */
[----:B------:R-:W-:Y:S01]  /*0b00*/  IMAD.MOV.U32 R4, RZ, RZ, -0x10 ;  /* 0xfffffff0ff047424 */ /* 0x000fe200078e00ff */
[----:B------:R-:W-:Y:S01]  /*0b10*/  SHF.R.S32.HI R2, RZ, 0x1f, R0 ;  /* 0x0000001fff027819 */ /* 0x000fe20000011400 */
[----:B------:R-:W-:Y:S01]  /*0b20*/  IMAD.IADD R8, R8, 0x1, R13 ;  /* 0x0000000108087824 */ /* 0x000fe200078e020d */
[----:B------:R-:W-:Y:S01]  /*0b30*/  SEL R228, R228, 0xffffffe0, !P0 ;  /* 0xffffffe0e4e47807 */ /* 0x000fe20004000000 */
[C---:B------:R-:W-:Y:S01]  /*0b40*/  VIADD R6, R7.reuse, 0x20 ;  /* 0x0000002007067836 */ /* 0x040fe20000000000 */
[C---:B------:R-:W-:Y:S01]  /*0b50*/  SHF.L.U64.HI R2, R0.reuse, 0x2, R2 ;  /* 0x0000000200027819 */ /* 0x040fe20000010202 */
[----:B------:R-:W-:Y:S01]  /*0b60*/  IMAD.SHL.U32 R0, R0, 0x4, RZ ;  /* 0x0000000400007824 */ /* 0x000fe200078e00ff */
[----:B------:R-:W-:Y:S01]  /*0b70*/  SEL R4, R4, 0x10, !P5 ;  /* 0x0000001004047807 */ /* 0x000fe20006800000 */
[----:B------:R-:W-:-:S02]  /*0b80*/  @P4 VIADD R6, R7, 0xffffffe0 ;  /* 0xffffffe007064836 */ /* 0x000fc40000000000 */
[----:B------:R1:W-:Y:S01]  /*0b90*/  STL [R1+0x54], R2 ;  /* 0x0000540201007387 */ /* 0x0003e20000100800 */
[C---:B------:R-:W-:Y:S02]  /*0ba0*/  IMAD.IADD R225, R224.reuse, 0x1, R225 ;  /* 0x00000001e0e17824 */ /* 0x040fe400078e02e1 */
[--C-:B------:R-:W-:Y:S01]  /*0bb0*/  IMAD.IADD R227, R224, 0x1, R226.reuse ;  /* 0x00000001e0e37824 */ /* 0x100fe200078e02e2 */
[----:B------:R2:W-:Y:S01]  /*0bc0*/  STL [R1+0x50], R0 ;  /* 0x0000500001007387 */ /* 0x0005e20000100800 */
[----:B------:R-:W-:-:S03]  /*0bd0*/  IMAD.IADD R226, R225, 0x1, R226 ;  /* 0x00000001e1e27824 */ /* 0x000fc600078e02e2 */
[----:B------:R-:W-:Y:S01]  /*0be0*/  STL [R1+0x10], R7 ;  /* 0x0000100701007387 */ /* 0x000fe20000100800 */
[----:B-1----:R-:W-:Y:S01]  /*0bf0*/  LEA R2, R8, UR6, 0x1 ;  /* 0x0000000608027c11 */ /* 0x002fe2000f8e08ff */
[----:B--2---:R-:W-:-:S04]  /*0c00*/  IMAD.IADD R0, R7, 0x1, R4 ;  /* 0x0000000107007824 */ /* 0x004fc800078e0204 */
[----:B------:R-:W-:Y:S01]  /*0c10*/  STL [R1+0x3c], R2 ;  /* 0x00003c0201007387 */ /* 0x000fe20000100800 */
[----:B------:R-:W-:-:S03]  /*0c20*/  IMAD.IADD R4, R4, 0x1, R6 ;  /* 0x0000000104047824 */ /* 0x000fc600078e0206 */
[----:B------:R1:W-:Y:S04]  /*0c30*/  STL [R1+0xc], R0 ;  /* 0x00000c0001007387 */ /* 0x0003e80000100800 */
[----:B------:R2:W-:Y:S04]  /*0c40*/  STL [R1+0x8], R6 ;  /* 0x0000080601007387 */ /* 0x0005e80000100800 */
[----:B------:R2:W-:Y:S01]  /*0c50*/  STL [R1+0x4], R4 ;  /* 0x0000040401007387 */ /* 0x0005e20000100800 */
[C---:B-1----:R-:W-:Y:S02]  /*0c60*/  VIADD R0, R2.reuse, 0x20 ;  /* 0x0000002002007836 */ /* 0x042fe40000000000 */
[----:B------:R-:W-:-:S05]  /*0c70*/  @P3 VIADD R0, R2, 0xffffffe0 ;  /* 0xffffffe002003836 */ /* 0x000fca0000000000 */
[----:B------:R2:W-:Y:S02]  /*0c80*/  STL [R1+0x40], R0 ;  /* 0x0000400001007387 */ /* 0x0005e40000100800 */
.L_x_506:
        /* <DEDUP_REMOVED lines=95> */
.L_x_499:
[----:B------:R-:W-:Y:S01]  /*1280*/  UIMAD UR37, UR18, UR31, UR20 ;  /* 0x0000001f122572a4 */ /* 0x000fe2000f8e0214 */
[----:B------:R-:W-:-:S03]  /*1290*/  ULDC UR29, c[0x0][0x2d4] ;  /* 0x0000b500001d7ab9 */ /* 0x000fc60000000800 */
[----:B------:R-:W-:-:S12]  /*12a0*/  UIMAD UR37, UR37, UR29, URZ ;  /* 0x0000001d252572a4 */ /* 0x000fd8000f8e023f */
.L_x_500:
[----:B------:R-:W2:Y:S01]  /*12b0*/  LDL.64 R4, [R1+0x58] ;  /* 0x0000580001047983 */ /* 0x000ea20000100a00 */
[----:B------:R-:W1:Y:S03]  /*12c0*/  LDC.64 R16, c[0x0][0x250] ;  /* 0x00009400ff107b82 */ /* 0x000e660000000a00 */
[----:B------:R-:W2:Y:S04]  /*12d0*/  LDL.64 R34, [R1+0x58] ;  /* 0x0000580001227983 */ /* 0x000ea80000100a00 */
[----:B------:R-:W3:Y:S01]  /*12e0*/  LDL R30, [R1+0x44] ;  /* 0x00004400011e7983 */ /* 0x000ee20000100800 */
        /* <DEDUP_REMOVED lines=54> */
[----:B------:R-:W-:Y:S02]  /*1650*/  ULDC.64 UR6, c[0x0][0x260] ;  /* 0x0000980000067ab9 */ /* 0x000fe40000000a00 */
[----:B------:R-:W-:Y:S02]  /*1660*/  IMAD.MOV.U32 R14, RZ, RZ, R10 ;  /* 0x000000ffff0e7224 */ /* 0x000fe400078e000a */
        /* <DEDUP_REMOVED lines=32> */
[----:B------:R-:W-:Y:S01]  /*1870*/  UIMAD UR45, UR26, UR8, URZ ;  /* 0x000000081a2d72a4 */ /* 0x000fe2000f8e023f */
[----:B------:R-:W-:-:S02]  /*1880*/  IMAD.MOV.U32 R8, RZ, RZ, R12 ;  /* 0x000000ffff087224 */ /* 0x000fc400078e000c */
[----:B---3--:R-:W-:Y:S01]  /*1890*/  IMAD.IADD R5, R11, 0x1, R16 ;  /* 0x000000010b057824 */ /* 0x008fe200078e0210 */
[----:B------:R-:W-:Y:S01]  /*18a0*/  UIMAD UR44, UR26, UR10, URZ ;  /* 0x0000000a1a2c72a4 */ /* 0x000fe2000f8e023f */
[----:B------:R-:W-:Y:S01]  /*18b0*/  IMAD.MOV.U32 R4, RZ, RZ, R10 ;  /* 0x000000ffff047224 */ /* 0x000fe200078e000a */
[----:B------:R-:W0:Y:S01]  /*18c0*/  LDGDEPBAR ;  /* 0x00000000000079af */ /* 0x000e220000000000 */
[C---:B-1----:R-:W-:Y:S02]  /*18d0*/  IMAD R16, R18.reuse, UR27, RZ ;  /* 0x0000001b12107c24 */ /* 0x042fe4000f8e02ff */
[----:B------:R-:W-:-:S04]  /*18e0*/  IMAD.WIDE.U32 R10, R18, UR18, R14 ;  /* 0x00000012120a7c25 */ /* 0x000fc8000f8e000e */
[----:B--2---:R-:W-:-:S04]  /*18f0*/  IMAD.WIDE.U32 R6, R31, R22, R4 ;  /* 0x000000161f067225 */ /* 0x004fc800078e0004 */
[----:B------:R-:W-:Y:S01]  /*1900*/  IMAD.IADD R0, R7, 0x1, R0 ;  /* 0x0000000107007824 */ /* 0x000fe200078e0200 */
[C---:B------:R-:W-:Y:S01]  /*1910*/  LEA R4, P0, R6.reuse, UR6, 0x1 ;  /* 0x0000000606047c11 */ /* 0x040fe2000f8008ff */
[----:B------:R-:W-:Y:S01]  /*1920*/  IMAD R16, R19, UR18, R16 ;  /* 0x0000001213107c24 */ /* 0x000fe2000f8e0210 */
[----:B------:R-:W-:Y:S02]  /*1930*/  ULEA.HI UR6, UR39, UR39, URZ, 0x1 ;  /* 0x0000002727067291 */ /* 0x000fe4000f8f083f */
[----:B------:R-:W-:Y:S01]  /*1940*/  LEA.HI.X R5, R6, UR7, R0, 0x1, P0 ;  /* 0x0000000706057c11 */ /* 0x000fe200080f0c00 */
[----:B------:R-:W-:Y:S02]  /*1950*/  IMAD.IADD R7, R11, 0x1, R16 ;  /* 0x000000010b077824 */ /* 0x000fe400078e0210 */
[----:B------:R-:W-:Y:S02]  /*1960*/  IMAD.U32 R11, RZ, RZ, UR10 ;  /* 0x0000000aff0b7e24 */ /* 0x000fe4000f8e00ff */
[----:B------:R-:W-:Y:S01]  /*1970*/  IMAD.MOV.U32 R6, RZ, RZ, R10 ;  /* 0x000000ffff067224 */ /* 0x000fe200078e000a */
[----:B------:R-:W-:-:S03]  /*1980*/  ULOP3.LUT UR6, UR6, 0xfffffffe, URZ, 0xc0, !UPT ;  /* 0xfffffffe06067892 */ /* 0x000fc6000f8ec03f */
[----:B------:R-:W-:Y:S01]  /*1990*/  IMAD.WIDE.U32 R10, R11, UR20, R6 ;  /* 0x000000140b0a7c25 */ /* 0x000fe2000f8e0006 */
[----:B------:R-:W-:Y:S01]  /*19a0*/  UIADD3 UR6, UR39, -UR6, URZ ;  /* 0x8000000627067290 */ /* 0x000fe2000fffe03f */
[----:B------:R-:W-:Y:S02]  /*19b0*/  UMOV UR10, UR46 ;  /* 0x0000002e000a7c82 */ /* 0x000fe40008000000 */
[----:B------:R-:W-:Y:S02]  /*19c0*/  IMAD.IADD R9, R13, 0x1, R17 ;  /* 0x000000010d097824 */ /* 0x000fe400078e0211 */
[----:B------:R-:W-:Y:S01]  /*19d0*/  IMAD.U32 R12, RZ, RZ, UR8 ;  /* 0x00000008ff0c7e24 */ /* 0x000fe2000f8e00ff */
[----:B------:R-:W-:Y:S02]  /*19e0*/  UIMAD UR45, UR20, UR9, UR45 ;  /* 0x00000009142d72a4 */ /* 0x000fe4000f8e022d */
[----:B------:R-:W-:Y:S01]  /*19f0*/  UIMAD UR44, UR20, UR11, UR44 ;  /* 0x0000000b142c72a4 */ /* 0x000fe2000f8e022c */
[----:B------:R-:W-:Y:S01]  /*1a00*/  IMAD.WIDE.U32 R12, R12, UR20, R8 ;  /* 0x000000140c0c7c25 */ /* 0x000fe2000f8e0008 */
[----:B------:R-:W-:Y:S01]  /*1a10*/  UISETP.NE.AND UP0, UPT, UR6, 0x1, UPT ;  /* 0x000000010600788c */ /* 0x000fe2000bf05270 */
[----:B------:R-:W-:-:S02]  /*1a20*/  UMOV UR11, UR47 ;  /* 0x0000002f000b7c82 */ /* 0x000fc40008000000 */
[----:B------:R-:W-:Y:S01]  /*1a30*/  ULDC.64 UR6, c[0x0][0x3e0] ;  /* 0x0000f80000067ab9 */ /* 0x000fe20000000a00 */
[----:B------:R-:W-:Y:S01]  /*1a40*/  VIADD R14, R30, 0x1800 ;  /* 0x000018001e0e7836 */ /* 0x000fe20000000000 */
[----:B------:R-:W-:Y:S01]  /*1a50*/  LEA R26, P2, R12, UR6, 0x1 ;  /* 0x000000060c1a7c11 */ /* 0x000fe2000f8408ff */
[----:B------:R-:W-:Y:S01]  /*1a60*/  ULDC.64 UR8, c[0x0][0x210] ;  /* 0x0000840000087ab9 */ /* 0x000fe20000000a00 */
[----:B------:R-:W-:Y:S01]  /*1a70*/  VIADD R9, R11, UR44 ;  /* 0x0000002c0b097c36 */ /* 0x000fe20008000000 */
[----:B------:R-:W-:-:S04]  /*1a80*/  LEA R24, P3, R10, UR8, 0x1 ;  /* 0x000000080a187c11 */ /* 0x000fc8000f8608ff */
[----:B------:R-:W-:Y:S02]  /*1a90*/  LEA.HI.X R25, R10, UR9, R9, 0x1, P3 ;  /* 0x000000090a197c11 */ /* 0x000fe400098f0c09 */
[----:B------:R-:W-:-:S04]  /*1aa0*/  LEA R8, P1, R22, R4, 0x7 ;  /* 0x0000000416087211 */ /* 0x000fc800078238ff */
[----:B------:R-:W-:Y:S01]  /*1ab0*/  LEA.HI.X R9, R22, R5, R23, 0x7, P1 ;  /* 0x0000000516097211 */ /* 0x000fe200008f3c17 */
[----:B------:R-:W-:Y:S02]  /*1ac0*/  UIMAD UR46, UR31, UR30, URZ ;  /* 0x0000001e1f2e72a4 */ /* 0x000fe4000f8e023f */
[----:B------:R-:W-:-:S04]  /*1ad0*/  USHF.R.S32.HI UR6, URZ, 0x1f, UR30 ;  /* 0x0000001f3f067899 */ /* 0x000fc8000801141e */
[----:B------:R-:W-:Y:S02]  /*1ae0*/  UIMAD UR6, UR6, UR31, URZ ;  /* 0x0000001f060672a4 */ /* 0x000fe4000f8e023f */
        /* <DEDUP_REMOVED lines=29> */
[----:B------:R-:W-:Y:S01]  /*1cc0*/  UIMAD.WIDE UR44, UR18, UR29, UR42 ;  /* 0x0000001d122c72a5 */ /* 0x000fe2000f8e022a */
[----:B------:R-:W5:Y:S02]  /*1cd0*/  LDG.E R12, desc[UR22][R6.64+0x80] ;  /* 0x00008016060c7981 */ /* 0x000f64000c1e1900 */
[----:B------:R-:W-:Y:S02]  /*1ce0*/  LEA R10, R0, UR5, 0x1 ;  /* 0x00000005000a7c11 */ /* 0x000fe4000f8e08ff */
        /* <DEDUP_REMOVED lines=11> */
[----:B------:R2:W-:Y:S04]  /*1da0*/  LDGSTS.E.BYPASS.LTC128B.128 [R2+0xe000], desc[UR22][R8.64+0x80] ;  /* 0x0e00008008027fae */ /* 0x0005e8000b901d56 */
[----:B------:R-:W0:Y:S01]  /*1db0*/  LDGDEPBAR ;  /* 0x00000000000079af */ /* 0x000e220000000000 */
[----:B-1----:R-:W1:Y:S01]  /*1dc0*/  S2R R4, SR_TID.X ;  /* 0x0000000000047919 */ /* 0x002e620000002100 */
[----:B------:R-:W-:-:S04]  /*1dd0*/  USHF.L.U32 UR7, UR46, 0x6, URZ ;  /* 0x000000062e077899 */ /* 0x000fc8000800063f */
[----:B------:R-:W-:Y:S02]  /*1de0*/  USHF.R.S32.HI UR8, URZ, 0x1f, UR7 ;  /* 0x0000001f3f087899 */ /* 0x000fe40008011407 */
[----:B------:R-:W-:Y:S01]  /*1df0*/  UIADD3 UR34, UP0, UR44, UR34, URZ ;  /* 0x000000222c227290 */ /* 0x000fe2000ff1e03f */
[----:B------:R-:W5:Y:S01]  /*1e00*/  LDG.E R8, desc[UR22][R6.64] ;  /* 0x0000001606087981 */ /* 0x000f62000c1e1900 */
[----:B------:R-:W-:-:S04]  /*1e10*/  DEPBAR.LE SB0, 0x1 ;  /* 0x000080400000791a */ /* 0x000fc80000000000 */
[----:B------:R3:W5:Y:S01]  /*1e20*/  LDG.E R9, desc[UR22][R6.64+0xa0] ;  /* 0x0000a01606097981 */ /* 0x000762000c1e1900 */
[----:B-1----:R-:W-:Y:S01]  /*1e30*/  SHF.R.S32.HI R0, RZ, 0x1f, R4 ;  /* 0x0000001fff007819 */ /* 0x002fe20000011404 */
[----:B------:R-:W-:Y:S01]  /*1e40*/  UIADD3.X UR33, UR45, UR33, URZ, UP0, !UPT ;  /* 0x000000212d217290 */ /* 0x000fe200087fe43f */
[----:B------:R-:W-:Y:S02]  /*1e50*/  BAR.SYNC.DEFER_BLOCKING 0x0 ;  /* 0x0000000000007b1d */ /* 0x000fe40000010000 */
[----:B------:R-:W-:-:S04]  /*1e60*/  LEA.HI R0, R0, R4, RZ, 0x5 ;  /* 0x0000000400007211 */ /* 0x000fc800078f28ff */
[----:B--2---:R-:W-:Y:S02]  /*1e70*/  LOP3.LUT R2, R0, 0xffffffe0, RZ, 0xc0, !PT ;  /* 0xffffffe000027812 */ /* 0x004fe400078ec0ff */
[----:B------:R-:W-:-:S03]  /*1e80*/  SHF.R.S32.HI R0, RZ, 0x5, R0 ;  /* 0x00000005ff007819 */ /* 0x000fc60000011400 */
[----:B------:R-:W-:Y:S02]  /*1e90*/  IMAD.IADD R2, R4, 0x1, -R2 ;  /* 0x0000000104027824 */ /* 0x000fe400078e0a02 */
[----:B------:R-:W-:Y:S02]  /*1ea0*/  IMAD.U32 R4, RZ, RZ, UR38 ;  /* 0x00000026ff047e24 */ /* 0x000fe4000f8e00ff */
[----:B------:R-:W-:Y:S02]  /*1eb0*/  IMAD R0, R0, UR46, R2 ;  /* 0x0000002e00007c24 */ /* 0x000fe4000f8e0202 */
[----:B------:R-:W-:-:S03]  /*1ec0*/  IMAD.U32 R2, RZ, RZ, UR35 ;  /* 0x00000023ff027e24 */ /* 0x000fc6000f8e00ff */
[----:B------:R-:W-:Y:S02]  /*1ed0*/  IADD3 R4, P2, P1, R0, UR7, R4 ;  /* 0x0000000700047c10 */ /* 0x000fe4000f95e004 */
[----:B------:R-:W-:Y:S01]  /*1ee0*/  SHF.R.S32.HI R0, RZ, 0x1f, R0 ;  /* 0x0000001fff007819 */ /* 0x000fe20000011400 */
[----:B------:R-:W-:Y:S01]  /*1ef0*/  UIMAD UR6, UR6, UR34, URZ ;  /* 0x00000022060672a4 */ /* 0x000fe2000f8e023f */
[----:B---3--:R-:W-:Y:S01]  /*1f00*/  IMAD.U32 R6, RZ, RZ, UR48 ;  /* 0x00000030ff067e24 */ /* 0x008fe2000f8e00ff */
[----:B------:R1:W-:Y:S01]  /*1f10*/  STL.64 [R1+0x18], R26 ;  /* 0x0000181a01007387 */ /* 0x0003e20000100a00 */
[----:B------:R-:W-:Y:S01]  /*1f20*/  IADD3.X R0, R0, UR8, R2, P2, P1 ;  /* 0x0000000800007c10 */ /* 0x000fe200097e2402 */
[----:B------:R-:W-:Y:S01]  /*1f30*/  UIMAD UR33, UR33, UR48, UR6 ;  /* 0x00000030212172a4 */ /* 0x000fe2000f8e0206 */
[----:B------:R-:W-:Y:S01]  /*1f40*/  IADD3 R4, P1, R4, R28, RZ ;  /* 0x0000001c04047210 */ /* 0x000fe20007f3e0ff */
[----:B------:R-:W-:Y:S01]  /*1f50*/  UISETP.GE.AND UP0, UPT, UR32, 0x1, UPT ;  /* 0x000000012000788c */ /* 0x000fe2000bf06270 */
[----:B------:R-:W-:Y:S01]  /*1f60*/  IMAD.U32 R7, RZ, RZ, UR49 ;  /* 0x00000031ff077e24 */ /* 0x000fe2000f8e00ff */
[----:B------:R-:W-:Y:S01]  /*1f70*/  ULDC.64 UR6, c[0x0][0x400] ;  /* 0x0001000000067ab9 */ /* 0x000fe20000000a00 */
[----:B------:R1:W-:Y:S01]  /*1f80*/  STL.64 [R1+0x20], R24 ;  /* 0x0000201801007387 */ /* 0x0003e20000100a00 */
[----:B------:R-:W-:Y:S01]  /*1f90*/  IMAD.X R5, R0, 0x1, R29, P1 ;  /* 0x0000000100057824 */ /* 0x000fe200008e061d */
[----:B------:R-:W-:-:S02]  /*1fa0*/  ULDC.64 UR8, c[0x0][0x478] ;  /* 0x00011e0000087ab9 */ /* 0x000fc40000000a00 */
[----:B------:R1:W2:Y:S01]  /*1fb0*/  LDSM.16.M88.4 R172, [R222+0xf000] ;  /* 0x00f00000deac783b */ /* 0x0002a20000000200 */
[----:B------:R-:W-:-:S03]  /*1fc0*/  IMAD.WIDE.U32 R4, R6, UR34, R4 ;  /* 0x0000002206047c25 */ /* 0x000fc6000f8e0004 */
[----:B------:R1:W3:Y:S01]  /*1fd0*/  LDSM.16.M88.4 R176, [R222+0xf400] ;  /* 0x00f40000deb0783b */ /* 0x0002e20000000200 */
[----:B------:R-:W-:Y:S01]  /*1fe0*/  VIADD R0, R5, UR33 ;  /* 0x0000002105007c36 */ /* 0x000fe20008000000 */
[C---:B------:R-:W-:Y:S02]  /*1ff0*/  LEA R232, P1, R4.reuse, UR6, 0x2 ;  /* 0x0000000604e87c11 */ /* 0x040fe4000f8210ff */
[----:B------:R1:W4:Y:S02]  /*2000*/  LDSM.16.M88.4 R180, [R223+0xf000] ;  /* 0x00f00000dfb4783b */ /* 0x0003240000000200 */
[----:B------:R-:W-:Y:S02]  /*2010*/  LEA.HI.X R233, R4, UR7, R0, 0x2, P1 ;  /* 0x0000000704e97c11 */ /* 0x000fe400088f1400 */
[----:B------:R-:W-:Y:S01]  /*2020*/  PLOP3.LUT P1, PT, PT, PT, UP0, 0x80, 0x0 ;  /* 0x000000000000781c */ /* 0x000fe20003f2f008 */
[----:B------:R1:W1:Y:S01]  /*2030*/  LDSM.16.M88.4 R184, [R223+0xf400] ;  /* 0x00f40000dfb8783b */ /* 0x0002620000000200 */
[----:B------:R-:W-:-:S03]  /*2040*/  UIMAD.WIDE UR44, UR37, 0x4, UR8 ;  /* 0x00000004252c78a5 */ /* 0x000fc6000f8e0208 */
[----:B------:R1:W1:Y:S01]  /*2050*/  LDSM.16.M88.4 R188, [R222+0x11000] ;  /* 0x01100000debc783b */ /* 0x0002620000000200 */
[----:B------:R-:W-:-:S03]  /*2060*/  CS2R R100, SRZ ;  /* 0x0000000000647805 */ /* 0x000fc6000001ff00 */
        /* <DEDUP_REMOVED lines=39> */
[----:B-1234-:R-:W-:Y:S06]  /*22e0*/  @!P1 BRA `(.L_x_501) ;  /* 0x0000003c00909947 */ /* 0x01efec0003800000 */
[----:B------:R-:W-:Y:S01]  /*22f0*/  STL [R1+0x28], R10 ;  /* 0x0000280a01007387 */ /* 0x000fe20000100800 */
[C---:B------:R-:W-:Y:S01]  /*2300*/  SHF.L.U64.HI R0, R21.reuse, 0x2, R15 ;  /* 0x0000000215007819 */ /* 0x040fe2000001020f */
[----:B------:R-:W-:Y:S01]  /*2310*/  USHF.L.U32 UR51, UR46, 0x4, URZ ;  /* 0x000000042e337899 */ /* 0x000fe2000800063f */
[----:B------:R-:W-:Y:S01]  /*2320*/  SHF.L.U32 R4, R21, 0x2, RZ ;  /* 0x0000000215047819 */ /* 0x000fe200000006ff */
[----:B-----5:R-:W-:Y:S01]  /*2330*/  STL [R1+0x38], R8 ;  /* 0x0000380801007387 */ /* 0x020fe20000100800 */
[----:B------:R-:W-:Y:S01]  /*2340*/  USHF.L.U32 UR52, UR46, 0x3, URZ ;  /* 0x000000032e347899 */ /* 0x000fe2000800063f */
[----:B------:R-:W-:Y:S01]  /*2350*/  VIADD R2, R229, 0x1800 ;  /* 0x00001800e5027836 */ /* 0x000fe20000000000 */
[----:B------:R-:W-:Y:S01]  /*2360*/  UIADD3 UR36, UR51, 0x20, URZ ;  /* 0x0000002033247890 */ /* 0x000fe2000fffe03f */
[----:B------:R-:W-:Y:S01]  /*2370*/  STL [R1+0x34], R11 ;  /* 0x0000340b01007387 */ /* 0x000fe20000100800 */
[----:B------:R-:W-:Y:S01]  /*2380*/  UIADD3 UR33, UR51, 0x40, URZ ;  /* 0x0000004033217890 */ /* 0x000fe2000fffe03f */
[----:B------:R-:W-:Y:S01]  /*2390*/  IMAD.MOV.U32 R127, RZ, RZ, RZ ;  /* 0x000000ffff7f7224 */ /* 0x000fe200078e00ff */
[----:B------:R-:W-:Y:S01]  /*23a0*/  UIADD3 UR35, UR52, UR36, URZ ;  /* 0x0000002434237290 */ /* 0x000fe2000fffe03f */
[----:B------:R-:W-:Y:S01]  /*23b0*/  STL [R1+0x30], R12 ;  /* 0x0000300c01007387 */ /* 0x000fe20000100800 */
[----:B------:R-:W-:Y:S01]  /*23c0*/  UIADD3 UR32, UR52, UR33, URZ ;  /* 0x0000002134207290 */ /* 0x000fe2000fffe03f */
[----:B------:R-:W-:Y:S01]  /*23d0*/  SEL R2, R2, R229, !P0 ;  /* 0x000000e502027207 */ /* 0x000fe20004000000 */
[----:B------:R-:W-:Y:S01]  /*23e0*/  UIADD3 UR34, UR52, UR35, URZ ;  /* 0x0000002334227290 */ /* 0x000fe2000fffe03f */
[----:B------:R-:W-:Y:S01]  /*23f0*/  STL [R1+0x2c], R9 ;  /* 0x00002c0901007387 */ /* 0x000fe20000100800 */
[----:B------:R-:W-:-:S02]  /*2400*/  UIADD3 UR31, UR52, UR32, URZ ;  /* 0x00000020341f7290 */ /* 0x000fc4000fffe03f */
[----:B------:R-:W-:Y:S01]  /*2410*/  UIADD3 UR9, UR52, UR34, URZ ;  /* 0x0000002234097290 */ /* 0x000fe2000fffe03f */
[----:B------:R1:W-:Y:S01]  /*2420*/  STL [R1+0x4c], R0 ;  /* 0x00004c0001007387 */ /* 0x0003e20000100800 */
[----:B------:R-:W-:Y:S02]  /*2430*/  UIADD3 UR30, UR52, UR31, URZ ;  /* 0x0000001f341e7290 */ /* 0x000fe4000fffe03f */
[----:B------:R-:W-:Y:S01]  /*2440*/  UIADD3 UR8, UR52, UR9, URZ ;  /* 0x0000000934087290 */ /* 0x000fe2000fffe03f */
[----:B------:R2:W-:Y:S01]  /*2450*/  STL [R1+0x48], R4 ;  /* 0x0000480401007387 */ /* 0x0005e20000100800 */
[----:B------:R-:W-:Y:S02]  /*2460*/  UIADD3 UR29, UR52, UR30, URZ ;  /* 0x0000001e341d7290 */ /* 0x000fe4000fffe03f */
[----:B------:R-:W-:Y:S02]  /*2470*/  UIMAD UR50, UR46, 0x18, URZ ;  /* 0x000000182e3278a4 */ /* 0x000fe4000f8e023f */
[----:B------:R-:W-:-:S02]  /*2480*/  USHF.L.U32 UR49, UR46, 0x5, URZ ;  /* 0x000000052e317899 */ /* 0x000fc4000800063f */
[----:B------:R-:W-:Y:S02]  /*2490*/  UIMAD UR48, UR46, 0x28, URZ ;  /* 0x000000282e3078a4 */ /* 0x000fe4000f8e023f */
[----:B------:R-:W-:Y:S02]  /*24a0*/  UIMAD UR47, UR46, 0x30, URZ ;  /* 0x000000302e2f78a4 */ /* 0x000fe4000f8e023f */
[----:B------:R-:W-:Y:S01]  /*24b0*/  UIMAD UR46, UR46, 0x38, URZ ;  /* 0x000000382e2e78a4 */ /* 0x000fe2000f8e023f */
[----:B------:R-:W-:Y:S01]  /*24c0*/  ULDC UR38, c[0x0][0x270] ;  /* 0x00009c0000267ab9 */ /* 0x000fe20000000800 */
[----:B------:R-:W-:Y:S02]  /*24d0*/  UIADD3 UR7, UR52, UR8, URZ ;  /* 0x0000000834077290 */ /* 0x000fe4000fffe03f */
[----:B------:R-:W-:Y:S01]  /*24e0*/  UIADD3 UR6, UR52, UR29, URZ ;  /* 0x0000001d34067290 */ /* 0x000fe2000fffe03f */
[----:B-1----:R-:W-:-:S05]  /*24f0*/  VIADD R0, R230, 0x1800 ;  /* 0x00001800e6007836 */ /* 0x002fca0000000000 */
[----:B------:R-:W-:Y:S02]  /*2500*/  SEL R0, R0, R230, !P0 ;  /* 0x000000e600007207 */ /* 0x000fe40004000000 */
[----:B------:R-:W-:Y:S01]  /*2510*/  LEA R220, R2, UR5, 0x1 ;  /* 0x0000000502dc7c11 */ /* 0x000fe2000f8e08ff */
[----:B------:R-:W-:Y:S01]  /*2520*/  ULDC UR43, c[0x0][0x39c] ;  /* 0x0000e700002b7ab9 */ /* 0x000fe20000000800 */
[----:B------:R-:W-:Y:S01]  /*2530*/  LEA R221, R0, UR5, 0x1 ;  /* 0x0000000500dd7c11 */ /* 0x000fe2000f8e08ff */
[----:B--2---:R-:W-:-:S06]  /*2540*/  ULDC UR42, c[0x0][0x2ec] ;  /* 0x0000bb00002a7ab9 */ /* 0x004fcc0000000800 */
.L_x_504:
[----:B------:R-:W0:Y:S01]  /*2550*/  LDGDEPBAR ;  /* 0x00000000000079af */ /* 0x000e220000000000 */
[----:B------:R-:W-:Y:S01]  /*2560*/  IADD3 R0, R228, R221, RZ ;  /* 0x000000dde4007210 */ /* 0x000fe20007ffe0ff */
[----:B------:R-:W-:Y:S06]  /*2570*/  UISETP.GE.AND UP2, UPT, UR39, 0x1, UPT ;  /* 0x000000012700788c */ /* 0x000fec000bf46270 */
[----:B------:R-:W2:Y:S04]  /*2580*/  LDL R236, [R1+0x38] ;  /* 0x0000380001ec7983 */ /* 0x000ea80000100800 */
[----:B------:R-:W3:Y:S01]  /*2590*/  LDL R2, [R1+0x34] ;  /* 0x0000340001027983 */ /* 0x000ee20000100800 */
[----:B------:R-:W-:Y:S03]  /*25a0*/  PLOP3.LUT P1, PT, PT, PT, UP2, 0x80, 0x0 ;  /* 0x000000000000781c */ /* 0x000fe60003f2f028 */
[----:B------:R-:W4:Y:S04]  /*25b0*/  LDL R235, [R1+0x30] ;  /* 0x0000300001eb7983 */ /* 0x000f280000100800 */
[----:B------:R-:W4:Y:S04]  /*25c0*/  LDL R234, [R1+0x2c] ;  /* 0x00002c0001ea7983 */ /* 0x000f280000100800 */
        /* <DEDUP_REMOVED lines=51> */
[----:B------:R-:W3:Y:S01]  /*2900*/  LDSM.16.M88.4 R148, [R222+0xd000] ;  /* 0x00d00000de94783b */ /* 0x000ee20000000200 */
[C---:B------:R-:W-:Y:S06]  /*2910*/  HMMA.16816.F32.BF16 R8, R132.reuse, R156, R8 ;  /* 0x0000009c8408723c */ /* 0x040fec0000041808 */
[-C--:B------:R-:W-:Y:S06]  /*2920*/  HMMA.16816.F32.BF16 R12, R132, R158.reuse, R12 ;  /* 0x0000009e840c723c */ /* 0x080fec000004180c */
[C---:B------:R-:W-:Y:S01]  /*2930*/  HMMA.16816.F32.BF16 R16, R152.reuse, R158, R16 ;  /* 0x0000009e9810723c */ /* 0x040fe20000041810 */
[----:B------:R-:W-:Y:S05]  /*2940*/  LDSM.16.M88.4 R156, [R0+0x2000] ;  /* 0x00200000009c783b */ /* 0x000fea0000000200 */
[-C--:B------:R-:W-:Y:S06]  /*2950*/  HMMA.16816.F32.BF16 R20, R152, R160.reuse, R20 ;  /* 0x000000a09814723c */ /* 0x080fec0000041814 */
[C---:B------:R-:W-:Y:S06]  /*2960*/  HMMA.16816.F32.BF16 R24, R132.reuse, R160, R24 ;  /* 0x000000a08418723c */ /* 0x040fec0000041818 */
[-C--:B------:R-:W-:Y:S01]  /*2970*/  HMMA.16816.F32.BF16 R28, R132, R162.reuse, R28 ;  /* 0x000000a2841c723c */ /* 0x080fe2000004181c */
[----:B------:R-:W4:Y:S05]  /*2980*/  LDSM.16.M88.4 R132, [R221+0x2800] ;  /* 0x00280000dd84783b */ /* 0x000f2a0000000200 */
[----:B------:R-:W-:Y:S03]  /*2990*/  HMMA.16816.F32.BF16 R32, R152, R162, R32 ;  /* 0x000000a29820723c */ /* 0x000fe60000041820 */
[----:B------:R-:W4:Y:S03]  /*29a0*/  LDSM.16.M88.4 R152, [R222+0xd400] ;  /* 0x00d40000de98783b */ /* 0x000f260000000200 */
[-C--:B-1----:R-:W-:Y:S05]  /*29b0*/  HMMA.16816.F32.BF16 R4, R164, R168.reuse, R4 ;  /* 0x000000a8a404723c */ /* 0x082fea0000041804 */
[----:B------:R-:W1:Y:S01]  /*29c0*/  LDSM.16.M88.4 R160, [R223+0xd000] ;  /* 0x00d00000dfa0783b */ /* 0x000e620000000200 */
[C---:B------:R-:W-:Y:S04]  /*29d0*/  HMMA.16816.F32.BF16 R8, R136.reuse, R168, R8 ;  /* 0x000000a88808723c */ /* 0x040fe80000041808 */
[----:B--2---:R-:W-:Y:S02]  /*29e0*/  FSETP.NEU.FTZ.AND P0, PT, R236, -INF , PT ;  /* 0xff800000ec00780b */ /* 0x004fe40003f1d000 */
[-C--:B------:R-:W-:Y:S06]  /*29f0*/  HMMA.16816.F32.BF16 R12, R136, R170.reuse, R12 ;  /* 0x000000aa880c723c */ /* 0x080fec000004180c */
[C---:B------:R-:W-:Y:S06]  /*2a00*/  HMMA.16816.F32.BF16 R16, R164.reuse, R170, R16 ;  /* 0x000000aaa410723c */ /* 0x040fec0000041810 */
[-C--:B------:R-:W-:Y:S06]  /*2a10*/  HMMA.16816.F32.BF16 R20, R164, R140.reuse, R20 ;  /* 0x0000008ca414723c */ /* 0x080fec0000041814 */
[C---:B------:R-:W-:Y:S06]  /*2a20*/  HMMA.16816.F32.BF16 R24, R136.reuse, R140, R24 ;  /* 0x0000008c8818723c */ /* 0x040fec0000041818 */
[-C--:B------:R-:W-:Y:S01]  /*2a30*/  HMMA.16816.F32.BF16 R28, R136, R142.reuse, R28 ;  /* 0x0000008e881c723c */ /* 0x080fe2000004181c */
[----:B------:R-:W2:Y:S05]  /*2a40*/  LDSM.16.M88.4 R136, [R0+0x2800] ;  /* 0x002800000088783b */ /* 0x000eaa0000000200 */
        /* <DEDUP_REMOVED lines=8> */
[----:B------:R-:W-:Y:S06]  /*2ad0*/  HMMA.16816.F32.BF16 R32, R144, R154, R32 ;  /* 0x0000009a9020723c */ /* 0x000fec0000041820 */
[-C--:B-1----:R-:W-:Y:S06]  /*2ae0*/  HMMA.16816.F32.BF16 R4, R156, R160.reuse, R4 ;  /* 0x000000a09c04723c */ /* 0x082fec0000041804 */
[C---:B--2---:R-:W-:Y:S06]  /*2af0*/  HMMA.16816.F32.BF16 R8, R136.reuse, R160, R8 ;  /* 0x000000a08808723c */ /* 0x044fec0000041808 */
        /* <DEDUP_REMOVED lines=11> */
[----:B------:R-:W-:Y:S01]  /*2bb0*/  MUFU.TANH R49, R5 ;  /* 0x0000000500317308 */ /* 0x000fe20000002400 */
        /* <DEDUP_REMOVED lines=9> */
[----:B------:R-:W-:Y:S10]  /*2c50*/  MUFU.TANH R42, R6 ;  /* 0x00000006002a7308 */ /* 0x000ff40000002400 */
[----:B------:R3:W-:Y:S01]  /*2c60*/  MUFU.TANH R247, R8 ;  /* 0x0000000800f77308 */ /* 0x0007e20000002400 */
[----:B--2---:R-:W-:Y:S05]  /*2c70*/  FMUL.FTZ R9, R236, 1.4426950216293334961 ;  /* 0x3fb8aa3bec097820 */ /* 0x004fea0000410000 */
[----:B------:R-:W-:Y:S04]  /*2c80*/  FSEL R9, R9, RZ, P0 ;  /* 0x000000ff09097208 */ /* 0x000fe80000000000 */
[----:B------:R2:W-:Y:S01]  /*2c90*/  MUFU.TANH R41, R7 ;  /* 0x0000000700297308 */ /* 0x0005e20000002400 */
[C---:B------:R-:W-:Y:S01]  /*2ca0*/  FSETP.NEU.FTZ.AND P0, PT, R2.reuse, -INF , PT ;  /* 0xff8000000200780b */ /* 0x040fe20003f1d000 */
[--C-:B-1----:R-:W-:Y:S08]  /*2cb0*/  FFMA.FTZ R0, R141, UR42, -R9.reuse ;  /* 0x0000002a8d007c23 */ /* 0x102ff00008010809 */
[----:B------:R-:W1:Y:S01]  /*2cc0*/  MUFU.TANH R231, R10 ;  /* 0x0000000a00e77308 */ /* 0x000e620000002400 */
[----:B---3--:R-:W-:Y:S01]  /*2cd0*/  FMUL.FTZ R8, R2, 1.4426950216293334961 ;  /* 0x3fb8aa3b02087820 */ /* 0x008fe20000410000 */
[C---:B------:R-:W-:Y:S04]  /*2ce0*/  FMUL.FTZ R2, R235.reuse, 1.4426950216293334961 ;  /* 0x3fb8aa3beb027820 */ /* 0x040fe80000410000 */
[----:B------:R-:W-:Y:S04]  /*2cf0*/  FSEL R8, R8, RZ, P0 ;  /* 0x000000ff08087208 */ /* 0x000fe80000000000 */
[----:B------:R3:W-:Y:S01]  /*2d00*/  MUFU.EX2 R153, R0 ;  /* 0x0000000000997308 */ /* 0x0007e20000000800 */
[----:B--2---:R-:W2:Y:S01]  /*2d10*/  LDSM.16.M88.4 R4, [R223+0xd400] ;  /* 0x00d40000df04783b */ /* 0x004ea20000000200 */
[----:B------:R-:W-:Y:S04]  /*2d20*/  FSETP.NEU.FTZ.AND P0, PT, R235, -INF , PT ;  /* 0xff800000eb00780b */ /* 0x000fe80003f1d000 */
[----:B------:R-:W-:Y:S04]  /*2d30*/  FSEL R2, R2, RZ, P0 ;  /* 0x000000ff02027208 */ /* 0x000fe80000000000 */
[----:B------:R4:W2:Y:S01]  /*2d40*/  MUFU.TANH R242, R12 ;  /* 0x0000000c00f27308 */ /* 0x0008a20000002400 */
[----:B-1----:R1:W-:Y:S01]  /*2d50*/  STL [R1], R231 ;  /* 0x000000e701007387 */ /* 0x0023e20000100800 */
[----:B------:R-:W-:Y:S01]  /*2d60*/  FSETP.NEU.FTZ.AND P0, PT, R234, -INF , PT ;  /* 0xff800000ea00780b */ /* 0x000fe20003f1d000 */
[----:B------:R-:W-:Y:S02]  /*2d70*/  FFMA.FTZ R10, R247, UR42, -R2 ;  /* 0x0000002af70a7c23 */ /* 0x000fe40008010802 */
[----:B------:R-:W2:Y:S05]  /*2d80*/  LDL R142, [R1+0x48] ;  /* 0x00004800018e7983 */ /* 0x000eaa0000100800 */
[----:B------:R1:W-:Y:S01]  /*2d90*/  MUFU.TANH R241, R13 ;  /* 0x0000000d00f17308 */ /* 0x0003e20000002400 */
[--C-:B---3--:R-:W-:Y:S01]  /*2da0*/  FFMA.FTZ R0, R49, UR42, -R9.reuse ;  /* 0x0000002a31007c23 */ /* 0x108fe20008010809 */
[----:B------:R-:W3:Y:S08]  /*2db0*/  LDL R140, [R1+0x4c] ;  /* 0x00004c00018c7983 */ /* 0x000ef00000100800 */
[----:B------:R2:W2:Y:S01]  /*2dc0*/  MUFU.EX2 R162, R0 ;  /* 0x0000000000a27308 */ /* 0x0004a20000000800 */
[----:B----4-:R-:W4:Y:S09]  /*2dd0*/  LDL R12, [R1+0x8] ;  /* 0x00000800010c7983 */ /* 0x010f320000100800 */
[----:B------:R2:W2:Y:S01]  /*2de0*/  MUFU.TANH R251, R14 ;  /* 0x0000000e00fb7308 */ /* 0x0004a20000002400 */
[----:B-1----:R-:W4:Y:S09]  /*2df0*/  LDL R13, [R1+0xc] ;  /* 0x00000c00010d7983 */ /* 0x002f320000100800 */
[----:B------:R-:W1:Y:S01]  /*2e00*/  MUFU.TANH R250, R15 ;  /* 0x0000000f00fa7308 */ /* 0x000e620000002400 */
[-C--:B--2---:R-:W-:Y:S03]  /*2e10*/  HMMA.16816.F32.BF16 R20, R156, R4.reuse, R20 ;  /* 0x000000049c14723c */ /* 0x084fe60000041814 */
[----:B------:R-:W-:Y:S03]  /*2e20*/  FFMA.FTZ R0, R42, UR42, -R8 ;  /* 0x0000002a2a007c23 */ /* 0x000fe60008010808 */
[C---:B------:R-:W-:Y:S03]  /*2e30*/  HMMA.16816.F32.BF16 R24, R136.reuse, R4, R24 ;  /* 0x000000048818723c */ /* 0x040fe60000041818 */
[----:B------:R2:W-:Y:S01]  /*2e40*/  MUFU.EX2 R163, R0 ;  /* 0x0000000000a37308 */ /* 0x0005e20000000800 */
[----:B------:R-:W4:Y:S02]  /*2e50*/  LDL R14, [R1+0x10] ;  /* 0x00001000010e7983 */ /* 0x000f240000100800 */
[-C--:B------:R-:W-:Y:S07]  /*2e60*/  HMMA.16816.F32.BF16 R28, R136, R6.reuse, R28 ;  /* 0x00000006881c723c */ /* 0x080fee000004181c */
[----:B------:R-:W1:Y:S01]  /*2e70*/  MUFU.TANH R48, R16 ;  /* 0x0000001000307308 */ /* 0x000e620000002400 */
[----:B------:R-:W-:Y:S03]  /*2e80*/  FFMA.FTZ R4, R242, UR42, -R2 ;  /* 0x0000002af2047c23 */ /* 0x000fe60008010802 */
[----:B------:R-:W-:Y:S01]  /*2e90*/  F2FP.BF16.F32.PACK_AB R5, R162, R153 ;  /* 0x00000099a205723e */ /* 0x000fe200000010ff */
[----:B------:R-:W-:Y:S05]  /*2ea0*/  HMMA.16816.F32.BF16 R32, R156, R6, R32 ;  /* 0x000000069c20723c */ /* 0x000fea0000041820 */
[----:B------:R1:W-:Y:S01]  /*2eb0*/  MUFU.EX2 R170, R4 ;  /* 0x0000000400aa7308 */ /* 0x0003e20000000800 */
[----:B--2---:R-:W-:Y:S01]  /*2ec0*/  FFMA.FTZ R0, R41, UR42, -R8 ;  /* 0x0000002a29007c23 */ /* 0x004fe20008010808 */
[----:B------:R-:W-:Y:S01]  /*2ed0*/  FMUL.FTZ R20, R20, UR43 ;  /* 0x0000002b14147c20 */ /* 0x000fe20008410000 */
[----:B------:R-:W-:Y:S03]  /*2ee0*/  FMUL.FTZ R21, R21, UR43 ;  /* 0x0000002b15157c20 */ /* 0x000fe60008410000 */
[----:B------:R-:W-:Y:S01]  /*2ef0*/  FMUL.FTZ R22, R22, UR43 ;  /* 0x0000002b16167c20 */ /* 0x000fe20008410000 */
[----:B------:R-:W-:Y:S03]  /*2f00*/  FMUL.FTZ R23, R23, UR43 ;  /* 0x0000002b17177c20 */ /* 0x000fe60008410000 */
[----:B------:R-:W2:Y:S01]  /*2f10*/  MUFU.TANH R47, R17 ;  /* 0x00000011002f7308 */ /* 0x000ea20000002400 */
[----:B------:R-:W-:Y:S01]  /*2f20*/  FMUL.FTZ R24, R24, UR43 ;  /* 0x0000002b18187c20 */ /* 0x000fe20008410000 */
[----:B------:R-:W-:Y:S01]  /*2f30*/  FMUL.FTZ R25, R25, UR43 ;  /* 0x0000002b19197c20 */ /* 0x000fe20008410000 */
[----:B------:R-:W-:Y:S01]  /*2f40*/  FMUL.FTZ R26, R26, UR43 ;  /* 0x0000002b1a1a7c20 */ /* 0x000fe20008410000 */
[----:B------:R-:W-:Y:S01]  /*2f50*/  FMUL.FTZ R27, R27, UR43 ;  /* 0x0000002b1b1b7c20 */ /* 0x000fe20008410000 */
[----:B------:R-:W-:Y:S01]  /*2f60*/  FMUL.FTZ R28, R28, UR43 ;  /* 0x0000002b1c1c7c20 */ /* 0x000fe20008410000 */
[----:B------:R-:W-:Y:S01]  /*2f70*/  FMUL.FTZ R29, R29, UR43 ;  /* 0x0000002b1d1d7c20 */ /* 0x000fe20008410000 */
[----:B------:R-:W-:Y:S03]  /*2f80*/  FMUL.FTZ R30, R30, UR43 ;  /* 0x0000002b1e1e7c20 */ /* 0x000fe60008410000 */
[----:B------:R1:W-:Y:S02]  /*2f90*/  MUFU.EX2 R164, R0 ;  /* 0x0000000000a47308 */ /* 0x0003e40000000800 */
[----:B-1----:R-:W-:Y:S01]  /*2fa0*/  FFMA.FTZ R4, R241, UR42, -R2 ;  /* 0x0000002af1047c23 */ /* 0x002fe20008010802 */
[----:B------:R-:W-:Y:S01]  /*2fb0*/  FMUL.FTZ R31, R31, UR43 ;  /* 0x0000002b1f1f7c20 */ /* 0x000fe20008410000 */
[----:B------:R-:W-:Y:S01]  /*2fc0*/  FMUL.FTZ R32, R32, UR43 ;  /* 0x0000002b20207c20 */ /* 0x000fe20008410000 */
[----:B------:R-:W-:Y:S01]  /*2fd0*/  FMUL.FTZ R34, R34, UR43 ;  /* 0x0000002b22227c20 */ /* 0x000fe20008410000 */
[----:B------:R-:W-:Y:S01]  /*2fe0*/  FMUL.FTZ R33, R33, UR43 ;  /* 0x0000002b21217c20 */ /* 0x000fe20008410000 */
[----:B------:R-:W-:Y:S03]  /*2ff0*/  FMUL.FTZ R35, R35, UR43 ;  /* 0x0000002b23237c20 */ /* 0x000fe60008410000 */
[----:B------:R-:W1:Y:S10]  /*3000*/  MUFU.TANH R40, R18 ;  /* 0x0000001200287308 */ /* 0x000e740000002400 */
[----:B------:R1:W-:Y:S01]  /*3010*/  MUFU.EX2 R169, R4 ;  /* 0x0000000400a97308 */ /* 0x0003e20000000800 */
[----:B------:R-:W-:Y:S05]  /*3020*/  FMUL.FTZ R0, R234, 1.4426950216293334961 ;  /* 0x3fb8aa3bea007820 */ /* 0x000fea0000410000 */
[----:B------:R-:W-:Y:S04]  /*3030*/  FSEL R0, R0, RZ, P0 ;  /* 0x000000ff00007208 */ /* 0x000fe80000000000 */
[----:B------:R-:W2:Y:S10]  /*3040*/  MUFU.TANH R39, R19 ;  /* 0x0000001300277308 */ /* 0x000eb40000002400 */
[----:B------:R1:W-:Y:S02]  /*3050*/  MUFU.TANH R252, R11 ;  /* 0x0000000b00fc7308 */ /* 0x0003e40000002400 */
[--C-:B-1----:R-:W-:Y:S08]  /*3060*/  FFMA.FTZ R4, R251, UR42, -R0.reuse ;  /* 0x0000002afb047c23 */ /* 0x102ff00008010800 */
[----:B------:R1:W-:Y:S10]  /*3070*/  MUFU.EX2 R244, R4 ;  /* 0x0000000400f47308 */ /* 0x0003f40000000800 */
[----:B------:R-:W2:Y:S01]  /*3080*/  MUFU.TANH R46, R20 ;  /* 0x00000014002e7308 */ /* 0x000ea20000002400 */
[----:B------:R-:W4:Y:S09]  /*3090*/  LDL R11, [R1+0x4] ;  /* 0x00000400010b7983 */ /* 0x000f320000100800 */
[----:B------:R-:W2:Y:S01]  /*30a0*/  MUFU.TANH R45, R21 ;  /* 0x00000015002d7308 */ /* 0x000ea20000002400 */
[----:B-1----:R-:W-:Y:S09]  /*30b0*/  FFMA.FTZ R4, R250, UR42, -R0 ;  /* 0x0000002afa047c23 */ /* 0x002ff20008010800 */
[----:B------:R1:W-:Y:S10]  /*30c0*/  MUFU.EX2 R243, R4 ;  /* 0x0000000400f37308 */ /* 0x0003f40000000800 */
[----:B------:R-:W3:Y:S10]  /*30d0*/  MUFU.TANH R38, R22 ;  /* 0x0000001600267308 */ /* 0x000ef40000002400 */
[----:B------:R2:W-:Y:S01]  /*30e0*/  MUFU.EX2 R237, R10 ;  /* 0x0000000a00ed7308 */ /* 0x0005e20000000800 */
[--C-:B-1----:R-:W-:Y:S09]  /*30f0*/  FFMA.FTZ R4, R48, UR42, -R9.reuse ;  /* 0x0000002a30047c23 */ /* 0x102ff20008010809 */
[----:B------:R1:W-:Y:S10]  /*3100*/  MUFU.EX2 R150, R4 ;  /* 0x0000000400967308 */ /* 0x0003f40000000800 */
[----:B------:R-:W-:Y:S01]  /*3110*/  MUFU.TANH R37, R23 ;  /* 0x0000001700257308 */ /* 0x000fe20000002400 */
[----:B--2---:R-:W-:Y:S09]  /*3120*/  FFMA.FTZ R10, R246, UR42, -R2 ;  /* 0x0000002af60a7c23 */ /* 0x004ff20008010802 */
[----:B------:R2:W-:Y:S01]  /*3130*/  MUFU.EX2 R236, R10 ;  /* 0x0000000a00ec7308 */ /* 0x0005e20000000800 */
[--C-:B-1----:R-:W-:Y:S09]  /*3140*/  FFMA.FTZ R4, R47, UR42, -R9.reuse ;  /* 0x0000002a2f047c23 */ /* 0x102ff20008010809 */
[----:B------:R1:W-:Y:S10]  /*3150*/  MUFU.EX2 R149, R4 ;  /* 0x0000000400957308 */ /* 0x0003f40000000800 */
[----:B------:R-:W-:Y:S01]  /*3160*/  MUFU.TANH R171, R25 ;  /* 0x0000001900ab7308 */ /* 0x000fe20000002400 */
[----:B--2---:R-:W-:Y:S09]  /*3170*/  FFMA.FTZ R10, R231, UR42, -R0 ;  /* 0x0000002ae70a7c23 */ /* 0x004ff20008010800 */
[----:B------:R-:W-:Y:S01]  /*3180*/  MUFU.TANH R231, R24 ;  /* 0x0000001800e77308 */ /* 0x000fe20000002400 */
[--C-:B-1----:R-:W-:Y:S09]  /*3190*/  FFMA.FTZ R4, R40, UR42, -R8.reuse ;  /* 0x0000002a28047c23 */ /* 0x102ff20008010808 */
[----:B------:R1:W-:Y:S10]  /*31a0*/  MUFU.EX2 R161, R4 ;  /* 0x0000000400a17308 */ /* 0x0003f40000000800 */
[----:B------:R-:W-:Y:S10]  /*31b0*/  MUFU.TANH R245, R26 ;  /* 0x0000001a00f57308 */ /* 0x000ff40000002400 */
        /* <DEDUP_REMOVED lines=11> */
[----:B------:R-:W1:Y:S10]  /*3270*/  MUFU.TANH R238, R30 ;  /* 0x0000001e00ee7308 */ /* 0x000e740000002400 */
[----:B------:R2:W-:Y:S01]  /*3280*/  MUFU.EX2 R249, R10 ;  /* 0x0000000a00f97308 */ /* 0x0005e20000000800 */
[----:B---3--:R-:W-:Y:S09]  /*3290*/  FFMA.FTZ R4, R38, UR42, -R8 ;  /* 0x0000002a26047c23 */ /* 0x008ff20008010808 */
[----:B------:R3:W-:Y:S01]  /*32a0*/  MUFU.EX2 R154, R4 ;  /* 0x00000004009a7308 */ /* 0x0007e20000000800 */
[--C-:B-1----:R-:W-:Y:S01]  /*32b0*/  FFMA.FTZ R6, R238, UR42, -R0.reuse ;  /* 0x0000002aee067c23 */ /* 0x102fe20008010800 */
[----:B------:R-:W-:Y:S04]  /*32c0*/  IADD3 R144, P0, R142, UR44, RZ ;  /* 0x0000002c8e907c10 */ /* 0x000fe8000ff1e0ff */
[----:B------:R-:W-:Y:S04]  /*32d0*/  IADD3.X R145, R140, UR45, RZ, P0, !PT ;  /* 0x0000002d8c917c10 */ /* 0x000fe800087fe4ff */
[----:B------:R1:W-:Y:S01]  /*32e0*/  MUFU.EX2 R167, R6 ;  /* 0x0000000600a77308 */ /* 0x0003e20000000800 */
[----:B--2---:R-:W-:Y:S01]  /*32f0*/  FFMA.FTZ R10, R252, UR42, -R0 ;  /* 0x0000002afc0a7c23 */ /* 0x004fe20008010800 */
[----:B------:R-:W2:Y:S04]  /*3300*/  LDG.E R142, desc[UR22][R144.64] ;  /* 0x00000016908e7981 */ /* 0x000ea8000c1e1900 */
[----:B------:R-:W5:Y:S04]  /*3310*/  LDG.E R140, desc[UR22][R144.64+0x80] ;  /* 0x00008016908c7981 */ /* 0x000f68000c1e1900 */
[----:B------:R-:W-:Y:S01]  /*3320*/  MUFU.EX2 R248, R10 ;  /* 0x0000000a00f87308 */ /* 0x000fe20000000800 */
[----:B---3--:R-:W-:Y:S09]  /*3330*/  FFMA.FTZ R4, R37, UR42, -R8 ;  /* 0x0000002a25047c23 */ /* 0x008ff20008010808 */
[----:B------:R3:W-:Y:S01]  /*3340*/  MUFU.EX2 R155, R4 ;  /* 0x00000004009b7308 */ /* 0x0007e20000000800 */
[----:B-1----:R-:W-:Y:S09]  /*3350*/  F2FP.BF16.F32.PACK_AB R6, R236, R237 ;  /* 0x000000edec06723e */ /* 0x002ff200000010ff */
[----:B------:R-:W-:Y:S01]  /*3360*/  MUFU.TANH R43, R33 ;  /* 0x00000021002b7308 */ /* 0x000fe20000002400 */
[----:B----4-:R1:W-:Y:S09]  /*3370*/  STS [R14+0x13000], R5 ;  /* 0x013000050e007388 */ /* 0x0103f20000000800 */
[----:B------:R-:W4:Y:S01]  /*3380*/  MUFU.TANH R239, R31 ;  /* 0x0000001f00ef7308 */ /* 0x000f220000002400 */
[--C-:B---3--:R-:W-:Y:S09]  /*3390*/  FFMA.FTZ R4, R231, UR42, -R2.reuse ;  /* 0x0000002ae7047c23 */ /* 0x108ff20008010802 */
[----:B------:R3:W-:Y:S10]  /*33a0*/  MUFU.EX2 R159, R4 ;  /* 0x00000004009f7308 */ /* 0x0007f40000000800 */
[----:B------:R-:W4:Y:S01]  /*33b0*/  MUFU.TANH R3, R35 ;  /* 0x0000002300037308 */ /* 0x000f220000002400 */
[----:B-1----:R-:W-:Y:S01]  /*33c0*/  F2FP.BF16.F32.PACK_AB R5, R160, R161 ;  /* 0x000000a1a005723e */ /* 0x002fe200000010ff */
[----:B---3--:R-:W-:Y:S08]  /*33d0*/  FFMA.FTZ R4, R171, UR42, -R2 ;  /* 0x0000002aab047c23 */ /* 0x008ff00008010802 */
[----:B------:R1:W-:Y:S02]  /*33e0*/  MUFU.EX2 R158, R4 ;  /* 0x00000004009e7308 */ /* 0x0003e40000000800 */
[--C-:B-1----:R-:W-:Y:S08]  /*33f0*/  FFMA.FTZ R4, R245, UR42, -R0.reuse ;  /* 0x0000002af5047c23 */ /* 0x102ff00008010800 */
[----:B------:R1:W-:Y:S02]  /*3400*/  MUFU.EX2 R235, R4 ;  /* 0x0000000400eb7308 */ /* 0x0003e40000000800 */
[--C-:B-1----:R-:W-:Y:S01]  /*3410*/  FFMA.FTZ R4, R240, UR42, -R0.reuse ;  /* 0x0000002af0047c23 */ /* 0x102fe20008010800 */
[----:B----4-:R-:W-:Y:S07]  /*3420*/  FFMA.FTZ R0, R239, UR42, -R0 ;  /* 0x0000002aef007c23 */ /* 0x010fee0008010800 */
[----:B------:R1:W-:Y:S10]  /*3430*/  MUFU.EX2 R234, R4 ;  /* 0x0000000400ea7308 */ /* 0x0003f40000000800 */
[----:B------:R-:W-:Y:S01]  /*3440*/  MUFU.EX2 R166, R0 ;  /* 0x0000000000a67308 */ /* 0x000fe20000000800 */
[--C-:B-1----:R-:W-:Y:S01]  /*3450*/  FFMA.FTZ R4, R165, UR42, -R2.reuse ;  /* 0x0000002aa5047c23 */ /* 0x102fe20008010802 */
[----:B------:R-:W-:Y:S08]  /*3460*/  FFMA.FTZ R2, R168, UR42, -R2 ;  /* 0x0000002aa8027c23 */ /* 0x000ff00008010802 */
[----:B------:R1:W-:Y:S10]  /*3470*/  MUFU.EX2 R157, R4 ;  /* 0x00000004009d7308 */ /* 0x0003f40000000800 */
[----:B------:R3:W-:Y:S01]  /*3480*/  MUFU.EX2 R156, R2 ;  /* 0x00000002009c7308 */ /* 0x0007e20000000800 */
[----:B-1----:R-:W-:Y:S05]  /*3490*/  F2FP.BF16.F32.PACK_AB R4, R164, R163 ;  /* 0x000000a3a404723e */ /* 0x002fea00000010ff */
[----:B------:R1:W-:Y:S01]  /*34a0*/  STS [R14+0x13400], R4 ;  /* 0x013400040e007388 */ /* 0x0003e20000000800 */
[--C-:B---3--:R-:W-:Y:S01]  /*34b0*/  FFMA.FTZ R2, R44, UR42, -R9.reuse ;  /* 0x0000002a2c027c23 */ /* 0x108fe20008010809 */
[----:B------:R-:W-:Y:S03]  /*34c0*/  FFMA.FTZ R9, R43, UR42, -R9 ;  /* 0x0000002a2b097c23 */ /* 0x000fe60008010809 */
[----:B------:R3:W-:Y:S10]  /*34d0*/  MUFU.EX2 R143, R2 ;  /* 0x00000002008f7308 */ /* 0x0007f40000000800 */
[----:B------:R-:W-:Y:S01]  /*34e0*/  MUFU.EX2 R146, R9 ;  /* 0x0000000900927308 */ /* 0x000fe20000000800 */
[--C-:B---3--:R-:W-:Y:S01]  /*34f0*/  FFMA.FTZ R2, R36, UR42, -R8.reuse ;  /* 0x0000002a24027c23 */ /* 0x108fe20008010808 */
[----:B-1----:R-:W-:Y:S01]  /*3500*/  F2FP.BF16.F32.PACK_AB R4, R248, R249 ;  /* 0x000000f9f804723e */ /* 0x002fe200000010ff */
[----:B------:R-:W-:Y:S07]  /*3510*/  FFMA.FTZ R8, R3, UR42, -R8 ;  /* 0x0000002a03087c23 */ /* 0x000fee0008010808 */
[----:B------:R1:W-:Y:S10]  /*3520*/  MUFU.EX2 R152, R2 ;  /* 0x0000000200987308 */ /* 0x0003f40000000800 */
[----:B------:R-:W3:Y:S01]  /*3530*/  MUFU.EX2 R151, R8 ;  /* 0x0000000800977308 */ /* 0x000ee20000000800 */
[----:B-1----:R-:W-:Y:S05]  /*3540*/  F2FP.BF16.F32.PACK_AB R2, R149, R150 ;  /* 0x000000969502723e */ /* 0x002fea00000010ff */
[----:B------:R1:W-:Y:S01]  /*3550*/  STS [R13+0x13000], R2 ;  /* 0x013000020d007388 */ /* 0x0003e20000000800 */
[----:B---3--:R-:W-:Y:S03]  /*3560*/  F2FP.BF16.F32.PACK_AB R0, R151, R152 ;  /* 0x000000989700723e */ /* 0x008fe600000010ff */
[----:B------:R3:W-:Y:S04]  /*3570*/  STS [R13+0x13400], R5 ;  /* 0x013400050d007388 */ /* 0x0007e80000000800 */
[----:B------:R4:W-:Y:S04]  /*3580*/  STS [R14+0x14000], R6 ;  /* 0x014000060e007388 */ /* 0x0009e80000000800 */
[----:B------:R4:W-:Y:S01]  /*3590*/  STS [R14+0x14400], R4 ;  /* 0x014400040e007388 */ /* 0x0009e20000000800 */
[----:B-1----:R-:W-:Y:S02]  /*35a0*/  F2FP.BF16.F32.PACK_AB R2, R169, R170 ;  /* 0x000000aaa902723e */ /* 0x002fe400000010ff */
[----:B---3--:R-:W-:Y:S03]  /*35b0*/  F2FP.BF16.F32.PACK_AB R5, R148, R147 ;  /* 0x000000939405723e */ /* 0x008fe600000010ff */
[----:B------:R1:W-:Y:S01]  /*35c0*/  STS [R13+0x14000], R2 ;  /* 0x014000020d007388 */ /* 0x0003e20000000800 */
[----:B----4-:R-:W-:Y:S02]  /*35d0*/  F2FP.BF16.F32.PACK_AB R6, R243, R244 ;  /* 0x000000f4f306723e */ /* 0x010fe400000010ff */
[----:B------:R-:W-:Y:S03]  /*35e0*/  F2FP.BF16.F32.PACK_AB R4, R155, R154 ;  /* 0x0000009a9b04723e */ /* 0x000fe600000010ff */
[----:B------:R3:W-:Y:S04]  /*35f0*/  STS [R13+0x14400], R6 ;  /* 0x014400060d007388 */ /* 0x0007e80000000800 */
[----:B------:R4:W-:Y:S04]  /*3600*/  STS [R12+0x13000], R5 ;  /* 0x013000050c007388 */ /* 0x0009e80000000800 */
[----:B------:R2:W-:Y:S01]  /*3610*/  STS [R12+0x13400], R4 ;  /* 0x013400040c007388 */ /* 0x0005e20000000800 */
[----:B-1----:R-:W-:Y:S05]  /*3620*/  F2FP.BF16.F32.PACK_AB R2, R146, R143 ;  /* 0x0000008f9202723e */ /* 0x002fea00000010ff */
[----:B------:R1:W-:Y:S01]  /*3630*/  STS [R11+0x13000], R2 ;  /* 0x013000020b007388 */ /* 0x0003e20000000800 */
[----:B---3--:R-:W-:Y:S03]  /*3640*/  F2FP.BF16.F32.PACK_AB R6, R158, R159 ;  /* 0x0000009f9e06723e */ /* 0x008fe600000010ff */
[----:B------:R3:W-:Y:S01]  /*3650*/  STS [R11+0x13400], R0 ;  /* 0x013400000b007388 */ /* 0x0007e20000000800 */
[----:B----4-:R-:W-:Y:S03]  /*3660*/  F2FP.BF16.F32.PACK_AB R5, R234, R235 ;  /* 0x000000ebea05723e */ /* 0x010fe600000010ff */
[----:B------:R-:W-:Y:S01]  /*3670*/  STS [R12+0x14000], R6 ;  /* 0x014000060c007388 */ /* 0x000fe20000000800 */
[----:B--2---:R-:W-:Y:S03]  /*3680*/  F2FP.BF16.F32.PACK_AB R4, R156, R157 ;  /* 0x0000009d9c04723e */ /* 0x004fe600000010ff */
[----:B------:R-:W-:Y:S04]  /*3690*/  STS [R12+0x14400], R5 ;  /* 0x014400050c007388 */ /* 0x000fe80000000800 */
[----:B------:R-:W-:Y:S01]  /*36a0*/  STS [R11+0x14000], R4 ;  /* 0x014000040b007388 */ /* 0x000fe20000000800 */
[----:B-1----:R-:W-:Y:S02]  /*36b0*/  F2FP.BF16.F32.PACK_AB R2, R166, R167 ;  /* 0x000000a7a602723e */ /* 0x002fe400000010ff */
[----:B---3--:R-:W-:Y:S03]  /*36c0*/  LEA R0, R230, UR5, 0x1 ;  /* 0x00000005e6007c11 */ /* 0x008fe6000f8e08ff */
        /* <DEDUP_REMOVED lines=44> */
[----:B--2---:R-:W5:Y:S01]  /*3990*/  LDG.E R0, desc[UR22][R144.64+0xa0] ;  /* 0x0000a01690007981 */ /* 0x004f62000c1e1900 */
[-C--:B-1----:R-:W-:Y:S06]  /*39a0*/  HMMA.16816.F32.BF16 R4, R136, R204.reuse, R4 ;  /* 0x000000cc8804723c */ /* 0x082fec0000041804 */
[C---:B---3--:R-:W-:Y:S06]  /*39b0*/  HMMA.16816.F32.BF16 R8, R132.reuse, R204, R8 ;  /* 0x000000cc8408723c */ /* 0x048fec0000041808 */
[-C--:B------:R-:W-:Y:S06]  /*39c0*/  HMMA.16816.F32.BF16 R12, R132, R206.reuse, R12 ;  /* 0x000000ce840c723c */ /* 0x080fec000004180c */
[C---:B------:R-:W-:Y:S06]  /*39d0*/  HMMA.16816.F32.BF16 R16, R136.reuse, R206, R16 ;  /* 0x000000ce8810723c */ /* 0x040fec0000041810 */
[-C--:B------:R-:W-:Y:S06]  /*39e0*/  HMMA.16816.F32.BF16 R20, R136, R208.reuse, R20 ;  /* 0x000000d08814723c */ /* 0x080fec0000041814 */
[C---:B------:R-:W-:Y:S06]  /*39f0*/  HMMA.16816.F32.BF16 R24, R132.reuse, R208, R24 ;  /* 0x000000d08418723c */ /* 0x040fec0000041818 */
[-C--:B------:R-:W-:Y:S06]  /*3a00*/  HMMA.16816.F32.BF16 R28, R132, R210.reuse, R28 ;  /* 0x000000d2841c723c */ /* 0x080fec000004181c */
[----:B------:R-:W-:Y:S01]  /*3a10*/  HMMA.16816.F32.BF16 R32, R136, R210, R32 ;  /* 0x000000d28820723c */ /* 0x000fe20000041820 */
[----:B------:R-:W-:Y:S04]  /*3a20*/  LDSM.16.M88.4 R136, [R2+0x8800] ;  /* 0x008800000288783b */ /* 0x000fe80000000200 */
[----:B------:R-:W-:Y:S04]  /*3a30*/  MOV R135, R141 ;  /* 0x0000008d00877202 */ /* 0x000fe80000000f00 */
[----:B------:R1:W2:Y:S02]  /*3a40*/  LDG.E R141, desc[UR22][R144.64+0x20] ;  /* 0x00002016908d7981 */ /* 0x0002a4000c1e1900 */
[----:B-1----:R-:W-:Y:S02]  /*3a50*/  MOV R145, R135 ;  /* 0x0000008700917202 */ /* 0x002fe40000000f00 */
[----:B------:R-:W1:Y:S02]  /*3a60*/  LDSM.16.M88.4 R132, [R2+0x8000] ;  /* 0x008000000284783b */ /* 0x000e640000000200 */
[-C--:B-1----:R-:W-:Y:S06]  /*3a70*/  HMMA.16816.F32.BF16 R4, R132, R212.reuse, R4 ;  /* 0x000000d48404723c */ /* 0x082fec0000041804 */
[C---:B------:R-:W-:Y:S06]  /*3a80*/  HMMA.16816.F32.BF16 R8, R136.reuse, R212, R8 ;  /* 0x000000d48808723c */ /* 0x040fec0000041808 */
[-C--:B------:R-:W-:Y:S06]  /*3a90*/  HMMA.16816.F32.BF16 R12, R136, R214.reuse, R12 ;  /* 0x000000d6880c723c */ /* 0x080fec000004180c */
[C---:B------:R-:W-:Y:S06]  /*3aa0*/  HMMA.16816.F32.BF16 R16, R132.reuse, R214, R16 ;  /* 0x000000d68410723c */ /* 0x040fec0000041810 */
[-C--:B------:R-:W-:Y:S05]  /*3ab0*/  HMMA.16816.F32.BF16 R20, R132, R216.reuse, R20 ;  /* 0x000000d88414723c */ /* 0x080fea0000041814 */
[C---:B------:R-:W-:Y:S01]  /*3ac0*/  FADD.FTZ R4, -R142.reuse, R4 ;  /* 0x000000048e047221 */ /* 0x040fe20000010100 */
[C---:B------:R-:W-:Y:S05]  /*3ad0*/  HMMA.16816.F32.BF16 R24, R136.reuse, R216, R24 ;  /* 0x000000d88818723c */ /* 0x040fea0000041818 */
[----:B------:R-:W-:Y:S01]  /*3ae0*/  FMUL.FTZ R4, R153, R4 ;  /* 0x0000000499047220 */ /* 0x000fe20000410000 */
[-C--:B------:R-:W-:Y:S05]  /*3af0*/  HMMA.16816.F32.BF16 R28, R136, R218.reuse, R28 ;  /* 0x000000da881c723c */ /* 0x080fea000004181c */
[C---:B------:R-:W-:Y:S01]  /*3b00*/  FADD.FTZ R2, -R142.reuse, R5 ;  /* 0x000000058e027221 */ /* 0x040fe20000010100 */
[----:B------:R-:W-:Y:S05]  /*3b10*/  HMMA.16816.F32.BF16 R32, R132, R218, R32 ;  /* 0x000000da8420723c */ /* 0x000fea0000041820 */
[----:B------:R-:W-:Y:S01]  /*3b20*/  FFMA.FTZ R136, -R49, R49, 1 ;  /* 0x3f80000031887423 */ /* 0x000fe20000010131 */
[----:B------:R-:W-:Y:S01]  /*3b30*/  FADD.FTZ R20, -R142, R20 ;  /* 0x000000148e147221 */ /* 0x000fe20000010100 */
[----:B------:R1:W5:Y:S01]  /*3b40*/  LDL.LU R49, [R1+0x9c] ;  /* 0x00009c0001317983 */ /* 0x0003620000300800 */
[----:B------:R-:W-:Y:S03]  /*3b50*/  FFMA.FTZ R132, -R48, R48, 1 ;  /* 0x3f80000030847423 */ /* 0x000fe60000010130 */
[----:B------:R1:W5:Y:S01]  /*3b60*/  LDL.LU R48, [R1+0x98] ;  /* 0x0000980001307983 */ /* 0x0003620000300800 */
[----:B------:R-:W-:Y:S01]  /*3b70*/  FFMA.FTZ R133, -R46, R46, 1 ;  /* 0x3f8000002e857423 */ /* 0x000fe2000001012e */
[----:B------:R-:W-:Y:S01]  /*3b80*/  FMUL.FTZ R132, R132, UR43 ;  /* 0x0000002b84847c20 */ /* 0x000fe20008410000 */
[----:B------:R-:W-:Y:S01]  /*3b90*/  FFMA.FTZ R5, -R145, R145, 1 ;  /* 0x3f80000091057423 */ /* 0x000fe20000010191 */
[----:B------:R-:W-:Y:S01]  /*3ba0*/  FMUL.FTZ R2, R162, R2 ;  /* 0x00000002a2027220 */ /* 0x000fe20000410000 */
[----:B------:R-:W-:Y:S01]  /*3bb0*/  FMUL.FTZ R133, R133, UR43 ;  /* 0x0000002b85857c20 */ /* 0x000fe20008410000 */
[----:B------:R-:W-:Y:S01]  /*3bc0*/  FMUL.FTZ R136, R136, UR43 ;  /* 0x0000002b88887c20 */ /* 0x000fe20008410000 */
[----:B------:R-:W-:Y:S03]  /*3bd0*/  FMUL.FTZ R5, R5, UR43 ;  /* 0x0000002b05057c20 */ /* 0x000fe60008410000 */
[----:B------:R-:W-:Y:S01]  /*3be0*/  FMUL.FTZ R2, R136, R2 ;  /* 0x0000000288027220 */ /* 0x000fe20000410000 */
[----:B------:R-:W-:Y:S01]  /*3bf0*/  FMUL.FTZ R4, R5, R4 ;  /* 0x0000000405047220 */ /* 0x000fe20000410000 */
[C---:B------:R-:W-:Y:S01]  /*3c00*/  FADD.FTZ R5, -R142.reuse, R16 ;  /* 0x000000108e057221 */ /* 0x040fe20000010100 */
[C---:B------:R-:W-:Y:S01]  /*3c10*/  FADD.FTZ R33, -R142.reuse, R33 ;  /* 0x000000218e217221 */ /* 0x040fe20000010100 */
[----:B------:R-:W-:Y:S02]  /*3c20*/  FADD.FTZ R16, -R142, R17 ;  /* 0x000000118e107221 */ /* 0x000fe40000010100 */
[----:B------:R-:W-:Y:S01]  /*3c30*/  F2FP.BF16.F32.PACK_AB R2, R2, R4 ;  /* 0x000000040202723e */ /* 0x000fe200000010ff */
[----:B------:R-:W-:Y:S01]  /*3c40*/  FMUL.FTZ R4, R147, R20 ;  /* 0x0000001493047220 */ /* 0x000fe20000410000 */
[----:B------:R-:W-:Y:S01]  /*3c50*/  FFMA.FTZ R20, -R47, R47, 1 ;  /* 0x3f8000002f147423 */ /* 0x000fe2000001012f */
[----:B------:R-:W-:Y:S01]  /*3c60*/  FMUL.FTZ R16, R149, R16 ;  /* 0x0000001095107220 */ /* 0x000fe20000410000 */
[----:B------:R1:W5:Y:S01]  /*3c70*/  LDL.LU R47, [R1+0x94] ;  /* 0x00009400012f7983 */ /* 0x0003620000300800 */
[----:B------:R-:W-:Y:S01]  /*3c80*/  FMUL.FTZ R17, R150, R5 ;  /* 0x0000000596117220 */ /* 0x000fe20000410000 */
[----:B------:R-:W-:Y:S01]  /*3c90*/  FMUL.FTZ R20, R20, UR43 ;  /* 0x0000002b14147c20 */ /* 0x000fe20008410000 */
[----:B------:R-:W-:Y:S01]  /*3ca0*/  FADD.FTZ R5, -R142, R21 ;  /* 0x000000158e057221 */ /* 0x000fe20000010100 */
[----:B------:R1:W5:Y:S01]  /*3cb0*/  LDL.LU R46, [R1+0x90] ;  /* 0x00009000012e7983 */ /* 0x0003620000300800 */
[----:B------:R-:W-:Y:S01]  /*3cc0*/  FFMA.FTZ R21, -R45, R45, 1 ;  /* 0x3f8000002d157423 */ /* 0x000fe2000001012d */
[----:B------:R-:W-:Y:S01]  /*3cd0*/  FMUL.FTZ R132, R132, R17 ;  /* 0x0000001184847220 */ /* 0x000fe20000410000 */
[----:B------:R-:W-:Y:S01]  /*3ce0*/  FMUL.FTZ R17, R20, R16 ;  /* 0x0000001014117220 */ /* 0x000fe20000410000 */
[----:B------:R1:W5:Y:S01]  /*3cf0*/  LDL.LU R45, [R1+0x8c] ;  /* 0x00008c00012d7983 */ /* 0x0003620000300800 */
[----:B------:R-:W-:Y:S01]  /*3d00*/  FFMA.FTZ R16, -R44, R44, 1 ;  /* 0x3f8000002c107423 */ /* 0x000fe2000001012c */
[----:B------:R-:W-:Y:S01]  /*3d10*/  FFMA.FTZ R20, -R43, R43, 1 ;  /* 0x3f8000002b147423 */ /* 0x000fe2000001012b */
[----:B------:R-:W-:Y:S01]  /*3d20*/  FMUL.FTZ R133, R133, R4 ;  /* 0x0000000485857220 */ /* 0x000fe20000410000 */
[----:B------:R1:W5:Y:S01]  /*3d30*/  LDL.LU R44, [R1+0x88] ;  /* 0x00008800012c7983 */ /* 0x0003620000300800 */
[----:B------:R-:W-:Y:S01]  /*3d40*/  FADD.FTZ R4, -R142, R32 ;  /* 0x000000208e047221 */ /* 0x000fe20000010100 */
[----:B------:R-:W-:Y:S01]  /*3d50*/  FFMA.FTZ R32, -R41, R41, 1 ;  /* 0x3f80000029207423 */ /* 0x000fe20000010129 */
[----:B------:R-:W-:Y:S01]  /*3d60*/  FMUL.FTZ R5, R148, R5 ;  /* 0x0000000594057220 */ /* 0x000fe20000410000 */
[----:B------:R1:W5:Y:S01]  /*3d70*/  LDL.LU R43, [R1+0x84] ;  /* 0x00008400012b7983 */ /* 0x0003620000300800 */
[----:B------:R-:W-:Y:S01]  /*3d80*/  FMUL.FTZ R4, R143, R4 ;  /* 0x000000048f047220 */ /* 0x000fe20000410000 */
[----:B------:R-:W-:Y:S01]  /*3d90*/  FMUL.FTZ R32, R32, UR43 ;  /* 0x0000002b20207c20 */ /* 0x000fe20008410000 */
[----:B------:R-:W-:Y:S01]  /*3da0*/  FMUL.FTZ R16, R16, UR43 ;  /* 0x0000002b10107c20 */ /* 0x000fe20008410000 */
[----:B------:R-:W-:Y:S01]  /*3db0*/  FMUL.FTZ R21, R21, UR43 ;  /* 0x0000002b15157c20 */ /* 0x000fe20008410000 */
[----:B------:R-:W-:Y:S02]  /*3dc0*/  FMUL.FTZ R20, R20, UR43 ;  /* 0x0000002b14147c20 */ /* 0x000fe40008410000 */
[----:B------:R-:W-:Y:S01]  /*3dd0*/  FMUL.FTZ R16, R16, R4 ;  /* 0x0000000410107220 */ /* 0x000fe20000410000 */
[----:B------:R-:W-:Y:S01]  /*3de0*/  FMUL.FTZ R21, R21, R5 ;  /* 0x0000000515157220 */ /* 0x000fe20000410000 */
[----:B------:R-:W-:Y:S01]  /*3df0*/  FMUL.FTZ R5, R146, R33 ;  /* 0x0000002192057220 */ /* 0x000fe20000410000 */
[----:B------:R-:W-:Y:S03]  /*3e00*/  FFMA.FTZ R33, -R3, R3, 1 ;  /* 0x3f80000003217423 */ /* 0x000fe60000010103 */
[----:B------:R-:W-:Y:S01]  /*3e10*/  FMUL.FTZ R20, R20, R5 ;  /* 0x0000000514147220 */ /* 0x000fe20000410000 */
[----:B------:R-:W-:Y:S01]  /*3e20*/  F2FP.BF16.F32.PACK_AB R5, R17, R132 ;  /* 0x000000841105723e */ /* 0x000fe200000010ff */
[----:B------:R-:W-:Y:S01]  /*3e30*/  FMUL.FTZ R33, R33, UR43 ;  /* 0x0000002b21217c20 */ /* 0x000fe20008410000 */
[----:B------:R-:W-:Y:S02]  /*3e40*/  F2FP.BF16.F32.PACK_AB R21, R21, R133 ;  /* 0x000000851515723e */ /* 0x000fe400000010ff */
[----:B------:R-:W-:Y:S01]  /*3e50*/  F2FP.BF16.F32.PACK_AB R20, R20, R16 ;  /* 0x000000101414723e */ /* 0x000fe200000010ff */
[C---:B--2---:R-:W-:Y:S01]  /*3e60*/  FADD.FTZ R4, -R141.reuse, R7 ;  /* 0x000000078d047221 */ /* 0x044fe20000010100 */
[----:B------:R-:W-:Y:S01]  /*3e70*/  FFMA.FTZ R7, -R42, R42, 1 ;  /* 0x3f8000002a077423 */ /* 0x000fe2000001012a */
[C---:B------:R-:W-:Y:S01]  /*3e80*/  FADD.FTZ R17, -R141.reuse, R23 ;  /* 0x000000178d117221 */ /* 0x040fe20000010100 */
[----:B------:R1:W5:Y:S01]  /*3e90*/  LDL.LU R42, [R1+0x80] ;  /* 0x00008000012a7983 */ /* 0x0003620000300800 */
[----:B------:R-:W-:Y:S01]  /*3ea0*/  FFMA.FTZ R23, -R40, R40, 1 ;  /* 0x3f80000028177423 */ /* 0x000fe20000010128 */
[C---:B------:R-:W-:Y:S01]  /*3eb0*/  FADD.FTZ R19, -R141.reuse, R19 ;  /* 0x000000138d137221 */ /* 0x040fe20000010100 */
[----:B------:R-:W-:Y:S01]  /*3ec0*/  FADD.FTZ R16, -R141, R22 ;  /* 0x000000168d107221 */ /* 0x000fe20000010100 */
[----:B------:R1:W5:Y:S01]  /*3ed0*/  LDL.LU R41, [R1+0x7c] ;  /* 0x00007c0001297983 */ /* 0x0003620000300800 */
[----:B------:R-:W-:Y:S01]  /*3ee0*/  FFMA.FTZ R22, -R39, R39, 1 ;  /* 0x3f80000027167423 */ /* 0x000fe20000010127 */
[----:B------:R-:W-:Y:S01]  /*3ef0*/  FMUL.FTZ R4, R164, R4 ;  /* 0x00000004a4047220 */ /* 0x000fe20000410000 */
[----:B------:R-:W-:Y:S01]  /*3f00*/  FMUL.FTZ R7, R7, UR43 ;  /* 0x0000002b07077c20 */ /* 0x000fe20008410000 */
[----:B------:R1:W5:Y:S01]  /*3f10*/  LDL.LU R40, [R1+0x78] ;  /* 0x0000780001287983 */ /* 0x0003620000300800 */
[----:B------:R-:W-:Y:S01]  /*3f20*/  FADD.FTZ R6, -R141, R6 ;  /* 0x000000068d067221 */ /* 0x000fe20000010100 */
[----:B------:R-:W-:Y:S01]  /*3f30*/  FMUL.FTZ R4, R32, R4 ;  /* 0x0000000420047220 */ /* 0x000fe20000410000 */
[----:B------:R-:W-:Y:S01]  /*3f40*/  FFMA.FTZ R32, -R36, R36, 1 ;  /* 0x3f80000024207423 */ /* 0x000fe20000010124 */
[----:B------:R1:W5:Y:S01]  /*3f50*/  LDL.LU R39, [R1+0x74] ;  /* 0x0000740001277983 */ /* 0x0003620000300800 */
[----:B------:R-:W-:Y:S01]  /*3f60*/  FMUL.FTZ R6, R163, R6 ;  /* 0x00000006a3067220 */ /* 0x000fe20000410000 */
[----:B------:R-:W-:Y:S01]  /*3f70*/  FMUL.FTZ R23, R23, UR43 ;  /* 0x0000002b17177c20 */ /* 0x000fe20008410000 */
[----:B------:R-:W-:Y:S01]  /*3f80*/  FMUL.FTZ R22, R22, UR43 ;  /* 0x0000002b16167c20 */ /* 0x000fe20008410000 */
[----:B------:R-:W-:Y:S01]  /*3f90*/  FADD.FTZ R34, -R141, R34 ;  /* 0x000000228d227221 */ /* 0x000fe20000010100 */
[----:B------:R-:W-:Y:S01]  /*3fa0*/  FMUL.FTZ R6, R7, R6 ;  /* 0x0000000607067220 */ /* 0x000fe20000410000 */
[----:B------:R-:W-:Y:S01]  /*3fb0*/  FADD.FTZ R7, -R141, R18 ;  /* 0x000000128d077221 */ /* 0x000fe20000010100 */
[----:B------:R-:W-:Y:S01]  /*3fc0*/  FFMA.FTZ R18, -R37, R37, 1 ;  /* 0x3f80000025127423 */ /* 0x000fe20000010125 */
[----:B------:R-:W-:Y:S01]  /*3fd0*/  FADD.FTZ R35, -R141, R35 ;  /* 0x000000238d237221 */ /* 0x000fe20000010100 */
[----:B------:R-:W-:Y:S01]  /*3fe0*/  FMUL.FTZ R16, R154, R16 ;  /* 0x000000109a107220 */ /* 0x000fe20000410000 */
[----:B------:R-:W-:Y:S01]  /*3ff0*/  F2FP.BF16.F32.PACK_AB R4, R4, R6 ;  /* 0x000000060404723e */ /* 0x000fe200000010ff */
[----:B------:R-:W-:Y:S01]  /*4000*/  FMUL.FTZ R6, R160, R19 ;  /* 0x00000013a0067220 */ /* 0x000fe20000410000 */
[----:B------:R-:W-:Y:S01]  /*4010*/  FFMA.FTZ R19, -R38, R38, 1 ;  /* 0x3f80000026137423 */ /* 0x000fe20000010126 */
[----:B------:R-:W-:Y:S01]  /*4020*/  FMUL.FTZ R7, R161, R7 ;  /* 0x00000007a1077220 */ /* 0x000fe20000410000 */
[----:B------:R1:W5:Y:S01]  /*4030*/  LDL.LU R38, [R1+0x70] ;  /* 0x0000700001267983 */ /* 0x0003620000300800 */
[----:B------:R-:W-:Y:S01]  /*4040*/  FMUL.FTZ R17, R155, R17 ;  /* 0x000000119b117220 */ /* 0x000fe20000410000 */
[----:B------:R-:W-:Y:S01]  /*4050*/  FMUL.FTZ R22, R22, R6 ;  /* 0x0000000616167220 */ /* 0x000fe20000410000 */
[----:B------:R-:W-:Y:S01]  /*4060*/  FMUL.FTZ R23, R23, R7 ;  /* 0x0000000717177220 */ /* 0x000fe20000410000 */
[----:B------:R1:W5:Y:S01]  /*4070*/  LDL.LU R37, [R1+0x6c] ;  /* 0x00006c0001257983 */ /* 0x0003620000300800 */
[----:B------:R-:W-:Y:S01]  /*4080*/  FMUL.FTZ R19, R19, UR43 ;  /* 0x0000002b13137c20 */ /* 0x000fe20008410000 */
[----:B------:R-:W-:Y:S01]  /*4090*/  FMUL.FTZ R18, R18, UR43 ;  /* 0x0000002b12127c20 */ /* 0x000fe20008410000 */
        /* <DEDUP_REMOVED lines=9> */
[----:B------:R-:W-:Y:S06]  /*4130*/  @!P1 BRA `(.L_x_502) ;  /* 0x0000000000589947 */ /* 0x000fec0003800000 */
[----:B------:R-:W2:Y:S01]  /*4140*/  LDL.LU.64 R134, [R1+0x20] ;  /* 0x0000200001867983 */ /* 0x000ea20000300a00 */
[----:B------:R-:W3:Y:S01]  /*4150*/  LDC R6, c[0x0][0x240] ;  /* 0x00009000ff067b82 */ /* 0x000ee20000000800 */
[----:B------:R-:W-:Y:S02]  /*4160*/  ULOP3.LUT UR37, UR39, 0x1, URZ, 0xc0, !UPT ;  /* 0x0000000127257892 */ /* 0x000fe4000f8ec03f */
[----:B------:R-:W4:Y:S02]  /*4170*/  LDL.LU R132, [R1+0x28] ;  /* 0x0000280001847983 */ /* 0x000f240000300800 */
[----:B------:R-:W-:Y:S04]  /*4180*/  UISETP.NE.U32.AND UP0, UPT, UR37, 0x1, UPT ;  /* 0x000000012500788c */ /* 0x000fe8000bf05070 */
[----:B------:R-:W-:Y:S06]  /*4190*/  USEL UR37, UR19, 0x3000, !UP0 ;  /* 0x0000300013257887 */ /* 0x000fec000c000000 */
[----:B------:R-:W-:Y:S01]  /*41a0*/  VIADD R221, R221, UR37 ;  /* 0x00000025dddd7c36 */ /* 0x000fe20008000000 */
[----:B----4-:R-:W-:Y:S01]  /*41b0*/  IADD3 R132, R132, UR37, RZ ;  /* 0x0000002584847c10 */ /* 0x010fe2000fffe0ff */
[----:B---3--:R-:W-:Y:S04]  /*41c0*/  IMAD.U32 R6, R6, -0x40, RZ ;  /* 0xffffffc006067824 */ /* 0x008fe800078e00ff */
[----:B------:R3:W-:Y:S01]  /*41d0*/  STL [R1+0x28], R132 ;  /* 0x0000288401007387 */ /* 0x0007e20000100800 */
[C---:B--2---:R-:W-:Y:S04]  /*41e0*/  LEA R7, P0, R6.reuse, R134, 0x1 ;  /* 0x0000008606077211 */ /* 0x044fe800078008ff */
        /* <DEDUP_REMOVED lines=9> */
[----:B------:R3:W-:Y:S04]  /*4280*/  STL.64 [R1+0x20], R32 ;  /* 0x0000202001007387 */ /* 0x0007e80000100a00 */
[----:B------:R-:W0:Y:S02]  /*4290*/  LDGDEPBAR ;  /* 0x00000000000079af */ /* 0x000e240000000000 */
.L_x_502:
[----:B---3--:R-:W2:Y:S01]  /*42a0*/  LDL.LU R32, [R1] ;  /* 0x0000000001207983 */ /* 0x008ea20000300800 */
[C---:B-----5:R-:W-:Y:S01]  /*42b0*/  FADD.FTZ R8, -R140.reuse, R8 ;  /* 0x000000088c087221 */ /* 0x060fe20000010100 */
[----:B------:R-:W-:Y:S01]  /*42c0*/  FADD.FTZ R9, -R140, R9 ;  /* 0x000000098c097221 */ /* 0x000fe20000010100 */
[----:B------:R-:W-:Y:S01]  /*42d0*/  FFMA.FTZ R7, -R246, R246, 1 ;  /* 0x3f800000f6077423 */ /* 0x000fe200000101f6 */
[----:B------:R-:W3:Y:S01]  /*42e0*/  LDL R35, [R1+0x10] ;  /* 0x0000100001237983 */ /* 0x000ee20000100800 */
[----:B------:R-:W-:Y:S01]  /*42f0*/  FADD.FTZ R12, -R140, R12 ;  /* 0x0000000c8c0c7221 */ /* 0x000fe20000010100 */
[----:B------:R-:W-:Y:S01]  /*4300*/  FFMA.FTZ R6, -R242, R242, 1 ;  /* 0x3f800000f2067423 */ /* 0x000fe200000101f2 */
[----:B------:R-:W-:Y:S01]  /*4310*/  FMUL.FTZ R9, R236, R9 ;  /* 0x00000009ec097220 */ /* 0x000fe20000410000 */
[----:B------:R-:W4:Y:S01]  /*4320*/  LDL R34, [R1+0xc] ;  /* 0x00000c0001227983 */ /* 0x000f220000100800 */
[----:B------:R-:W-:Y:S01]  /*4330*/  FMUL.FTZ R7, R7, UR43 ;  /* 0x0000002b07077c20 */ /* 0x000fe20008410000 */
[----:B------:R-:W-:Y:S01]  /*4340*/  F2FP.BF16.F32.PACK_AB R16, R16, R18 ;  /* 0x000000121010723e */ /* 0x000fe200000010ff */
[----:B------:R-:W-:Y:S01]  /*4350*/  FMUL.FTZ R12, R170, R12 ;  /* 0x0000000caa0c7220 */ /* 0x000fe20000410000 */
[----:B------:R-:W-:Y:S01]  /*4360*/  FMUL.FTZ R6, R6, UR43 ;  /* 0x0000002b06067c20 */ /* 0x000fe20008410000 */
[----:B------:R-:W-:Y:S01]  /*4370*/  FADD.FTZ R25, -R140, R25 ;  /* 0x000000198c197221 */ /* 0x000fe20000010100 */
[----:B------:R-:W2:Y:S01]  /*4380*/  LDL R33, [R1+0x8] ;  /* 0x0000080001217983 */ /* 0x000ea20000100800 */
[----:B------:R-:W-:Y:S01]  /*4390*/  F2FP.BF16.F32.PACK_AB R17, R17, R19 ;  /* 0x000000131111723e */ /* 0x000fe200000010ff */
[----:B------:R-:W-:Y:S01]  /*43a0*/  FMUL.FTZ R12, R6, R12 ;  /* 0x0000000c060c7220 */ /* 0x000fe20000410000 */
[----:B------:R-:W-:Y:S01]  /*43b0*/  FFMA.FTZ R6, -R165, R165, 1 ;  /* 0x3f800000a5067423 */ /* 0x000fe200000101a5 */
[----:B------:R-:W-:Y:S01]  /*43c0*/  FMUL.FTZ R25, R158, R25 ;  /* 0x000000199e197220 */ /* 0x000fe20000410000 */
[----:B------:R-:W-:Y:S01]  /*43d0*/  FADD.FTZ R11, -R0, R11 ;  /* 0x0000000b000b7221 */ /* 0x000fe20000010100 */
[----:B------:R-:W-:Y:S01]  /*43e0*/  FADD.FTZ R28, -R140, R28 ;  /* 0x0000001c8c1c7221 */ /* 0x000fe20000010100 */
[C---:B------:R-:W-:Y:S01]  /*43f0*/  FADD.FTZ R10, -R0.reuse, R10 ;  /* 0x0000000a000a7221 */ /* 0x040fe20000010100 */
[C---:B------:R-:W-:Y:S01]  /*4400*/  FADD.FTZ R14, -R0.reuse, R14 ;  /* 0x0000000e000e7221 */ /* 0x040fe20000010100 */
[C---:B------:R-:W-:Y:S01]  /*4410*/  FADD.FTZ R26, -R0.reuse, R26 ;  /* 0x0000001a001a7221 */ /* 0x040fe20000010100 */
[----:B------:R-:W-:Y:S01]  /*4420*/  FMUL.FTZ R28, R157, R28 ;  /* 0x0000001c9d1c7220 */ /* 0x000fe20000410000 */
[C---:B------:R-:W-:Y:S01]  /*4430*/  FADD.FTZ R27, -R0.reuse, R27 ;  /* 0x0000001b001b7221 */ /* 0x040fe20000010100 */
[----:B------:R-:W-:Y:S01]  /*4440*/  FADD.FTZ R30, -R0, R30 ;  /* 0x0000001e001e7221 */ /* 0x000fe20000010100 */
[----:B------:R-:W-:Y:S01]  /*4450*/  FMUL.FTZ R14, R244, R14 ;  /* 0x0000000ef40e7220 */ /* 0x000fe20000410000 */
[----:B------:R-:W-:Y:S01]  /*4460*/  FADD.FTZ R24, -R140, R24 ;  /* 0x000000188c187221 */ /* 0x000fe20000010100 */
[----:B------:R-:W-:Y:S01]  /*4470*/  FMUL.FTZ R26, R235, R26 ;  /* 0x0000001aeb1a7220 */ /* 0x000fe20000410000 */
[----:B------:R-:W-:Y:S01]  /*4480*/  FMUL.FTZ R30, R167, R30 ;  /* 0x0000001ea71e7220 */ /* 0x000fe20000410000 */
[----:B------:R-:W-:Y:S01]  /*4490*/  FMUL.FTZ R27, R234, R27 ;  /* 0x0000001bea1b7220 */ /* 0x000fe20000410000 */
[----:B------:R-:W-:Y:S01]  /*44a0*/  FMUL.FTZ R24, R159, R24 ;  /* 0x000000189f187220 */ /* 0x000fe20000410000 */
[----:B---3--:R3:W-:Y:S04]  /*44b0*/  STS [R35+0xf000], R2 ;  /* 0x00f0000223007388 */ /* 0x0087e80000000800 */
[----:B------:R1:W-:Y:S04]  /*44c0*/  STS [R35+0xf400], R4 ;  /* 0x00f4000423007388 */ /* 0x0003e80000000800 */
[----:B----4-:R4:W-:Y:S01]  /*44d0*/  STS [R34+0xf000], R5 ;  /* 0x00f0000522007388 */ /* 0x0109e20000000800 */
[----:B---3--:R-:W-:Y:S01]  /*44e0*/  F2FP.BF16.F32.PACK_AB R2, R22, R23 ;  /* 0x000000171602723e */ /* 0x008fe200000010ff */
[----:B-1----:R-:W-:Y:S01]  /*44f0*/  FADD.FTZ R4, -R140, R13 ;  /* 0x0000000d8c047221 */ /* 0x002fe20000010100 */
[----:B------:R-:W-:Y:S01]  /*4500*/  FMUL.FTZ R13, R237, R8 ;  /* 0x00000008ed0d7220 */ /* 0x000fe20000410000 */
[----:B------:R-:W-:Y:S02]  /*4510*/  FFMA.FTZ R8, -R247, R247, 1 ;  /* 0x3f800000f7087423 */ /* 0x000fe400000101f7 */
[----:B------:R1:W-:Y:S01]  /*4520*/  STS [R34+0xf400], R2 ;  /* 0x00f4000222007388 */ /* 0x0003e20000000800 */
[----:B----4-:R-:W-:Y:S01]  /*4530*/  FFMA.FTZ R5, -R241, R241, 1 ;  /* 0x3f800000f1057423 */ /* 0x010fe200000101f1 */
[----:B------:R-:W-:Y:S01]  /*4540*/  FMUL.FTZ R4, R169, R4 ;  /* 0x00000004a9047220 */ /* 0x000fe20000410000 */
[----:B------:R-:W-:Y:S02]  /*4550*/  FMUL.FTZ R8, R8, UR43 ;  /* 0x0000002b08087c20 */ /* 0x000fe40008410000 */
[----:B------:R-:W-:Y:S02]  /*4560*/  FMUL.FTZ R5, R5, UR43 ;  /* 0x0000002b05057c20 */ /* 0x000fe40008410000 */
[----:B------:R-:W-:Y:S01]  /*4570*/  FMUL.FTZ R18, R8, R13 ;  /* 0x0000000d08127220 */ /* 0x000fe20000410000 */
[----:B------:R-:W-:Y:S01]  /*4580*/  FMUL.FTZ R13, R7, R9 ;  /* 0x00000009070d7220 */ /* 0x000fe20000410000 */
[----:B------:R-:W-:Y:S01]  /*4590*/  FFMA.FTZ R7, -R171, R171, 1 ;  /* 0x3f800000ab077423 */ /* 0x000fe200000101ab */
[----:B------:R-:W-:Y:S01]  /*45a0*/  FFMA.FTZ R8, -R231, R231, 1 ;  /* 0x3f800000e7087423 */ /* 0x000fe200000101e7 */
[----:B------:R-:W-:Y:S01]  /*45b0*/  FMUL.FTZ R9, R5, R4 ;  /* 0x0000000405097220 */ /* 0x000fe20000410000 */
[----:B------:R-:W-:Y:S01]  /*45c0*/  FADD.FTZ R4, -R140, R29 ;  /* 0x0000001d8c047221 */ /* 0x000fe20000010100 */
[----:B------:R-:W-:Y:S01]  /*45d0*/  FMUL.FTZ R7, R7, UR43 ;  /* 0x0000002b07077c20 */ /* 0x000fe20008410000 */
[----:B------:R-:W-:Y:S01]  /*45e0*/  FMUL.FTZ R19, R8, UR43 ;  /* 0x0000002b08137c20 */ /* 0x000fe20008410000 */
[----:B------:R-:W-:Y:S01]  /*45f0*/  FMUL.FTZ R8, R6, UR43 ;  /* 0x0000002b06087c20 */ /* 0x000fe20008410000 */
[----:B------:R-:W-:Y:S01]  /*4600*/  FFMA.FTZ R5, -R168, R168, 1 ;  /* 0x3f800000a8057423 */ /* 0x000fe200000101a8 */
[----:B------:R-:W-:Y:S01]  /*4610*/  FMUL.FTZ R6, R7, R25 ;  /* 0x0000001907067220 */ /* 0x000fe20000410000 */
[----:B------:R-:W-:Y:S01]  /*4620*/  F2FP.BF16.F32.PACK_AB R7, R9, R12 ;  /* 0x0000000c0907723e */ /* 0x000fe200000010ff */
[----:B------:R-:W-:Y:S01]  /*4630*/  FMUL.FTZ R12, R248, R11 ;  /* 0x0000000bf80c7220 */ /* 0x000fe20000410000 */
[----:B--2---:R-:W-:Y:S01]  /*4640*/  FFMA.FTZ R11, -R32, R32, 1 ;  /* 0x3f800000200b7423 */ /* 0x004fe20000010120 */
[----:B------:R-:W-:Y:S01]  /*4650*/  FMUL.FTZ R4, R156, R4 ;  /* 0x000000049c047220 */ /* 0x000fe20000410000 */
[----:B------:R-:W2:Y:S01]  /*4660*/  LDL R32, [R1+0x4] ;  /* 0x0000040001207983 */ /* 0x000ea20000100800 */
[----:B------:R-:W-:Y:S01]  /*4670*/  FMUL.FTZ R5, R5, UR43 ;  /* 0x0000002b05057c20 */ /* 0x000fe20008410000 */
[----:B------:R-:W-:Y:S01]  /*4680*/  FMUL.FTZ R8, R8, R28 ;  /* 0x0000001c08087220 */ /* 0x000fe20000410000 */
[----:B-1----:R-:W-:Y:S01]  /*4690*/  F2FP.BF16.F32.PACK_AB R2, R13, R18 ;  /* 0x000000120d02723e */ /* 0x002fe200000010ff */
[----:B------:R-:W-:Y:S01]  /*46a0*/  FMUL.FTZ R13, R249, R10 ;  /* 0x0000000af90d7220 */ /* 0x000fe20000410000 */
[----:B------:R-:W-:Y:S01]  /*46b0*/  FMUL.FTZ R4, R5, R4 ;  /* 0x0000000405047220 */ /* 0x000fe20000410000 */
[----:B------:R-:W-:Y:S01]  /*46c0*/  FFMA.FTZ R5, -R250, R250, 1 ;  /* 0x3f800000fa057423 */ /* 0x000fe200000101fa */
[----:B------:R-:W-:Y:S01]  /*46d0*/  FMUL.FTZ R11, R11, UR43 ;  /* 0x0000002b0b0b7c20 */ /* 0x000fe20008410000 */
[----:B------:R1:W-:Y:S01]  /*46e0*/  STS [R35+0x10000], R2 ;  /* 0x0100000223007388 */ /* 0x0003e20000000800 */
[----:B------:R-:W-:Y:S01]  /*46f0*/  FFMA.FTZ R10, -R252, R252, 1 ;  /* 0x3f800000fc0a7423 */ /* 0x000fe200000101fc */
[----:B------:R-:W-:Y:S01]  /*4700*/  F2FP.BF16.F32.PACK_AB R8, R4, R8 ;  /* 0x000000080408723e */ /* 0x000fe200000010ff */
[C---:B------:R-:W-:Y:S01]  /*4710*/  FADD.FTZ R4, -R0.reuse, R15 ;  /* 0x0000000f00047221 */ /* 0x040fe20000010100 */
[----:B------:R-:W-:Y:S01]  /*4720*/  FMUL.FTZ R5, R5, UR43 ;  /* 0x0000002b05057c20 */ /* 0x000fe20008410000 */
[----:B------:R-:W-:Y:S01]  /*4730*/  FMUL.FTZ R13, R11, R13 ;  /* 0x0000000d0b0d7220 */ /* 0x000fe20000410000 */
[----:B------:R-:W-:Y:S01]  /*4740*/  FADD.FTZ R0, -R0, R31 ;  /* 0x0000001f00007221 */ /* 0x000fe20000010100 */
[----:B------:R-:W-:Y:S01]  /*4750*/  FMUL.FTZ R4, R243, R4 ;  /* 0x00000004f3047220 */ /* 0x000fe20000410000 */
[----:B------:R-:W-:Y:S01]  /*4760*/  FMUL.FTZ R10, R10, UR43 ;  /* 0x0000002b0a0a7c20 */ /* 0x000fe20008410000 */
[----:B------:R-:W-:Y:S01]  /*4770*/  FFMA.FTZ R9, -R251, R251, 1 ;  /* 0x3f800000fb097423 */ /* 0x000fe200000101fb */
[----:B------:R-:W-:Y:S01]  /*4780*/  FMUL.FTZ R0, R166, R0 ;  /* 0x00000000a6007220 */ /* 0x000fe20000410000 */
[----:B------:R-:W-:Y:S01]  /*4790*/  FMUL.FTZ R11, R5, R4 ;  /* 0x00000004050b7220 */ /* 0x000fe20000410000 */
[----:B------:R-:W-:Y:S01]  /*47a0*/  FFMA.FTZ R5, -R238, R238, 1 ;  /* 0x3f800000ee057423 */ /* 0x000fe200000101ee */
[----:B------:R-:W-:Y:S01]  /*47b0*/  FFMA.FTZ R4, -R239, R239, 1 ;  /* 0x3f800000ef047423 */ /* 0x000fe200000101ef */
[----:B------:R-:W-:Y:S01]  /*47c0*/  FMUL.FTZ R12, R10, R12 ;  /* 0x0000000c0a0c7220 */ /* 0x000fe20000410000 */
[----:B------:R-:W-:Y:S01]  /*47d0*/  FMUL.FTZ R9, R9, UR43 ;  /* 0x0000002b09097c20 */ /* 0x000fe20008410000 */
[----:B------:R-:W-:Y:S01]  /*47e0*/  FMUL.FTZ R5, R5, UR43 ;  /* 0x0000002b05057c20 */ /* 0x000fe20008410000 */
[----:B------:R-:W-:Y:S01]  /*47f0*/  FMUL.FTZ R4, R4, UR43 ;  /* 0x0000002b04047c20 */ /* 0x000fe20008410000 */
[----:B------:R-:W-:Y:S01]  /*4800*/  FFMA.FTZ R10, -R245, R245, 1 ;  /* 0x3f800000f50a7423 */ /* 0x000fe200000101f5 */
[----:B------:R-:W-:Y:S01]  /*4810*/  FMUL.FTZ R14, R9, R14 ;  /* 0x0000000e090e7220 */ /* 0x000fe20000410000 */
[----:B------:R-:W-:Y:S01]  /*4820*/  FMUL.FTZ R30, R5, R30 ;  /* 0x0000001e051e7220 */ /* 0x000fe20000410000 */
[----:B------:R-:W-:Y:S01]  /*4830*/  FMUL.FTZ R5, R4, R0 ;  /* 0x0000000004057220 */ /* 0x000fe20000410000 */
[----:B------:R-:W-:Y:S01]  /*4840*/  F2FP.BF16.F32.PACK_AB R4, R12, R13 ;  /* 0x0000000d0c04723e */ /* 0x000fe200000010ff */
[----:B------:R-:W-:Y:S01]  /*4850*/  FFMA.FTZ R9, -R240, R240, 1 ;  /* 0x3f800000f0097423 */ /* 0x000fe200000101f0 */
[----:B------:R-:W-:Y:S01]  /*4860*/  FMUL.FTZ R24, R19, R24 ;  /* 0x0000001813187220 */ /* 0x000fe20000410000 */
[----:B-1----:R-:W-:Y:S01]  /*4870*/  F2FP.BF16.F32.PACK_AB R2, R11, R14 ;  /* 0x0000000e0b02723e */ /* 0x002fe200000010ff */
[----:B------:R-:W-:Y:S01]  /*4880*/  FMUL.FTZ R10, R10, UR43 ;  /* 0x0000002b0a0a7c20 */ /* 0x000fe20008410000 */
[----:B------:R-:W-:Y:S01]  /*4890*/  STS [R35+0x10400], R4 ;  /* 0x0104000423007388 */ /* 0x000fe20000000800 */
[----:B------:R-:W-:Y:S01]  /*48a0*/  FMUL.FTZ R9, R9, UR43 ;  /* 0x0000002b09097c20 */ /* 0x000fe20008410000 */
[----:B------:R-:W-:Y:S01]  /*48b0*/  F2FP.BF16.F32.PACK_AB R6, R6, R24 ;  /* 0x000000180606723e */ /* 0x000fe200000010ff */
[----:B------:R-:W-:Y:S01]  /*48c0*/  FMUL.FTZ R26, R10, R26 ;  /* 0x0000001a0a1a7220 */ /* 0x000fe20000410000 */
[----:B------:R-:W-:Y:S01]  /*48d0*/  STS [R34+0x10000], R7 ;  /* 0x0100000722007388 */ /* 0x000fe20000000800 */
[----:B------:R-:W-:Y:S01]  /*48e0*/  FMUL.FTZ R27, R9, R27 ;  /* 0x0000001b091b7220 */ /* 0x000fe20000410000 */
[----:B------:R-:W-:Y:S02]  /*48f0*/  F2FP.BF16.F32.PACK_AB R5, R5, R30 ;  /* 0x0000001e0505723e */ /* 0x000fe400000010ff */
[----:B------:R1:W-:Y:S02]  /*4900*/  STS [R34+0x10400], R2 ;  /* 0x0104000222007388 */ /* 0x0003e40000000800 */
[----:B------:R-:W-:Y:S02]  /*4910*/  F2FP.BF16.F32.PACK_AB R0, R27, R26 ;  /* 0x0000001a1b00723e */ /* 0x000fe400000010ff */
[----:B------:R-:W-:Y:S04]  /*4920*/  STS [R33+0xf000], R21 ;  /* 0x00f0001521007388 */ /* 0x000fe80000000800 */
[----:B------:R-:W-:Y:S01]  /*4930*/  STS [R33+0xf400], R17 ;  /* 0x00f4001121007388 */ /* 0x000fe20000000800 */
[----:B-1----:R-:W1:Y:S02]  /*4940*/  LDC R2, c[0x0][0x2dc] ;  /* 0x0000b700ff027b82 */ /* 0x002e640000000800 */
[----:B-1----:R-:W-:Y:S05]  /*4950*/  IMAD R2, R2, UR38, RZ ;  /* 0x0000002602027c24 */ /* 0x002fea000f8e02ff */
[----:B------:R-:W-:Y:S04]  /*4960*/  LEA R2, -R2, RZ, 0x6 ;  /* 0x000000ff02027211 */ /* 0x000fe800078e31ff */
[C---:B------:R-:W-:Y:S04]  /*4970*/  LEA R232, P0, R2.reuse, R232, 0x2 ;  /* 0x000000e802e87211 */ /* 0x040fe800078010ff */
[----:B------:R-:W-:Y:S01]  /*4980*/  LEA.HI.X.SX32 R233, R2, R233, 0x2, P0 ;  /* 0x000000e902e97211 */ /* 0x000fe200000f16ff */
[----:B--2---:R-:W-:Y:S04]  /*4990*/  STS [R32+0xf000], R20 ;  /* 0x00f0001420007388 */ /* 0x004fe80000000800 */
        /* <DEDUP_REMOVED lines=9> */
[----:B------:R-:W2:Y:S04]  /*4a30*/  LDSM.16.MT88.4 R12, [R3+0x15000] ;  /* 0x01500000030c783b */ /* 0x000ea80000004200 */
[----:B------:R-:W3:Y:S04]  /*4a40*/  LDSM.16.MT88.4 R16, [R0+0x7000] ;  /* 0x007000000010783b */ /* 0x000ee80000004200 */
[----:B------:R-:W4:Y:S04]  /*4a50*/  LDSM.16.MT88.4 R20, [R0+0x8000] ;  /* 0x008000000014783b */ /* 0x000f280000004200 */
[----:B------:R-:W-:Y:S04]  /*4a60*/  LDSM.16.MT88.4 R24, [R3+0x13800] ;  /* 0x013800000318783b */ /* 0x000fe80000004200 */
[----:B------:R-:W4:Y:S04]  /*4a70*/  LDSM.16.MT88.4 R28, [R0+0x6400] ;  /* 0x00640000001c783b */ /* 0x000f280000004200 */
[----:B------:R-:W4:Y:S04]  /*4a80*/  LDSM.16.MT88.4 R32, [R3+0x15800] ;  /* 0x015800000320783b */ /* 0x000f280000004200 */
[----:B------:R-:W4:Y:S04]  /*4a90*/  LDSM.16.MT88.4 R132, [R0+0x7400] ;  /* 0x007400000084783b */ /* 0x000f280000004200 */
[----:B------:R-:W4:Y:S01]  /*4aa0*/  LDSM.16.MT88.4 R136, [R0+0x8400] ;  /* 0x008400000088783b */ /* 0x000f220000004200 */
        /* <DEDUP_REMOVED lines=62> */
[----:B------:R-:W2:Y:S01]  /*4e90*/  LDL.LU.64 R142, [R1+0x18] ;  /* 0x00001800018e7983 */ /* 0x000ea20000300a00 */
[----:B------:R-:W1:Y:S03]  /*4ea0*/  LDC R4, c[0x0][0x420] ;  /* 0x00010800ff047b82 */ /* 0x000e660000000800 */
[----:B------:R-:W3:Y:S02]  /*4eb0*/  LDL R140, [R1+0x44] ;  /* 0x00004400018c7983 */ /* 0x000ee40000100800 */
[----:B---3--:R-:W-:Y:S01]  /*4ec0*/  LEA R2, R140, UR5, 0x1 ;  /* 0x000000058c027c11 */ /* 0x008fe2000f8e08ff */
[----:B-1----:R-:W-:Y:S05]  /*4ed0*/  IMAD.U32 R4, R4, -0x40, RZ ;  /* 0xffffffc004047824 */ /* 0x002fea00078e00ff */
[C---:B--2---:R-:W-:Y:S04]  /*4ee0*/  LEA R5, P0, R4.reuse, R142, 0x1 ;  /* 0x0000008e04057211 */ /* 0x044fe800078008ff */
[----:B------:R-:W-:Y:S04]  /*4ef0*/  LEA.HI.X.SX32 R4, R4, R143, 0x1, P0 ;  /* 0x0000008f04047211 */ /* 0x000fe800000f0eff */
[-C--:B------:R-:W-:Y:S04]  /*4f00*/  LOP3.LUT R5, R5, R4.reuse, RZ, 0x3c, !PT ;  /* 0x0000000405057212 */ /* 0x080fe800078e3cff */
[C---:B------:R-:W-:Y:S04]  /*4f10*/  LOP3.LUT R4, R5.reuse, R4, RZ, 0x3c, !PT ;  /* 0x0000000405047212 */ /* 0x040fe800078e3cff */
[----:B------:R-:W-:Y:S05]  /*4f20*/  LOP3.LUT R5, R5, R4, RZ, 0x3c, !PT ;  /* 0x0000000405057212 */ /* 0x000fea00078e3cff */
[----:B------:R-:W-:Y:S01]  /*4f30*/  @!PT LDS RZ, [RZ] ;  /* 0x00000000fffff984 */ /* 0x000fe20000000800 */
[----:B------:R-:W-:Y:S01]  /*4f40*/  @!PT LDS RZ, [RZ] ;  /* 0x00000000fffff984 */ /* 0x000fe20000000800 */
[----:B------:R-:W-:Y:S01]  /*4f50*/  @!PT LDS RZ, [RZ] ;  /* 0x00000000fffff984 */ /* 0x000fe20000000800 */
[----:B------:R1:W-:Y:S04]  /*4f60*/  LDGSTS.E.BYPASS.LTC128B.128 [R2+0x6000], desc[UR22][R4.64] ;  /* 0x0600000004027fae */ /* 0x0003e8000b901d56 */
[----:B------:R1:W-:Y:S04]  /*4f70*/  LDGSTS.E.BYPASS.LTC128B.128 [R2+0x7000], desc[UR22][R4.64+0x40] ;  /* 0x0700004004027fae */ /* 0x0003e8000b901d56 */
[----:B------:R1:W-:Y:S04]  /*4f80*/  LDGSTS.E.BYPASS.LTC128B.128 [R2+0x8000], desc[UR22][R4.64+0x80] ;  /* 0x0800008004027fae */ /* 0x0003e8000b901d56 */
[----:B------:R1:W-:Y:S04]  /*4f90*/  STL.64 [R1+0x18], R4 ;  /* 0x0000180401007387 */ /* 0x0003e80000100a00 */
[----:B------:R-:W0:Y:S02]  /*4fa0*/  LDGDEPBAR ;  /* 0x00000000000079af */ /* 0x000e240000000000 */
.L_x_503:
[----:B------:R-:W2:Y:S01]  /*4fb0*/  LDL R164, [R1+0x50] ;  /* 0x0000500001a47983 */ /* 0x000ea20000100800 */
[----:B------:R-:W-:Y:S03]  /*4fc0*/  ULOP3.LUT UR37, UR39, 0x1, URZ, 0xc0, !UPT ;  /* 0x0000000127257892 */ /* 0x000fe6000f8ec03f */
[----:B------:R-:W3:Y:S01]  /*4fd0*/  LDL R163, [R1+0x54] ;  /* 0x0000540001a37983 */ /* 0x000ee20000100800 */
[----:B------:R-:W-:Y:S02]  /*4fe0*/  UISETP.NE.U32.AND UP0, UPT, UR37, 0x1, UPT ;  /* 0x000000012500788c */ /* 0x000fe4000bf05070 */
[----:B------:R-:W-:Y:S01]  /*4ff0*/  UIADD3 UR37, UR39, -0x1, URZ ;  /* 0xffffffff27257890 */ /* 0x000fe2000fffe03f */
[----:B-1----:R-:W4:Y:S04]  /*5000*/  LDL R2, [R1+0x2c] ;  /* 0x00002c0001027983 */ /* 0x002f280000100800 */
[----:B------:R-:W5:Y:S04]  /*5010*/  LDL R160, [R1+0x30] ;  /* 0x0000300001a07983 */ /* 0x000f680000100800 */
[----:B------:R-:W-:Y:S04]  /*5020*/  LDSM.16.M88.4 R24, [R224] ;  /* 0x00000000e018783b */ /* 0x000fe80000000200 */
[----:B------:R-:W1:Y:S04]  /*5030*/  LDSM.16.MT88.4 R8, [R0+0x9000] ;  /* 0x009000000008783b */ /* 0x000e680000004200 */
[----:B------:R-:W5:Y:S04]  /*5040*/  LDL R161, [R1+0x34] ;  /* 0x0000340001a17983 */ /* 0x000f680000100800 */
[----:B------:R-:W5:Y:S04]  /*5050*/  LDL R162, [R1+0x38] ;  /* 0x0000380001a27983 */ /* 0x000f680000100800 */
        /* <DEDUP_REMOVED lines=9> */
[----:B------:R-:W-:Y:S01]  /*50f0*/  LDSM.16.M88.4 R152, [R226] ;  /* 0x00000000e298783b */ /* 0x000fe20000000200 */
[C---:B------:R-:W-:Y:S03]  /*5100*/  HMMA.16816.F32.BF16 R8, R24.reuse, R10, RZ ;  /* 0x0000000a1808723c */ /* 0x040fe600000418ff */
[----:B------:R-:W-:Y:S03]  /*5110*/  LDSM.16.MT88.4 R156, [R0+0x9c00] ;  /* 0x009c0000009c783b */ /* 0x000fe60000004200 */
[C---:B------:R-:W-:Y:S06]  /*5120*/  HMMA.16816.F32.BF16 R12, R24.reuse, R16, RZ ;  /* 0x00000010180c723c */ /* 0x040fec00000418ff */
[C---:B------:R-:W-:Y:S06]  /*5130*/  HMMA.16816.F32.BF16 R16, R24.reuse, R18, RZ ;  /* 0x000000121810723c */ /* 0x040fec00000418ff */
[C---:B------:R-:W-:Y:S06]  /*5140*/  HMMA.16816.F32.BF16 R20, R24.reuse, R28, RZ ;  /* 0x0000001c1814723c */ /* 0x040fec00000418ff */
[----:B------:R-:W-:Y:S01]  /*5150*/  HMMA.16816.F32.BF16 R24, R24, R30, RZ ;  /* 0x0000001e1818723c */ /* 0x000fe200000418ff */
[----:B------:R-:W1:Y:S05]  /*5160*/  LDSM.16.MT88.4 R28, [R0+0xb800] ;  /* 0x00b80000001c783b */ /* 0x000e6a0000004200 */
[C---:B------:R-:W-:Y:S06]  /*5170*/  HMMA.16816.F32.BF16 R4, R32.reuse, R132, R4 ;  /* 0x000000842004723c */ /* 0x040fec0000041804 */
[C---:B------:R-:W-:Y:S01]  /*5180*/  HMMA.16816.F32.BF16 R8, R32.reuse, R134, R8 ;  /* 0x000000862008723c */ /* 0x040fe20000041808 */
[----:B------:R-:W1:Y:S05]  /*5190*/  LDSM.16.MT88.4 R132, [R0+0xd800] ;  /* 0x00d800000084783b */ /* 0x000e6a0000004200 */
[C---:B------:R-:W-:Y:S06]  /*51a0*/  HMMA.16816.F32.BF16 R12, R32.reuse, R136, R12 ;  /* 0x00000088200c723c */ /* 0x040fec000004180c */
[C---:B------:R-:W-:Y:S01]  /*51b0*/  HMMA.16816.F32.BF16 R16, R32.reuse, R138, R16 ;  /* 0x0000008a2010723c */ /* 0x040fe20000041810 */
[----:B------:R-:W-:Y:S05]  /*51c0*/  LDSM.16.MT88.4 R136, [R0+0xdc00] ;  /* 0x00dc00000088783b */ /* 0x000fea0000004200 */
        /* <DEDUP_REMOVED lines=23> */
[----:B------:R-:W-:Y:S01]  /*5340*/  LDSM.16.MT88.4 R152, [R0+0xa800] ;  /* 0x00a800000098783b */ /* 0x000fe20000004200 */
[C---:B-1----:R-:W-:Y:S06]  /*5350*/  HMMA.16816.F32.BF16 R4, R140.reuse, R148, R4 ;  /* 0x000000948c04723c */ /* 0x042fec0000041804 */
        /* <DEDUP_REMOVED lines=14> */
[----:B------:R-:W5:Y:S05]  /*5440*/  LDSM.16.MT88.4 R32, [R0+0xcc00] ;  /* 0x00cc00000020783b */ /* 0x000f6a0000004200 */
[C---:B--2---:R-:W-:Y:S06]  /*5450*/  HMMA.16816.F32.BF16 R20, R144.reuse, R136, R20 ;  /* 0x000000889014723c */ /* 0x044fec0000041814 */
[----:B------:R-:W-:Y:S01]  /*5460*/  HMMA.16816.F32.BF16 R24, R144, R138, R24 ;  /* 0x0000008a9018723c */ /* 0x000fe20000041818 */
[----:B------:R2:W5:Y:S04]  /*5470*/  LDSM.16.MT88.4 R136, [R0+0xec00] ;  /* 0x00ec00000088783b */ /* 0x0005680000004200 */
[----:B------:R-:W-:Y:S01]  /*5480*/  LDSM.16.MT88.4 R144, [R220+0x1c00] ;  /* 0x001c0000dc90783b */ /* 0x000fe20000004200 */
[C---:B-1----:R-:W-:Y:S06]  /*5490*/  HMMA.16816.F32.BF16 R4, R148.reuse, R152, R4 ;  /* 0x000000989404723c */ /* 0x042fec0000041804 */
[C---:B------:R-:W-:Y:S06]  /*54a0*/  HMMA.16816.F32.BF16 R8, R148.reuse, R154, R8 ;  /* 0x0000009a9408723c */ /* 0x040fec0000041808 */
[C---:B------:R-:W-:Y:S06]  /*54b0*/  HMMA.16816.F32.BF16 R12, R148.reuse, R28, R12 ;  /* 0x0000001c940c723c */ /* 0x040fec000004180c */
[C---:B------:R-:W-:Y:S01]  /*54c0*/  HMMA.16816.F32.BF16 R16, R148.reuse, R30, R16 ;  /* 0x0000001e9410723c */ /* 0x040fe20000041810 */
[----:B--2---:R-:W-:Y:S05]  /*54d0*/  IMAD.U32 R0, RZ, RZ, UR52 ;  /* 0x00000034ff007e24 */ /* 0x004fea000f8e00ff */
[C---:B------:R-:W-:Y:S01]  /*54e0*/  HMMA.16816.F32.BF16 R20, R148.reuse, R132, R20 ;  /* 0x000000849414723c */ /* 0x040fe20000041814 */
[----:B------:R-:W-:Y:S04]  /*54f0*/  IMAD.U32 R30, RZ, RZ, UR50 ;  /* 0x00000032ff1e7e24 */ /* 0x000fe8000f8e00ff */
[----:B------:R-:W-:Y:S01]  /*5500*/  @P1 IADD3 R28, P0, R164, UR10, RZ ;  /* 0x0000000aa41c1c10 */ /* 0x000fe2000ff1e0ff */
[----:B------:R-:W-:Y:S01]  /*5510*/  HMMA.16816.F32.BF16 R24, R148, R134, R24 ;  /* 0x000000869418723c */ /* 0x000fe20000041818 */
[----:B------:R-:W-:Y:S01]  /*5520*/  LDSM.16.MT88.4 R132, [R220+0x1400] ;  /* 0x00140000dc84783b */ /* 0x000fe20000004200 */
[----:B------:R-:W-:Y:S01]  /*5530*/  IMAD.U32 R31, RZ, RZ, UR51 ;  /* 0x00000033ff1f7e24 */ /* 0x000fe2000f8e00ff */
[----:B------:R-:W-:Y:S02]  /*5540*/  @UP2 UIADD3 UR10, UP1, UR10, -0x100, URZ ;  /* 0xffffff000a0a2890 */ /* 0x000fe4000ff3e03f */
[----:B---3--:R-:W-:Y:S01]  /*5550*/  @P1 IADD3.X R29, R163, UR11, RZ, P0, !PT ;  /* 0x0000000ba31d1c10 */ /* 0x008fe200087fe4ff */
[C---:B------:R-:W-:Y:S01]  /*5560*/  HMMA.16816.F32.BF16 R4, R140.reuse, R156, R4 ;  /* 0x0000009c8c04723c */ /* 0x040fe20000041804 */
[----:B------:R-:W-:Y:S03]  /*5570*/  @UP2 UIADD3.X UR11, UR11, -0x1, URZ, UP1, !UPT ;  /* 0xffffffff0b0b2890 */ /* 0x000fe60008ffe43f */
[----:B----4-:R-:W2:Y:S01]  /*5580*/  @P1 LDG.E R2, desc[UR22][R28.64+0xa0] ;  /* 0x0000a0161c021981 */ /* 0x010ea2000c1e1900 */
[-C--:B------:R-:W-:Y:S01]  /*5590*/  LEA R30, P0, R30, R232.reuse, 0x2 ;  /* 0x000000e81e1e7211 */ /* 0x080fe200078010ff */
[C---:B------:R-:W-:Y:S02]  /*55a0*/  HMMA.16816.F32.BF16 R8, R140.reuse, R158, R8 ;  /* 0x0000009e8c08723c */ /* 0x040fe40000041808 */
[----:B-----5:R-:W3:Y:S04]  /*55b0*/  @P1 LDG.E R160, desc[UR22][R28.64+0x80] ;  /* 0x000080161ca01981 */ /* 0x020ee8000c1e1900 */
[C---:B------:R-:W-:Y:S01]  /*55c0*/  HMMA.16816.F32.BF16 R12, R140.reuse, R32, R12 ;  /* 0x000000208c0c723c */ /* 0x040fe2000004180c */
[----:B------:R-:W4:Y:S04]  /*55d0*/  @P1 LDG.E R161, desc[UR22][R28.64+0x20] ;  /* 0x000020161ca11981 */ /* 0x000f28000c1e1900 */
[----:B------:R1:W5:Y:S01]  /*55e0*/  @P1 LDG.E R162, desc[UR22][R28.64] ;  /* 0x000000161ca21981 */ /* 0x000362000c1e1900 */
[C---:B------:R-:W-:Y:S01]  /*55f0*/  HMMA.16816.F32.BF16 R16, R140.reuse, R34, R16 ;  /* 0x000000228c10723c */ /* 0x040fe20000041810 */
[----:B------:R-:W-:Y:S04]  /*5600*/  IMAD.U32 R32, RZ, RZ, UR51 ;  /* 0x00000033ff207e24 */ /* 0x000fe8000f8e00ff */
[----:B------:R1:W-:Y:S01]  /*5610*/  REDG.E.ADD.F32.FTZ.RN.STRONG.GPU desc[UR22][R232.64], R4 ;  /* 0x00000004e80079a6 */ /* 0x0003e2000c10f396 */
[C---:B------:R-:W-:Y:S06]  /*5620*/  HMMA.16816.F32.BF16 R20, R140.reuse, R136, R20 ;  /* 0x000000888c14723c */ /* 0x040fec0000041814 */
[----:B------:R-:W-:Y:S01]  /*5630*/  HMMA.16816.F32.BF16 R24, R140, R138, R24 ;  /* 0x0000008a8c18723c */ /* 0x000fe20000041818 */
[----:B------:R-:W-:Y:S04]  /*5640*/  LDSM.16.MT88.4 R136, [R220+0x2400] ;  /* 0x00240000dc88783b */ /* 0x000fe80000004200 */
[----:B------:R-:W-:Y:S01]  /*5650*/  LDSM.16.MT88.4 R140, [R220+0x1800] ;  /* 0x00180000dc8c783b */ /* 0x000fe20000004200 */
[----:B-1----:R-:W-:Y:S05]  /*5660*/  IMAD.U32 R28, RZ, RZ, UR52 ;  /* 0x00000034ff1c7e24 */ /* 0x002fea000f8e00ff */
[-C--:B------:R-:W-:Y:S01]  /*5670*/  LEA R28, P2, R28, R232.reuse, 0x2 ;  /* 0x000000e81c1c7211 */ /* 0x080fe200078410ff */
[----:B------:R-:W-:Y:S03]  /*5680*/  IMAD.U32 R4, RZ, RZ, UR46 ;  /* 0x0000002eff047e24 */ /* 0x000fe6000f8e00ff */
[-C--:B------:R-:W-:Y:S01]  /*5690*/  LEA.HI.X.SX32 R29, R0, R233.reuse, 0x2, P2 ;  /* 0x000000e9001d7211 */ /* 0x080fe200010f16ff */
[----:B------:R-:W-:Y:S04]  /*56a0*/  IMAD.U32 R0, RZ, RZ, UR49 ;  /* 0x00000031ff007e24 */ /* 0x000fe8000f8e00ff */
[----:B------:R1:W-:Y:S02]  /*56b0*/  REDG.E.ADD.F32.FTZ.RN.STRONG.GPU desc[UR22][R28.64], R5 ;  /* 0x000000051c0079a6 */ /* 0x0003e4000c10f396 */
[----:B-1----:R-:W-:Y:S02]  /*56c0*/  IMAD.U32 R5, RZ, RZ, UR48 ;  /* 0x00000030ff057e24 */ /* 0x002fe4000f8e00ff */
[----:B--2---:R1:W-:Y:S04]  /*56d0*/  @P1 STL [R1+0x2c], R2 ;  /* 0x00002c0201001387 */ /* 0x0043e80000100800 */
[----:B---3--:R-:W-:Y:S04]  /*56e0*/  @P1 STL [R1+0x30], R160 ;  /* 0x000030a001001387 */ /* 0x008fe80000100800 */
[----:B----4-:R-:W-:Y:S04]  /*56f0*/  @P1 STL [R1+0x34], R161 ;  /* 0x000034a101001387 */ /* 0x010fe80000100800 */
[----:B-----5:R-:W-:Y:S01]  /*5700*/  @P1 STL [R1+0x38], R162 ;  /* 0x000038a201001387 */ /* 0x020fe20000100800 */
[-C--:B------:R-:W-:Y:S04]  /*5710*/  LEA R32, P1, R32, R232.reuse, 0x2 ;  /* 0x000000e820207211 */ /* 0x080fe800078210ff */
[-C--:B------:R-:W-:Y:S05]  /*5720*/  LEA.HI.X.SX32 R33, R31, R233.reuse, 0x2, P1 ;  /* 0x000000e91f217211 */ /* 0x080fea00008f16ff */
[----:B------:R2:W-:Y:S01]  /*5730*/  REDG.E.ADD.F32.FTZ.RN.STRONG.GPU desc[UR22][R32.64], R6 ;  /* 0x00000006200079a6 */ /* 0x0005e2000c10f396 */
[----:B-1----:R-:W-:Y:S05]  /*5740*/  IMAD.U32 R2, RZ, RZ, UR50 ;  /* 0x00000032ff027e24 */ /* 0x002fea000f8e00ff */
[-C--:B------:R-:W-:Y:S01]  /*5750*/  LEA.HI.X.SX32 R31, R2, R233.reuse, 0x2, P0 ;  /* 0x000000e9021f7211 */ /* 0x080fe200000f16ff */
[----:B------:R-:W-:Y:S04]  /*5760*/  IMAD.U32 R2, RZ, RZ, UR47 ;  /* 0x0000002fff027e24 */ /* 0x000fe8000f8e00ff */
[----:B------:R1:W-:Y:S01]  /*5770*/  REDG.E.ADD.F32.FTZ.RN.STRONG.GPU desc[UR22][R30.64], R7 ;  /* 0x000000071e0079a6 */ /* 0x0003e2000c10f396 */
[----:B--2---:R-:W-:Y:S02]  /*5780*/  IMAD.U32 R32, RZ, RZ, UR49 ;  /* 0x00000031ff207e24 */ /* 0x004fe4000f8e00ff */
[----:B------:R-:W-:Y:S03]  /*5790*/  IMAD.U32 R6, RZ, RZ, UR47 ;  /* 0x0000002fff067e24 */ /* 0x000fe6000f8e00ff */
[-C--:B------:R-:W-:Y:S02]  /*57a0*/  LEA R32, P0, R32, R232.reuse, 0x2 ;  /* 0x000000e820207211 */ /* 0x080fe400078010ff */
[-C--:B------:R-:W-:Y:S02]  /*57b0*/  LEA R6, P1, R6, R232.reuse, 0x2 ;  /* 0x000000e806067211 */ /* 0x080fe400078210ff */
[-C--:B------:R-:W-:Y:S01]  /*57c0*/  LEA.HI.X.SX32 R33, R0, R233.reuse, 0x2, P0 ;  /* 0x000000e900217211 */ /* 0x080fe200000f16ff */
[----:B------:R-:W-:Y:S01]  /*57d0*/  IMAD.U32 R0, RZ, RZ, UR46 ;  /* 0x0000002eff007e24 */ /* 0x000fe2000f8e00ff */
[-C--:B------:R-:W-:Y:S01]  /*57e0*/  LEA R4, P0, R4, R232.reuse, 0x2 ;  /* 0x000000e804047211 */ /* 0x080fe200078010ff */
[----:B-1----:R-:W-:Y:S01]  /*57f0*/  IMAD.U32 R30, RZ, RZ, UR48 ;  /* 0x00000030ff1e7e24 */ /* 0x002fe2000f8e00ff */
[-C--:B------:R-:W-:Y:S01]  /*5800*/  LEA.HI.X.SX32 R7, R2, R233.reuse, 0x2, P1 ;  /* 0x000000e902077211 */ /* 0x080fe200008f16ff */
[----:B------:R1:W-:Y:S01]  /*5810*/  REDG.E.ADD.F32.FTZ.RN.STRONG.GPU desc[UR22][R32.64], R8 ;  /* 0x00000008200079a6 */ /* 0x0003e2000c10f396 */
[----:B------:R-:W-:Y:S02]  /*5820*/  IMAD.U32 R2, RZ, RZ, UR35 ;  /* 0x00000023ff027e24 */ /* 0x000fe4000f8e00ff */
[-C--:B------:R-:W-:Y:S01]  /*5830*/  LEA R30, P2, R30, R232.reuse, 0x2 ;  /* 0x000000e81e1e7211 */ /* 0x080fe200078410ff */
[----:B------:R-:W-:Y:S03]  /*5840*/  LDSM.16.MT88.4 R32, [R3+0x11800] ;  /* 0x011800000320783b */ /* 0x000fe60000004200 */
[-C--:B------:R-:W-:Y:S02]  /*5850*/  LEA.HI.X.SX32 R31, R5, R233.reuse, 0x2, P2 ;  /* 0x000000e9051f7211 */ /* 0x080fe400010f16ff */
[-C--:B------:R-:W-:Y:S01]  /*5860*/  LEA.HI.X.SX32 R5, R0, R233.reuse, 0x2, P0 ;  /* 0x000000e900057211 */ /* 0x080fe200000f16ff */
[----:B------:R-:W-:Y:S02]  /*5870*/  IMAD.U32 R0, RZ, RZ, UR34 ;  /* 0x00000022ff007e24 */ /* 0x000fe4000f8e00ff */
[----:B------:R-:W-:Y:S04]  /*5880*/  REDG.E.ADD.F32.FTZ.RN.STRONG.GPU desc[UR22][R30.64], R9 ;  /* 0x000000091e0079a6 */ /* 0x000fe8000c10f396 */
[----:B------:R2:W-:Y:S04]  /*5890*/  REDG.E.ADD.F32.FTZ.RN.STRONG.GPU desc[UR22][R6.64], R10 ;  /* 0x0000000a060079a6 */ /* 0x0005e8000c10f396 */
[----:B------:R3:W-:Y:S04]  /*58a0*/  REDG.E.ADD.F32.FTZ.RN.STRONG.GPU desc[UR22][R4.64], R11 ;  /* 0x0000000b040079a6 */ /* 0x0007e8000c10f396 */
[----:B------:R4:W-:Y:S01]  /*58b0*/  REDG.E.ADD.F32.FTZ.RN.STRONG.GPU desc[UR22][R232.64+0x80], R12 ;  /* 0x0000800ce80079a6 */ /* 0x0009e2000c10f396 */
[----:B-1----:R-:W-:Y:S03]  /*58c0*/  IMAD.U32 R8, RZ, RZ, UR36 ;  /* 0x00000024ff087e24 */ /* 0x002fe6000f8e00ff */
[----:B------:R-:W-:Y:S02]  /*58d0*/  REDG.E.ADD.F32.FTZ.RN.STRONG.GPU desc[UR22][R28.64+0x80], R13 ;  /* 0x0000800d1c0079a6 */ /* 0x000fe4000c10f396 */
        /* <DEDUP_REMOVED lines=108> */
[----:B-----5:R-:W-:Y:S01]  /*5fa0*/  IMAD.MOV.U32 R220, RZ, RZ, R0 ;  /* 0x000000ffffdc7224 */ /* 0x020fe200078e0000 */
        /* <DEDUP_REMOVED lines=24> */
.L_x_501:
[----:B------:R-:W2:Y:S01]  /*6130*/  LDL R28, [R1+0x3c] ;  /* 0x00003c00011c7983 */ /* 0x000ea20000100800 */
[----:B------:R-:W-:-:S03]  /*6140*/  ULDC UR6, c[0x0][0x390] ;  /* 0x0000e40000067ab9 */ /* 0x000fc60000000800 */
        /* <DEDUP_REMOVED lines=71> */
[----:B------:R-:W-:Y:S01]  /*65c0*/  ULDC.64 UR6, c[0x0][0x3f0] ;  /* 0x0000fc0000067ab9 */ /* 0x000fe20000000a00 */
        /* <DEDUP_REMOVED lines=28> */
[----:B------:R-:W-:Y:S01]  /*6790*/  F2FP.BF16.F32.PACK_AB R78, R79, R78 ;  /* 0x0000004e4f4e723e */ /* 0x000fe200000010ff */
[----:B------:R-:W1:Y:S01]  /*67a0*/  S2R R65, SR_TID.X ;  /* 0x0000000000417919 */ /* 0x000e620000002100 */
[----:B--2---:R-:W-:Y:S04]  /*67b0*/  STS [R28], R25 ;  /* 0x000000191c007388 */ /* 0x004fe80000000800 */
[----:B------:R-:W-:Y:S04]  /*67c0*/  STS [R28+0x200], R24 ;  /* 0x000200181c007388 */ /* 0x000fe80000000800 */
[----:B---3--:R-:W-:Y:S04]  /*67d0*/  STS [R27], R21 ;  /* 0x000000151b007388 */ /* 0x008fe80000000800 */
[----:B------:R-:W-:Y:S04]  /*67e0*/  STS [R27+0x200], R20 ;  /* 0x000200141b007388 */ /* 0x000fe80000000800 */
[----:B------:R-:W-:Y:S04]  /*67f0*/  STS [R28+0x1000], R23 ;  /* 0x001000171c007388 */ /* 0x000fe80000000800 */
[----:B------:R-:W-:Y:S04]  /*6800*/  STS [R28+0x1200], R22 ;  /* 0x001200161c007388 */ /* 0x000fe80000000800 */
[----:B------:R-:W-:Y:S04]  /*6810*/  STS [R27+0x1000], R19 ;  /* 0x001000131b007388 */ /* 0x000fe80000000800 */
[----:B------:R2:W-:Y:S04]  /*6820*/  STS [R27+0x1200], R18 ;  /* 0x001200121b007388 */ /* 0x0005e80000000800 */
[----:B------:R-:W-:Y:S04]  /*6830*/  STS [R28+0x2000], R17 ;  /* 0x002000111c007388 */ /* 0x000fe80000000800 */
[----:B------:R3:W-:Y:S04]  /*6840*/  STS [R28+0x2200], R16 ;  /* 0x002200101c007388 */ /* 0x0007e80000000800 */
[----:B------:R-:W-:Y:S04]  /*6850*/  STS [R27+0x2000], R13 ;  /* 0x0020000d1b007388 */ /* 0x000fe80000000800 */
[----:B------:R1:W-:Y:S04]  /*6860*/  STS [R27+0x2200], R12 ;  /* 0x0022000c1b007388 */ /* 0x0003e80000000800 */
[----:B------:R-:W-:Y:S04]  /*6870*/  STS [R28+0x3000], R15 ;  /* 0x0030000f1c007388 */ /* 0x000fe80000000800 */
[----:B------:R4:W-:Y:S01]  /*6880*/  STS [R28+0x3200], R14 ;  /* 0x0032000e1c007388 */ /* 0x0009e20000000800 */
[----:B--2---:R-:W2:Y:S03]  /*6890*/  LDC.64 R18, c[0x0][0x450] ;  /* 0x00011400ff127b82 */ /* 0x004ea60000000a00 */
[----:B------:R-:W-:Y:S04]  /*68a0*/  STS [R27+0x3000], R11 ;  /* 0x0030000b1b007388 */ /* 0x000fe80000000800 */
[----:B------:R4:W-:Y:S01]  /*68b0*/  STS [R27+0x3200], R10 ;  /* 0x0032000a1b007388 */ /* 0x0009e20000000800 */
[----:B---3--:R-:W3:Y:S03]  /*68c0*/  LDC.64 R16, c[0x0][0x458] ;  /* 0x00011600ff107b82 */ /* 0x008ee60000000a00 */
[----:B------:R-:W-:Y:S04]  /*68d0*/  STS [R28+0x4000], R9 ;  /* 0x004000091c007388 */ /* 0x000fe80000000800 */
[----:B------:R2:W-:Y:S01]  /*68e0*/  STS [R28+0x4200], R8 ;  /* 0x004200081c007388 */ /* 0x0005e20000000800 */
[----:B-1----:R-:W1:Y:S03]  /*68f0*/  LDC.64 R12, c[0x0][0x470] ;  /* 0x00011c00ff0c7b82 */ /* 0x002e660000000a00 */
[----:B------:R3:W-:Y:S04]  /*6900*/  STS [R27+0x4000], R5 ;  /* 0x004000051b007388 */ /* 0x0007e80000000800 */
[----:B------:R3:W-:Y:S01]  /*6910*/  STS [R27+0x4200], R4 ;  /* 0x004200041b007388 */ /* 0x0007e20000000800 */
[----:B----4-:R-:W4:Y:S03]  /*6920*/  LDC.64 R14, c[0x0][0x440] ;  /* 0x00011000ff0e7b82 */ /* 0x010f260000000a00 */
[----:B------:R-:W-:Y:S04]  /*6930*/  STS [R28+0x5000], R7 ;  /* 0x005000071c007388 */ /* 0x000fe80000000800 */
[----:B------:R-:W-:Y:S01]  /*6940*/  STS [R28+0x5200], R6 ;  /* 0x005200061c007388 */ /* 0x000fe20000000800 */
[----:B------:R-:W1:Y:S03]  /*6950*/  LDC.64 R10, c[0x0][0x468] ;  /* 0x00011a00ff0a7b82 */ /* 0x000e660000000a00 */
[----:B------:R-:W-:Y:S04]  /*6960*/  STS [R27+0x5000], R2 ;  /* 0x005000021b007388 */ /* 0x000fe80000000800 */
[----:B------:R3:W-:Y:S01]  /*6970*/  STS [R27+0x5200], R0 ;  /* 0x005200001b007388 */ /* 0x0007e20000000800 */
[----:B--2---:R-:W2:Y:S03]  /*6980*/  LDC.64 R8, c[0x0][0x438] ;  /* 0x00010e00ff087b82 */ /* 0x004ea60000000a00 */
[----:B------:R-:W-:Y:S04]  /*6990*/  STS [R28+0x6000], R36 ;  /* 0x006000241c007388 */ /* 0x000fe80000000800 */
[----:B------:R-:W-:Y:S04]  /*69a0*/  STS [R28+0x6200], R38 ;  /* 0x006200261c007388 */ /* 0x000fe80000000800 */
[----:B------:R-:W-:Y:S04]  /*69b0*/  STS [R27+0x6000], R48 ;  /* 0x006000301b007388 */ /* 0x000fe80000000800 */
[----:B------:R-:W-:Y:S04]  /*69c0*/  STS [R27+0x6200], R50 ;  /* 0x006200321b007388 */ /* 0x000fe80000000800 */
[----:B------:R-:W-:Y:S04]  /*69d0*/  STS [R28+0x7000], R40 ;  /* 0x007000281c007388 */ /* 0x000fe80000000800 */
[----:B------:R-:W-:Y:S04]  /*69e0*/  STS [R28+0x7200], R42 ;  /* 0x0072002a1c007388 */ /* 0x000fe80000000800 */
[----:B------:R-:W-:Y:S04]  /*69f0*/  STS [R27+0x7000], R44 ;  /* 0x0070002c1b007388 */ /* 0x000fe80000000800 */
[----:B------:R-:W-:Y:S01]  /*6a00*/  STS [R27+0x7200], R46 ;  /* 0x0072002e1b007388 */ /* 0x000fe20000000800 */
[----:B---3--:R-:W-:-:S03]  /*6a10*/  SHF.R.S32.HI R5, RZ, 0x1f, R30 ;  /* 0x0000001fff057819 */ /* 0x008fc6000001141e */
[----:B------:R-:W-:Y:S01]  /*6a20*/  STS [R28+0x8000], R52 ;  /* 0x008000341c007388 */ /* 0x000fe20000000800 */
[----:B------:R-:W-:-:S03]  /*6a30*/  MOV R4, R30 ;  /* 0x0000001e00047202 */ /* 0x000fc60000000f00 */
[----:B------:R-:W-:Y:S01]  /*6a40*/  STS [R28+0x8200], R54 ;  /* 0x008200361c007388 */ /* 0x000fe20000000800 */
[----:B------:R-:W-:-:S03]  /*6a50*/  IMAD R0, R18, UR4, RZ ;  /* 0x0000000412007c24 */ /* 0x000fc6000f8e02ff */
[----:B------:R3:W-:Y:S04]  /*6a60*/  STS [R27+0x8000], R64 ;  /* 0x008000401b007388 */ /* 0x0007e80000000800 */
[----:B------:R-:W-:Y:S04]  /*6a70*/  STS [R27+0x8200], R66 ;  /* 0x008200421b007388 */ /* 0x000fe80000000800 */
[----:B------:R-:W-:Y:S01]  /*6a80*/  STS [R28+0x9000], R56 ;  /* 0x009000381c007388 */ /* 0x000fe20000000800 */
[----:B------:R-:W-:-:S03]  /*6a90*/  IMAD R0, R19, UR28, R0 ;  /* 0x0000001c13007c24 */ /* 0x000fc6000f8e0200 */
[----:B------:R-:W-:Y:S01]  /*6aa0*/  STS [R28+0x9200], R58 ;  /* 0x0092003a1c007388 */ /* 0x000fe20000000800 */
[----:B------:R-:W-:-:S03]  /*6ab0*/  IMAD.WIDE.U32 R6, R18, UR28, R4 ;  /* 0x0000001c12067c25 */ /* 0x000fc6000f8e0004 */
[----:B------:R-:W-:Y:S04]  /*6ac0*/  STS [R27+0x9000], R60 ;  /* 0x0090003c1b007388 */ /* 0x000fe80000000800 */
[----:B------:R-:W-:Y:S04]  /*6ad0*/  STS [R27+0x9200], R62 ;  /* 0x0092003e1b007388 */ /* 0x000fe80000000800 */
[----:B------:R-:W-:Y:S01]  /*6ae0*/  STS [R28+0xa000], R68 ;  /* 0x00a000441c007388 */ /* 0x000fe20000000800 */
[----:B---3--:R-:W3:Y:S03]  /*6af0*/  S2R R64, SR_TID.X ;  /* 0x0000000000407919 */ /* 0x008ee60000002100 */
[----:B------:R-:W-:Y:S01]  /*6b00*/  STS [R28+0xa200], R70 ;  /* 0x00a200461c007388 */ /* 0x000fe20000000800 */
[----:B------:R-:W-:-:S03]  /*6b10*/  IADD3 R7, R7, R0, RZ ;  /* 0x0000000007077210 */ /* 0x000fc60007ffe0ff */
[----:B------:R-:W-:Y:S01]  /*6b20*/  STS [R27+0xa000], R80 ;  /* 0x00a000501b007388 */ /* 0x000fe20000000800 */
[----:B--2---:R-:W-:-:S03]  /*6b30*/  IMAD R0, R8, UR24, RZ ;  /* 0x0000001808007c24 */ /* 0x004fc6000f8e02ff */
[----:B------:R-:W-:Y:S04]  /*6b40*/  STS [R27+0xa200], R82 ;  /* 0x00a200521b007388 */ /* 0x000fe80000000800 */
[----:B------:R-:W-:Y:S04]  /*6b50*/  STS [R28+0xb000], R72 ;  /* 0x00b000481c007388 */ /* 0x000fe80000000800 */
[----:B------:R-:W-:Y:S04]  /*6b60*/  STS [R28+0xb200], R74 ;  /* 0x00b2004a1c007388 */ /* 0x000fe80000000800 */
[----:B------:R-:W-:Y:S01]  /*6b70*/  STS [R27+0xb000], R76 ;  /* 0x00b0004c1b007388 */ /* 0x000fe20000000800 */
[----:B------:R-:W-:-:S03]  /*6b80*/  IMAD R9, R9, UR16, R0 ;  /* 0x0000001009097c24 */ /* 0x000fc6000f8e0200 */
[----:B------:R-:W-:Y:S01]  /*6b90*/  STS [R27+0xb200], R78 ;  /* 0x00b2004e1b007388 */ /* 0x000fe20000000800 */
[----:B------:R-:W-:-:S04]  /*6ba0*/  IMAD.WIDE.U32 R6, R8, UR16, R6 ;  /* 0x0000001008067c25 */ /* 0x000fc8000f8e0006 */
[----:B------:R-:W-:Y:S01]  /*6bb0*/  IMAD R0, R16, UR4, RZ ;  /* 0x0000000410007c24 */ /* 0x000fe2000f8e02ff */
[----:B------:R-:W-:Y:S01]  /*6bc0*/  IADD3 R7, R7, R9, RZ ;  /* 0x0000000907077210 */ /* 0x000fe20007ffe0ff */
[----:B-1----:R-:W-:Y:S02]  /*6bd0*/  IMAD R2, R10, UR25, RZ ;  /* 0x000000190a027c24 */ /* 0x002fe4000f8e02ff */
[----:B------:R-:W-:-:S04]  /*6be0*/  IMAD.WIDE.U32 R4, R16, UR28, R4 ;  /* 0x0000001c10047c25 */ /* 0x000fc8000f8e0004 */
[----:B------:R-:W-:Y:S02]  /*6bf0*/  IMAD R0, R17, UR28, R0 ;  /* 0x0000001c11007c24 */ /* 0x000fe4000f8e0200 */
[----:B------:R-:W-:Y:S02]  /*6c00*/  IMAD R2, R11, UR17, R2 ;  /* 0x000000110b027c24 */ /* 0x000fe4000f8e0202 */
[----:B------:R-:W-:Y:S01]  /*6c10*/  IMAD.WIDE.U32 R6, R10, UR17, R6 ;  /* 0x000000110a067c25 */ /* 0x000fe2000f8e0006 */
[----:B------:R-:W-:-:S03]  /*6c20*/  IADD3 R5, R5, R0, RZ ;  /* 0x0000000005057210 */ /* 0x000fc60007ffe0ff */
[----:B----4-:R-:W-:Y:S01]  /*6c30*/  IMAD R0, R14, UR24, RZ ;  /* 0x000000180e007c24 */ /* 0x010fe2000f8e02ff */
[----:B------:R-:W-:-:S03]  /*6c40*/  IADD3 R7, R7, R2, RZ ;  /* 0x0000000207077210 */ /* 0x000fc60007ffe0ff */
[----:B------:R-:W-:Y:S01]  /*6c50*/  IMAD R2, R15, UR16, R0 ;  /* 0x000000100f027c24 */ /* 0x000fe2000f8e0200 */
[----:B------:R-:W-:Y:S01]  /*6c60*/  LEA R0, R26, UR5, 0x1 ;  /* 0x000000051a007c11 */ /* 0x000fe2000f8e08ff */
[----:B------:R-:W-:Y:S01]  /*6c70*/  BAR.SYNC.DEFER_BLOCKING 0x0 ;  /* 0x0000000000007b1d */ /* 0x000fe20000010000 */
[----:B------:R-:W-:Y:S01]  /*6c80*/  IMAD.WIDE.U32 R4, R14, UR16, R4 ;  /* 0x000000100e047c25 */ /* 0x000fe2000f8e0004 */
[----:B---3--:R-:W-:-:S03]  /*6c90*/  SHF.R.S32.HI R64, RZ, 0x1f, R64 ;  /* 0x0000001fff407819 */ /* 0x008fc60000011440 */
        /* <DEDUP_REMOVED lines=49> */
.L_x_498:
        /* <DEDUP_REMOVED lines=11> */
.L_x_505:
[----:B------:R-:W-:Y:S05]  /*7060*/  EXIT ;  /* 0x000000000000794d */ /* 0x000fea0003800000 */
.L_x_507:
        /* <DEDUP_REMOVED lines=9> */
.L_x_1293:


//--------------------- .text._ZN5flash44flash_bwd_dq_dk_dv_loop_seqk_parallel_kernelI23Flash_bwd_kernel_traitsILi96ELi64ELi128ELi8ELi2ELi4ELi4ELb1ELb0EN7cutlass10bfloat16_tE19Flash_kernel_traitsILi96ELi64ELi128ELi8ES3_EELb1ELb0ELb0ELb1ELb0ELb0ELb0EEEvNS_16Flash_bwd_paramsE --------------------------
	.section	.text._ZN5flash44flash_bwd_dq_dk_dv_loop_seqk_parallel_kernelI23Flash_bwd_kernel_traitsILi96ELi64ELi128ELi8ELi2ELi4ELi4ELb1ELb0EN7cutlass10bfloat16_tE19Flash_kernel_traitsILi96ELi64ELi128ELi8ES3_EELb1ELb0ELb0ELb1ELb0ELb0ELb0EEEvNS_16Flash_bwd_paramsE,"ax",@progbits
	.align	128
        .global         _ZN5flash44flash_bwd_dq_dk_dv_loop_seqk_parallel_kernelI23Flash_bwd_kernel_traitsILi96ELi64ELi128ELi8ELi2ELi4ELi4ELb1ELb0EN7cutlass10bfloat16_tE19Flash_kernel_traitsILi96ELi64ELi128ELi8ES3_EELb1ELb0ELb0ELb1ELb0ELb0ELb0EEEvNS_16Flash_bwd_paramsE
        .type           _ZN5flash44flash_bwd_dq_dk_dv_loop_seqk_parallel_kernelI23Flash_bwd_kernel_traitsILi96ELi64ELi128ELi8ELi2ELi4ELi4ELb1ELb0EN7cutlass10bfloat16_tE19Flash_kernel_traitsILi96ELi64ELi128ELi8ES3_EELb1ELb0ELb0ELb1ELb0ELb0ELb0EEEvNS_16Flash_bwd_paramsE,@function
        .size           _ZN5flash44flash_bwd_dq_dk_dv_loop_seqk_parallel_kernelI23Flash_bwd_kernel_traitsILi96ELi64ELi128ELi8ELi2ELi4ELi4ELb1ELb0EN7cutlass10bfloat16_tE19Flash_kernel_traitsILi96ELi64ELi128ELi8ES3_EELb1ELb0ELb0ELb1ELb0ELb0ELb0EEEvNS_16Flash_bwd_paramsE,(.L_x_1294 - _ZN5flash44flash_bwd_dq_dk_dv_loop_seqk_parallel_kernelI23Flash_bwd_kernel_traitsILi96ELi64ELi128ELi8ELi2ELi4ELi4ELb1ELb0EN7cutlass10bfloat16_tE19Flash_kernel_traitsILi96ELi64ELi128ELi8ES3_EELb1ELb0ELb0ELb1ELb0ELb0ELb0EEEvNS_16Flash_bwd_paramsE)
        .other          _ZN5flash44flash_bwd_dq_dk_dv_loop_seqk_parallel_kernelI23Flash_bwd_kernel_traitsILi96ELi64ELi128ELi8ELi2ELi4ELi4ELb1ELb0EN7cutlass10bfloat16_tE19Flash_kernel_traitsILi96ELi64ELi128ELi8ES3_EELb1ELb0ELb0ELb1ELb0ELb0ELb0EEEvNS_16Flash_bwd_paramsE,@"STO_CUDA_ENTRY STV_DEFAULT"
_ZN5flash44flash_bwd_dq_dk_dv_loop_seqk_parallel_kernelI23Flash_bwd_kernel_traitsILi96ELi64ELi128ELi8ELi2ELi4ELi4ELb1ELb0EN7cutlass10bfloat16_tE19Flash_kernel_traitsILi96ELi64ELi128ELi8ES3_EELb1ELb0ELb0ELb1ELb0ELb0ELb0EEEvNS_16Flash_bwd_paramsE:
.text._ZN5flash44flash_bwd_dq_dk_dv_loop_seqk_parallel_kernelI23Flash_bwd_kernel_traitsILi96ELi64ELi128ELi8ELi2ELi4ELi4ELb1ELb0EN7cutlass10bfloat16_tE19Flash_kernel_traitsILi96ELi64ELi128ELi8ES3_EELb1ELb0ELb0ELb1ELb0ELb0ELb0EEEvNS_16Flash_bwd_paramsE:
        /* <DEDUP_REMOVED lines=63> */
[----:B------:R-:W-:Y:S01]  /*03f0*/  LOP3.LUT R4, R0, 0x18, R24, 0xf8, !PT ;  /* 0x0000001800047812 */ /* 0x000fe200078ef818 */
[----:B------:R-:W-:Y:S01]  /*0400*/  STL [R1+0x18], R24 ;  /* 0x0000181801007387 */ /* 0x000fe20000100800 */
        /* <DEDUP_REMOVED lines=10> */
[----:B------:R-:W-:Y:S02]  /*04b0*/  SHF.R.S32.HI R10, RZ, 0x1f, R7 ;  /* 0x0000001fff0a7819 */ /* 0x000fe40000011407 */
[----:B------:R-:W-:Y:S02]  /*04c0*/  LOP3.LUT R2, R2, 0xfffffff8, RZ, 0xc0, !PT ;  /* 0xfffffff802027812 */ /* 0x000fe400078ec0ff */
[--C-:B------:R-:W-:Y:S02]  /*04d0*/  SHF.R.S32.HI R5, RZ, 0x1, R0.reuse ;  /* 0x00000001ff057819 */ /* 0x100fe40000011400 */
[----:B------:R-:W-:Y:S01]  /*04e0*/  SHF.R.S32.HI R4, RZ, 0x1f, R0 ;  /* 0x0000001fff047819 */ /* 0x000fe20000011400 */
[----:B------:R-:W-:Y:S01]  /*04f0*/  IMAD.IADD R2, R9, 0x1, -R2 ;  /* 0x0000000109027824 */ /* 0x000fe200078e0a02 */
[----:B------:R-:W-:-:S02]  /*0500*/  LEA.HI R10, R10, R7, RZ, 0x3 ;  /* 0x000000070a0a7211 */ /* 0x000fc400078f18ff */
[----:B------:R-:W-:Y:S02]  /*0510*/  LEA.HI R4, R4, R5, RZ, 0x2 ;  /* 0x0000000504047211 */ /* 0x000fe400078f10ff */
[----:B------:R-:W-:Y:S02]  /*0520*/  LOP3.LUT R0, R0, 0x7fffffe, RZ, 0xc0, !PT ;  /* 0x07fffffe00007812 */ /* 0x000fe400078ec0ff */
[----:B------:R-:W-:Y:S02]  /*0530*/  LOP3.LUT R4, R4, 0xfffffffc, RZ, 0xc0, !PT ;  /* 0xfffffffc04047812 */ /* 0x000fe400078ec0ff */
[C---:B------:R-:W-:Y:S01]  /*0540*/  LOP3.LUT R8, R2.reuse, 0x1, RZ, 0xc0, !PT ;  /* 0x0000000102087812 */ /* 0x040fe200078ec0ff */
[----:B------:R-:W-:Y:S01]  /*0550*/  IMAD.IADD R20, R7, 0x1, -R0 ;  /* 0x0000000107147824 */ /* 0x000fe200078e0a00 */
[----:B------:R-:W-:Y:S01]  /*0560*/  LOP3.LUT P2, RZ, R2, 0x2, RZ, 0xc0, !PT ;  /* 0x0000000202ff7812 */ /* 0x000fe2000784c0ff */
[----:B------:R-:W-:Y:S01]  /*0570*/  IMAD.IADD R18, R5, 0x1, -R4 ;  /* 0x0000000105127824 */ /* 0x000fe200078e0a04 */
[----:B------:R-:W-:Y:S01]  /*0580*/  ISETP.NE.U32.AND P3, PT, R8, 0x1, PT ;  /* 0x000000010800780c */ /* 0x000fe20003f65070 */
[----:B------:R-:W-:Y:S01]  /*0590*/  IMAD.SHL.U32 R4, R14, 0x40, RZ ;  /* 0x000000400e047824 */ /* 0x000fe200078e00ff */
        /* <DEDUP_REMOVED lines=99> */
[----:B------:R-:W-:Y:S01]  /*0bd0*/  IMAD.U32 R7, RZ, RZ, UR7 ;  /* 0x00000007ff077e24 */ /* 0x000fe2000f8e00ff */
[----:B------:R3:W-:Y:S01]  /*0be0*/  STL [R1+0x4c], R5 ;  /* 0x00004c0501007387 */ /* 0x0007e20000100800 */
[----:B------:R-:W-:Y:S01]  /*0bf0*/  IMAD.IADD R247, R247, 0x1, R249 ;  /* 0x00000001f7f77824 */ /* 0x000fe200078e02f9 */
[----:B-1----:R-:W-:Y:S02]  /*0c00*/  LEA R3, R4, UR4, 0x1 ;  /* 0x0000000404037c11 */ /* 0x002fe4000f8e08ff */
[----:B--2---:R-:W-:Y:S01]  /*0c10*/  SEL R0, R2, 0xffffffc0, !P6 ;  /* 0xffffffc002007807 */ /* 0x004fe20007000000 */
[----:B------:R-:W-:-:S02]  /*0c20*/  VIADD R2, R5, 0x20 ;  /* 0x0000002005027836 */ /* 0x000fc40000000000 */
[----:B------:R-:W-:Y:S02]  /*0c30*/  @P1 VIADD R2, R5, 0xffffffe0 ;  /* 0xffffffe005021836 */ /* 0x000fe40000000000 */
[--C-:B------:R-:W-:Y:S02]  /*0c40*/  IMAD.IADD R227, R224, 0x1, R0.reuse ;  /* 0x00000001e0e37824 */ /* 0x100fe400078e0200 */
[----:B------:R-:W-:Y:S01]  /*0c50*/  IMAD.IADD R226, R225, 0x1, R0 ;  /* 0x00000001e1e27824 */ /* 0x000fe200078e0200 */
[----:B------:R3:W-:Y:S06]  /*0c60*/  STL [R1+0x50], R2 ;  /* 0x0000500201007387 */ /* 0x0007ec0000100800 */
.L_x_549:
        /* <DEDUP_REMOVED lines=67> */
.L_x_508:
        /* <DEDUP_REMOVED lines=57> */
[----:B------:R-:W-:Y:S01]  /*1430*/  UIMAD UR21, UR18, UR43, URZ ;  /* 0x0000002b121572a4 */ /* 0x000fe2000f8e023f */
[--C-:B-1----:R-:W-:Y:S01]  /*1440*/  IMAD.MOV R0, RZ, RZ, -R5.reuse ;  /* 0x000000ffff007224 */ /* 0x102fe200078e0a05 */
[----:B------:R-:W-:Y:S01]  /*1450*/  @UP0 UIADD3 UR33, UR17, UR6, URZ ;  /* 0x0000000611210290 */ /* 0x000fe2000fffe03f */
[----:B------:R-:W-:Y:S01]  /*1460*/  IMAD.MOV.U32 R4, RZ, RZ, RZ ;  /* 0x000000ffff047224 */ /* 0x000fe200078e00ff */
[----:B------:R-:W-:Y:S01]  /*1470*/  UIMAD UR6, UR11, UR12, URZ ;  /* 0x0000000c0b0672a4 */ /* 0x000fe2000f8e023f */
[----:B------:R-:W-:Y:S01]  /*1480*/  IMAD R0, R0, R6, RZ ;  /* 0x0000000600007224 */ /* 0x000fe200078e02ff */
[----:B------:R-:W-:Y:S01]  /*1490*/  UIADD3 UR5, UR13, UR5, URZ ;  /* 0x000000050d057290 */ /* 0x000fe2000fffe03f */
[----:B------:R-:W-:Y:S02]  /*14a0*/  ULDC UR34, c[0x0][0x2c4] ;  /* 0x0000b10000227ab9 */ /* 0x000fe40000000800 */
[----:B------:R-:W-:Y:S01]  /*14b0*/  IMAD.HI.U32 R0, R5, R0, R4 ;  /* 0x0000000005007227 */ /* 0x000fe200078e0004 */
[----:B------:R-:W-:-:S02]  /*14c0*/  @UP1 UIADD3 UR46, UR15, UR21, URZ ;  /* 0x000000150f2e1290 */ /* 0x000fc4000fffe03f */
[----:B------:R-:W-:Y:S01]  /*14d0*/  UIMAD.WIDE.U32 UR14, UR10, UR12, URZ ;  /* 0x0000000c0a0e72a5 */ /* 0x000fe2000f8e003f */
[----:B------:R-:W-:Y:S02]  /*14e0*/  @UP0 UMOV UR30, UR16 ;  /* 0x00000010001e0c82 */ /* 0x000fe40008000000 */
[----:B------:R-:W-:Y:S01]  /*14f0*/  IMAD.HI.U32 R0, R0, R2, RZ ;  /* 0x0000000200007227 */ /* 0x000fe200078e00ff */
[----:B------:R-:W-:Y:S02]  /*1500*/  UIMAD UR5, UR10, UR5, UR6 ;  /* 0x000000050a0572a4 */ /* 0x000fe4000f8e0206 */
[----:B------:R-:W-:Y:S02]  /*1510*/  UIMAD.WIDE.U32 UR12, UR10, UR18, URZ ;  /* 0x000000120a0c72a5 */ /* 0x000fe4000f8e003f */
[----:B------:R-:W-:Y:S01]  /*1520*/  IADD3 R4, -R0, RZ, RZ ;  /* 0x000000ff00047210 */ /* 0x000fe20007ffe1ff */
[----:B------:R-:W-:Y:S02]  /*1530*/  @UP3 UIMAD UR16, UR55, UR34, URZ ;  /* 0x00000022371032a4 */ /* 0x000fe4000f8e023f */
[----:B------:R-:W-:-:S02]  /*1540*/  ULOP3.LUT UR6, UR41, 0xffffffc0, URZ, 0xc0, !UPT ;  /* 0xffffffc029067892 */ /* 0x000fc4000f8ec03f */
[C---:B------:R-:W-:Y:S01]  /*1550*/  IMAD R2, R6.reuse, R4, R2 ;  /* 0x0000000406027224 */ /* 0x040fe200078e0202 */
[----:B------:R-:W-:Y:S02]  /*1560*/  UIADD3 UR44, UR15, UR5, URZ ;  /* 0x000000050f2c7290 */ /* 0x000fe4000fffe03f */
[----:B------:R-:W-:Y:S02]  /*1570*/  USHF.L.U64.HI UR19, UR55, 0x7, UR60 ;  /* 0x0000000737137899 */ /* 0x000fe4000801023c */
[----:B------:R-:W-:Y:S01]  /*1580*/  ISETP.GT.U32.AND P1, PT, R6, R2, PT ;  /* 0x000000020600720c */ /* 0x000fe20003f24070 */
[----:B------:R-:W-:Y:S02]  /*1590*/  USEL UR57, UR14, UR12, !UP1 ;  /* 0x0000000c0e397287 */ /* 0x000fe4000c800000 */
[----:B------:R-:W-:Y:S02]  /*15a0*/  @UP3 USEL UR5, UR16, UR18, !UP1 ;  /* 0x0000001210053287 */ /* 0x000fe4000c800000 */
[----:B------:R-:W-:Y:S01]  /*15b0*/  UIADD3 UR14, UR6, -0x40, URZ ;  /* 0xffffffc0060e7890 */ /* 0x000fe2000fffe03f */
[----:B------:R-:W-:Y:S01]  /*15c0*/  @UP3 ULDC UR17, c[0x0][0x2e4] ;  /* 0x0000b90000113ab9 */ /* 0x000fe20000000800 */
[----:B------:R-:W-:-:S02]  /*15d0*/  USEL UR19, UR19, URZ, UP2 ;  /* 0x0000003f13137287 */ /* 0x000fc40009000000 */
[----:B------:R-:W-:Y:S02]  /*15e0*/  @!UP3 UIMAD UR12, UR55, UR35, UR58 ;  /* 0x00000023370cb2a4 */ /* 0x000fe4000f8e023a */
[----:B------:R-:W-:Y:S02]  /*15f0*/  @UP3 UIMAD UR24, UR58, UR17, UR5 ;  /* 0x000000113a1832a4 */ /* 0x000fe4000f8e0205 */
[----:B------:R-:W-:Y:S01]  /*1600*/  @!P1 IMAD.IADD R2, R2, 0x1, -R6 ;  /* 0x0000000102029824 */ /* 0x000fe200078e0a06 */
[----:B------:R-:W-:Y:S01]  /*1610*/  USHF.R.S32.HI UR15, URZ, 0x1f, UR14 ;  /* 0x0000001f3f0f7899 */ /* 0x000fe2000801140e */
[----:B------:R-:W-:Y:S01]  /*1620*/  @!P1 VIADD R0, R0, 0x1 ;  /* 0x0000000100009836 */ /* 0x000fe20000000000 */
[----:B------:R-:W-:Y:S01]  /*1630*/  UIADD3 UR5, UP2, UR14, UR32, URZ ;  /* 0x000000200e057290 */ /* 0x000fe2000ff5e03f */
[----:B------:R-:W-:Y:S01]  /*1640*/  PLOP3.LUT P1, PT, PT, PT, UP0, 0x80, 0x0 ;  /* 0x000000000000781c */ /* 0x000fe20003f2f008 */
[----:B------:R-:W-:Y:S01]  /*1650*/  @!UP3 UIMAD UR24, UR12, UR34, URZ ;  /* 0x000000220c18b2a4 */ /* 0x000fe2000f8e023f */
[----:B------:R-:W-:Y:S01]  /*1660*/  ISETP.GE.U32.AND P0, PT, R2, R6, PT ;  /* 0x000000060200720c */ /* 0x000fe20003f06070 */
[----:B------:R-:W-:Y:S01]  /*1670*/  UIMAD UR6, UR11, UR18, URZ ;  /* 0x000000120b0672a4 */ /* 0x000fe2000f8e023f */
[----:B------:R-:W-:Y:S01]  /*1680*/  LOP3.LUT R2, R7, UR58, RZ, 0x3c, !PT ;  /* 0x0000003a07027c12 */ /* 0x000fe2000f8e3cff */
[----:B------:R-:W-:-:S02]  /*1690*/  UIADD3.X UR12, UR15, UR19, URZ, UP2, !UPT ;  /* 0x000000130f0c7290 */ /* 0x000fc400097fe43f */
[----:B------:R-:W-:Y:S01]  /*16a0*/  UIMAD UR11, UR11, UR5, URZ ;  /* 0x000000050b0b72a4 */ /* 0x000fe2000f8e023f */
[----:B------:R-:W-:Y:S01]  /*16b0*/  ISETP.GE.AND P2, PT, R2, RZ, PT ;  /* 0x000000ff0200720c */ /* 0x000fe20003f46270 */
[----:B------:R-:W-:Y:S01]  /*16c0*/  @UP0 UIADD3 UR25, UR51, UR53, URZ ;  /* 0x0000003533190290 */ /* 0x000fe2000fffe03f */
[----:B------:R-:W-:Y:S01]  /*16d0*/  @UP0 ULDC.64 UR20, c[0x0][0x250] ;  /* 0x0000940000140ab9 */ /* 0x000fe20000000a00 */
[----:B------:R-:W-:Y:S02]  /*16e0*/  UIMAD.WIDE.U32 UR34, UR10, UR5, URZ ;  /* 0x000000050a2272a5 */ /* 0x000fe4000f8e003f */
[----:B------:R-:W-:Y:S02]  /*16f0*/  UIMAD UR5, UR10, UR12, UR11 ;  /* 0x0000000c0a0572a4 */ /* 0x000fe4000f8e020b */
[----:B------:R-:W-:Y:S01]  /*1700*/  @P0 IADD3 R0, R0, 0x1, RZ ;  /* 0x0000000100000810 */ /* 0x000fe20007ffe0ff */
[----:B------:R-:W-:Y:S01]  /*1710*/  @UP0 UIMAD.WIDE.U32 UR10, UR25, UR20, URZ ;  /* 0x00000014190a02a5 */ /* 0x000fe2000f8e003f */
[----:B------:R-:W-:Y:S01]  /*1720*/  PLOP3.LUT P0, PT, PT, PT, UP3, 0x80, 0x0 ;  /* 0x000000000000781c */ /* 0x000fe20003f0f038 */
[----:B------:R-:W-:-:S02]  /*1730*/  @UP1 UIADD3 UR44, UR13, UR6, URZ ;  /* 0x000000060d2c1290 */ /* 0x000fc4000fffe03f */
        /* <DEDUP_REMOVED lines=25> */
.L_x_510:
        /* <DEDUP_REMOVED lines=13> */
.L_x_511:
        /* <DEDUP_REMOVED lines=11> */
.L_x_512:
[----:B------:R-:W-:Y:S02]  /*1a50*/  ULDC UR6, c[0x0][0x270] ;  /* 0x00009c0000067ab9 */ /* 0x000fe40000000800 */
[----:B------:R-:W-:-:S04]  /*1a60*/  UIMAD UR6, UR55, UR6, UR58 ;  /* 0x00000006370672a4 */ /* 0x000fc8000f8e023a */
[----:B------:R-:W-:-:S12]  /*1a70*/  UIMAD UR6, UR6, UR61, URZ ;  /* 0x0000003d060672a4 */ /* 0x000fd8000f8e023f */
.L_x_513:
[----:B------:R-:W2:Y:S01]  /*1a80*/  LDL.64 R4, [R1+0x18] ;  /* 0x0000180001047983 */ /* 0x000ea20000100a00 */
[----:B------:R-:W-:Y:S01]  /*1a90*/  ULDC.64 UR10, c[0x0][0x420] ;  /* 0x00010800000a7ab9 */ /* 0x000fe20000000a00 */
[----:B------:R-:W-:Y:S02]  /*1aa0*/  ULDC UR12, c[0x0][0x2dc] ;  /* 0x0000b700000c7ab9 */ /* 0x000fe40000000800 */
[----:B------:R1:W2:Y:S01]  /*1ab0*/  LDL.64 R24, [R1+0x18] ;  /* 0x0000180001187983 */ /* 0x0002a20000100a00 */
[----:B------:R-:W-:Y:S01]  /*1ac0*/  IMAD.U32 R0, RZ, RZ, UR10 ;  /* 0x0000000aff007e24 */ /* 0x000fe2000f8e00ff */
[----:B------:R-:W-:Y:S01]  /*1ad0*/  ULDC UR13, c[0x0][0x270] ;  /* 0x00009c00000d7ab9 */ /* 0x000fe20000000800 */
[----:B------:R-:W-:Y:S01]  /*1ae0*/  USHF.R.S32.HI UR18, URZ, 0x1f, UR58 ;  /* 0x0000001f3f127899 */ /* 0x000fe2000801143a */
[----:B------:R-:W3:Y:S01]  /*1af0*/  S2R R21, SR_TID.X ;  /* 0x0000000000157919 */ /* 0x000ee20000002100 */
[----:B------:R-:W-:Y:S01]  /*1b00*/  UIMAD UR32, UR12, UR13, URZ ;  /* 0x0000000d0c2072a4 */ /* 0x000fe2000f8e023f */
[----:B------:R-:W-:Y:S01]  /*1b10*/  BSSY B1, `(.L_x_509) ;  /* 0x000094c000017945 */ /* 0x000fe20003800000 */
[----:B------:R-:W-:Y:S01]  /*1b20*/  UIADD3 UR6, UR14, UR6, URZ ;  /* 0x000000060e067290 */ /* 0x000fe2000fffe03f */
[----:B------:R-:W-:Y:S01]  /*1b30*/  ULDC.64 UR12, c[0x0][0x428] ;  /* 0x00010a00000c7ab9 */ /* 0x000fe20000000a00 */
[----:B------:R-:W-:Y:S01]  /*1b40*/  USHF.L.U32 UR25, UR32, 0x6, URZ ;  /* 0x0000000620197899 */ /* 0x000fe2000800063f */
[----:B------:R-:W-:Y:S01]  /*1b50*/  IMAD.U32 R9, RZ, RZ, UR12 ;  /* 0x0000000cff097e24 */ /* 0x000fe2000f8e00ff */
[----:B------:R-:W-:Y:S01]  /*1b60*/  ULDC.64 UR16, c[0x0][0x478] ;  /* 0x00011e0000107ab9 */ /* 0x000fe20000000a00 */
[----:B------:R-:W-:-:S02]  /*1b70*/  UIADD3 UR24, UR14, UR24, URZ ;  /* 0x000000180e187290 */ /* 0x000fc4000fffe03f */
[----:B------:R-:W-:Y:S02]  /*1b80*/  UIMAD.WIDE UR16, UR6, 0x4, UR16 ;  /* 0x00000004061078a5 */ /* 0x000fe4000f8e0210 */
[----:B------:R-:W-:Y:S02]  /*1b90*/  USHF.R.S32.HI UR6, URZ, 0x1f, UR25 ;  /* 0x0000001f3f067899 */ /* 0x000fe40008011419 */
[----:B------:R-:W-:Y:S01]  /*1ba0*/  UISETP.GE.AND UP2, UPT, UR54, 0x1, UPT ;  /* 0x000000013600788c */ /* 0x000fe2000bf46270 */
[----:B------:R-:W-:Y:S01]  /*1bb0*/  ULDC.64 UR28, c[0x0][0x210] ;  /* 0x00008400001c7ab9 */ /* 0x000fe20000000a00 */
[----:B------:R-:W-:Y:S01]  /*1bc0*/  ULDC.64 UR26, c[0x0][0x3e0] ;  /* 0x0000f800001a7ab9 */ /* 0x000fe20000000a00 */
[----:B------:R-:W-:Y:S01]  /*1bd0*/  ULDC.64 UR38, c[0x0][0x2b0] ;  /* 0x0000ac0000267ab9 */ /* 0x000fe20000000a00 */
[----:B------:R-:W-:Y:S01]  /*1be0*/  ULEA.HI.SX32 UR35, UR41, 0xffffffff, 0x1a ;  /* 0xffffffff29237891 */ /* 0x000fe2000f8fd23f */
[----:B---3--:R-:W-:-:S04]  /*1bf0*/  SHF.R.S32.HI R8, RZ, 0x1f, R21 ;  /* 0x0000001fff087819 */ /* 0x008fc80000011415 */
[CC--:B------:R-:W-:Y:S02]  /*1c00*/  LEA.HI R2, R8.reuse, R21.reuse, RZ, 0x2 ;  /* 0x0000001508027211 */ /* 0x0c0fe400078f10ff */
[----:B------:R-:W-:Y:S02]  /*1c10*/  LEA.HI R8, R8, R21, RZ, 0x5 ;  /* 0x0000001508087211 */ /* 0x000fe400078f28ff */
[----:B------:R-:W-:-:S04]  /*1c20*/  SHF.R.S32.HI R2, RZ, 0x2, R2 ;  /* 0x00000002ff027819 */ /* 0x000fc80000011402 */
[----:B------:R-:W-:Y:S01]  /*1c30*/  SHF.R.S32.HI R23, RZ, 0x1f, R2 ;  /* 0x0000001fff177819 */ /* 0x000fe20000011402 */
[----:B--2---:R-:W-:-:S05]  /*1c40*/  IMAD.MOV.U32 R24, RZ, RZ, R4 ;  /* 0x000000ffff187224 */ /* 0x004fca00078e0004 */
[----:B------:R-:W-:Y:S02]  /*1c50*/  SHF.R.S32.HI R25, RZ, 0x1f, R24 ;  /* 0x0000001fff197819 */ /* 0x000fe40000011418 */
[----:B------:R-:W-:Y:S01]  /*1c60*/  IADD3 R4, P0, R24, UR5, RZ ;  /* 0x0000000518047c10 */ /* 0x000fe2000ff1e0ff */
[----:B------:R-:W-:Y:S02]  /*1c70*/  UIMAD UR5, UR15, UR10, URZ ;  /* 0x0000000a0f0572a4 */ /* 0x000fe4000f8e023f */
[----:B------:R1:W-:Y:S01]  /*1c80*/  STL [R1+0x1c], R25 ;  /* 0x00001c1901007387 */ /* 0x0003e20000100800 */
[----:B------:R-:W-:Y:S01]  /*1c90*/  IADD3.X R5, R25, UR45, RZ, P0, !PT ;  /* 0x0000002d19057c10 */ /* 0x000fe200087fe4ff */
[----:B------:R-:W-:Y:S01]  /*1ca0*/  UIMAD UR5, UR14, UR11, UR5 ;  /* 0x0000000b0e0572a4 */ /* 0x000fe2000f8e0205 */
[----:B------:R-:W-:Y:S01]  /*1cb0*/  IADD3 R6, P0, R2, UR14, RZ ;  /* 0x0000000e02067c10 */ /* 0x000fe2000ff1e0ff */
[----:B------:R-:W-:-:S03]  /*1cc0*/  IMAD.WIDE.U32 R4, R0, UR14, R4 ;  /* 0x0000000e00047c25 */ /* 0x000fc6000f8e0004 */
[----:B------:R-:W-:Y:S01]  /*1cd0*/  IADD3.X R0, R23, UR15, RZ, P0, !PT ;  /* 0x0000000f17007c10 */ /* 0x000fe200087fe4ff */
[----:B------:R-:W-:Y:S01]  /*1ce0*/  UIADD3 UR14, UP1, UP0, UR34, UR25, UR47 ;  /* 0x00000019220e7290 */ /* 0x000fe2000f83e02f */
[----:B------:R-:W-:Y:S01]  /*1cf0*/  VIADD R5, R5, UR5 ;  /* 0x0000000505057c36 */ /* 0x000fe20008000000 */
[----:B------:R-:W-:Y:S02]  /*1d00*/  UIMAD UR5, UR18, UR12, URZ ;  /* 0x0000000c120572a4 */ /* 0x000fe4000f8e023f */
[----:B------:R-:W-:Y:S02]  /*1d10*/  IMAD R0, R0, UR42, RZ ;  /* 0x0000002a00007c24 */ /* 0x000fe4000f8e02ff */
[----:B------:R-:W-:Y:S01]  /*1d20*/  IMAD.WIDE.U32 R4, R9, UR58, R4 ;  /* 0x0000003a09047c25 */ /* 0x000fe2000f8e0004 */
[----:B------:R-:W-:Y:S01]  /*1d30*/  UIMAD UR15, UR58, UR13, UR5 ;  /* 0x0000000d3a0f72a4 */ /* 0x000fe2000f8e0205 */
[----:B------:R-:W-:Y:S02]  /*1d40*/  LOP3.LUT R9, R8, 0xffffffe0, RZ, 0xc0, !PT ;  /* 0xffffffe008097812 */ /* 0x000fe400078ec0ff */
[C---:B------:R-:W-:Y:S01]  /*1d50*/  IMAD R0, R6.reuse, UR43, R0 ;  /* 0x0000002b06007c24 */ /* 0x040fe2000f8e0200 */
[----:B------:R-:W-:Y:S01]  /*1d60*/  ULDC.64 UR12, c[0x0][0x258] ;  /* 0x00009600000c7ab9 */ /* 0x000fe20000000a00 */
[----:B------:R-:W-:Y:S01]  /*1d70*/  IMAD.WIDE.U32 R6, R6, UR42, R24 ;  /* 0x0000002a06067c25 */ /* 0x000fe2000f8e0018 */
[----:B------:R-:W-:Y:S01]  /*1d80*/  UIMAD UR5, UR18, UR12, URZ ;  /* 0x0000000c120572a4 */ /* 0x000fe2000f8e023f */
[----:B------:R-:W-:-:S02]  /*1d90*/  SHF.R.S32.HI R8, RZ, 0x5, R8 ;  /* 0x00000005ff087819 */ /* 0x000fc40000011408 */
[----:B------:R-:W-:Y:S01]  /*1da0*/  IMAD.IADD R21, R21, 0x1, -R9 ;  /* 0x0000000115157824 */ /* 0x000fe200078e0a09 */
[----:B------:R-:W-:Y:S01]  /*1db0*/  IADD3 R6, P0, R6, UR59, RZ ;  /* 0x0000003b06067c10 */ /* 0x000fe2000ff1e0ff */
[----:B------:R-:W-:Y:S01]  /*1dc0*/  UIMAD UR13, UR58, UR13, UR5 ;  /* 0x0000000d3a0d72a4 */ /* 0x000fe2000f8e0205 */
[----:B------:R-:W-:Y:S01]  /*1dd0*/  VIADD R5, R5, UR15 ;  /* 0x0000000f05057c36 */ /* 0x000fe20008000000 */
[----:B------:R-:W-:Y:S01]  /*1de0*/  UIADD3.X UR5, UR48, UR6, UR56, UP1, UP0 ;  /* 0x0000000630057290 */ /* 0x000fe20008fe0438 */
[----:B------:R-:W-:Y:S01]  /*1df0*/  IADD3.X R7, R7, UR46, R0, P0, !PT ;  /* 0x0000002e07077c10 */ /* 0x000fe200087fe400 */
[----:B------:R-:W-:Y:S01]  /*1e00*/  UIADD3 UR6, UP1, UP0, UR50, UR14, UR57 ;  /* 0x0000000e32067290 */ /* 0x000fe2000f83e039 */
[----:B------:R-:W-:Y:S01]  /*1e10*/  IMAD.U32 R0, RZ, RZ, UR12 ;  /* 0x0000000cff007e24 */ /* 0x000fe2000f8e00ff */
[----:B------:R-:W-:Y:S01]  /*1e20*/  PLOP3.LUT P0, PT, PT, PT, UP2, 0x80, 0x0 ;  /* 0x000000000000781c */ /* 0x000fe20003f0f028 */
[----:B------:R-:W-:Y:S01]  /*1e30*/  IMAD R8, R8, UR32, R21 ;  /* 0x0000002008087c24 */ /* 0x000fe2000f8e0215 */
[----:B------:R-:W-:Y:S01]  /*1e40*/  UIADD3.X UR5, UR49, UR5, UR44, UP1, UP0 ;  /* 0x0000000531057290 */ /* 0x000fe20008fe042c */
[----:B------:R-:W-:Y:S01]  /*1e50*/  IMAD R9, R23, UR10, RZ ;  /* 0x0000000a17097c24 */ /* 0x000fe2000f8e02ff */
[----:B------:R-:W-:Y:S01]  /*1e60*/  ULDC.64 UR18, c[0x0][0x400] ;  /* 0x0001000000127ab9 */ /* 0x000fe20000000a00 */
[----:B------:R-:W-:Y:S01]  /*1e70*/  IMAD.WIDE.U32 R6, R0, UR58, R6 ;  /* 0x0000003a00067c25 */ /* 0x000fe2000f8e0006 */
[----:B------:R-:W-:Y:S01]  /*1e80*/  IADD3 R0, P1, R8, UR6, RZ ;  /* 0x0000000608007c10 */ /* 0x000fe2000ff3e0ff */
[----:B------:R-:W-:-:S02]  /*1e90*/  UIMAD.WIDE UR14, UR24, 0x4, UR38 ;  /* 0x00000004180e78a5 */ /* 0x000fc4000f8e0226 */
[----:B------:R-:W-:Y:S01]  /*1ea0*/  IMAD R9, R2, UR11, R9 ;  /* 0x0000000b02097c24 */ /* 0x000fe2000f8e0209 */
[----:B------:R-:W-:Y:S01]  /*1eb0*/  LEA.HI.X.SX32 R8, R8, UR5, 0x1, P1 ;  /* 0x0000000508087c11 */ /* 0x000fe200088f0eff */
[----:B------:R-:W-:Y:S01]  /*1ec0*/  IMAD.WIDE.U32 R4, R2, UR10, R4 ;  /* 0x0000000a02047c25 */ /* 0x000fe2000f8e0004 */
[----:B------:R-:W-:Y:S02]  /*1ed0*/  LEA R19, P1, R0, UR18, 0x2 ;  /* 0x0000001200137c11 */ /* 0x000fe4000f8210ff */
[----:B------:R-:W-:Y:S01]  /*1ee0*/  LEA R15, P3, R6, UR28, 0x1 ;  /* 0x0000001c060f7c11 */ /* 0x000fe2000f8608ff */
[----:B------:R-:W-:Y:S01]  /*1ef0*/  IMAD.IADD R5, R5, 0x1, R9 ;  /* 0x0000000105057824 */ /* 0x000fe200078e0209 */
[----:B------:R-:W-:Y:S01]  /*1f00*/  LEA R18, P2, R4, UR26, 0x1 ;  /* 0x0000001a04127c11 */ /* 0x000fe2000f8408ff */
[----:B------:R-:W-:Y:S01]  /*1f10*/  VIADD R7, R7, UR13 ;  /* 0x0000000d07077c36 */ /* 0x000fe20008000000 */
[----:B------:R-:W-:Y:S02]  /*1f20*/  LEA.HI.X R22, R0, UR19, R8, 0x2, P1 ;  /* 0x0000001300167c11 */ /* 0x000fe400088f1408 */
[----:B------:R-:W-:-:S02]  /*1f30*/  LEA.HI.X R251, R4, UR27, R5, 0x1, P2 ;  /* 0x0000001b04fb7c11 */ /* 0x000fc400090f0c05 */
        /* <DEDUP_REMOVED lines=12> */
[----:B------:R-:W-:Y:S01]  /*2000*/  ULEA.HI UR11, UR6, UR6, URZ, 0x1 ;  /* 0x00000006060b7291 */ /* 0x000fe2000f8f083f */
[----:B------:R-:W-:Y:S01]  /*2010*/  MOV R0, UR5 ;  /* 0x0000000500007c02 */ /* 0x000fe20008000f00 */
[----:B------:R-:W-:Y:S01]  /*2020*/  UIMAD UR5, UR6, -0x40, UR54 ;  /* 0xffffffc0060578a4 */ /* 0x000fe2000f8e0236 */
[----:B------:R-:W-:Y:S01]  /*2030*/  IADD3 R6, P0, R4, UR37, RZ ;  /* 0x0000002504067c10 */ /* 0x000fe2000ff1e0ff */
[----:B------:R-:W-:Y:S01]  /*2040*/  ULOP3.LUT UR11, UR11, 0xfffffffe, URZ, 0xc0, !UPT ;  /* 0xfffffffe0b0b7892 */ /* 0x000fe2000f8ec03f */
[----:B------:R-:W-:Y:S01]  /*2050*/  ISETP.GE.AND P1, PT, R2, UR10, PT ;  /* 0x0000000a02007c0c */ /* 0x000fe2000bf26270 */
[----:B------:R-:W-:Y:S01]  /*2060*/  BSSY B0, `(.L_x_515) ;  /* 0x000003a000007945 */ /* 0x000fe20003800000 */
[----:B------:R-:W-:Y:S01]  /*2070*/  IADD3.X R7, R5, UR40, R0, P0, !PT ;  /* 0x0000002805077c10 */ /* 0x000fe200087fe400 */
[----:B------:R-:W-:Y:S01]  /*2080*/  IMAD R0, R20, UR12, RZ ;  /* 0x0000000c14007c24 */ /* 0x000fe2000f8e02ff */
[----:B------:R-:W-:Y:S01]  /*2090*/  PLOP3.LUT P0, PT, PT, PT, UP4, 0x80, 0x0 ;  /* 0x000000000000781c */ /* 0x000fe20003f0f048 */
[----:B------:R-:W-:-:S12]  /*20a0*/  UIADD3 UR11, UR6, -UR11, URZ ;  /* 0x8000000b060b7290 */ /* 0x000fd8000fffe03f */
[----:B------:R-:W-:Y:S01]  /*20b0*/  @P0 BAR.SYNC.DEFER_BLOCKING 0x0 ;  /* 0x0000000000000b1d */ /* 0x000fe20000010000 */
[C---:B------:R-:W-:Y:S01]  /*20c0*/  IMAD R4, R14.reuse, UR13, R0 ;  /* 0x0000000d0e047c24 */ /* 0x040fe2000f8e0200 */
[----:B------:R-:W-:Y:S01]  /*20d0*/  UISETP.NE.AND UP0, UPT, UR11, 0x1, UPT ;  /* 0x000000010b00788c */ /* 0x000fe2000bf05270 */
[----:B------:R-:W-:Y:S01]  /*20e0*/  IMAD.WIDE.U32 R6, R14, UR12, R6 ;  /* 0x0000000c0e067c25 */ /* 0x000fe2000f8e0006 */
[----:B------:R-:W-:Y:S02]  /*20f0*/  ISETP.GE.AND P6, PT, R2, UR5, PT ;  /* 0x0000000502007c0c */ /* 0x000fe4000bfc6270 */
[----:B------:R-:W-:Y:S01]  /*2100*/  UMOV UR13, UR17 ;  /* 0x00000011000d7c82 */ /* 0x000fe20008000000 */
        /* <DEDUP_REMOVED lines=47> */
.L_x_516:
[----:B------:R-:W-:Y:S05]  /*2400*/  BSYNC B0 ;  /* 0x0000000000007941 */ /* 0x000fea0003800000 */
.L_x_515:
        /* <DEDUP_REMOVED lines=44> */
.L_x_518:
[----:B------:R-:W-:Y:S05]  /*26d0*/  BSYNC B0 ;  /* 0x0000000000007941 */ /* 0x000fea0003800000 */
.L_x_517:
[----:B-12-4-:R-:W-:Y:S01]  /*26e0*/  IMAD.MOV.U32 R8, RZ, RZ, R15 ;  /* 0x000000ffff087224 */ /* 0x016fe200078e000f */
[----:B------:R-:W0:Y:S01]  /*26f0*/  LDGDEPBAR ;  /* 0x00000000000079af */ /* 0x000e220000000000 */
[----:B------:R-:W-:Y:S01]  /*2700*/  IMAD.MOV.U32 R9, RZ, RZ, R18 ;  /* 0x000000ffff097224 */ /* 0x000fe200078e0012 */
[----:B------:R-:W-:Y:S01]  /*2710*/  IADD3 R4, R26, 0x1800, RZ ;  /* 0x000018001a047810 */ /* 0x000fe20007ffe0ff */
[----:B------:R-:W-:Y:S01]  /*2720*/  BSSY B0, `(.L_x_519) ;  /* 0x000002a000007945 */ /* 0x000fe20003800000 */
[----:B------:R1:W-:Y:S01]  /*2730*/  STL [R1], R8 ;  /* 0x0000000801007387 */ /* 0x0003e20000100800 */
[----:B------:R-:W-:-:S03]  /*2740*/  PLOP3.LUT P0, PT, PT, PT, UP0, 0x80, 0x0 ;  /* 0x000000000000781c */ /* 0x000fc60003f0f008 */
[----:B------:R1:W-:Y:S01]  /*2750*/  STL [R1+0xc], R19 ;  /* 0x00000c1301007387 */ /* 0x0003e20000100800 */
[----:B------:R-:W-:-:S03]  /*2760*/  SEL R236, R4, R26, !P0 ;  /* 0x0000001a04ec7207 */ /* 0x000fc60004000000 */
        /* <DEDUP_REMOVED lines=37> */
.L_x_520:
[----:B------:R-:W-:Y:S05]  /*29c0*/  BSYNC B0 ;  /* 0x0000000000007941 */ /* 0x000fea0003800000 */
.L_x_519:
        /* <DEDUP_REMOVED lines=17> */
.L_x_522:
        /* <DEDUP_REMOVED lines=37> */
.L_x_523:
[----:B------:R-:W-:Y:S05]  /*2d30*/  BSYNC B0 ;  /* 0x0000000000007941 */ /* 0x000fea0003800000 */
.L_x_521:
[----:B------:R-:W5:Y:S01]  /*2d40*/  LDL R17, [R1+0x2c] ;  /* 0x00002c0001117983 */ /* 0x000f620000100800 */
[----:B-12---:R-:W-:Y:S01]  /*2d50*/  IMAD.U32 R4, RZ, RZ, UR22 ;  /* 0x00000016ff047e24 */ /* 0x006fe2000f8e00ff */
        /* <DEDUP_REMOVED lines=29> */
[----:B------:R-:W5:Y:S01]  /*2f30*/  LDL R18, [R1+0x34] ;  /* 0x0000340001127983 */ /* 0x000f620000100800 */
        /* <DEDUP_REMOVED lines=22> */
[----:B-----5:R-:W-:-:S03]  /*30a0*/  ISETP.GE.AND P1, PT, R18, UR5, PT ;  /* 0x0000000512007c0c */ /* 0x020fc6000bf26270 */
        /* <DEDUP_REMOVED lines=13> */
.L_x_525:
[----:B------:R-:W-:Y:S05]  /*3180*/  BSYNC B0 ;  /* 0x0000000000007941 */ /* 0x000fea0003800000 */
.L_x_524:
        /* <DEDUP_REMOVED lines=43> */
.L_x_527:
[----:B------:R-:W-:Y:S05]  /*3440*/  BSYNC B0 ;  /* 0x0000000000007941 */ /* 0x000fea0003800000 */
.L_x_526:
[----:B------:R-:W-:Y:S01]  /*3450*/  IMAD.MOV.U32 R4, RZ, RZ, 0x4 ;  /* 0x00000004ff047424 */ /* 0x000fe200078e00ff */
[----:B------:R-:W-:Y:S01]  /*3460*/  ISETP.NE.AND P3, PT, R15, RZ, PT ;  /* 0x000000ff0f00720c */ /* 0x000fe20003f65270 */
[----:B------:R-:W-:Y:S01]  /*3470*/  IMAD.MOV.U32 R2, RZ, RZ, 0x7f800000 ;  /* 0x7f800000ff027424 */ /* 0x000fe200078e00ff */
[----:B------:R-:W-:Y:S01]  /*3480*/  ISETP.NE.AND P2, PT, R16, RZ, PT ;  /* 0x000000ff1000720c */ /* 0x000fe20003f45270 */
[----:B------:R-:W-:Y:S01]  /*3490*/  IMAD.WIDE R4, R17, R4, UR14 ;  /* 0x0000000e11047e25 */ /* 0x000fe2000f8e0204 */
[----:B------:R-:W0:Y:S01]  /*34a0*/  LDGDEPBAR ;  /* 0x00000000000079af */ /* 0x000e220000000000 */
[----:B------:R-:W-:Y:S01]  /*34b0*/  ULDC.64 UR18, c[0x0][0x3c8] ;  /* 0x0000f20000127ab9 */ /* 0x000fe20000000a00 */
[----:B------:R-:W-:Y:S01]  /*34c0*/  USHF.R.S32.HI UR10, URZ, 0x1f, UR58 ;  /* 0x0000001f3f0a7899 */ /* 0x000fe2000801143a */
[----:B-1----:R-:W-:Y:S01]  /*34d0*/  IMAD.MOV.U32 R11, RZ, RZ, 0x7f800000 ;  /* 0x7f800000ff0b7424 */ /* 0x002fe200078e00ff */
[----:B------:R-:W5:Y:S01]  /*34e0*/  @!P6 LDG.E R2, desc[UR8][R4.64+0x80] ;  /* 0x000080080402e981 */ /* 0x000f62000c1e1900 */
[----:B------:R-:W-:Y:S01]  /*34f0*/  IMAD.MOV.U32 R10, RZ, RZ, 0x7f800000 ;  /* 0x7f800000ff0a7424 */ /* 0x000fe200078e00ff */
[----:B------:R-:W-:Y:S01]  /*3500*/  UISETP.NE.U32.AND UP0, UPT, UR18, URZ, UPT ;  /* 0x0000003f1200728c */ /* 0x000fe2000bf05070 */
[----:B------:R-:W-:Y:S01]  /*3510*/  IMAD.MOV.U32 R6, RZ, RZ, 0x4 ;  /* 0x00000004ff067424 */ /* 0x000fe200078e00ff */
[----:B--2---:R-:W1:Y:S01]  /*3520*/  LDC.64 R8, c[0x0][0x3b8] ;  /* 0x0000ee00ff087b82 */ /* 0x004e620000000a00 */
[----:B------:R-:W2:Y:S01]  /*3530*/  @!P3 LDG.E R11, desc[UR8][R4.64] ;  /* 0x00000008040bb981 */ /* 0x000ea2000c1e1900 */
[----:B------:R-:W-:Y:S01]  /*3540*/  UISETP.NE.AND.EX UP0, UPT, UR19, URZ, UPT, UP0 ;  /* 0x0000003f1300728c */ /* 0x000fe2000bf05300 */
[----:B---3--:R-:W-:Y:S01]  /*3550*/  IMAD.MOV.U32 R0, RZ, RZ, 0x7f800000 ;  /* 0x7f800000ff007424 */ /* 0x008fe200078e00ff */
[----:B------:R-:W-:Y:S01]  /*3560*/  ULDC UR12, c[0x0][0x270] ;  /* 0x00009c00000c7ab9 */ /* 0x000fe20000000800 */
[----:B------:R3:W4:Y:S01]  /*3570*/  @!P2 LDG.E R10, desc[UR8][R4.64+0x20] ;  /* 0x00002008040aa981 */ /* 0x000722000c1e1900 */
[----:B------:R-:W-:Y:S01]  /*3580*/  @!P5 IMAD.WIDE R6, R14, R6, UR14 ;  /* 0x0000000e0e06de25 */ /* 0x000fe2000f8e0206 */
[----:B------:R-:W-:Y:S01]  /*3590*/  ULDC UR50, c[0x0][0x2d0] ;  /* 0x0000b40000327ab9 */ /* 0x000fe20000000800 */
[----:B------:R-:W-:-:S03]  /*35a0*/  PLOP3.LUT P1, PT, PT, PT, UP0, 0x80, 0x0 ;  /* 0x000000000000781c */ /* 0x000fc60003f2f008 */
[----:B------:R5:W4:Y:S02]  /*35b0*/  @!P5 LDG.E R0, desc[UR8][R6.64] ;  /* 0x000000080600d981 */ /* 0x000b24000c1e1900 */
[----:B------:R-:W-:Y:S01]  /*35c0*/  @UP0 ULDC.64 UR20, c[0x0][0x3d0] ;  /* 0x0000f40000140ab9 */ /* 0x000fe20000000a00 */
[----:B------:R-:W-:Y:S01]  /*35d0*/  @UP0 UMOV UR11, UR10 ;  /* 0x0000000a000b0c82 */ /* 0x000fe20008000000 */
[----:B------:R-:W-:Y:S01]  /*35e0*/  @UP0 UIMAD UR5, UR60, UR20, URZ ;  /* 0x000000143c0502a4 */ /* 0x000fe2000f8e023f */
[----:B------:R-:W-:-:S04]  /*35f0*/  DEPBAR.LE SB0, 0x1 ;  /* 0x000080400000791a */ /* 0x000fc80000000000 */
[----:B------:R-:W-:Y:S01]  /*3600*/  BAR.SYNC.DEFER_BLOCKING 0x0 ;  /* 0x0000000000007b1d */ /* 0x000fe20000010000 */
[----:B------:R-:W-:-:S05]  /*3610*/  @UP0 UIMAD UR5, UR55, UR21, UR5 ;  /* 0x00000015370502a4 */ /* 0x000fca000f8e0205 */
[----:B------:R-:W-:Y:S02]  /*3620*/  @UP0 UMOV UR10, UR58 ;  /* 0x0000003a000a0c82 */ /* 0x000fe40008000000 */
[----:B------:R-:W-:-:S04]  /*3630*/  @UP0 UIMAD.WIDE.U32 UR10, UR55, UR20, UR10 ;  /* 0x00000014370a02a5 */ /* 0x000fc8000f8e000a */
[----:B------:R-:W-:Y:S02]  /*3640*/  @UP0 ULEA UR18, UP1, UR10, UR18, 0x2 ;  /* 0x000000120a120291 */ /* 0x000fe4000f82103f */
[----:B------:R-:W-:-:S04]  /*3650*/  @UP0 UIADD3 UR5, UR11, UR5, URZ ;  /* 0x000000050b050290 */ /* 0x000fc8000fffe03f */
[----:B------:R-:W-:Y:S01]  /*3660*/  @UP0 ULEA.HI.X UR19, UR10, UR19, UR5, 0x2, UP1 ;  /* 0x000000130a130291 */ /* 0x000fe200088f1405 */
[----:B---3--:R-:W-:Y:S01]  /*3670*/  IMAD.U32 R4, RZ, RZ, UR18 ;  /* 0x00000012ff047e24 */ /* 0x008fe2000f8e00ff */
[----:B-----5:R3:W-:Y:S04]  /*3680*/  STL [R1+0x14], R2 ;  /* 0x0000140201007387 */ /* 0x0207e80000100800 */
[----:B------:R-:W-:Y:S01]  /*3690*/  IMAD.U32 R5, RZ, RZ, UR19 ;  /* 0x00000013ff057e24 */ /* 0x000fe2000f8e00ff */
[----:B------:R-:W-:Y:S01]  /*36a0*/  @UP0 ULDC UR5, c[0x0][0x2e8] ;  /* 0x0000ba0000050ab9 */ /* 0x000fe20000000800 */
[----:B------:R-:W5:Y:S01]  /*36b0*/  S2R R6, SR_TID.X ;  /* 0x0000000000067919 */ /* 0x000f620000002100 */
[----:B------:R-:W-:Y:S01]  /*36c0*/  LEA R208, R230, UR4, 0x1 ;  /* 0x00000004e6d07c11 */ /* 0x000fe2000f8e08ff */
[----:B--2---:R2:W-:Y:S04]  /*36d0*/  STL [R1+0x24], R11 ;  /* 0x0000240b01007387 */ /* 0x0045e80000100800 */
[----:B------:R-:W1:Y:S04]  /*36e0*/  LDSM.16.M88.4 R180, [R223] ;  /* 0x00000000dfb4783b */ /* 0x000e680000000200 */
[----:B------:R-:W1:Y:S04]  /*36f0*/  LDSM.16.M88.4 R184, [R223+0x400] ;  /* 0x00040000dfb8783b */ /* 0x000e680000000200 */
[----:B------:R-:W2:Y:S04]  /*3700*/  LDSM.16.M88.4 R196, [R223+0x2000] ;  /* 0x00200000dfc4783b */ /* 0x000ea80000000200 */
[----:B------:R-:W2:Y:S04]  /*3710*/  LDSM.16.M88.4 R200, [R223+0x2400] ;  /* 0x00240000dfc8783b */ /* 0x000ea80000000200 */
[----:B---3--:R-:W3:Y:S04]  /*3720*/  @P1 LDG.E R2, desc[UR8][R4.64] ;  /* 0x0000000804021981 */ /* 0x008ee8000c1e1900 */
[----:B------:R-:W3:Y:S01]  /*3730*/  LDSM.16.M88.4 R172, [R208+0xf000] ;  /* 0x00f00000d0ac783b */ /* 0x000ee20000000200 */
[----:B-----5:R-:W-:-:S03]  /*3740*/  IMAD.SHL.U32 R6, R6, 0x2, RZ ;  /* 0x0000000206067824 */ /* 0x020fc600078e00ff */
[----:B------:R-:W3:Y:S04]  /*3750*/  LDSM.16.M88.4 R176, [R208+0xf400] ;  /* 0x00f40000d0b0783b */ /* 0x000ee80000000200 */
[----:B------:R-:W3:Y:S04]  /*3760*/  LDSM.16.M88.4 R188, [R208+0x11000] ;  /* 0x01100000d0bc783b */ /* 0x000ee80000000200 */
[----:B------:R-:W3:Y:S04]  /*3770*/  LDSM.16.M88.4 R192, [R208+0x11400] ;  /* 0x01140000d0c0783b */ /* 0x000ee80000000200 */
[----:B------:R-:W3:Y:S04]  /*3780*/  LDSM.16.M88.4 R204, [R208+0x13000] ;  /* 0x01300000d0cc783b */ /* 0x000ee80000000200 */
[----:B-1----:R-:W5:Y:S04]  /*3790*/  LDG.E.64 R4, desc[UR8][R8.64+0x8] ;  /* 0x0000080808047981 */ /* 0x002f68000c1e1b00 */
[----:B----4-:R1:W-:Y:S01]  /*37a0*/  STL [R1+0x28], R10 ;  /* 0x0000280a01007387 */ /* 0x0103e20000100800 */
[----:B--2---:R-:W2:Y:S03]  /*37b0*/  S2R R11, SR_TID.X ;  /* 0x00000000000b7919 */ /* 0x004ea60000002100 */
[----:B------:R-:W4:Y:S04]  /*37c0*/  LDSM.16.M88.4 R208, [R208+0x13400] ;  /* 0x01340000d0d0783b */ /* 0x000f280000000200 */
[----:B------:R-:W2:Y:S04]  /*37d0*/  LDSM.16.M88.4 R212, [R223+0x4000] ;  /* 0x00400000dfd4783b */ /* 0x000ea80000000200 */
[----:B------:R-:W2:Y:S04]  /*37e0*/  LDSM.16.M88.4 R216, [R223+0x4400] ;  /* 0x00440000dfd8783b */ /* 0x000ea80000000200 */
[----:B------:R-:W4:Y:S01]  /*37f0*/  LDG.E.64 R8, desc[UR8][R8.64] ;  /* 0x0000000808087981 */ /* 0x000f22000c1e1b00 */
[----:B-1----:R-:W1:Y:S03]  /*3800*/  S2R R10, SR_TID.X ;  /* 0x00000000000a7919 */ /* 0x002e660000002100 */
[----:B------:R2:W-:Y:S02]  /*3810*/  STL [R1+0x20], R0 ;  /* 0x0000200001007387 */ /* 0x0005e40000100800 */
[----:B--2---:R-:W3:Y:S01]  /*3820*/  @P1 MUFU.RCP R0, UR5 ;  /* 0x0000000500001d08 */ /* 0x004ee20008001000 */
[----:B-1----:R-:W-:Y:S01]  /*3830*/  SHF.R.S32.HI R10, RZ, 0x1f, R10 ;  /* 0x0000001fff0a7819 */ /* 0x002fe2000001140a */
[----:B------:R-:W-:-:S03]  /*3840*/  UIMAD UR5, UR55, UR12, UR58 ;  /* 0x0000000c370572a4 */ /* 0x000fc6000f8e023a */
[----:B------:R-:W-:Y:S01]  /*3850*/  LEA.HI R10, R10, R11, RZ, 0x6 ;  /* 0x0000000b0a0a7211 */ /* 0x000fe200078f30ff */
[----:B------:R-:W-:-:S03]  /*3860*/  USHF.L.U32 UR5, UR5, 0x5, URZ ;  /* 0x0000000505057899 */ /* 0x000fc6000800063f */
[----:B------:R-:W-:Y:S01]  /*3870*/  SHF.R.S32.HI R10, RZ, 0x6, R10 ;  /* 0x00000006ff0a7819 */ /* 0x000fe2000001140a */
[----:B------:R-:W-:-:S04]  /*3880*/  USHF.R.S32.HI UR11, URZ, 0x1f, UR5 ;  /* 0x0000001f3f0b7899 */ /* 0x000fc80008011405 */
[----:B------:R-:W-:-:S05]  /*3890*/  IMAD.SHL.U32 R7, R10, 0x20, RZ ;  /* 0x000000200a077824 */ /* 0x000fca00078e00ff */
[----:B------:R-:W-:Y:S01]  /*38a0*/  LOP3.LUT R7, R7, 0x6, R6, 0xf8, !PT ;  /* 0x0000000607077812 */ /* 0x000fe200078ef806 */
[----:B------:R-:W-:Y:S01]  /*38b0*/  IMAD.U32 R6, RZ, RZ, UR52 ;  /* 0x00000034ff067e24 */ /* 0x000fe2000f8e00ff */
[----:B------:R-:W-:Y:S03]  /*38c0*/  STL [R1+0x10], R236 ;  /* 0x000010ec01007387 */ /* 0x000fe60000100800 */
[----:B------:R-:W-:Y:S01]  /*38d0*/  IMAD R246, R6, 0x80, R7 ;  /* 0x0000008006f67824 */ /* 0x000fe200078e0207 */
[----:B------:R-:W-:Y:S02]  /*38e0*/  USHF.L.U32 UR19, UR32, 0x4, URZ ;  /* 0x0000000420137899 */ /* 0x000fe4000800063f */
[----:B------:R-:W-:Y:S02]  /*38f0*/  USHF.L.U32 UR17, UR32, 0x3, URZ ;  /* 0x0000000320117899 */ /* 0x000fe4000800063f */
[----:B------:R-:W-:-:S02]  /*3900*/  UIADD3 UR29, UR19, 0x20, URZ ;  /* 0x00000020131d7890 */ /* 0x000fc4000fffe03f */
[----:B------:R-:W-:Y:S02]  /*3910*/  UIADD3 UR24, UR19, 0x40, URZ ;  /* 0x0000004013187890 */ /* 0x000fe4000fffe03f */
[----:B------:R-:W-:Y:S02]  /*3920*/  UIADD3 UR28, UR17, UR29, URZ ;  /* 0x0000001d111c7290 */ /* 0x000fe4000fffe03f */
[----:B------:R-:W-:Y:S02]  /*3930*/  UIADD3 UR23, UR17, UR24, URZ ;  /* 0x0000001811177290 */ /* 0x000fe4000fffe03f */
[----:B------:R-:W-:Y:S02]  /*3940*/  UIADD3 UR27, UR17, UR28, URZ ;  /* 0x0000001c111b7290 */ /* 0x000fe4000fffe03f */
[----:B------:R-:W-:Y:S02]  /*3950*/  UIADD3 UR22, UR17, UR23, URZ ;  /* 0x0000001711167290 */ /* 0x000fe4000fffe03f */
[----:B------:R-:W-:-:S02]  /*3960*/  UIADD3 UR26, UR17, UR27, URZ ;  /* 0x0000001b111a7290 */ /* 0x000fc4000fffe03f */
[----:B------:R-:W-:Y:S01]  /*3970*/  UIADD3 UR21, UR17, UR22, URZ ;  /* 0x0000001611157290 */ /* 0x000fe2000fffe03f */
[----:B------:R-:W-:Y:S01]  /*3980*/  IMAD.SHL.U32 R222, R231, 0x2, RZ ;  /* 0x00000002e7de7824 */ /* 0x000fe200078e00ff */
[----:B------:R-:W-:Y:S02]  /*3990*/  CS2R R126, SRZ ;  /* 0x00000000007e7805 */ /* 0x000fe4000001ff00 */
[----:B------:R-:W-:Y:S01]  /*39a0*/  CS2R R124, SRZ ;  /* 0x00000000007c7805 */ /* 0x000fe2000001ff00 */
[----:B------:R-:W-:Y:S01]  /*39b0*/  UIADD3 UR20, UR17, UR21, URZ ;  /* 0x0000001511147290 */ /* 0x000fe2000fffe03f */
        /* <DEDUP_REMOVED lines=46> */
[----:B------:R-:W-:Y:S02]  /*3ca0*/  UIMAD UR36, UR32, 0x18, URZ ;  /* 0x00000018202478a4 */ /* 0x000fe4000f8e023f */
[----:B------:R-:W-:Y:S02]  /*3cb0*/  USHF.L.U32 UR35, UR32, 0x5, URZ ;  /* 0x0000000520237899 */ /* 0x000fe4000800063f */
[----:B------:R-:W-:Y:S02]  /*3cc0*/  UIMAD UR34, UR32, 0x28, URZ ;  /* 0x00000028202278a4 */ /* 0x000fe4000f8e023f */
[----:B------:R-:W-:Y:S02]  /*3cd0*/  UIMAD UR33, UR32, 0x30, URZ ;  /* 0x00000030202178a4 */ /* 0x000fe4000f8e023f */
[----:B------:R-:W-:Y:S02]  /*3ce0*/  UIMAD UR32, UR32, 0x38, URZ ;  /* 0x00000038202078a4 */ /* 0x000fe4000f8e023f */
[----:B------:R-:W-:Y:S01]  /*3cf0*/  UIADD3 UR30, UR17, UR20, URZ ;  /* 0x00000014111e7290 */ /* 0x000fe2000fffe03f */
[----:B---3--:R-:W-:Y:S01]  /*3d00*/  @P1 FMUL.FTZ R0, R2, R0 ;  /* 0x0000000002001220 */ /* 0x008fe20000410000 */
[----:B------:R-:W-:-:S04]  /*3d10*/  SHF.R.S32.HI R2, RZ, 0x1f, R21 ;  /* 0x0000001fff027819 */ /* 0x000fc80000011415 */
[----:B------:R-:W-:Y:S01]  /*3d20*/  @P1 R2UR UR12, R0 ;  /* 0x00000000000c12ca */ /* 0x000fe200000e0000 */
[----:B------:R-:W-:-:S05]  /*3d30*/  VIADD R0, R231, 0x1800 ;  /* 0x00001800e7007836 */ /* 0x000fca0000000000 */
[----:B------:R-:W-:Y:S02]  /*3d40*/  SEL R0, R0, R231, !P0 ;  /* 0x000000e700007207 */ /* 0x000fe40004000000 */
[----:B-----5:R-:W-:-:S04]  /*3d50*/  IADD3 R21, P3, P2, R4, UR5, R21 ;  /* 0x0000000504157c10 */ /* 0x020fc8000fa7e015 */
[----:B------:R-:W-:Y:S01]  /*3d60*/  IADD3.X R4, R5, UR11, R2, P3, P2 ;  /* 0x0000000b05047c10 */ /* 0x000fe20009fe4402 */
[----:B------:R-:W-:-:S05]  /*3d70*/  IMAD R5, RZ, RZ, -UR25 ;  /* 0x80000019ff057e24 */ /* 0x000fca000f8e02ff */
[----:B------:R1:W-:Y:S01]  /*3d80*/  STL [R1+0x44], R5 ;  /* 0x0000440501007387 */ /* 0x0003e20000100800 */
[----:B----4-:R-:W-:Y:S02]  /*3d90*/  R2UR UR10, R8 ;  /* 0x00000000080a72ca */ /* 0x010fe400000e0000 */
[----:B------:R-:W-:Y:S02]  /*3da0*/  LEA R221, R0, UR4, 0x1 ;  /* 0x0000000400dd7c11 */ /* 0x000fe4000f8e08ff */
[----:B-1----:R-:W-:-:S09]  /*3db0*/  IADD3 R5, R17, -UR54, -R246 ;  /* 0x8000003611057c10 */ /* 0x002fd2000fffe8f6 */
[----:B------:R-:W-:Y:S01]  /*3dc0*/  LOP3.LUT R4, R4, UR10, RZ, 0x3c, !PT ;  /* 0x0000000a04047c12 */ /* 0x000fe2000f8e3cff */
[----:B------:R-:W-:-:S04]  /*3dd0*/  VIADD R0, R5, UR7 ;  /* 0x0000000705007c36 */ /* 0x000fc80008000000 */
[----:B------:R1:W-:Y:S04]  /*3de0*/  STL [R1+0x40], R4 ;  /* 0x0000400401007387 */ /* 0x0003e80000100800 */
[----:B------:R2:W-:Y:S01]  /*3df0*/  STL [R1+0x54], R0 ;  /* 0x0000540001007387 */ /* 0x0005e20000100800 */
[----:B------:R-:W-:Y:S01]  /*3e00*/  R2UR UR47, R9 ;  /* 0x00000000092f72ca */ /* 0x000fe200000e0000 */
[----:B------:R-:W-:Y:S02]  /*3e10*/  VIADD R2, R229, 0x1800 ;  /* 0x00001800e5027836 */ /* 0x000fe40000000000 */
[----:B-1----:R-:W-:-:S05]  /*3e20*/  IMAD.WIDE.U32 R4, R21, -0x2daee0ad, RZ ;  /* 0xd2511f5315047825 */ /* 0x002fca00078e00ff */
[----:B------:R2:W-:Y:S01]  /*3e30*/  STL.64 [R1+0x38], R4 ;  /* 0x0000380401007387 */ /* 0x0005e20000100a00 */
[----:B------:R-:W-:Y:S01]  /*3e40*/  UIADD3 UR11, UR31, 0x80, URZ ;  /* 0x000000801f0b7890 */ /* 0x000fe2000fffe03f */
[----:B------:R-:W-:Y:S01]  /*3e50*/  SEL R2, R2, R229, !P0 ;  /* 0x000000e502027207 */ /* 0x000fe20004000000 */
[----:B------:R-:W-:Y:S01]  /*3e60*/  UIADD3 UR25, UR17, UR26, URZ ;  /* 0x0000001a11197290 */ /* 0x000fe2000fffe03f */
[----:B------:R-:W-:Y:S02]  /*3e70*/  UMOV UR5, URZ ;  /* 0x0000003f00057c82 */ /* 0x000fe40008000000 */
[----:B------:R-:W-:Y:S01]  /*3e80*/  LEA R220, R2, UR4, 0x1 ;  /* 0x0000000402dc7c11 */ /* 0x000fe2000f8e08ff */
[----:B------:R-:W-:Y:S01]  /*3e90*/  UISETP.GE.AND UP1, UPT, UR11, UR7, UPT ;  /* 0x000000070b00728c */ /* 0x000fe2000bf26270 */
[----:B------:R-:W-:Y:S01]  /*3ea0*/  @UP0 UMOV UR5, UR12 ;  /* 0x0000000c00050c82 */ /* 0x000fe20008000000 */
[----:B------:R-:W-:Y:S02]  /*3eb0*/  UIADD3 UR46, UR47, 0x646e171e, URZ ;  /* 0x646e171e2f2e7890 */ /* 0x000fe4000fffe03f */
[----:B------:R-:W-:-:S02]  /*3ec0*/  UIADD3 UR45, UR10, -0x4ab325aa, URZ ;  /* 0xb54cda560a2d7890 */ /* 0x000fc4000fffe03f */
[----:B------:R-:W-:Y:S02]  /*3ed0*/  UIADD3 UR44, UR47, -0x56f99767, URZ ;  /* 0xa90668992f2c7890 */ /* 0x000fe4000fffe03f */
[----:B------:R-:W-:Y:S02]  /*3ee0*/  UIADD3 UR43, UR10, 0x1715609d, URZ ;  /* 0x1715609d0a2b7890 */ /* 0x000fe4000fffe03f */
[----:B------:R-:W-:Y:S02]  /*3ef0*/  UIADD3 UR42, UR47, -0x126145ec, URZ ;  /* 0xed9eba142f2a7890 */ /* 0x000fe4000fffe03f */
[----:B------:R-:W-:Y:S02]  /*3f00*/  UIADD3 UR41, UR10, 0x78dde6e4, URZ ;  /* 0x78dde6e40a297890 */ /* 0x000fe4000fffe03f */
[----:B------:R-:W-:Y:S02]  /*3f10*/  UIADD3 UR40, UR47, 0x32370b8f, URZ ;  /* 0x32370b8f2f287890 */ /* 0x000fe4000fffe03f */
[----:B------:R-:W-:-:S02]  /*3f20*/  UIADD3 UR39, UR10, -0x255992d5, URZ ;  /* 0xdaa66d2b0a277890 */ /* 0x000fc4000fffe03f */
[----:B------:R-:W-:Y:S02]  /*3f30*/  UIADD3 UR38, UR47, 0x76cf5d0a, URZ ;  /* 0x76cf5d0a2f267890 */ /* 0x000fe4000fffe03f */
[----:B------:R-:W-:Y:S02]  /*3f40*/  UIADD3 UR49, UR10, 0x3c6ef372, URZ ;  /* 0x3c6ef3720a317890 */ /* 0x000fe4000fffe03f */
[----:B------:R-:W-:Y:S02]  /*3f50*/  UIADD3 UR48, UR47, -0x4498517b, URZ ;  /* 0xbb67ae852f307890 */ /* 0x000fe4000fffe03f */
[----:B------:R-:W-:Y:S02]  /*3f60*/  UIADD3 UR37, UR10, -0x61c88647, URZ ;  /* 0x9e3779b90a257890 */ /* 0x000fe4000fffe03f */
[----:B------:R-:W-:Y:S01]  /*3f70*/  UIADD3 UR31, UR17, UR25, URZ ;  /* 0x00000019111f7290 */ /* 0x000fe2000fffe03f */
[----:B------:R-:W-:Y:S01]  /*3f80*/  ULDC.U8 UR12, c[0x0][0x388] ;  /* 0x0000e200000c7ab9 */ /* 0x000fe20000000000 */
[----:B--2---:R-:W-:-:S10]  /*3f90*/  ULDC UR11, c[0x0][0x2ec] ;  /* 0x0000bb00000b7ab9 */ /* 0x004fd40000000800 */
.L_x_530:
[----:B------:R-:W-:Y:S01]  /*3fa0*/  LEA R0, R230, UR4, 0x1 ;  /* 0x00000004e6007c11 */ /* 0x000fe2000f8e08ff */
[----:B------:R-:W0:Y:S01]  /*3fb0*/  LDGDEPBAR ;  /* 0x00000000000079af */ /* 0x000e220000000000 */
[----:B------:R-:W-:Y:S01]  /*3fc0*/  PLOP3.LUT P2, PT, PT, PT, UP1, 0x80, 0x0 ;  /* 0x000000000000781c */ /* 0x000fe20003f4f018 */
[----:B------:R-:W-:Y:S01]  /*3fd0*/  IMAD.IADD R2, R228, 0x1, R221 ;  /* 0x00000001e4027824 */ /* 0x000fe200078e02dd */
[----:B------:R-:W-:Y:S05]  /*3fe0*/  PLOP3.LUT P6, PT, PT, PT, UP1, 0x80, 0x0 ;  /* 0x000000000000781c */ /* 0x000fea0003fcf018 */
[----:B------:R-:W2:Y:S01]  /*3ff0*/  LDL R232, [R1+0x54] ;  /* 0x0000540001e87983 */ /* 0x000ea20000100800 */
[----:B------:R-:W-:Y:S01]  /*4000*/  PLOP3.LUT P4, PT, PT, PT, UP1, 0x80, 0x0 ;  /* 0x000000000000781c */ /* 0x000fe20003f8f018 */
[----:B------:R-:W-:Y:S01]  /*4010*/  UISETP.GE.AND UP2, UPT, UR6, 0x1, UPT ;  /* 0x000000010600788c */ /* 0x000fe2000bf46270 */
[----:B------:R-:W-:Y:S01]  /*4020*/  PLOP3.LUT P5, PT, PT, PT, UP1, 0x80, 0x0 ;  /* 0x000000000000781c */ /* 0x000fe20003faf018 */
[----:B------:R-:W3:Y:S01]  /*4030*/  LDL R235, [R1+0x24] ;  /* 0x0000240001eb7983 */ /* 0x000ee20000100800 */
[----:B------:R-:W-:Y:S03]  /*4040*/  PLOP3.LUT P1, PT, PT, PT, UP1, 0x80, 0x0 ;  /* 0x000000000000781c */ /* 0x000fe60003f2f018 */
[----:B------:R-:W4:Y:S01]  /*4050*/  LDL R234, [R1+0x28] ;  /* 0x0000280001ea7983 */ /* 0x000f220000100800 */
[C---:B------:R-:W-:Y:S01]  /*4060*/  @P6 ISETP.GE.AND P6, PT, R246.reuse, UR7, PT ;  /* 0x00000007f6006c0c */ /* 0x040fe2000bfc6270 */
        /* <DEDUP_REMOVED lines=50> */
[-C--:B------:R-:W-:Y:S06]  /*4390*/  HMMA.16816.F32.BF16 R12, R168, R166.reuse, R12 ;  /* 0x000000a6a80c723c */ /* 0x080fec000004180c */
[C---:B------:R-:W-:Y:S01]  /*43a0*/  HMMA.16816.F32.BF16 R16, R140.reuse, R166, R16 ;  /* 0x000000a68c10723c */ /* 0x040fe20000041810 */
[----:B------:R1:W3:Y:S01]  /*43b0*/  LDSM.16.M88.4 R164, [R2+0x2800] ;  /* 0x0028000002a4783b */ /* 0x0002e20000000200 */
[----:B------:R-:W-:Y:S04]  /*43c0*/  IMAD.U32 R0, RZ, RZ, UR6 ;  /* 0x00000006ff007e24 */ /* 0x000fe8000f8e00ff */
[-C--:B------:R-:W-:Y:S06]  /*43d0*/  HMMA.16816.F32.BF16 R20, R140, R136.reuse, R20 ;  /* 0x000000888c14723c */ /* 0x080fec0000041814 */
[C---:B------:R-:W-:Y:S06]  /*43e0*/  HMMA.16816.F32.BF16 R24, R168.reuse, R136, R24 ;  /* 0x00000088a818723c */ /* 0x040fec0000041818 */
[-C--:B------:R-:W-:Y:S05]  /*43f0*/  HMMA.16816.F32.BF16 R28, R168, R138.reuse, R28 ;  /* 0x0000008aa81c723c */ /* 0x080fea000004181c */
[C---:B------:R-:W-:Y:S01]  /*4400*/  @P1 VIADD R137, R246.reuse, 0x8 ;  /* 0x00000008f6891836 */ /* 0x040fe20000000000 */
[----:B------:R-:W-:Y:S01]  /*4410*/  PLOP3.LUT P1, PT, PT, PT, UP1, 0x80, 0x0 ;  /* 0x000000000000781c */ /* 0x000fe20003f2f018 */
[----:B------:R-:W-:Y:S01]  /*4420*/  HMMA.16816.F32.BF16 R32, R140, R138, R32 ;  /* 0x0000008a8c20723c */ /* 0x000fe20000041820 */
[----:B------:R-:W4:Y:S01]  /*4430*/  LDL R139, [R1+0x58] ;  /* 0x00005800018b7983 */ /* 0x000f220000100800 */
[----:B------:R-:W3:Y:S04]  /*4440*/  S2R R141, SR_TID.X ;  /* 0x00000000008d7919 */ /* 0x000ee80000002100 */
[-C--:B------:R-:W-:Y:S01]  /*4450*/  HMMA.16816.F32.BF16 R4, R144, R148.reuse, R4 ;  /* 0x000000949004723c */ /* 0x080fe20000041804 */
[----:B------:R-:W-:Y:S04]  /*4460*/  IMAD.U32 R140, RZ, RZ, UR6 ;  /* 0x00000006ff8c7e24 */ /* 0x000fe8000f8e00ff */
[----:B------:R-:W-:Y:S01]  /*4470*/  @P2 VIADD R138, R246, 0x1 ;  /* 0x00000001f68a2836 */ /* 0x000fe20000000000 */
[----:B------:R-:W-:Y:S01]  /*4480*/  PLOP3.LUT P2, PT, PT, PT, UP1, 0x80, 0x0 ;  /* 0x000000000000781c */ /* 0x000fe20003f4f018 */
[C---:B------:R-:W-:Y:S01]  /*4490*/  HMMA.16816.F32.BF16 R8, R156.reuse, R148, R8 ;  /* 0x000000949c08723c */ /* 0x040fe20000041808 */
[----:B------:R-:W4:Y:S03]  /*44a0*/  LDL.64 R148, [R1+0x38] ;  /* 0x0000380001947983 */ /* 0x000f260000100a00 */
[----:B--2---:R-:W-:Y:S02]  /*44b0*/  IMAD R0, R0, 0x40, R232 ;  /* 0x0000004000007824 */ /* 0x004fe400078e02e8 */
[-C--:B------:R-:W-:Y:S01]  /*44c0*/  HMMA.16816.F32.BF16 R12, R156, R150.reuse, R12 ;  /* 0x000000969c0c723c */ /* 0x080fe2000004180c */
[----:B------:R-:W2:Y:S04]  /*44d0*/  LDL R232, [R1+0x14] ;  /* 0x0000140001e87983 */ /* 0x000ea80000100800 */
[----:B-1----:R-:W-:Y:S01]  /*44e0*/  VIADD R2, R0, 0x20 ;  /* 0x0000002000027836 */ /* 0x002fe20000000000 */
[C---:B------:R-:W-:Y:S05]  /*44f0*/  HMMA.16816.F32.BF16 R16, R144.reuse, R150, R16 ;  /* 0x000000969010723c */ /* 0x040fea0000041810 */
[----:B------:R-:W-:Y:S01]  /*4500*/  @P1 VIADD R136, R246, 0x10 ;  /* 0x00000010f6881836 */ /* 0x000fe20000000000 */
[----:B------:R-:W-:Y:S01]  /*4510*/  PLOP3.LUT P1, PT, PT, PT, UP1, 0x80, 0x0 ;  /* 0x000000000000781c */ /* 0x000fe20003f2f018 */
[-C--:B------:R-:W-:Y:S04]  /*4520*/  HMMA.16816.F32.BF16 R20, R144, R132.reuse, R20 ;  /* 0x000000849014723c */ /* 0x080fe80000041814 */
[----:B---3--:R-:W-:Y:S02]  /*4530*/  SHF.R.S32.HI R141, RZ, 0x1f, R141 ;  /* 0x0000001fff8d7819 */ /* 0x008fe4000001148d */
[C---:B------:R-:W-:Y:S06]  /*4540*/  HMMA.16816.F32.BF16 R24, R156.reuse, R132, R24 ;  /* 0x000000849c18723c */ /* 0x040fec0000041818 */
[----:B------:R-:W-:Y:S01]  /*4550*/  @P1 ISETP.GE.AND P1, PT, R136, UR7, PT ;  /* 0x0000000788001c0c */ /* 0x000fe2000bf26270 */
[-C--:B------:R-:W-:Y:S01]  /*4560*/  HMMA.16816.F32.BF16 R28, R156, R134.reuse, R28 ;  /* 0x000000869c1c723c */ /* 0x080fe2000004181c */
[----:B------:R-:W3:Y:S03]  /*4570*/  LDL R157, [R1+0x40] ;  /* 0x00004000019d7983 */ /* 0x000ee60000100800 */
[C---:B------:R-:W-:Y:S02]  /*4580*/  VIADD R133, R0.reuse, 0x28 ;  /* 0x0000002800857836 */ /* 0x040fe40000000000 */
[----:B------:R-:W-:Y:S01]  /*4590*/  HMMA.16816.F32.BF16 R32, R144, R134, R32 ;  /* 0x000000869020723c */ /* 0x000fe20000041820 */
[----:B------:R-:W1:Y:S03]  /*45a0*/  S2R R144, SR_TID.X ;  /* 0x0000000000907919 */ /* 0x000e660000002100 */
[----:B------:R-:W-:Y:S01]  /*45b0*/  ISETP.GE.AND P0, PT, R133, RZ, PT ;  /* 0x000000ff8500720c */ /* 0x000fe20003f06270 */
[----:B------:R-:W-:Y:S01]  /*45c0*/  VIADD R132, R0, 0x8 ;  /* 0x0000000800847836 */ /* 0x000fe20000000000 */
[-C--:B------:R-:W-:Y:S05]  /*45d0*/  HMMA.16816.F32.BF16 R4, R152, R160.reuse, R4 ;  /* 0x000000a09804723c */ /* 0x080fea0000041804 */
[----:B------:R-:W-:Y:S01]  /*45e0*/  ISETP.GE.AND P3, PT, R132, RZ, PT ;  /* 0x000000ff8400720c */ /* 0x000fe20003f66270 */
[C---:B------:R-:W-:Y:S05]  /*45f0*/  HMMA.16816.F32.BF16 R8, R164.reuse, R160, R8 ;  /* 0x000000a0a408723c */ /* 0x040fea0000041808 */
[----:B------:R-:W-:Y:S01]  /*4600*/  @!P0 IADD3 R133, -R0, -0x28, RZ ;  /* 0xffffffd800858810 */ /* 0x000fe20007ffe1ff */
[-C--:B------:R-:W-:Y:S03]  /*4610*/  HMMA.16816.F32.BF16 R12, R164, R162.reuse, R12 ;  /* 0x000000a2a40c723c */ /* 0x080fe6000004180c */
[----:B------:R-:W-:Y:S02]  /*4620*/  ISETP.GE.AND P0, PT, R2, RZ, PT ;  /* 0x000000ff0200720c */ /* 0x000fe40003f06270 */
[----:B------:R-:W-:Y:S01]  /*4630*/  I2FP.F32.S32 R133, R133 ;  /* 0x0000008500857245 */ /* 0x000fe20000201400 */
[C---:B------:R-:W-:Y:S05]  /*4640*/  HMMA.16816.F32.BF16 R16, R152.reuse, R162, R16 ;  /* 0x000000a29810723c */ /* 0x040fea0000041810 */
[C---:B------:R-:W-:Y:S01]  /*4650*/  @!P3 IADD3 R132, -R0.reuse, -0x8, RZ ;  /* 0xfffffff80084b810 */ /* 0x040fe20007ffe1ff */
[C---:B------:R-:W-:Y:S01]  /*4660*/  VIADD R145, R0.reuse, 0xfffffff7 ;  /* 0xfffffff700917836 */ /* 0x040fe20000000000 */
[----:B------:R-:W-:Y:S01]  /*4670*/  PLOP3.LUT P3, PT, PT, PT, UP1, 0x80, 0x0 ;  /* 0x000000000000781c */ /* 0x000fe20003f6f018 */
[C---:B------:R-:W-:Y:S03]  /*4680*/  VIADD R146, R0.reuse, 0xfffffff0 ;  /* 0xfffffff000927836 */ /* 0x040fe60000000000 */
[C---:B------:R-:W-:Y:S01]  /*4690*/  @!P0 IADD3 R2, -R0.reuse, -0x20, RZ ;  /* 0xffffffe000028810 */ /* 0x040fe20007ffe1ff */
[----:B------:R-:W-:Y:S01]  /*46a0*/  FFMA.FTZ R10, R133, -UR5, R10 ;  /* 0x80000005850a7c23 */ /* 0x000fe2000801000a */
[----:B------:R-:W-:Y:S01]  /*46b0*/  IABS R133, R0 ;  /* 0x0000000000857213 */ /* 0x000fe20000000000 */
[C---:B------:R-:W-:Y:S01]  /*46c0*/  VIADD R147, R0.reuse, 0x10 ;  /* 0x0000001000937836 */ /* 0x040fe20000000000 */
[----:B------:R-:W-:Y:S01]  /*46d0*/  I2FP.F32.S32 R161, R2 ;  /* 0x0000000200a17245 */ /* 0x000fe20000201400 */
[C---:B------:R-:W-:Y:S01]  /*46e0*/  VIADD R134, R0.reuse, 0xffffffff ;  /* 0xffffffff00867836 */ /* 0x040fe20000000000 */
[----:B------:R-:W-:Y:S01]  /*46f0*/  I2FP.F32.S32 R170, R133 ;  /* 0x0000008500aa7245 */ /* 0x000fe20000201400 */
[----:B------:R-:W-:Y:S01]  /*4700*/  VIADD R133, R0, 0x7 ;  /* 0x0000000700857836 */ /* 0x000fe20000000000 */
[----:B------:R-:W-:Y:S01]  /*4710*/  PLOP3.LUT P0, PT, PT, PT, UP1, 0x80, 0x0 ;  /* 0x000000000000781c */ /* 0x000fe20003f0f018 */
[C---:B------:R-:W-:Y:S01]  /*4720*/  FFMA.FTZ R8, R161.reuse, -UR5, R8 ;  /* 0x80000005a1087c23 */ /* 0x040fe20008010008 */
[----:B------:R-:W-:Y:S01]  /*4730*/  I2FP.F32.S32 R237, R132 ;  /* 0x0000008400ed7245 */ /* 0x000fe20000201400 */
[----:B------:R-:W-:Y:S01]  /*4740*/  FFMA.FTZ R14, R161, -UR5, R14 ;  /* 0x80000005a10e7c23 */ /* 0x000fe2000801000e */
[----:B------:R-:W-:Y:S01]  /*4750*/  @P3 FSEL R10, R10, -INF , !P6 ;  /* 0xff8000000a0a3808 */ /* 0x000fe20007000000 */
[----:B------:R-:W2:Y:S01]  /*4760*/  LDL R161, [R1+0x20] ;  /* 0x0000200001a17983 */ /* 0x000ea20000100800 */
[----:B------:R-:W-:Y:S01]  /*4770*/  @P2 FSEL R8, R8, -INF , !P6 ;  /* 0xff80000008082808 */ /* 0x000fe20007000000 */
[C---:B------:R-:W-:Y:S01]  /*4780*/  FFMA.FTZ R4, R170.reuse, -UR5, R4 ;  /* 0x80000005aa047c23 */ /* 0x040fe20008010004 */
[----:B-1----:R-:W-:Y:S01]  /*4790*/  LEA.HI R141, R141, R144, RZ, 0x6 ;  /* 0x000000908d8d7211 */ /* 0x002fe200078f30ff */
[----:B------:R-:W-:Y:S01]  /*47a0*/  FFMA.FTZ R6, R237, -UR5, R6 ;  /* 0x80000005ed067c23 */ /* 0x000fe20008010006 */
[----:B------:R-:W-:Y:S01]  /*47b0*/  PLOP3.LUT P2, PT, PT, PT, UP1, 0x80, 0x0 ;  /* 0x000000000000781c */ /* 0x000fe20003f4f018 */
[----:B------:R-:W-:Y:S01]  /*47c0*/  FFMA.FTZ R18, R170, -UR5, R18 ;  /* 0x80000005aa127c23 */ /* 0x000fe20008010012 */
[----:B------:R-:W-:Y:S01]  /*47d0*/  @P4 FSEL R4, R4, -INF , !P6 ;  /* 0xff80000004044808 */ /* 0x000fe20007000000 */
[----:B------:R-:W-:Y:S01]  /*47e0*/  @P0 VIADD R135, R246, 0x9 ;  /* 0x00000009f6870836 */ /* 0x000fe20000000000 */
[----:B------:R-:W-:Y:S01]  /*47f0*/  PLOP3.LUT P4, PT, PT, PT, UP1, 0x80, 0x0 ;  /* 0x000000000000781c */ /* 0x000fe20003f8f018 */
[----:B------:R-:W-:Y:S01]  /*4800*/  VIADD R2, R0, 0x27 ;  /* 0x0000002700027836 */ /* 0x000fe20000000000 */
[----:B------:R-:W-:Y:S01]  /*4810*/  @P5 FSEL R6, R6, -INF , !P6 ;  /* 0xff80000006065808 */ /* 0x000fe20007000000 */
[----:B------:R-:W-:Y:S01]  /*4820*/  VIADD R132, R0, 0x1f ;  /* 0x0000001f00847836 */ /* 0x000fe20000000000 */
[----:B------:R-:W-:Y:S01]  /*4830*/  ISETP.GE.AND P6, PT, R134, RZ, PT ;  /* 0x000000ff8600720c */ /* 0x000fe20003fc6270 */
[C---:B------:R-:W-:Y:S01]  /*4840*/  VIADD R136, R0.reuse, 0xfffffff8 ;  /* 0xfffffff800887836 */ /* 0x040fe20000000000 */
[----:B------:R-:W-:Y:S01]  /*4850*/  ISETP.GE.AND P0, PT, R133, RZ, PT ;  /* 0x000000ff8500720c */ /* 0x000fe20003f06270 */
[----:B------:R-:W-:Y:S01]  /*4860*/  VIADD R160, R0, 0xffffffe8 ;  /* 0xffffffe800a07836 */ /* 0x000fe20000000000 */
[----:B------:R-:W-:Y:S02]  /*4870*/  PLOP3.LUT P5, PT, PT, PT, UP1, 0x80, 0x0 ;  /* 0x000000000000781c */ /* 0x000fe40003faf018 */
[----:B------:R-:W-:Y:S02]  /*4880*/  SHF.R.S32.HI R141, RZ, 0x6, R141 ;  /* 0x00000006ff8d7819 */ /* 0x000fe4000001148d */
[----:B------:R-:W-:Y:S01]  /*4890*/  @P2 ISETP.GE.AND P2, PT, R137, UR7, PT ;  /* 0x0000000789002c0c */ /* 0x000fe2000bf46270 */
[----:B------:R-:W-:Y:S01]  /*48a0*/  @P4 VIADD R143, R246, 0x11 ;  /* 0x00000011f68f4836 */ /* 0x000fe20000000000 */
[----:B------:R-:W-:Y:S01]  /*48b0*/  ISETP.GE.AND P4, PT, R2, RZ, PT ;  /* 0x000000ff0200720c */ /* 0x000fe20003f86270 */
[C---:B------:R-:W-:Y:S01]  /*48c0*/  VIADD R137, R0.reuse, 0x17 ;  /* 0x0000001700897836 */ /* 0x040fe20000000000 */
[----:B------:R-:W-:Y:S02]  /*48d0*/  PLOP3.LUT P3, PT, PT, PT, UP1, 0x80, 0x0 ;  /* 0x000000000000781c */ /* 0x000fe40003f6f018 */
[C---:B------:R-:W-:Y:S02]  /*48e0*/  @!P6 IADD3 R134, -R0.reuse, 0x1, RZ ;  /* 0x000000010086e810 */ /* 0x040fe40007ffe1ff */
[----:B------:R-:W-:Y:S02]  /*48f0*/  @!P0 IADD3 R133, -R0, -0x7, RZ ;  /* 0xfffffff900858810 */ /* 0x000fe40007ffe1ff */
[----:B------:R-:W-:Y:S02]  /*4900*/  ISETP.GE.AND P6, PT, R132, RZ, PT ;  /* 0x000000ff8400720c */ /* 0x000fe40003fc6270 */
[----:B------:R-:W-:Y:S02]  /*4910*/  PLOP3.LUT P0, PT, PT, PT, UP1, 0x80, 0x0 ;  /* 0x000000000000781c */ /* 0x000fe40003f0f018 */
[----:B------:R-:W-:Y:S02]  /*4920*/  I2FP.F32.S32 R238, R133 ;  /* 0x0000008500ee7245 */ /* 0x000fe40000201400 */
[----:B------:R-:W-:Y:S02]  /*4930*/  @!P4 IADD3 R2, -R0, -0x27, RZ ;  /* 0xffffffd90002c810 */ /* 0x000fe40007ffe1ff */
[----:B------:R-:W-:Y:S01]  /*4940*/  PLOP3.LUT P4, PT, PT, PT, UP1, 0x80, 0x0 ;  /* 0x000000000000781c */ /* 0x000fe20003f8f018 */
[----:B------:R-:W-:Y:S01]  /*4950*/  FFMA.FTZ R7, R238, -UR5, R7 ;  /* 0x80000005ee077c23 */ /* 0x000fe20008010007 */
[----:B------:R-:W-:Y:S02]  /*4960*/  I2FP.F32.S32 R2, R2 ;  /* 0x0000000200027245 */ /* 0x000fe40000201400 */
[----:B------:R-:W-:Y:S02]  /*4970*/  I2FP.F32.S32 R233, R134 ;  /* 0x0000008600e97245 */ /* 0x000fe40000201400 */
[----:B------:R-:W-:Y:S01]  /*4980*/  @!P6 IADD3 R132, -R0, -0x1f, RZ ;  /* 0xffffffe10084e810 */ /* 0x000fe20007ffe1ff */
[----:B------:R-:W-:Y:S01]  /*4990*/  @P0 VIADD R142, R246, 0x18 ;  /* 0x00000018f68e0836 */ /* 0x000fe20000000000 */
[----:B------:R-:W-:Y:S01]  /*49a0*/  PLOP3.LUT P6, PT, PT, PT, UP1, 0x80, 0x0 ;  /* 0x000000000000781c */ /* 0x000fe20003fcf018 */
[----:B------:R-:W-:Y:S01]  /*49b0*/  FFMA.FTZ R11, R2, -UR5, R11 ;  /* 0x80000005020b7c23 */ /* 0x000fe2000801000b */
[----:B------:R-:W-:Y:S01]  /*49c0*/  I2FP.F32.S32 R171, R132 ;  /* 0x0000008400ab7245 */ /* 0x000fe20000201400 */
[----:B------:R-:W-:Y:S01]  /*49d0*/  FFMA.FTZ R5, R233, -UR5, R5 ;  /* 0x80000005e9057c23 */ /* 0x000fe20008010005 */
[----:B------:R-:W-:Y:S01]  /*49e0*/  PLOP3.LUT P0, PT, PT, PT, UP1, 0x80, 0x0 ;  /* 0x000000000000781c */ /* 0x000fe20003f0f018 */
[----:B------:R-:W-:Y:S01]  /*49f0*/  IMAD.U32 R2, RZ, RZ, UR52 ;  /* 0x00000034ff027e24 */ /* 0x000fe2000f8e00ff */
[----:B------:R-:W-:Y:S01]  /*4a00*/  @P5 ISETP.GE.AND P5, PT, R138, UR7, PT ;  /* 0x000000078a005c0c */ /* 0x000fe2000bfa6270 */
[----:B------:R-:W-:Y:S01]  /*4a10*/  FFMA.FTZ R9, R171, -UR5, R9 ;  /* 0x80000005ab097c23 */ /* 0x000fe20008010009 */
[----:B------:R-:W-:Y:S01]  /*4a20*/  @P3 ISETP.GE.AND P3, PT, R135, UR7, PT ;  /* 0x0000000787003c0c */ /* 0x000fe2000bf66270 */
[----:B------:R-:W-:Y:S01]  /*4a30*/  IMAD R132, R2, 0x4, R141 ;  /* 0x0000000402847824 */ /* 0x000fe200078e028d */
[----:B------:R-:W-:Y:S01]  /*4a40*/  @P4 FSEL R5, R5, -INF , !P5 ;  /* 0xff80000005054808 */ /* 0x000fe20006800000 */
[----:B------:R-:W-:Y:S01]  /*4a50*/  VIADD R2, R0, 0x18 ;  /* 0x0000001800027836 */ /* 0x000fe20000000000 */
[----:B------:R-:W-:Y:S01]  /*4a60*/  PLOP3.LUT P4, PT, PT, PT, UP1, 0x80, 0x0 ;  /* 0x000000000000781c */ /* 0x000fe20003f8f018 */
[----:B------:R-:W-:Y:S01]  /*4a70*/  FFMA.FTZ R15, R171, -UR5, R15 ;  /* 0x80000005ab0f7c23 */ /* 0x000fe2000801000f */
[----:B------:R-:W-:Y:S01]  /*4a80*/  @P6 FSEL R7, R7, -INF , !P5 ;  /* 0xff80000007076808 */ /* 0x000fe20006800000 */
[----:B------:R-:W-:Y:S01]  /*4a90*/  FFMA.FTZ R19, R233, -UR5, R19 ;  /* 0x80000005e9137c23 */ /* 0x000fe20008010013 */
[----:B------:R-:W-:Y:S02]  /*4aa0*/  PLOP3.LUT P6, PT, PT, PT, UP1, 0x80, 0x0 ;  /* 0x000000000000781c */ /* 0x000fe40003fcf018 */
[----:B------:R-:W-:Y:S02]  /*4ab0*/  @P0 FSEL R9, R9, -INF , !P5 ;  /* 0xff80000009090808 */ /* 0x000fe40006800000 */
[----:B------:R-:W-:Y:S02]  /*4ac0*/  LOP3.LUT R132, R132, UR47, RZ, 0x3c, !PT ;  /* 0x0000002f84847c12 */ /* 0x000fe4000f8e3cff */
[----:B------:R-:W-:Y:S03]  /*4ad0*/  ISETP.GE.AND P0, PT, R2, RZ, PT ;  /* 0x000000ff0200720c */ /* 0x000fe60003f06270 */
[----:B------:R-:W-:Y:S02]  /*4ae0*/  @P4 FSEL R11, R11, -INF , !P5 ;  /* 0xff8000000b0b4808 */ /* 0x000fe40006800000 */
[----:B------:R-:W-:Y:S02]  /*4af0*/  ISETP.GE.AND P5, PT, R137, RZ, PT ;  /* 0x000000ff8900720c */ /* 0x000fe40003fa6270 */
[----:B------:R-:W-:Y:S01]  /*4b00*/  ISETP.GE.AND P4, PT, R136, RZ, PT ;  /* 0x000000ff8800720c */ /* 0x000fe20003f86270 */
[----:B------:R-:W-:Y:S01]  /*4b10*/  @P6 VIADD R144, R246, 0x19 ;  /* 0x00000019f6906836 */ /* 0x000fe20000000000 */
[----:B------:R-:W-:Y:S04]  /*4b20*/  ISETP.GE.AND P6, PT, R145, RZ, PT ;  /* 0x000000ff9100720c */ /* 0x000fe80003fc6270 */
[----:B------:R-:W-:Y:S02]  /*4b30*/  @!P0 IADD3 R2, -R0, -0x18, RZ ;  /* 0xffffffe800028810 */ /* 0x000fe40007ffe1ff */
[----:B------:R-:W-:Y:S03]  /*4b40*/  ISETP.GE.AND P0, PT, R146, RZ, PT ;  /* 0x000000ff9200720c */ /* 0x000fe60003f06270 */
[C---:B------:R-:W-:Y:S02]  /*4b50*/  @!P5 IADD3 R137, -R0.reuse, -0x17, RZ ;  /* 0xffffffe90089d810 */ /* 0x040fe40007ffe1ff */
[----:B------:R-:W-:Y:S02]  /*4b60*/  PLOP3.LUT P5, PT, PT, PT, UP1, 0x80, 0x0 ;  /* 0x000000000000781c */ /* 0x000fe40003faf018 */
[C---:B------:R-:W-:Y:S02]  /*4b70*/  @!P6 IADD3 R145, -R0.reuse, 0x9, RZ ;  /* 0x000000090091e810 */ /* 0x040fe40007ffe1ff */
[----:B------:R-:W-:Y:S02]  /*4b80*/  ISETP.GE.AND P6, PT, R147, RZ, PT ;  /* 0x000000ff9300720c */ /* 0x000fe40003fc6270 */
[C---:B------:R-:W-:Y:S02]  /*4b90*/  @!P4 IADD3 R136, -R0.reuse, 0x8, RZ ;  /* 0x000000080088c810 */ /* 0x040fe40007ffe1ff */
[----:B------:R-:W-:Y:S02]  /*4ba0*/  @!P0 IADD3 R146, -R0, 0x10, RZ ;  /* 0x0000001000928810 */ /* 0x000fe40007ffe1ff */
[----:B------:R-:W-:Y:S02]  /*4bb0*/  PLOP3.LUT P4, PT, PT, PT, UP1, 0x80, 0x0 ;  /* 0x000000000000781c */ /* 0x000fe40003f8f018 */
[----:B------:R-:W-:Y:S02]  /*4bc0*/  I2FP.F32.S32 R145, R145 ;  /* 0x0000009100917245 */ /* 0x000fe40000201400 */
[----:B------:R-:W-:Y:S02]  /*4bd0*/  @P5 ISETP.GE.AND P5, PT, R142, UR7, PT ;  /* 0x000000078e005c0c */ /* 0x000fe4000bfa6270 */
[----:B------:R-:W-:Y:S01]  /*4be0*/  I2FP.F32.S32 R146, R146 ;  /* 0x0000009200927245 */ /* 0x000fe20000201400 */
[----:B------:R-:W-:Y:S01]  /*4bf0*/  FFMA.FTZ R17, R145, -UR5, R17 ;  /* 0x8000000591117c23 */ /* 0x000fe20008010011 */
[----:B------:R-:W-:Y:S04]  /*4c00*/  @!P6 IADD3 R147, -R0, -0x10, RZ ;  /* 0xfffffff00093e810 */ /* 0x000fe80007ffe1ff */
[----:B------:R-:W-:Y:S02]  /*4c10*/  I2FP.F32.S32 R147, R147 ;  /* 0x0000009300937245 */ /* 0x000fe40000201400 */
[----:B------:R-:W-:Y:S01]  /*4c20*/  @P4 ISETP.GE.AND P4, PT, R143, UR7, PT ;  /* 0x000000078f004c0c */ /* 0x000fe2000bf86270 */
[----:B----4-:R-:W-:Y:S01]  /*4c30*/  IMAD R140, R140, 0x4, R139 ;  /* 0x000000048c8c7824 */ /* 0x010fe200078e028b */
[----:B------:R-:W-:Y:S03]  /*4c40*/  LOP3.LUT R134, R149, R132, RZ, 0x3c, !PT ;  /* 0x0000008495867212 */ /* 0x000fe600078e3cff */
[----:B------:R-:W-:Y:S01]  /*4c50*/  IMAD.WIDE.U32 R132, R140, -0x326172a9, RZ ;  /* 0xcd9e8d578c847825 */ /* 0x000fe200078e00ff */
[----:B------:R-:W-:Y:S03]  /*4c60*/  LOP3.LUT R141, R148, UR48, RZ, 0x3c, !PT ;  /* 0x00000030948d7c12 */ /* 0x000fe6000f8e3cff */
[----:B------:R-:W-:Y:S04]  /*4c70*/  IMAD.WIDE.U32 R168, R134, -0x326172a9, RZ ;  /* 0xcd9e8d5786a87825 */ /* 0x000fe800078e00ff */
[C---:B------:R-:W-:Y:S01]  /*4c80*/  VIADD R149, R0.reuse, 0xf ;  /* 0x0000000f00957836 */ /* 0x040fe20000000000 */
[----:B------:R-:W-:Y:S01]  /*4c90*/  LOP3.LUT R134, R169, UR37, R132, 0x96, !PT ;  /* 0x00000025a9867c12 */ /* 0x000fe2000f8e9684 */
[----:B------:R-:W-:Y:S01]  /*4ca0*/  VIADD R148, R0, 0xffffffef ;  /* 0xffffffef00947836 */ /* 0x000fe20000000000 */
[----:B------:R-:W-:Y:S02]  /*4cb0*/  LOP3.LUT R159, R168, UR49, RZ, 0x3c, !PT ;  /* 0x00000031a89f7c12 */ /* 0x000fe4000f8e3cff */
[----:B------:R-:W-:Y:S01]  /*4cc0*/  ISETP.GE.AND P6, PT, R149, RZ, PT ;  /* 0x000000ff9500720c */ /* 0x000fe20003fc6270 */
[----:B------:R-:W-:Y:S01]  /*4cd0*/  IMAD.WIDE.U32 R134, R134, -0x2daee0ad, RZ ;  /* 0xd2511f5386867825 */ /* 0x000fe200078e00ff */
[----:B------:R-:W-:Y:S11]  /*4ce0*/  ISETP.GE.AND P0, PT, R148, RZ, PT ;  /* 0x000000ff9400720c */ /* 0x000ff60003f06270 */
[C---:B------:R-:W-:Y:S02]  /*4cf0*/  @!P6 IADD3 R149, -R0.reuse, -0xf, RZ ;  /* 0xfffffff10095e810 */ /* 0x040fe40007ffe1ff */
[----:B------:R-:W-:Y:S02]  /*4d00*/  @!P0 IADD3 R148, -R0, 0x11, RZ ;  /* 0x0000001100948810 */ /* 0x000fe40007ffe1ff */
[----:B------:R-:W-:Y:S02]  /*4d10*/  ISETP.GE.AND P0, PT, R160, RZ, PT ;  /* 0x000000ffa000720c */ /* 0x000fe40003f06270 */
[----:B---3--:R-:W-:Y:S02]  /*4d20*/  LOP3.LUT R133, R133, R157, RZ, 0x3c, !PT ;  /* 0x0000009d85857212 */ /* 0x008fe400078e3cff */
[----:B------:R-:W-:Y:S02]  /*4d30*/  PLOP3.LUT P6, PT, PT, PT, UP1, 0x80, 0x0 ;  /* 0x000000000000781c */ /* 0x000fe40003fcf018 */
[----:B------:R-:W-:Y:S01]  /*4d40*/  I2FP.F32.S32 R148, R148 ;  /* 0x0000009400947245 */ /* 0x000fe20000201400 */
[----:B------:R-:W-:Y:S05]  /*4d50*/  IMAD.WIDE.U32 R132, R133, -0x2daee0ad, RZ ;  /* 0xd2511f5385847825 */ /* 0x000fea00078e00ff */
[----:B------:R-:W-:Y:S02]  /*4d60*/  LOP3.LUT R138, R141, R133, RZ, 0x3c, !PT ;  /* 0x000000858d8a7212 */ /* 0x000fe400078e3cff */
[----:B------:R-:W-:Y:S01]  /*4d70*/  LOP3.LUT R135, R135, UR38, R132, 0x96, !PT ;  /* 0x0000002687877c12 */ /* 0x000fe2000f8e9684 */
[----:B------:R-:W-:Y:S01]  /*4d80*/  VIADD R132, R140, 0x2 ;  /* 0x000000028c847836 */ /* 0x000fe20000000000 */
[----:B------:R-:W-:Y:S01]  /*4d90*/  @!P0 IADD3 R160, -R0, 0x18, RZ ;  /* 0x0000001800a08810 */ /* 0x000fe20007ffe1ff */
[----:B------:R-:W-:Y:S01]  /*4da0*/  IMAD.WIDE.U32 R138, R138, -0x326172a9, RZ ;  /* 0xcd9e8d578a8a7825 */ /* 0x000fe200078e00ff */
[----:B------:R-:W-:Y:S02]  /*4db0*/  @P6 ISETP.GE.AND P6, PT, R144, UR7, PT ;  /* 0x0000000790006c0c */ /* 0x000fe4000bfc6270 */
[----:B------:R-:W-:Y:S01]  /*4dc0*/  I2FP.F32.S32 R160, R160 ;  /* 0x000000a000a07245 */ /* 0x000fe20000201400 */
[----:B------:R-:W-:Y:S01]  /*4dd0*/  IMAD.WIDE.U32 R132, R132, -0x326172a9, RZ ;  /* 0xcd9e8d5784847825 */ /* 0x000fe200078e00ff */
[----:B------:R-:W-:Y:S04]  /*4de0*/  LOP3.LUT R150, R159, R139, RZ, 0x3c, !PT ;  /* 0x0000008b9f967212 */ /* 0x000fe800078e3cff */
[----:B------:R-:W-:Y:S01]  /*4df0*/  LOP3.LUT R139, R133, R157, RZ, 0x3c, !PT ;  /* 0x0000009d858b7212 */ /* 0x000fe200078e3cff */
[----:B------:R-:W-:Y:S01]  /*4e00*/  IMAD.WIDE.U32 R150, R150, -0x2daee0ad, RZ ;  /* 0xd2511f5396967825 */ /* 0x000fe200078e00ff */
[----:B------:R-:W-:Y:S04]  /*4e10*/  LOP3.LUT R142, R169, UR37, R132, 0x96, !PT ;  /* 0x00000025a98e7c12 */ /* 0x000fe8000f8e9684 */
[----:B------:R-:W-:Y:S01]  /*4e20*/  LOP3.LUT R156, R151, UR40, R134, 0x96, !PT ;  /* 0x00000028979c7c12 */ /* 0x000fe2000f8e9686 */
[----:B------:R-:W-:Y:S04]  /*4e30*/  IMAD.WIDE.U32 R134, R135, -0x326172a9, RZ ;  /* 0xcd9e8d5787867825 */ /* 0x000fe800078e00ff */
[----:B------:R-:W-:Y:S01]  /*4e40*/  IMAD.WIDE.U32 R156, R156, -0x326172a9, RZ ;  /* 0xcd9e8d579c9c7825 */ /* 0x000fe200078e00ff */
[----:B------:R-:W-:Y:S03]  /*4e50*/  LOP3.LUT R132, R135, UR39, R138, 0x96, !PT ;  /* 0x0000002787847c12 */ /* 0x000fe6000f8e968a */
[----:B------:R-:W-:Y:S01]  /*4e60*/  IMAD.WIDE.U32 R138, R139, -0x2daee0ad, RZ ;  /* 0xd2511f538b8a7825 */ /* 0x000fe200078e00ff */
[----:B------:R-:W-:Y:S03]  /*4e70*/  LOP3.LUT R168, R157, UR41, R134, 0x96, !PT ;  /* 0x000000299da87c12 */ /* 0x000fe6000f8e9686 */
[----:B------:R-:W-:Y:S01]  /*4e80*/  VIADD R157, R0, 0xffffffe7 ;  /* 0xffffffe7009d7836 */ /* 0x000fe20000000000 */
[----:B------:R-:W-:Y:S01]  /*4e90*/  LOP3.LUT R141, R141, R139, RZ, 0x3c, !PT ;  /* 0x0000008b8d8d7212 */ /* 0x000fe200078e3cff */
[----:B------:R-:W-:Y:S03]  /*4ea0*/  IMAD.WIDE.U32 R142, R142, -0x2daee0ad, RZ ;  /* 0xd2511f538e8e7825 */ /* 0x000fe600078e00ff */
[----:B------:R-:W-:Y:S01]  /*4eb0*/  ISETP.GE.AND P0, PT, R157, RZ, PT ;  /* 0x000000ff9d00720c */ /* 0x000fe20003f06270 */
[----:B------:R-:W-:Y:S01]  /*4ec0*/  IMAD.WIDE.U32 R132, R132, -0x2daee0ad, RZ ;  /* 0xd2511f5384847825 */ /* 0x000fe200078e00ff */
[----:B------:R-:W-:Y:S03]  /*4ed0*/  LOP3.LUT R158, R143, UR38, R138, 0x96, !PT ;  /* 0x000000268f9e7c12 */ /* 0x000fe6000f8e968a */
[----:B------:R-:W-:Y:S01]  /*4ee0*/  IMAD.WIDE.U32 R168, R168, -0x2daee0ad, RZ ;  /* 0xd2511f53a8a87825 */ /* 0x000fe200078e00ff */
[----:B------:R-:W-:Y:S03]  /*4ef0*/  LOP3.LUT R134, R133, UR42, R150, 0x96, !PT ;  /* 0x0000002a85867c12 */ /* 0x000fe6000f8e9696 */
[----:B------:R-:W-:Y:S01]  /*4f00*/  IMAD.WIDE.U32 R140, R141, -0x326172a9, RZ ;  /* 0xcd9e8d578d8c7825 */ /* 0x000fe200078e00ff */
[----:B------:R-:W-:Y:S03]  /*4f10*/  LOP3.LUT R132, R169, UR44, R132, 0x96, !PT ;  /* 0x0000002ca9847c12 */ /* 0x000fe6000f8e9684 */
[----:B------:R-:W-:Y:S01]  /*4f20*/  @!P0 IADD3 R157, -R0, 0x19, RZ ;  /* 0x00000019009d8810 */ /* 0x000fe20007ffe1ff */
[----:B------:R-:W-:Y:S01]  /*4f30*/  IMAD.WIDE.U32 R134, R134, -0x326172a9, RZ ;  /* 0xcd9e8d5786867825 */ /* 0x000fe200078e00ff */
[----:B------:R-:W-:Y:S02]  /*4f40*/  LOP3.LUT R150, R159, R141, RZ, 0x3c, !PT ;  /* 0x0000008d9f967212 */ /* 0x000fe400078e3cff */
[----:B------:R-:W-:Y:S01]  /*4f50*/  PLOP3.LUT P0, PT, PT, PT, UP1, 0x80, 0x0 ;  /* 0x000000000000781c */ /* 0x000fe20003f0f018 */
[----:B------:R-:W-:Y:S01]  /*4f60*/  IMAD.WIDE.U32 R158, R158, -0x326172a9, RZ ;  /* 0xcd9e8d579e9e7825 */ /* 0x000fe200078e00ff */
[----:B------:R-:W-:Y:S02]  /*4f70*/  I2FP.F32.S32 R0, R136 ;  /* 0x0000008800007245 */ /* 0x000fe40000201400 */
[----:B------:R-:W-:Y:S01]  /*4f80*/  I2FP.F32.S32 R157, R157 ;  /* 0x0000009d009d7245 */ /* 0x000fe20000201400 */
[----:B------:R-:W-:Y:S01]  /*4f90*/  IMAD.WIDE.U32 R132, R132, -0x326172a9, RZ ;  /* 0xcd9e8d5784847825 */ /* 0x000fe200078e00ff */
[----:B------:R-:W-:Y:S02]  /*4fa0*/  LOP3.LUT R138, R159, UR39, R140, 0x96, !PT ;  /* 0x000000279f8a7c12 */ /* 0x000fe4000f8e968c */
[----:B------:R-:W-:Y:S01]  /*4fb0*/  LOP3.LUT R159, R135, UR43, R156, 0x96, !PT ;  /* 0x0000002b879f7c12 */ /* 0x000fe2000f8e969c */
[----:B------:R-:W-:Y:S01]  /*4fc0*/  IMAD.WIDE.U32 R150, R150, -0x2daee0ad, RZ ;  /* 0xd2511f5396967825 */ /* 0x000fe200078e00ff */
[----:B------:R-:W-:Y:S02]  /*4fd0*/  LOP3.LUT R144, R133, UR45, R134, 0x96, !PT ;  /* 0x0000002d85907c12 */ /* 0x000fe4000f8e9686 */
[----:B------:R-:W-:Y:S01]  /*4fe0*/  LOP3.LUT R239, R132, 0xff, RZ, 0xc0, !PT ;  /* 0x000000ff84ef7812 */ /* 0x000fe200078ec0ff */
[----:B------:R-:W-:Y:S01]  /*4ff0*/  IMAD.WIDE.U32 R138, R138, -0x2daee0ad, RZ ;  /* 0xd2511f538a8a7825 */ /* 0x000fe200078e00ff */
[----:B------:R-:W-:Y:S02]  /*5000*/  SHF.R.U32.HI R241, RZ, 0x18, R132 ;  /* 0x00000018fff17819 */ /* 0x000fe40000011684 */
[----:B------:R-:W-:Y:S01]  /*5010*/  LOP3.LUT R244, R132, 0xffff, RZ, 0xc0, !PT ;  /* 0x0000ffff84f47812 */ /* 0x000fe200078ec0ff */
[----:B------:R-:W-:Y:S01]  /*5020*/  FFMA.FTZ R16, R0, -UR5, R16 ;  /* 0x8000000500107c23 */ /* 0x000fe20008010010 */
[----:B------:R-:W-:Y:S02]  /*5030*/  SHF.R.U32.HI R245, RZ, 0x10, R132 ;  /* 0x00000010fff57819 */ /* 0x000fe40000011684 */
[----:B------:R-:W-:Y:S01]  /*5040*/  I2FP.F32.S32 R156, R2 ;  /* 0x00000002009c7245 */ /* 0x000fe20000201400 */
[----:B------:R-:W1:Y:S01]  /*5050*/  LDSM.16.M88.4 R132, [R223+-0x1c00] ;  /* 0xffe40000df84783b */ /* 0x000e620000000200 */
[----:B------:R-:W-:Y:S01]  /*5060*/  LOP3.LUT R140, R151, UR40, R142, 0x96, !PT ;  /* 0x00000028978c7c12 */ /* 0x000fe2000f8e968e */
[----:B--2---:R-:W-:Y:S01]  /*5070*/  FMUL.FTZ R2, R232, 1.4426950216293334961 ;  /* 0x3fb8aa3be8027820 */ /* 0x004fe20000410000 */
[----:B------:R-:W-:Y:S01]  /*5080*/  LOP3.LUT R150, R139, UR42, R150, 0x96, !PT ;  /* 0x0000002a8b967c12 */ /* 0x000fe2000f8e9696 */
[----:B------:R-:W-:Y:S02]  /*5090*/  FFMA.FTZ R12, R156, -UR5, R12 ;  /* 0x800000059c0c7c23 */ /* 0x000fe4000801000c */
[----:B------:R-:W-:Y:S03]  /*50a0*/  IMAD.WIDE.U32 R140, R140, -0x326172a9, RZ ;  /* 0xcd9e8d578c8c7825 */ /* 0x000fe600078e00ff */
[----:B------:R-:W-:Y:S01]  /*50b0*/  @P0 FSEL R12, R12, -INF , !P2 ;  /* 0xff8000000c0c0808 */ /* 0x000fe20005000000 */
[----:B------:R-:W-:Y:S01]  /*50c0*/  IMAD.WIDE.U32 R150, R150, -0x326172a9, RZ ;  /* 0xcd9e8d5796967825 */ /* 0x000fe200078e00ff */
[----:B------:R-:W-:Y:S02]  /*50d0*/  PLOP3.LUT P0, PT, PT, PT, UP1, 0x80, 0x0 ;  /* 0x000000000000781c */ /* 0x000fe40003f0f018 */
[----:B------:R-:W-:Y:S05]  /*50e0*/  LOP3.LUT R142, R141, UR41, R158, 0x96, !PT ;  /* 0x000000298d8e7c12 */ /* 0x000fea000f8e969e */
[----:B------:R-:W-:Y:S05]  /*50f0*/  IMAD.WIDE.U32 R142, R142, -0x2daee0ad, RZ ;  /* 0xd2511f538e8e7825 */ /* 0x000fea00078e00ff */
[----:B------:R-:W-:Y:S02]  /*5100*/  LOP3.LUT R136, R143, UR44, R138, 0x96, !PT ;  /* 0x0000002c8f887c12 */ /* 0x000fe4000f8e968a */
[----:B------:R-:W-:Y:S02]  /*5110*/  @P0 FSEL R14, R14, -INF , !P2 ;  /* 0xff8000000e0e0808 */ /* 0x000fe40005000000 */
[----:B------:R-:W-:Y:S02]  /*5120*/  PLOP3.LUT P0, PT, PT, PT, UP1, 0x80, 0x0 ;  /* 0x000000000000781c */ /* 0x000fe40003f0f018 */
[----:B------:R-:W-:Y:S01]  /*5130*/  LOP3.LUT R138, R151, UR43, R140, 0x96, !PT ;  /* 0x0000002b978a7c12 */ /* 0x000fe2000f8e968c */
[----:B------:R-:W-:Y:S01]  /*5140*/  IMAD.WIDE.U32 R140, R159, -0x2daee0ad, RZ ;  /* 0xd2511f539f8c7825 */ /* 0x000fe200078e00ff */
[----:B------:R-:W-:Y:S03]  /*5150*/  I2FP.F32.S32 R151, R137 ;  /* 0x0000008900977245 */ /* 0x000fe60000201400 */
[----:B------:R-:W-:Y:S01]  /*5160*/  IMAD.WIDE.U32 R138, R138, -0x2daee0ad, RZ ;  /* 0xd2511f538a8a7825 */ /* 0x000fe200078e00ff */
[----:B------:R-:W-:Y:S02]  /*5170*/  LOP3.LUT R143, R141, UR46, R168, 0x96, !PT ;  /* 0x0000002e8d8f7c12 */ /* 0x000fe4000f8e96a8 */
[----:B------:R-:W-:Y:S01]  /*5180*/  LOP3.LUT R242, R140, 0xffff, RZ, 0xc0, !PT ;  /* 0x0000ffff8cf27812 */ /* 0x000fe200078ec0ff */
[----:B------:R-:W-:Y:S01]  /*5190*/  IMAD.WIDE.U32 R136, R136, -0x326172a9, RZ ;  /* 0xcd9e8d5788887825 */ /* 0x000fe200078e00ff */
[----:B------:R-:W-:Y:S01]  /*51a0*/  LOP3.LUT R142, R139, UR46, R142, 0x96, !PT ;  /* 0x0000002e8b8e7c12 */ /* 0x000fe2000f8e968e */
[-C--:B-1----:R-:W-:Y:S03]  /*51b0*/  HMMA.16816.F32.BF16 R20, R152, R132.reuse, R20 ;  /* 0x000000849814723c */ /* 0x082fe60000041814 */
[----:B------:R-:W-:Y:S01]  /*51c0*/  LOP3.LUT R158, R140, 0xff, RZ, 0xc0, !PT ;  /* 0x000000ff8c9e7812 */ /* 0x000fe200078ec0ff */
[----:B------:R-:W-:Y:S01]  /*51d0*/  FFMA.FTZ R13, R151, -UR5, R13 ;  /* 0x80000005970d7c23 */ /* 0x000fe2000801000d */
[----:B------:R-:W-:Y:S01]  /*51e0*/  @P0 FSEL R16, R16, -INF , !P2 ;  /* 0xff80000010100808 */ /* 0x000fe20005000000 */
[C---:B------:R-:W-:Y:S01]  /*51f0*/  HMMA.16816.F32.BF16 R24, R164.reuse, R132, R24 ;  /* 0x00000084a418723c */ /* 0x040fe20000041818 */
[----:B------:R-:W-:Y:S04]  /*5200*/  PLOP3.LUT P0, PT, PT, PT, UP1, 0x80, 0x0 ;  /* 0x000000000000781c */ /* 0x000fe80003f0f018 */
[----:B------:R-:W-:Y:S01]  /*5210*/  SHF.R.U32.HI R159, RZ, 0x18, R140 ;  /* 0x00000018ff9f7819 */ /* 0x000fe2000001168c */
[-C--:B------:R-:W-:Y:S05]  /*5220*/  HMMA.16816.F32.BF16 R28, R164, R134.reuse, R28 ;  /* 0x00000086a41c723c */ /* 0x080fea000004181c */
[----:B------:R-:W-:Y:S01]  /*5230*/  SHF.R.U32.HI R141, RZ, 0x18, R136 ;  /* 0x00000018ff8d7819 */ /* 0x000fe20000011688 */
[----:B------:R-:W-:Y:S05]  /*5240*/  HMMA.16816.F32.BF16 R32, R152, R134, R32 ;  /* 0x000000869820723c */ /* 0x000fea0000041820 */
[----:B------:R-:W-:Y:S01]  /*5250*/  SHF.R.U32.HI R243, RZ, 0x10, R140 ;  /* 0x00000010fff37819 */ /* 0x000fe2000001168c */
[----:B------:R-:W-:Y:S01]  /*5260*/  FFMA.FTZ R20, R146, -UR5, R20 ;  /* 0x8000000592147c23 */ /* 0x000fe20008010014 */
[----:B------:R-:W-:Y:S01]  /*5270*/  @P0 FSEL R18, R18, -INF , !P2 ;  /* 0xff80000012120808 */ /* 0x000fe20005000000 */
[C---:B------:R-:W-:Y:S01]  /*5280*/  FMUL.FTZ R133, R235.reuse, 1.4426950216293334961 ;  /* 0x3fb8aa3beb857820 */ /* 0x040fe20000410000 */
[----:B------:R-:W-:Y:S02]  /*5290*/  FSETP.NEU.FTZ.AND P0, PT, R235, -INF , PT ;  /* 0xff800000eb00780b */ /* 0x000fe40003f1d000 */
[----:B------:R-:W-:Y:S01]  /*52a0*/  LOP3.LUT R140, R136, 0xff, RZ, 0xc0, !PT ;  /* 0x000000ff888c7812 */ /* 0x000fe200078ec0ff */
[----:B------:R-:W-:Y:S01]  /*52b0*/  FFMA.FTZ R24, R147, -UR5, R24 ;  /* 0x8000000593187c23 */ /* 0x000fe20008010018 */
[----:B------:R-:W-:Y:S01]  /*52c0*/  FSEL R133, R133, RZ, P0 ;  /* 0x000000ff85857208 */ /* 0x000fe20000000000 */
[----:B------:R-:W-:Y:S01]  /*52d0*/  FFMA.FTZ R23, R145, -UR5, R23 ;  /* 0x8000000591177c23 */ /* 0x000fe20008010017 */
[----:B------:R-:W-:Y:S01]  /*52e0*/  FSETP.NEU.FTZ.AND P0, PT, R232, -INF , PT ;  /* 0xff800000e800780b */ /* 0x000fe20003f1d000 */
[----:B------:R-:W-:Y:S01]  /*52f0*/  FFMA.FTZ R21, R148, -UR5, R21 ;  /* 0x8000000594157c23 */ /* 0x000fe20008010015 */
[----:B------:R-:W-:Y:S01]  /*5300*/  FSETP.NEU.FTZ.AND P2, PT, R234, -INF , PT ;  /* 0xff800000ea00780b */ /* 0x000fe20003f5d000 */
[----:B------:R-:W-:Y:S01]  /*5310*/  FFMA.FTZ R28, R237, -UR5, R28 ;  /* 0x80000005ed1c7c23 */ /* 0x000fe2000801001c */
[----:B------:R-:W-:Y:S01]  /*5320*/  FSEL R2, R2, RZ, P0 ;  /* 0x000000ff02027208 */ /* 0x000fe20000000000 */
[----:B------:R1:W5:Y:S01]  /*5330*/  LDL R237, [R1+0x30] ;  /* 0x0000300001ed7983 */ /* 0x0003620000100800 */
[----:B------:R-:W-:Y:S01]  /*5340*/  PLOP3.LUT P0, PT, PT, PT, UP1, 0x80, 0x0 ;  /* 0x000000000000781c */ /* 0x000fe20003f0f018 */
[----:B------:R-:W-:Y:S01]  /*5350*/  FMUL.FTZ R132, R234, 1.4426950216293334961 ;  /* 0x3fb8aa3bea847820 */ /* 0x000fe20000410000 */
[----:B------:R-:W-:Y:S01]  /*5360*/  SHF.R.U32.HI R240, RZ, 0x10, R138 ;  /* 0x00000010fff07819 */ /* 0x000fe2000001168a */
[--C-:B------:R-:W-:Y:S01]  /*5370*/  FFMA.FTZ R5, R5, UR11, -R133.reuse ;  /* 0x0000000b05057c23 */ /* 0x100fe20008010885 */
[----:B------:R-:W-:Y:S01]  /*5380*/  FFMA.FTZ R30, R147, -UR5, R30 ;  /* 0x80000005931e7c23 */ /* 0x000fe2000801001e */
[----:B------:R-:W-:Y:S01]  /*5390*/  FFMA.FTZ R4, R4, UR11, -R133 ;  /* 0x0000000b04047c23 */ /* 0x000fe20008010885 */
[----:B------:R-:W-:Y:S01]  /*53a0*/  FSEL R132, R132, RZ, P2 ;  /* 0x000000ff84847208 */ /* 0x000fe20001000000 */
[----:B------:R-:W-:Y:S01]  /*53b0*/  FFMA.FTZ R29, R238, -UR5, R29 ;  /* 0x80000005ee1d7c23 */ /* 0x000fe2000801001d */
[----:B------:R-:W-:Y:S01]  /*53c0*/  PLOP3.LUT P2, PT, PT, PT, UP1, 0x80, 0x0 ;  /* 0x000000000000781c */ /* 0x000fe20003f4f018 */
[----:B------:R-:W-:Y:S01]  /*53d0*/  FFMA.FTZ R34, R146, -UR5, R34 ;  /* 0x8000000592227c23 */ /* 0x000fe20008010022 */
[----:B------:R-:W-:Y:S01]  /*53e0*/  FFMA.FTZ R33, R157, -UR5, R33 ;  /* 0x800000059d217c23 */ /* 0x000fe20008010021 */
[--C-:B------:R-:W-:Y:S01]  /*53f0*/  FFMA.FTZ R6, R6, UR11, -R132.reuse ;  /* 0x0000000b06067c23 */ /* 0x100fe20008010884 */
[----:B------:R-:W-:Y:S01]  /*5400*/  FFMA.FTZ R7, R7, UR11, -R132 ;  /* 0x0000000b07077c23 */ /* 0x000fe20008010884 */
[----:B------:R-:W-:Y:S01]  /*5410*/  @P0 FSEL R15, R15, -INF , !P3 ;  /* 0xff8000000f0f0808 */ /* 0x000fe20005800000 */
[----:B------:R-:W-:Y:S01]  /*5420*/  FFMA.FTZ R35, R148, -UR5, R35 ;  /* 0x8000000594237c23 */ /* 0x000fe20008010023 */
[----:B------:R-:W-:Y:S01]  /*5430*/  PLOP3.LUT P0, PT, PT, PT, UP1, 0x80, 0x0 ;  /* 0x000000000000781c */ /* 0x000fe20003f0f018 */
[--C-:B------:R-:W-:Y:S01]  /*5440*/  FFMA.FTZ R9, R9, UR11, -R2.reuse ;  /* 0x0000000b09097c23 */ /* 0x100fe20008010802 */
[----:B------:R-:W-:Y:S01]  /*5450*/  FFMA.FTZ R8, R8, UR11, -R2 ;  /* 0x0000000b08087c23 */ /* 0x000fe20008010802 */
[----:B------:R-:W-:Y:S01]  /*5460*/  FFMA.FTZ R16, R16, UR11, -R133 ;  /* 0x0000000b10107c23 */ /* 0x000fe20008010885 */
[----:B------:R-:W-:Y:S01]  /*5470*/  FFMA.FTZ R18, R18, UR11, -R132 ;  /* 0x0000000b12127c23 */ /* 0x000fe20008010884 */
[----:B------:R-:W-:Y:S01]  /*5480*/  FFMA.FTZ R12, R12, UR11, -R2 ;  /* 0x0000000b0c0c7c23 */ /* 0x000fe20008010802 */
[----:B------:R-:W-:Y:S01]  /*5490*/  @P2 FSEL R13, R13, -INF , !P3 ;  /* 0xff8000000d0d2808 */ /* 0x000fe20005800000 */
[----:B------:R-:W-:Y:S01]  /*54a0*/  MUFU.EX2 R167, R5 ;  /* 0x0000000500a77308 */ /* 0x000fe20000000800 */
[----:B------:R-:W-:Y:S01]  /*54b0*/  PLOP3.LUT P2, PT, PT, PT, UP1, 0x80, 0x0 ;  /* 0x000000000000781c */ /* 0x000fe20003f4f018 */
[----:B------:R-:W-:Y:S01]  /*54c0*/  FFMA.FTZ R32, R160, -UR5, R32 ;  /* 0x80000005a0207c23 */ /* 0x000fe20008010020 */
[----:B------:R-:W-:Y:S01]  /*54d0*/  FFMA.FTZ R22, R0, -UR5, R22 ;  /* 0x8000000500167c23 */ /* 0x000fe20008010016 */
[----:B------:R-:W-:Y:S01]  /*54e0*/  FFMA.FTZ R13, R13, UR11, -R2 ;  /* 0x0000000b0d0d7c23 */ /* 0x000fe20008010802 */
[----:B------:R-:W-:Y:S01]  /*54f0*/  FMUL.FTZ R0, R161, 1.4426950216293334961 ;  /* 0x3fb8aa3ba1007820 */ /* 0x000fe20000410000 */
[----:B------:R-:W-:Y:S01]  /*5500*/  @P0 FSEL R19, R19, -INF , !P3 ;  /* 0xff80000013130808 */ /* 0x000fe20005800000 */
[----:B------:R-:W-:Y:S01]  /*5510*/  FFMA.FTZ R26, R156, -UR5, R26 ;  /* 0x800000059c1a7c23 */ /* 0x000fe2000801001a */
[----:B------:R-:W-:Y:S02]  /*5520*/  PLOP3.LUT P0, PT, PT, PT, UP1, 0x80, 0x0 ;  /* 0x000000000000781c */ /* 0x000fe40003f0f018 */
[----:B------:R2:W-:Y:S01]  /*5530*/  MUFU.EX2 R232, R6 ;  /* 0x0000000600e87308 */ /* 0x0005e20000000800 */
[----:B------:R-:W-:Y:S01]  /*5540*/  FFMA.FTZ R27, R151, -UR5, R27 ;  /* 0x80000005971b7c23 */ /* 0x000fe2000801001b */
[----:B------:R-:W-:Y:S02]  /*5550*/  FFMA.FTZ R19, R19, UR11, -R132 ;  /* 0x0000000b13137c23 */ /* 0x000fe40008010884 */
[----:B------:R-:W-:Y:S02]  /*5560*/  @P2 FSEL R17, R17, -INF , !P3 ;  /* 0xff80000011112808 */ /* 0x000fe40005800000 */
[----:B------:R-:W-:Y:S04]  /*5570*/  FSETP.NEU.FTZ.AND P2, PT, R161, -INF , PT ;  /* 0xff800000a100780b */ /* 0x000fe80003f5d000 */
[----:B------:R3:W4:Y:S01]  /*5580*/  MUFU.EX2 R168, R4 ;  /* 0x0000000400a87308 */ /* 0x0007220000000800 */
[----:B------:R-:W-:Y:S01]  /*5590*/  PLOP3.LUT P3, PT, PT, PT, UP1, 0x80, 0x0 ;  /* 0x000000000000781c */ /* 0x000fe20003f6f018 */
[--C-:B------:R-:W-:Y:S01]  /*55a0*/  FFMA.FTZ R17, R17, UR11, -R133.reuse ;  /* 0x0000000b11117c23 */ /* 0x100fe20008010885 */
[----:B------:R-:W-:Y:S02]  /*55b0*/  FSEL R0, R0, RZ, P2 ;  /* 0x000000ff00007208 */ /* 0x000fe40001000000 */
[----:B------:R-:W-:Y:S02]  /*55c0*/  @P0 FSEL R20, R20, -INF , !P1 ;  /* 0xff80000014140808 */ /* 0x000fe40004800000 */
[----:B------:R-:W-:Y:S01]  /*55d0*/  PLOP3.LUT P0, PT, PT, PT, UP1, 0x80, 0x0 ;  /* 0x000000000000781c */ /* 0x000fe20003f0f018 */
[--C-:B------:R-:W-:Y:S01]  /*55e0*/  FFMA.FTZ R11, R11, UR11, -R0.reuse ;  /* 0x0000000b0b0b7c23 */ /* 0x100fe20008010800 */
[----:B--2---:R-:W-:Y:S01]  /*55f0*/  LOP3.LUT R6, R144, 0xff, RZ, 0xc0, !PT ;  /* 0x000000ff90067812 */ /* 0x004fe200078ec0ff */
[--C-:B------:R-:W-:Y:S01]  /*5600*/  FFMA.FTZ R14, R14, UR11, -R0.reuse ;  /* 0x0000000b0e0e7c23 */ /* 0x100fe20008010800 */
[----:B------:R-:W-:Y:S01]  /*5610*/  PLOP3.LUT P2, PT, PT, PT, UP1, 0x80, 0x0 ;  /* 0x000000000000781c */ /* 0x000fe20003f4f018 */
[--C-:B------:R-:W-:Y:S01]  /*5620*/  FFMA.FTZ R15, R15, UR11, -R0.reuse ;  /* 0x0000000b0f0f7c23 */ /* 0x100fe20008010800 */
[----:B------:R-:W-:Y:S01]  /*5630*/  I2FP.F32.S32 R5, R149 ;  /* 0x0000009500057245 */ /* 0x000fe20000201400 */
[----:B------:R-:W-:Y:S01]  /*5640*/  FFMA.FTZ R10, R10, UR11, -R0 ;  /* 0x0000000b0a0a7c23 */ /* 0x000fe20008010800 */
[----:B------:R-:W-:Y:S01]  /*5650*/  @P3 FSEL R22, R22, -INF , !P1 ;  /* 0xff80000016163808 */ /* 0x000fe20004800000 */
[----:B------:R-:W-:Y:S01]  /*5660*/  FFMA.FTZ R20, R20, UR11, -R133 ;  /* 0x0000000b14147c23 */ /* 0x000fe20008010885 */
[----:B------:R-:W-:Y:S01]  /*5670*/  PLOP3.LUT P3, PT, PT, PT, UP1, 0x80, 0x0 ;  /* 0x000000000000781c */ /* 0x000fe20003f6f018 */
[C---:B------:R-:W-:Y:S01]  /*5680*/  FFMA.FTZ R25, R5.reuse, -UR5, R25 ;  /* 0x8000000505197c23 */ /* 0x040fe20008010019 */
[----:B------:R-:W-:Y:S01]  /*5690*/  FFMA.FTZ R31, R5, -UR5, R31 ;  /* 0x80000005051f7c23 */ /* 0x000fe2000801001f */
[----:B------:R-:W-:Y:S01]  /*56a0*/  @P0 FSEL R26, R26, -INF , !P1 ;  /* 0xff8000001a1a0808 */ /* 0x000fe20004800000 */
[----:B------:R2:W1:Y:S01]  /*56b0*/  MUFU.EX2 R171, R7 ;  /* 0x0000000700ab7308 */ /* 0x0004620000000800 */
[----:B------:R-:W-:Y:S01]  /*56c0*/  PLOP3.LUT P0, PT, PT, PT, UP1, 0x80, 0x0 ;  /* 0x000000000000781c */ /* 0x000fe20003f0f018 */
[----:B------:R-:W-:Y:S01]  /*56d0*/  FFMA.FTZ R22, R22, UR11, -R132 ;  /* 0x0000000b16167c23 */ /* 0x000fe20008010884 */
[----:B------:R-:W-:Y:S01]  /*56e0*/  @P2 FSEL R24, R24, -INF , !P1 ;  /* 0xff80000018182808 */ /* 0x000fe20004800000 */
[----:B------:R-:W-:Y:S01]  /*56f0*/  FFMA.FTZ R26, R26, UR11, -R0 ;  /* 0x0000000b1a1a7c23 */ /* 0x000fe20008010800 */
[----:B------:R-:W-:Y:S02]  /*5700*/  PLOP3.LUT P1, PT, PT, PT, UP1, 0x80, 0x0 ;  /* 0x000000000000781c */ /* 0x000fe40003f2f018 */
[----:B------:R-:W-:Y:S03]  /*5710*/  PLOP3.LUT P2, PT, PT, PT, UP1, 0x80, 0x0 ;  /* 0x000000000000781c */ /* 0x000fe60003f4f018 */
[----:B------:R-:W-:Y:S01]  /*5720*/  MUFU.EX2 R170, R9 ;  /* 0x0000000900aa7308 */ /* 0x000fe20000000800 */
[----:B------:R-:W-:Y:S01]  /*5730*/  @P3 FSEL R21, R21, -INF , !P4 ;  /* 0xff80000015153808 */ /* 0x000fe20006000000 */
[----:B------:R-:W-:Y:S01]  /*5740*/  FFMA.FTZ R24, R24, UR11, -R2 ;  /* 0x0000000b18187c23 */ /* 0x000fe20008010802 */
[----:B------:R-:W-:Y:S02]  /*5750*/  SHF.R.U32.HI R5, RZ, 0x10, R144 ;  /* 0x00000010ff057819 */ /* 0x000fe40000011690 */
[----:B---3--:R-:W-:Y:S01]  /*5760*/  LOP3.LUT R4, R137, UR45, R150, 0x96, !PT ;  /* 0x0000002d89047c12 */ /* 0x008fe2000f8e9696 */
[--C-:B------:R-:W-:Y:S01]  /*5770*/  FFMA.FTZ R21, R21, UR11, -R133.reuse ;  /* 0x0000000b15157c23 */ /* 0x100fe20008010885 */
[----:B------:R-:W-:Y:S03]  /*5780*/  @P0 FSEL R25, R25, -INF , !P4 ;  /* 0xff80000019190808 */ /* 0x000fe60006000000 */
[----:B------:R-:W3:Y:S01]  /*5790*/  MUFU.EX2 R233, R8 ;  /* 0x0000000800e97308 */ /* 0x000ee20000000800 */
[----:B------:R-:W-:Y:S02]  /*57a0*/  PLOP3.LUT P0, PT, PT, PT, UP1, 0x80, 0x0 ;  /* 0x000000000000781c */ /* 0x000fe40003f0f018 */
[----:B------:R-:W-:Y:S01]  /*57b0*/  @P1 FSEL R27, R27, -INF , !P4 ;  /* 0xff8000001b1b1808 */ /* 0x000fe20006000000 */
[----:B------:R-:W-:Y:S01]  /*57c0*/  FFMA.FTZ R25, R25, UR11, -R2 ;  /* 0x0000000b19197c23 */ /* 0x000fe20008010802 */
[----:B------:R-:W-:Y:S02]  /*57d0*/  PLOP3.LUT P1, PT, PT, PT, UP1, 0x80, 0x0 ;  /* 0x000000000000781c */ /* 0x000fe40003f2f018 */
[----:B------:R-:W-:Y:S03]  /*57e0*/  @P2 FSEL R23, R23, -INF , !P4 ;  /* 0xff80000017172808 */ /* 0x000fe60006000000 */
[----:B------:R-:W-:Y:S01]  /*57f0*/  MUFU.EX2 R234, R11 ;  /* 0x0000000b00ea7308 */ /* 0x000fe20000000800 */
[----:B------:R-:W-:Y:S01]  /*5800*/  PLOP3.LUT P2, PT, PT, PT, UP1, 0x80, 0x0 ;  /* 0x000000000000781c */ /* 0x000fe20003f4f018 */
[----:B------:R-:W-:Y:S01]  /*5810*/  FFMA.FTZ R27, R27, UR11, -R0 ;  /* 0x0000000b1b1b7c23 */ /* 0x000fe20008010800 */
[----:B------:R-:W-:Y:S01]  /*5820*/  PLOP3.LUT P4, PT, PT, PT, UP1, 0x80, 0x0 ;  /* 0x000000000000781c */ /* 0x000fe20003f8f018 */
[----:B------:R-:W-:Y:S01]  /*5830*/  FFMA.FTZ R23, R23, UR11, -R132 ;  /* 0x0000000b17177c23 */ /* 0x000fe20008010884 */
[----:B------:R-:W-:Y:S02]  /*5840*/  LOP3.LUT R5, R5, 0xff, RZ, 0xc0, !PT ;  /* 0x000000ff05057812 */ /* 0x000fe400078ec0ff */
[----:B------:R-:W-:Y:S03]  /*5850*/  @P0 FSEL R30, R30, -INF , !P5 ;  /* 0xff8000001e1e0808 */ /* 0x000fe60006800000 */
[----:B------:R-:W-:Y:S01]  /*5860*/  MUFU.EX2 R165, R14 ;  /* 0x0000000e00a57308 */ /* 0x000fe20000000800 */
[----:B------:R-:W-:Y:S02]  /*5870*/  PLOP3.LUT P0, PT, PT, PT, UP1, 0x80, 0x0 ;  /* 0x000000000000781c */ /* 0x000fe40003f0f018 */
[----:B------:R-:W-:Y:S01]  /*5880*/  @P1 FSEL R32, R32, -INF , !P5 ;  /* 0xff80000020201808 */ /* 0x000fe20006800000 */
[----:B------:R-:W-:Y:S01]  /*5890*/  FFMA.FTZ R30, R30, UR11, -R0 ;  /* 0x0000000b1e1e7c23 */ /* 0x000fe20008010800 */
[----:B------:R-:W-:Y:S02]  /*58a0*/  PLOP3.LUT P1, PT, PT, PT, UP1, 0x80, 0x0 ;  /* 0x000000000000781c */ /* 0x000fe40003f2f018 */
[----:B------:R-:W-:Y:S03]  /*58b0*/  @P2 FSEL R28, R28, -INF , !P5 ;  /* 0xff8000001c1c2808 */ /* 0x000fe60006800000 */
[----:B------:R-:W-:Y:S01]  /*58c0*/  MUFU.EX2 R164, R15 ;  /* 0x0000000f00a47308 */ /* 0x000fe20000000800 */
[----:B------:R-:W-:Y:S01]  /*58d0*/  @P4 FSEL R34, R34, -INF , !P5 ;  /* 0xff80000022224808 */ /* 0x000fe20006800000 */
[--C-:B------:R-:W-:Y:S01]  /*58e0*/  FFMA.FTZ R32, R32, UR11, -R133.reuse ;  /* 0x0000000b20207c23 */ /* 0x100fe20008010885 */
[----:B------:R-:W-:Y:S01]  /*58f0*/  ISETP.LE.U32.AND P5, PT, R6, UR12, PT ;  /* 0x0000000c06007c0c */ /* 0x000fe2000bfa3070 */
[----:B------:R-:W-:Y:S01]  /*5900*/  FFMA.FTZ R28, R28, UR11, -R2 ;  /* 0x0000000b1c1c7c23 */ /* 0x000fe20008010802 */
[----:B------:R-:W-:Y:S01]  /*5910*/  LOP3.LUT R6, R144, 0xffff, RZ, 0xc0, !PT ;  /* 0x0000ffff90067812 */ /* 0x000fe200078ec0ff */
[----:B------:R-:W-:Y:S01]  /*5920*/  FFMA.FTZ R34, R34, UR11, -R132 ;  /* 0x0000000b22227c23 */ /* 0x000fe20008010884 */
[----:B------:R-:W-:Y:S03]  /*5930*/  @P0 FSEL R29, R29, -INF , !P6 ;  /* 0xff8000001d1d0808 */ /* 0x000fe60007000000 */
[----:B------:R-:W-:Y:S01]  /*5940*/  MUFU.EX2 R163, R16 ;  /* 0x0000001000a37308 */ /* 0x000fe20000000800 */
[----:B------:R-:W-:Y:S02]  /*5950*/  PLOP3.LUT P0, PT, PT, PT, UP1, 0x80, 0x0 ;  /* 0x000000000000781c */ /* 0x000fe40003f0f018 */
[----:B------:R-:W-:Y:S01]  /*5960*/  @P1 FSEL R31, R31, -INF , !P6 ;  /* 0xff8000001f1f1808 */ /* 0x000fe20007000000 */
[----:B------:R-:W-:Y:S01]  /*5970*/  FFMA.FTZ R2, R29, UR11, -R2 ;  /* 0x0000000b1d027c23 */ /* 0x000fe20008010802 */
[----:B------:R-:W-:Y:S02]  /*5980*/  PLOP3.LUT P1, PT, PT, PT, UP1, 0x80, 0x0 ;  /* 0x000000000000781c */ /* 0x000fe40003f2f018 */
[----:B------:R-:W-:Y:S01]  /*5990*/  SHF.R.U32.HI R6, RZ, 0x8, R6 ;  /* 0x00000008ff067819 */ /* 0x000fe20000011606 */
[----:B----4-:R-:W-:Y:S01]  /*59a0*/  @!P5 FADD.FTZ R168, -R168, -RZ ;  /* 0x800000ffa8a8d221 */ /* 0x010fe20000010100 */
[----:B--2---:R-:W-:Y:S01]  /*59b0*/  SHF.R.U32.HI R7, RZ, 0x18, R144 ;  /* 0x00000018ff077819 */ /* 0x004fe20000011690 */
[----:B------:R-:W-:Y:S01]  /*59c0*/  MUFU.EX2 R162, R17 ;  /* 0x0000001100a27308 */ /* 0x000fe20000000800 */
[----:B------:R-:W-:Y:S01]  /*59d0*/  ISETP.LE.U32.AND P2, PT, R241, UR12, PT ;  /* 0x0000000cf1007c0c */ /* 0x000fe2000bf43070 */
[----:B------:R-:W-:Y:S01]  /*59e0*/  FFMA.FTZ R0, R31, UR11, -R0 ;  /* 0x0000000b1f007c23 */ /* 0x000fe20008010800 */
[----:B------:R-:W-:Y:S01]  /*59f0*/  ISETP.LE.U32.AND P4, PT, R7, UR12, PT ;  /* 0x0000000c07007c0c */ /* 0x000fe2000bf83070 */
[----:B------:R-:W2:Y:S01]  /*5a00*/  LDL R241, [R1+0x2c] ;  /* 0x00002c0001f17983 */ /* 0x000ea20000100800 */
[----:B------:R-:W-:Y:S02]  /*5a10*/  @P0 FSEL R33, R33, -INF , !P6 ;  /* 0xff80000021210808 */ /* 0x000fe40007000000 */
[----:B------:R-:W-:Y:S03]  /*5a20*/  ISETP.LE.U32.AND P0, PT, R5, UR12, PT ;  /* 0x0000000c05007c0c */ /* 0x000fe6000bf03070 */
[----:B------:R-:W-:Y:S01]  /*5a30*/  MUFU.EX2 R161, R18 ;  /* 0x0000001200a17308 */ /* 0x000fe20000000800 */
[----:B------:R-:W-:Y:S01]  /*5a40*/  LOP3.LUT R5, R6, 0xffff, RZ, 0xc0, !PT ;  /* 0x0000ffff06057812 */ /* 0x000fe200078ec0ff */
[----:B------:R-:W-:Y:S01]  /*5a50*/  FFMA.FTZ R133, R33, UR11, -R133 ;  /* 0x0000000b21857c23 */ /* 0x000fe20008010885 */
[----:B------:R-:W-:Y:S02]  /*5a60*/  @P1 FSEL R35, R35, -INF , !P6 ;  /* 0xff80000023231808 */ /* 0x000fe40007000000 */
[----:B------:R-:W-:Y:S02]  /*5a70*/  ISETP.LE.U32.AND P6, PT, R5, UR12, PT ;  /* 0x0000000c05007c0c */ /* 0x000fe4000bfc3070 */
[C---:B------:R-:W-:Y:S03]  /*5a80*/  LOP3.LUT R6, R4.reuse, 0xff, RZ, 0xc0, !PT ;  /* 0x000000ff04067812 */ /* 0x040fe600078ec0ff */
[----:B------:R-:W4:Y:S01]  /*5a90*/  MUFU.EX2 R160, R19 ;  /* 0x0000001300a07308 */ /* 0x000f220000000800 */
[----:B------:R-:W-:Y:S01]  /*5aa0*/  LOP3.LUT R5, R4, 0xffff, RZ, 0xc0, !PT ;  /* 0x0000ffff04057812 */ /* 0x000fe200078ec0ff */
[----:B-1----:R-:W-:Y:S01]  /*5ab0*/  @!P4 FADD.FTZ R171, -R171, -RZ ;  /* 0x800000ffababc221 */ /* 0x002fe20000010100 */
[----:B------:R-:W-:Y:S01]  /*5ac0*/  ISETP.LE.U32.AND P1, PT, R6, UR12, PT ;  /* 0x0000000c06007c0c */ /* 0x000fe2000bf23070 */
[----:B------:R-:W-:Y:S01]  /*5ad0*/  @!P0 FADD.FTZ R232, -R232, -RZ ;  /* 0x800000ffe8e88221 */ /* 0x000fe20000010100 */
[----:B------:R-:W-:Y:S01]  /*5ae0*/  SHF.R.U32.HI R6, RZ, 0x18, R4 ;  /* 0x00000018ff067819 */ /* 0x000fe20000011604 */
[----:B------:R-:W-:Y:S01]  /*5af0*/  FFMA.FTZ R132, R35, UR11, -R132 ;  /* 0x0000000b23847c23 */ /* 0x000fe20008010884 */
[----:B------:R-:W-:Y:S03]  /*5b00*/  SHF.R.U32.HI R7, RZ, 0x10, R4 ;  /* 0x00000010ff077819 */ /* 0x000fe60000011604 */
[----:B------:R-:W-:Y:S01]  /*5b10*/  MUFU.EX2 R169, R12 ;  /* 0x0000000c00a97308 */ /* 0x000fe20000000800 */
[----:B------:R-:W-:Y:S01]  /*5b20*/  SHF.R.U32.HI R4, RZ, 0x8, R5 ;  /* 0x00000008ff047819 */ /* 0x000fe20000011605 */
[----:B------:R-:W-:Y:S01]  /*5b30*/  @!P6 FADD.FTZ R167, -R167, -RZ ;  /* 0x800000ffa7a7e221 */ /* 0x000fe20000010100 */
[----:B------:R-:W-:Y:S02]  /*5b40*/  ISETP.LE.U32.AND P5, PT, R6, UR12, PT ;  /* 0x0000000c06007c0c */ /* 0x000fe4000bfa3070 */
[----:B------:R-:W-:Y:S02]  /*5b50*/  LOP3.LUT R4, R4, 0xffff, RZ, 0xc0, !PT ;  /* 0x0000ffff04047812 */ /* 0x000fe400078ec0ff */
[----:B------:R-:W-:Y:S01]  /*5b60*/  LOP3.LUT R5, R7, 0xff, RZ, 0xc0, !PT ;  /* 0x000000ff07057812 */ /* 0x000fe200078ec0ff */
[----:B---3--:R-:W-:Y:S01]  /*5b70*/  @!P1 FADD.FTZ R233, -R233, -RZ ;  /* 0x800000ffe9e99221 */ /* 0x008fe20000010100 */
[----:B------:R-:W-:Y:S01]  /*5b80*/  ISETP.LE.U32.AND P6, PT, R4, UR12, PT ;  /* 0x0000000c04007c0c */ /* 0x000fe2000bfc3070 */
[----:B------:R-:W-:Y:S01]  /*5b90*/  MUFU.EX2 R151, R21 ;  /* 0x0000001500977308 */ /* 0x000fe20000000800 */
[----:B------:R-:W-:Y:S01]  /*5ba0*/  SHF.R.U32.HI R150, RZ, 0x10, R136 ;  /* 0x00000010ff967819 */ /* 0x000fe20000011688 */
[----:B----4-:R-:W-:Y:S01]  /*5bb0*/  @!P2 FADD.FTZ R160, -R160, -RZ ;  /* 0x800000ffa0a0a221 */ /* 0x010fe20000010100 */
[----:B------:R-:W-:Y:S02]  /*5bc0*/  LOP3.LUT R137, R136, 0xffff, RZ, 0xc0, !PT ;  /* 0x0000ffff88897812 */ /* 0x000fe400078ec0ff */
[----:B------:R-:W-:Y:S01]  /*5bd0*/  ISETP.LE.U32.AND P0, PT, R5, UR12, PT ;  /* 0x0000000c05007c0c */ /* 0x000fe2000bf03070 */
[----:B------:R-:W-:Y:S01]  /*5be0*/  @!P5 FADD.FTZ R234, -R234, -RZ ;  /* 0x800000ffeaead221 */ /* 0x000fe20000010100 */
[----:B------:R-:W-:Y:S03]  /*5bf0*/  LOP3.LUT R5, R150, 0xff, RZ, 0xc0, !PT ;  /* 0x000000ff96057812 */ /* 0x000fe600078ec0ff */
[----:B------:R-:W-:Y:S01]  /*5c00*/  MUFU.EX2 R155, R22 ;  /* 0x00000016009b7308 */ /* 0x000fe20000000800 */
[----:B------:R-:W-:Y:S02]  /*5c10*/  SHF.R.U32.HI R4, RZ, 0x8, R137 ;  /* 0x00000008ff047819 */ /* 0x000fe40000011689 */
[----:B------:R-:W-:Y:S01]  /*5c20*/  ISETP.LE.U32.AND P5, PT, R141, UR12, PT ;  /* 0x0000000c8d007c0c */ /* 0x000fe2000bfa3070 */
[----:B------:R-:W-:Y:S01]  /*5c30*/  @!P6 FADD.FTZ R170, -R170, -RZ ;  /* 0x800000ffaaaae221 */ /* 0x000fe20000010100 */
[----:B------:R-:W-:Y:S01]  /*5c40*/  ISETP.LE.U32.AND P6, PT, R5, UR12, PT ;  /* 0x0000000c05007c0c */ /* 0x000fe2000bfc3070 */
[----:B------:R-:W-:Y:S01]  /*5c50*/  IMAD.U32 R141, RZ, RZ, UR13 ;  /* 0x0000000dff8d7e24 */ /* 0x000fe2000f8e00ff */
[----:B------:R-:W-:Y:S03]  /*5c60*/  LOP3.LUT R4, R4, 0xffff, RZ, 0xc0, !PT ;  /* 0x0000ffff04047812 */ /* 0x000fe600078ec0ff */
[----:B------:R-:W-:Y:S01]  /*5c70*/  MUFU.EX2 R150, R2 ;  /* 0x0000000200967308 */ /* 0x000fe20000000800 */
[----:B------:R-:W-:Y:S02]  /*5c80*/  ISETP.LE.U32.AND P3, PT, R239, UR12, PT ;  /* 0x0000000cef007c0c */ /* 0x000fe4000bf63070 */
[----:B------:R-:W-:Y:S01]  /*5c90*/  ISETP.LE.U32.AND P1, PT, R4, UR12, PT ;  /* 0x0000000c04007c0c */ /* 0x000fe2000bf23070 */
[----:B------:R1:W5:Y:S01]  /*5ca0*/  LDL R239, [R1+0x34] ;  /* 0x0000340001ef7983 */ /* 0x0003620000100800 */
[----:B------:R-:W-:Y:S02]  /*5cb0*/  SHF.R.U32.HI R4, RZ, 0x8, R244 ;  /* 0x00000008ff047819 */ /* 0x000fe400000116f4 */
[----:B------:R-:W-:Y:S01]  /*5cc0*/  LOP3.LUT R5, R245, 0xff, RZ, 0xc0, !PT ;  /* 0x000000fff5057812 */ /* 0x000fe200078ec0ff */
[----:B------:R-:W-:Y:S01]  /*5cd0*/  @!P5 FADD.FTZ R164, -R164, -RZ ;  /* 0x800000ffa4a4d221 */ /* 0x000fe20000010100 */
[----:B------:R-:W-:Y:S01]  /*5ce0*/  LOP3.LUT R4, R4, 0xffff, RZ, 0xc0, !PT ;  /* 0x0000ffff04047812 */ /* 0x000fe200078ec0ff */
[----:B------:R-:W-:Y:S01]  /*5cf0*/  @!P6 FADD.FTZ R165, -R165, -RZ ;  /* 0x800000ffa5a5e221 */ /* 0x000fe20000010100 */
[----:B------:R-:W-:Y:S01]  /*5d00*/  ISETP.LE.U32.AND P5, PT, R5, UR12, PT ;  /* 0x0000000c05007c0c */ /* 0x000fe2000bfa3070 */
[----:B------:R-:W3:Y:S01]  /*5d10*/  MUFU.EX2 R235, R10 ;  /* 0x0000000a00eb7308 */ /* 0x000ee20000000800 */
[----:B------:R-:W-:Y:S01]  /*5d20*/  ISETP.LE.U32.AND P6, PT, R4, UR12, PT ;  /* 0x0000000c04007c0c */ /* 0x000fe2000bfc3070 */
[----:B------:R-:W-:Y:S01]  /*5d30*/  @!P3 FADD.FTZ R163, -R163, -RZ ;  /* 0x800000ffa3a3b221 */ /* 0x000fe20000010100 */
[C---:B------:R-:W-:Y:S01]  /*5d40*/  LOP3.LUT R4, R143.reuse, 0xff, RZ, 0xc0, !PT ;  /* 0x000000ff8f047812 */ /* 0x040fe200078ec0ff */
[----:B------:R1:W5:Y:S01]  /*5d50*/  LDL.64 R244, [R1+0x18] ;  /* 0x0000180001f47983 */ /* 0x0003620000100a00 */
[--C-:B------:R-:W-:Y:S02]  /*5d60*/  SHF.R.U32.HI R5, RZ, 0x18, R143.reuse ;  /* 0x00000018ff057819 */ /* 0x100fe4000001168f */
[----:B------:R-:W-:Y:S03]  /*5d70*/  ISETP.LE.U32.AND P3, PT, R4, UR12, PT ;  /* 0x0000000c04007c0c */ /* 0x000fe6000bf63070 */
[----:B------:R-:W-:Y:S01]  /*5d80*/  MUFU.EX2 R157, R25 ;  /* 0x00000019009d7308 */ /* 0x000fe20000000800 */
[----:B------:R-:W-:Y:S02]  /*5d90*/  LOP3.LUT R4, R143, 0xffff, RZ, 0xc0, !PT ;  /* 0x0000ffff8f047812 */ /* 0x000fe400078ec0ff */
[----:B------:R-:W-:Y:S01]  /*5da0*/  SHF.R.U32.HI R143, RZ, 0x10, R143 ;  /* 0x00000010ff8f7819 */ /* 0x000fe2000001168f */
[----:B------:R-:W-:Y:S01]  /*5db0*/  @!P5 FADD.FTZ R161, -R161, -RZ ;  /* 0x800000ffa1a1d221 */ /* 0x000fe20000010100 */
[----:B------:R-:W-:Y:S01]  /*5dc0*/  SHF.R.U32.HI R4, RZ, 0x8, R4 ;  /* 0x00000008ff047819 */ /* 0x000fe20000011604 */
[----:B------:R-:W-:Y:S01]  /*5dd0*/  @!P6 FADD.FTZ R162, -R162, -RZ ;  /* 0x800000ffa2a2e221 */ /* 0x000fe20000010100 */
[----:B------:R-:W-:Y:S03]  /*5de0*/  ISETP.LE.U32.AND P4, PT, R140, UR12, PT ;  /* 0x0000000c8c007c0c */ /* 0x000fe6000bf83070 */
[----:B------:R-:W4:Y:S01]  /*5df0*/  MUFU.EX2 R152, R20 ;  /* 0x0000001400987308 */ /* 0x000f220000000800 */
[----:B------:R-:W-:Y:S01]  /*5e00*/  ISETP.LE.U32.AND P6, PT, R5, UR12, PT ;  /* 0x0000000c05007c0c */ /* 0x000fe2000bfc3070 */
[----:B---3--:R-:W-:Y:S01]  /*5e10*/  @!P0 FADD.FTZ R235, -R235, -RZ ;  /* 0x800000ffebeb8221 */ /* 0x008fe20000010100 */
[----:B------:R-:W-:Y:S01]  /*5e20*/  LOP3.LUT R5, R143, 0xff, RZ, 0xc0, !PT ;  /* 0x000000ff8f057812 */ /* 0x000fe200078ec0ff */
[----:B------:R-:W-:Y:S01]  /*5e30*/  IMAD.U32 R140, RZ, RZ, UR16 ;  /* 0x00000010ff8c7e24 */ /* 0x000fe2000f8e00ff */
[----:B------:R-:W-:Y:S02]  /*5e40*/  LOP3.LUT R4, R4, 0xffff, RZ, 0xc0, !PT ;  /* 0x0000ffff04047812 */ /* 0x000fe400078ec0ff */
[----:B------:R-:W-:Y:S03]  /*5e50*/  ISETP.LE.U32.AND P2, PT, R5, UR12, PT ;  /* 0x0000000c05007c0c */ /* 0x000fe6000bf43070 */
[----:B------:R-:W3:Y:S01]  /*5e60*/  MUFU.EX2 R148, R32 ;  /* 0x0000002000947308 */ /* 0x000ee20000000800 */
[----:B------:R-:W-:Y:S02]  /*5e70*/  ISETP.LE.U32.AND P5, PT, R4, UR12, PT ;  /* 0x0000000c04007c0c */ /* 0x000fe4000bfa3070 */
[----:B------:R-:W-:Y:S01]  /*5e80*/  LOP3.LUT R4, R142, 0xffff, RZ, 0xc0, !PT ;  /* 0x0000ffff8e047812 */ /* 0x000fe200078ec0ff */
[----:B------:R-:W-:Y:S01]  /*5e90*/  @!P4 FADD.FTZ R169, -R169, -RZ ;  /* 0x800000ffa9a9c221 */ /* 0x000fe20000010100 */
[----:B------:R-:W-:Y:S02]  /*5ea0*/  SHF.R.U32.HI R6, RZ, 0x10, R142 ;  /* 0x00000010ff067819 */ /* 0x000fe4000001168e */
[----:B------:R-:W-:Y:S03]  /*5eb0*/  SHF.R.U32.HI R4, RZ, 0x8, R4 ;  /* 0x00000008ff047819 */ /* 0x000fe60000011604 */
[----:B------:R-:W-:Y:S01]  /*5ec0*/  MUFU.EX2 R146, R133 ;  /* 0x0000008500927308 */ /* 0x000fe20000000800 */
[----:B------:R-:W-:Y:S01]  /*5ed0*/  ISETP.LE.U32.AND P4, PT, R159, UR12, PT ;  /* 0x0000000c9f007c0c */ /* 0x000fe2000bf83070 */
[----:B----4-:R-:W-:Y:S01]  /*5ee0*/  @!P3 FADD.FTZ R152, -R152, -RZ ;  /* 0x800000ff9898b221 */ /* 0x010fe20000010100 */
[----:B------:R-:W-:Y:S01]  /*5ef0*/  LOP3.LUT R2, R6, 0xff, RZ, 0xc0, !PT ;  /* 0x000000ff06027812 */ /* 0x000fe200078ec0ff */
[----:B------:R-:W-:Y:S01]  /*5f00*/  @!P2 FADD.FTZ R155, -R155, -RZ ;  /* 0x800000ff9b9ba221 */ /* 0x000fe20000010100 */
[----:B------:R-:W-:Y:S01]  /*5f10*/  LOP3.LUT R4, R4, 0xffff, RZ, 0xc0, !PT ;  /* 0x0000ffff04047812 */ /* 0x000fe200078ec0ff */
[----:B------:R-:W-:Y:S01]  /*5f20*/  @!P5 FADD.FTZ R151, -R151, -RZ ;  /* 0x800000ff9797d221 */ /* 0x000fe20000010100 */
[----:B------:R-:W-:Y:S03]  /*5f30*/  ISETP.LE.U32.AND P2, PT, R2, UR12, PT ;  /* 0x0000000c02007c0c */ /* 0x000fe6000bf43070 */
[----:B------:R-:W4:Y:S01]  /*5f40*/  MUFU.EX2 R159, R26 ;  /* 0x0000001a009f7308 */ /* 0x000f220000000800 */
[----:B------:R-:W-:Y:S02]  /*5f50*/  ISETP.LE.U32.AND P5, PT, R4, UR12, PT ;  /* 0x0000000c04007c0c */ /* 0x000fe4000bfa3070 */
[----:B------:R-:W-:Y:S02]  /*5f60*/  ISETP.LE.U32.AND P0, PT, R158, UR12, PT ;  /* 0x0000000c9e007c0c */ /* 0x000fe4000bf03070 */
[----:B------:R-:W-:Y:S02]  /*5f70*/  SHF.R.U32.HI R2, RZ, 0x8, R242 ;  /* 0x00000008ff027819 */ /* 0x000fe400000116f2 */
[----:B------:R-:W-:Y:S03]  /*5f80*/  LOP3.LUT R136, R138, 0xff, RZ, 0xc0, !PT ;  /* 0x000000ff8a887812 */ /* 0x000fe600078ec0ff */
[----:B------:R-:W1:Y:S01]  /*5f90*/  MUFU.EX2 R166, R13 ;  /* 0x0000000d00a67308 */ /* 0x000e620000000800 */
[----:B------:R-:W-:Y:S02]  /*5fa0*/  SHF.R.U32.HI R8, RZ, 0x18, R138 ;  /* 0x00000018ff087819 */ /* 0x000fe4000001168a */
[----:B------:R-:W-:Y:S02]  /*5fb0*/  LOP3.LUT R2, R2, 0xffff, RZ, 0xc0, !PT ;  /* 0x0000ffff02027812 */ /* 0x000fe400078ec0ff */
[----:B------:R-:W-:Y:S01]  /*5fc0*/  LOP3.LUT R4, R243, 0xff, RZ, 0xc0, !PT ;  /* 0x000000fff3047812 */ /* 0x000fe200078ec0ff */
[----:B------:R-:W-:Y:S01]  /*5fd0*/  @!P5 FADD.FTZ R157, -R157, -RZ ;  /* 0x800000ff9d9dd221 */ /* 0x000fe20000010100 */
[----:B------:R-:W-:Y:S01]  /*5fe0*/  LOP3.LUT R138, R138, 0xffff, RZ, 0xc0, !PT ;  /* 0x0000ffff8a8a7812 */ /* 0x000fe200078ec0ff */
[----:B---3--:R-:W-:Y:S01]  /*5ff0*/  @!P0 FADD.FTZ R148, -R148, -RZ ;  /* 0x800000ff94948221 */ /* 0x008fe20000010100 */
[----:B----4-:R-:W-:Y:S01]  /*6000*/  @!P2 FADD.FTZ R159, -R159, -RZ ;  /* 0x800000ff9f9fa221 */ /* 0x010fe20000010100 */
[----:B------:R-:W-:Y:S01]  /*6010*/  ISETP.LE.U32.AND P5, PT, R2, UR12, PT ;  /* 0x0000000c02007c0c */ /* 0x000fe2000bfa3070 */
[----:B------:R-:W3:Y:S01]  /*6020*/  MUFU.EX2 R154, R23 ;  /* 0x00000017009a7308 */ /* 0x000ee20000000800 */
[----:B------:R-:W-:Y:S02]  /*6030*/  LOP3.LUT R5, R142, 0xff, RZ, 0xc0, !PT ;  /* 0x000000ff8e057812 */ /* 0x000fe400078ec0ff */
[----:B------:R-:W-:Y:S02]  /*6040*/  ISETP.LE.U32.AND P2, PT, R4, UR12, PT ;  /* 0x0000000c04007c0c */ /* 0x000fe4000bf43070 */
[----:B------:R-:W-:Y:S01]  /*6050*/  SHF.R.U32.HI R2, RZ, 0x8, R138 ;  /* 0x00000008ff027819 */ /* 0x000fe2000001168a */
[----:B-1----:R-:W-:Y:S01]  /*6060*/  @!P1 FADD.FTZ R166, -R166, -RZ ;  /* 0x800000ffa6a69221 */ /* 0x002fe20000010100 */
[----:B------:R-:W-:Y:S03]  /*6070*/  LOP3.LUT R4, R240, 0xff, RZ, 0xc0, !PT ;  /* 0x000000fff0047812 */ /* 0x000fe600078ec0ff */
[----:B------:R1:W-:Y:S01]  /*6080*/  MUFU.EX2 R144, R0 ;  /* 0x0000000000907308 */ /* 0x0003e20000000800 */
[----:B------:R-:W-:Y:S02]  /*6090*/  ISETP.LE.U32.AND P3, PT, R5, UR12, PT ;  /* 0x0000000c05007c0c */ /* 0x000fe4000bf63070 */
[----:B------:R-:W-:Y:S01]  /*60a0*/  LOP3.LUT R5, R2, 0xffff, RZ, 0xc0, !PT ;  /* 0x0000ffff02057812 */ /* 0x000fe200078ec0ff */
[----:B------:R-:W-:Y:S01]  /*60b0*/  @!P5 FADD.FTZ R146, -R146, -RZ ;  /* 0x800000ff9292d221 */ /* 0x000fe20000010100 */
[----:B------:R-:W-:Y:S02]  /*60c0*/  ISETP.LE.U32.AND P0, PT, R4, UR12, PT ;  /* 0x0000000c04007c0c */ /* 0x000fe4000bf03070 */
[----:B------:R-:W-:Y:S03]  /*60d0*/  F2FP.RELU.BF16.F32.PACK_AB R2, R171, R232 ;  /* 0x000000e8ab02723e */ /* 0x000fe600000018ff */
[----:B------:R-:W4:Y:S01]  /*60e0*/  MUFU.EX2 R158, R24 ;  /* 0x00000018009e7308 */ /* 0x000f220000000800 */
[----:B------:R-:W-:Y:S01]  /*60f0*/  F2FP.RELU.BF16.F32.PACK_AB R4, R167, R168 ;  /* 0x000000a8a704723e */ /* 0x000fe200000018ff */
[----:B---3--:R-:W-:Y:S01]  /*6100*/  @!P6 FADD.FTZ R154, -R154, -RZ ;  /* 0x800000ff9a9ae221 */ /* 0x008fe20000010100 */
[----:B------:R-:W-:Y:S01]  /*6110*/  ISETP.LE.U32.AND P5, PT, R5, UR12, PT ;  /* 0x0000000c05007c0c */ /* 0x000fe2000bfa3070 */
[----:B------:R3:W-:Y:S01]  /*6120*/  STS [R248+0x13400], R2 ;  /* 0x01340002f8007388 */ /* 0x0007e20000000800 */
[----:B------:R-:W-:Y:S02]  /*6130*/  F2FP.RELU.BF16.F32.PACK_AB R6, R170, R233 ;  /* 0x000000e9aa06723e */ /* 0x000fe400000018ff */
[----:B------:R-:W-:Y:S01]  /*6140*/  F2FP.RELU.BF16.F32.PACK_AB R5, R234, R235 ;  /* 0x000000ebea05723e */ /* 0x000fe200000018ff */
[----:B------:R3:W-:Y:S02]  /*6150*/  STS [R248+0x13000], R4 ;  /* 0x01300004f8007388 */ /* 0x0007e40000000800 */
[----:B------:R-:W3:Y:S01]  /*6160*/  MUFU.EX2 R147, R34 ;  /* 0x0000002200937308 */ /* 0x000ee20000000800 */
[----:B-1----:R-:W-:Y:S02]  /*6170*/  F2FP.RELU.BF16.F32.PACK_AB R0, R146, R148 ;  /* 0x000000949200723e */ /* 0x002fe400000018ff */
[----:B------:R-:W-:Y:S02]  /*6180*/  SHF.R.U32.HI R142, RZ, 0x18, R142 ;  /* 0x00000018ff8e7819 */ /* 0x000fe4000001168e */
[----:B------:R-:W-:Y:S02]  /*6190*/  ISETP.LE.U32.AND P1, PT, R136, UR12, PT ;  /* 0x0000000c88007c0c */ /* 0x000fe4000bf23070 */
[----:B------:R-:W-:Y:S03]  /*61a0*/  ISETP.LE.U32.AND P6, PT, R8, UR12, PT ;  /* 0x0000000c08007c0c */ /* 0x000fe6000bfc3070 */
[----:B------:R-:W1:Y:S01]  /*61b0*/  MUFU.EX2 R145, R132 ;  /* 0x0000008400917308 */ /* 0x000e620000000800 */
[----:B----4-:R-:W-:Y:S01]  /*61c0*/  @!P3 FADD.FTZ R158, -R158, -RZ ;  /* 0x800000ff9e9eb221 */ /* 0x010fe20000010100 */
[----:B------:R-:W-:Y:S01]  /*61d0*/  ISETP.LE.U32.AND P3, PT, R142, UR12, PT ;  /* 0x0000000c8e007c0c */ /* 0x000fe2000bf63070 */
[----:B------:R-:W-:Y:S07]  /*61e0*/  @!P5 FADD.FTZ R150, -R150, -RZ ;  /* 0x800000ff9696d221 */ /* 0x000fee0000010100 */
[----:B------:R-:W4:Y:S01]  /*61f0*/  MUFU.EX2 R156, R27 ;  /* 0x0000001b009c7308 */ /* 0x000f220000000800 */
[----:B---3--:R-:W-:Y:S01]  /*6200*/  @!P2 FADD.FTZ R147, -R147, -RZ ;  /* 0x800000ff9393a221 */ /* 0x008fe20000010100 */
[----:B------:R-:W-:Y:S02]  /*6210*/  FSETP.GE.FTZ.AND P2, PT, R152, RZ, PT ;  /* 0x000000ff9800720b */ /* 0x000fe40003f56000 */
[----:B------:R-:W-:Y:S01]  /*6220*/  F2FP.RELU.BF16.F32.PACK_AB R2, R160, R161 ;  /* 0x000000a1a002723e */ /* 0x000fe200000018ff */
[----:B------:R-:W-:Y:S01]  /*6230*/  @!P6 FADD.FTZ R144, -R144, -RZ ;  /* 0x800000ff9090e221 */ /* 0x000fe20000010100 */
[----:B------:R-:W-:Y:S03]  /*6240*/  F2FP.RELU.BF16.F32.PACK_AB R4, R162, R163 ;  /* 0x000000a3a204723e */ /* 0x000fe600000018ff */
[----:B------:R3:W-:Y:S01]  /*6250*/  STS [R250+0x13400], R2 ;  /* 0x01340002fa007388 */ /* 0x0007e20000000800 */
[----:B------:R-:W4:Y:S01]  /*6260*/  MUFU.EX2 R153, R28 ;  /* 0x0000001c00997308 */ /* 0x000f220000000800 */
[----:B-1----:R-:W-:Y:S01]  /*6270*/  @!P4 FADD.FTZ R145, -R145, -RZ ;  /* 0x800000ff9191c221 */ /* 0x002fe20000010100 */
[----:B------:R-:W-:Y:S01]  /*6280*/  FSETP.GE.FTZ.AND P4, PT, R163, RZ, PT ;  /* 0x000000ffa300720b */ /* 0x000fe20003f96000 */
[----:B------:R1:W-:Y:S04]  /*6290*/  STS [R250+0x13000], R4 ;  /* 0x01300004fa007388 */ /* 0x0003e80000000800 */
[----:B------:R1:W-:Y:S03]  /*62a0*/  STS [R248+0x14000], R6 ;  /* 0x01400006f8007388 */ /* 0x0003e60000000800 */
[----:B------:R-:W1:Y:S01]  /*62b0*/  MUFU.EX2 R149, R30 ;  /* 0x0000001e00957308 */ /* 0x000e620000000800 */
[----:B----4-:R-:W-:Y:S01]  /*62c0*/  @!P3 FADD.FTZ R156, -R156, -RZ ;  /* 0x800000ff9c9cb221 */ /* 0x010fe20000010100 */
[----:B------:R-:W-:Y:S01]  /*62d0*/  FSETP.GE.FTZ.AND P3, PT, R162, RZ, PT ;  /* 0x000000ffa200720b */ /* 0x000fe20003f76000 */
[----:B------:R4:W-:Y:S01]  /*62e0*/  STS [R248+0x14400], R5 ;  /* 0x01440005f8007388 */ /* 0x0009e20000000800 */
[----:B------:R-:W-:Y:S01]  /*62f0*/  @!P1 FADD.FTZ R153, -R153, -RZ ;  /* 0x800000ff99999221 */ /* 0x000fe20000010100 */
[----:B------:R-:W-:Y:S02]  /*6300*/  FSETP.GE.FTZ.AND P1, PT, R151, RZ, PT ;  /* 0x000000ff9700720b */ /* 0x000fe40003f36000 */
[----:B---3--:R-:W-:Y:S01]  /*6310*/  F2FP.RELU.BF16.F32.PACK_AB R2, R154, R155 ;  /* 0x0000009b9a02723e */ /* 0x008fe200000018ff */
[----:B-1----:R-:W-:Y:S01]  /*6320*/  @!P0 FADD.FTZ R149, -R149, -RZ ;  /* 0x800000ff95958221 */ /* 0x002fe20000010100 */
[----:B------:R-:W-:Y:S02]  /*6330*/  F2FP.RELU.BF16.F32.PACK_AB R4, R151, R152 ;  /* 0x000000989704723e */ /* 0x000fe400000018ff */
[----:B------:R-:W-:Y:S02]  /*6340*/  F2FP.RELU.BF16.F32.PACK_AB R6, R166, R169 ;  /* 0x000000a9a606723e */ /* 0x000fe400000018ff */
[----:B----4-:R-:W-:Y:S03]  /*6350*/  F2FP.RELU.BF16.F32.PACK_AB R5, R164, R165 ;  /* 0x000000a5a405723e */ /* 0x010fe600000018ff */
[----:B------:R1:W-:Y:S04]  /*6360*/  STS [R250+0x14000], R6 ;  /* 0x01400006fa007388 */ /* 0x0003e80000000800 */
[----:B------:R3:W-:Y:S04]  /*6370*/  STS [R250+0x14400], R5 ;  /* 0x01440005fa007388 */ /* 0x0007e80000000800 */
[----:B------:R4:W-:Y:S04]  /*6380*/  STS [R249+0x13000], R4 ;  /* 0x01300004f9007388 */ /* 0x0009e80000000800 */
[----:B------:R4:W-:Y:S04]  /*6390*/  STS [R249+0x13400], R2 ;  /* 0x01340002f9007388 */ /* 0x0009e80000000800 */
[----:B------:R4:W-:Y:S01]  /*63a0*/  STS [R247+0x13000], R0 ;  /* 0x01300000f7007388 */ /* 0x0009e20000000800 */
[----:B-1----:R-:W-:Y:S02]  /*63b0*/  F2FP.RELU.BF16.F32.PACK_AB R6, R157, R158 ;  /* 0x0000009e9d06723e */ /* 0x002fe400000018ff */
[----:B---3--:R-:W-:Y:S02]  /*63c0*/  F2FP.RELU.BF16.F32.PACK_AB R5, R156, R159 ;  /* 0x0000009f9c05723e */ /* 0x008fe400000018ff */
[----:B----4-:R-:W-:Y:S02]  /*63d0*/  F2FP.RELU.BF16.F32.PACK_AB R4, R145, R147 ;  /* 0x000000939104723e */ /* 0x010fe400000018ff */
[----:B------:R-:W-:Y:S03]  /*63e0*/  F2FP.RELU.BF16.F32.PACK_AB R2, R150, R153 ;  /* 0x000000999602723e */ /* 0x000fe600000018ff */
[----:B------:R-:W-:Y:S01]  /*63f0*/  STS [R247+0x13400], R4 ;  /* 0x01340004f7007388 */ /* 0x000fe20000000800 */
[----:B------:R-:W-:Y:S03]  /*6400*/  F2FP.RELU.BF16.F32.PACK_AB R0, R144, R149 ;  /* 0x000000959000723e */ /* 0x000fe600000018ff */
[----:B------:R-:W-:Y:S04]  /*6410*/  STS [R249+0x14000], R6 ;  /* 0x01400006f9007388 */ /* 0x000fe80000000800 */
[----:B------:R-:W-:Y:S04]  /*6420*/  STS [R249+0x14400], R5 ;  /* 0x01440005f9007388 */ /* 0x000fe80000000800 */
[----:B------:R-:W-:Y:S04]  /*6430*/  STS [R247+0x14000], R2 ;  /* 0x01400002f7007388 */ /* 0x000fe80000000800 */
[----:B------:R1:W-:Y:S04]  /*6440*/  STS [R247+0x14400], R0 ;  /* 0x01440000f7007388 */ /* 0x0003e80000000800 */
[----:B------:R-:W3:Y:S08]  /*6450*/  LDSM.16.M88.4 R32, [R222+UR4+0x6000] ;  /* 0x00600004de20783b */ /* 0x000ef00008000200 */
[----:B------:R-:W4:Y:S01]  /*6460*/  LDSM.16.M88.4 R28, [R222+UR4+0x6800] ;  /* 0x00680004de1c783b */ /* 0x000f220008000200 */
[----:B-1----:R-:W-:Y:S05]  /*6470*/  IMAD.U32 R0, RZ, RZ, UR4 ;  /* 0x00000004ff007e24 */ /* 0x002fea000f8e00ff */
[----:B------:R-:W-:Y:S05]  /*6480*/  IADD3 R0, R222, 0x6000, R0 ;  /* 0x00006000de007810 */ /* 0x000fea0007ffe000 */
[----:B------:R-:W-:Y:S05]  /*6490*/  IMAD.IADD R0, R0, 0x1, R228 ;  /* 0x0000000100007824 */ /* 0x000fea00078e02e4 */
[----:B------:R-:W1:Y:S01]  /*64a0*/  LDSM.16.M88.4 R132, [R0] ;  /* 0x000000000084783b */ /* 0x000e620000000200 */
[C---:B--2---:R-:W-:Y:S01]  /*64b0*/  LEA R142, P0, R241.reuse, R140, 0x2 ;  /* 0x0000008cf18e7211 */ /* 0x044fe200078010ff */
[-C--:B---3--:R-:W-:Y:S03]  /*64c0*/  HMMA.16816.F32.BF16 R4, R32, R172.reuse, RZ ;  /* 0x000000ac2004723c */ /* 0x088fe600000418ff */
[----:B------:R-:W-:Y:S03]  /*64d0*/  LEA.HI.X.SX32 R143, R241, R141, 0x2, P0 ;  /* 0x0000008df18f7211 */ /* 0x000fe600000f16ff */
[----:B------:R-:W2:Y:S01]  /*64e0*/  LDSM.16.M88.4 R136, [R0+0x800] ;  /* 0x000800000088783b */ /* 0x000ea20000000200 */
[----:B------:R-:W-:Y:S01]  /*64f0*/  FSETP.GE.FTZ.AND P0, PT, R168, RZ, PT ;  /* 0x000000ffa800720b */ /* 0x000fe20003f16000 */
[C---:B----4-:R-:W-:Y:S06]  /*6500*/  HMMA.16816.F32.BF16 R8, R28.reuse, R172, RZ ;  /* 0x000000ac1c08723c */ /* 0x050fec00000418ff */
[----:B------:R-:W3:Y:S01]  /*6510*/  LDG.E R140, desc[UR8][R142.64] ;  /* 0x000000088e8c7981 */ /* 0x000ee2000c1e1900 */
        /* <DEDUP_REMOVED lines=50> */
[C---:B---3--:R-:W-:Y:S01]  /*6840*/  FADD.FTZ R2, -R140.reuse, R4 ;  /* 0x000000048c027221 */ /* 0x048fe20000010100 */
[----:B------:R-:W-:Y:S01]  /*6850*/  FADD.FTZ R0, -R140, R5 ;  /* 0x000000058c007221 */ /* 0x000fe20000010100 */
[----:B------:R-:W2:Y:S01]  /*6860*/  LDG.E R4, desc[UR8][R142.64+0x20] ;  /* 0x000020088e047981 */ /* 0x000ea2000c1e1900 */
[-C--:B------:R-:W-:Y:S03]  /*6870*/  HMMA.16816.F32.BF16 R20, R132, R216.reuse, R20 ;  /* 0x000000d88414723c */ /* 0x080fe60000041814 */
[-C--:B------:R-:W-:Y:S02]  /*6880*/  FSEL R2, R2, R140.reuse, P0 ;  /* 0x0000008c02027208 */ /* 0x080fe40000000000 */
[C---:B------:R-:W-:Y:S01]  /*6890*/  FSETP.GE.FTZ.AND P0, PT, R167.reuse, RZ, PT ;  /* 0x000000ffa700720b */ /* 0x040fe20003f16000 */
[C---:B------:R-:W-:Y:S05]  /*68a0*/  HMMA.16816.F32.BF16 R24, R136.reuse, R216, R24 ;  /* 0x000000d88818723c */ /* 0x040fea0000041818 */
[----:B------:R-:W-:Y:S01]  /*68b0*/  FSEL R0, R0, R140, P0 ;  /* 0x0000008c00007208 */ /* 0x000fe20000000000 */
[----:B------:R-:W-:Y:S01]  /*68c0*/  FMUL.FTZ R168, R168, R2 ;  /* 0x00000002a8a87220 */ /* 0x000fe20000410000 */
[----:B------:R-:W-:Y:S01]  /*68d0*/  FSETP.GE.FTZ.AND P0, PT, R146, RZ, PT ;  /* 0x000000ff9200720b */ /* 0x000fe20003f16000 */
[----:B------:R1:W5:Y:S01]  /*68e0*/  LDG.E R2, desc[UR8][R142.64+0x80] ;  /* 0x000080088e027981 */ /* 0x000362000c1e1900 */
[-C--:B------:R-:W-:Y:S03]  /*68f0*/  HMMA.16816.F32.BF16 R28, R136, R218.reuse, R28 ;  /* 0x000000da881c723c */ /* 0x080fe6000004181c */
[----:B------:R-:W-:Y:S01]  /*6900*/  FMUL.FTZ R167, R167, R0 ;  /* 0x00000000a7a77220 */ /* 0x000fe20000410000 */
[----:B------:R-:W-:Y:S01]  /*6910*/  FADD.FTZ R16, -R140, R16 ;  /* 0x000000108c107221 */ /* 0x000fe20000010100 */
[----:B------:R1:W5:Y:S01]  /*6920*/  LDG.E R0, desc[UR8][R142.64+0xa0] ;  /* 0x0000a0088e007981 */ /* 0x000362000c1e1900 */
[----:B------:R-:W-:Y:S05]  /*6930*/  HMMA.16816.F32.BF16 R32, R132, R218, R32 ;  /* 0x000000da8420723c */ /* 0x000fea0000041820 */
[-C--:B------:R-:W-:Y:S01]  /*6940*/  FSEL R16, R16, R140.reuse, P4 ;  /* 0x0000008c10107208 */ /* 0x080fe20002000000 */
[C---:B------:R-:W-:Y:S01]  /*6950*/  FADD.FTZ R21, -R140.reuse, R21 ;  /* 0x000000158c157221 */ /* 0x040fe20000010100 */
[C---:B------:R-:W-:Y:S01]  /*6960*/  FADD.FTZ R17, -R140.reuse, R17 ;  /* 0x000000118c117221 */ /* 0x040fe20000010100 */
[----:B------:R-:W-:Y:S03]  /*6970*/  FADD.FTZ R5, -R140, R20 ;  /* 0x000000148c057221 */ /* 0x000fe60000010100 */
[----:B------:R-:W-:Y:S01]  /*6980*/  FSEL R21, R21, R140, P1 ;  /* 0x0000008c15157208 */ /* 0x000fe20000800000 */
[----:B------:R-:W-:Y:S01]  /*6990*/  FMUL.FTZ R163, R163, R16 ;  /* 0x00000010a3a37220 */ /* 0x000fe20000410000 */
[----:B------:R-:W-:Y:S02]  /*69a0*/  FSETP.GE.FTZ.AND P1, PT, R148, RZ, PT ;  /* 0x000000ff9400720b */ /* 0x000fe40003f36000 */
[-C--:B------:R-:W-:Y:S01]  /*69b0*/  FSEL R17, R17, R140.reuse, P3 ;  /* 0x0000008c11117208 */ /* 0x080fe20001800000 */
[----:B------:R-:W-:Y:S01]  /*69c0*/  FMUL.FTZ R21, R151, R21 ;  /* 0x0000001597157220 */ /* 0x000fe20000410000 */
[----:B------:R-:W-:Y:S02]  /*69d0*/  FSEL R5, R5, R140, P2 ;  /* 0x0000008c05057208 */ /* 0x000fe40001000000 */
[----:B------:R-:W-:Y:S01]  /*69e0*/  FSETP.GE.FTZ.AND P2, PT, R232, RZ, PT ;  /* 0x000000ffe800720b */ /* 0x000fe20003f56000 */
[----:B------:R-:W-:Y:S01]  /*69f0*/  FMUL.FTZ R17, R162, R17 ;  /* 0x00000011a2117220 */ /* 0x000fe20000410000 */
[----:B------:R-:W-:Y:S01]  /*6a00*/  F2FP.BF16.F32.PACK_AB R16, R167, R168 ;  /* 0x000000a8a710723e */ /* 0x000fe200000010ff */
[----:B------:R-:W-:Y:S02]  /*6a10*/  FMUL.FTZ R152, R152, R5 ;  /* 0x0000000598987220 */ /* 0x000fe40000410000 */
[----:B------:R-:W-:Y:S01]  /*6a20*/  FADD.FTZ R32, -R140, R32 ;  /* 0x000000208c207221 */ /* 0x000fe20000010100 */
[----:B------:R-:W-:Y:S02]  /*6a30*/  F2FP.BF16.F32.PACK_AB R17, R17, R163 ;  /* 0x000000a31111723e */ /* 0x000fe400000010ff */
[----:B------:R-:W-:Y:S02]  /*6a40*/  F2FP.BF16.F32.PACK_AB R21, R21, R152 ;  /* 0x000000981515723e */ /* 0x000fe400000010ff */
[----:B------:R-:W-:Y:S01]  /*6a50*/  FSEL R32, R32, R140, P1 ;  /* 0x0000008c20207208 */ /* 0x000fe20000800000 */
[----:B------:R-:W-:Y:S01]  /*6a60*/  @P0 FADD.FTZ R140, -R140, R33 ;  /* 0x000000218c8c0221 */ /* 0x000fe20000010100 */
[----:B------:R-:W-:Y:S02]  /*6a70*/  PLOP3.LUT P0, PT, PT, PT, UP2, 0x80, 0x0 ;  /* 0x000000000000781c */ /* 0x000fe40003f0f028 */
[----:B------:R-:W-:Y:S01]  /*6a80*/  FSETP.GE.FTZ.AND P1, PT, R171, RZ, PT ;  /* 0x000000ffab00720b */ /* 0x000fe20003f36000 */
[----:B------:R-:W-:Y:S01]  /*6a90*/  FMUL.FTZ R148, R148, R32 ;  /* 0x0000002094947220 */ /* 0x000fe20000410000 */
[----:B------:R-:W-:Y:S01]  /*6aa0*/  FMUL.FTZ R140, R146, R140 ;  /* 0x0000008c928c7220 */ /* 0x000fe20000410000 */
[C---:B--2---:R-:W-:Y:S01]  /*6ab0*/  FADD.FTZ R6, -R4.reuse, R6 ;  /* 0x0000000604067221 */ /* 0x044fe20000010100 */
[----:B------:R-:W-:Y:S04]  /*6ac0*/  FADD.FTZ R7, -R4, R7 ;  /* 0x0000000704077221 */ /* 0x000fe80000010100 */
[-C--:B------:R-:W-:Y:S02]  /*6ad0*/  FSEL R132, R6, R4.reuse, P2 ;  /* 0x0000000406847208 */ /* 0x080fe40001000000 */
[----:B------:R-:W-:Y:S01]  /*6ae0*/  FSEL R33, R7, R4, P1 ;  /* 0x0000000407217208 */ /* 0x000fe20000800000 */
[----:B-1----:R-:W-:Y:S06]  /*6af0*/  @!P0 BRA `(.L_x_528) ;  /* 0x0000000000d08947 */ /* 0x002fec0003800000 */
[----:B------:R-:W2:Y:S01]  /*6b00*/  LDL.LU R242, [R1+0x10] ;  /* 0x0000100001f27983 */ /* 0x000ea20000300800 */
[----:B------:R-:W1:Y:S01]  /*6b10*/  LDC R6, c[0x0][0x240] ;  /* 0x00009000ff067b82 */ /* 0x000e620000000800 */
[----:B-----5:R-:W-:Y:S01]  /*6b20*/  ISETP.GE.AND P3, PT, R244, UR50, PT ;  /* 0x00000032f4007c0c */ /* 0x020fe2000bf66270 */
[----:B------:R-:W-:Y:S01]  /*6b30*/  ULOP3.LUT UR10, UR6, 0x1, URZ, 0xc0, !UPT ;  /* 0x00000001060a7892 */ /* 0x000fe2000f8ec03f */
[----:B------:R-:W3:Y:S01]  /*6b40*/  LDL.LU R238, [R1] ;  /* 0x0000000001ee7983 */ /* 0x000ee20000300800 */
[----:B------:R-:W-:Y:S01]  /*6b50*/  UMOV UR18, 0xffffd000 ;  /* 0xffffd00000127882 */ /* 0x000fe20000000000 */
[----:B------:R-:W-:Y:S01]  /*6b60*/  ISETP.GE.AND P2, PT, R237, UR50, PT ;  /* 0x00000032ed007c0c */ /* 0x000fe2000bf46270 */
[----:B------:R-:W-:Y:S01]  /*6b70*/  UISETP.NE.U32.AND UP0, UPT, UR10, 0x1, UPT ;  /* 0x000000010a00788c */ /* 0x000fe2000bf05070 */
[----:B------:R-:W-:Y:S03]  /*6b80*/  ISETP.GE.AND P1, PT, R239, UR50, PT ;  /* 0x00000032ef007c0c */ /* 0x000fe6000bf26270 */
[----:B------:R-:W-:Y:S06]  /*6b90*/  USEL UR10, UR18, 0x3000, !UP0 ;  /* 0x00003000120a7887 */ /* 0x000fec000c000000 */
[----:B------:R-:W-:Y:S02]  /*6ba0*/  VIADD R236, R236, UR10 ;  /* 0x0000000aecec7c36 */ /* 0x000fe40008000000 */
[----:B------:R-:W-:Y:S03]  /*6bb0*/  VIADD R221, R221, UR10 ;  /* 0x0000000adddd7c36 */ /* 0x000fe60008000000 */
[----:B------:R4:W-:Y:S04]  /*6bc0*/  @P3 STS [R236], RZ ;  /* 0x000000ffec003388 */ /* 0x0009e80000000800 */
[----:B------:R4:W-:Y:S04]  /*6bd0*/  @P3 STS [R236+0x4], RZ ;  /* 0x000004ffec003388 */ /* 0x0009e80000000800 */
[----:B------:R4:W-:Y:S04]  /*6be0*/  @P3 STS [R236+0x8], RZ ;  /* 0x000008ffec003388 */ /* 0x0009e80000000800 */
[----:B------:R4:W-:Y:S01]  /*6bf0*/  @P3 STS [R236+0xc], RZ ;  /* 0x00000cffec003388 */ /* 0x0009e20000000800 */
[----:B-1----:R-:W-:Y:S05]  /*6c00*/  IMAD.U32 R6, R6, -0x40, RZ ;  /* 0xffffffc006067824 */ /* 0x002fea00078e00ff */
[----:B------:R-:W-:Y:S01]  /*6c10*/  SHF.R.S32.HI R7, RZ, 0x1f, R6 ;  /* 0x0000001fff077819 */ /* 0x000fe20000011406 */
[C---:B--2---:R-:W-:Y:S01]  /*6c20*/  VIADD R5, R242.reuse, UR10 ;  /* 0x0000000af2057c36 */ /* 0x044fe20008000000 */
[C---:B------:R-:W-:Y:S01]  /*6c30*/  @!P1 IADD3 R32, R242.reuse, UR10, RZ ;  /* 0x0000000af2209c10 */ /* 0x040fe2000fffe0ff */
[----:B------:R-:W-:Y:S01]  /*6c40*/  @!P2 VIADD R20, R242, UR10 ;  /* 0x0000000af214ac36 */ /* 0x000fe20008000000 */
[C---:B---3--:R-:W-:Y:S04]  /*6c50*/  LEA R238, P4, R6.reuse, R238, 0x1 ;  /* 0x000000ee06ee7211 */ /* 0x048fe800078808ff */
[----:B------:R-:W-:Y:S01]  /*6c60*/  LEA.HI.X R252, R6, R252, R7, 0x1, P4 ;  /* 0x000000fc06fc7211 */ /* 0x000fe200020f0c07 */
[----:B------:R4:W-:Y:S01]  /*6c70*/  STL [R1], R238 ;  /* 0x000000ee01007387 */ /* 0x0009e20000100800 */
[----:B------:R-:W-:Y:S03]  /*6c80*/  @!P3 MOV R6, R238 ;  /* 0x000000ee0006b202 */ /* 0x000fe60000000f00 */
[----:B------:R4:W-:Y:S01]  /*6c90*/  STL [R1+0x10], R5 ;  /* 0x0000100501007387 */ /* 0x0009e20000100800 */
[----:B------:R-:W-:Y:S05]  /*6ca0*/  @!P3 IMAD.MOV.U32 R7, RZ, RZ, R252 ;  /* 0x000000ffff07b224 */ /* 0x000fea00078e00fc */
        /* <DEDUP_REMOVED lines=25> */
.L_x_528:
[----:B------:R1:W-:Y:S01]  /*6e40*/  STS [R248+0xf000], R16 ;  /* 0x00f00010f8007388 */ /* 0x0003e20000000800 */
[----:B----4-:R-:W-:Y:S01]  /*6e50*/  FADD.FTZ R6, -R4, R19 ;  /* 0x0000001304067221 */ /* 0x010fe20000010100 */
[----:B------:R-:W-:Y:S01]  /*6e60*/  FSETP.GE.FTZ.AND P4, PT, R160, RZ, PT ;  /* 0x000000ffa000720b */ /* 0x000fe20003f96000 */
[----:B------:R-:W-:Y:S01]  /*6e70*/  FMUL.FTZ R132, R232, R132 ;  /* 0x00000084e8847220 */ /* 0x000fe20000410000 */
[----:B------:R-:W-:Y:S01]  /*6e80*/  FMUL.FTZ R33, R171, R33 ;  /* 0x00000021ab217220 */ /* 0x000fe20000410000 */
[----:B------:R-:W-:Y:S01]  /*6e90*/  FADD.FTZ R5, -R4, R18 ;  /* 0x0000001204057221 */ /* 0x000fe20000010100 */
[----:B------:R-:W-:Y:S01]  /*6ea0*/  FSEL R6, R6, R4, P4 ;  /* 0x0000000406067208 */ /* 0x000fe20002000000 */
[C---:B------:R-:W-:Y:S01]  /*6eb0*/  FADD.FTZ R22, -R4.reuse, R22 ;  /* 0x0000001604167221 */ /* 0x040fe20000010100 */
        /* <DEDUP_REMOVED lines=12> */
[-C--:B------:R-:W-:Y:S01]  /*6f80*/  FSEL R5, R22, R4.reuse, P3 ;  /* 0x0000000416057208 */ /* 0x080fe20001800000 */
        /* <DEDUP_REMOVED lines=12> */
[----:B------:R-:W-:Y:S02]  /*7050*/  FSETP.GE.FTZ.AND P2, PT, R147, RZ, PT ;  /* 0x000000ff9300720b */ /* 0x000fe40003f56000 */
[----:B------:R-:W-:Y:S01]  /*7060*/  F2FP.BF16.F32.PACK_AB R20, R140, R148 ;  /* 0x000000948c14723e */ /* 0x000fe200000010ff */
[----:B------:R-:W-:Y:S01]  /*7070*/  FMUL.FTZ R16, R154, R16 ;  /* 0x000000109a107220 */ /* 0x000fe20000410000 */
[----:B------:R-:W-:Y:S01]  /*7080*/  FSEL R7, R7, R4, P2 ;  /* 0x0000000407077208 */ /* 0x000fe20001000000 */
[----:B------:R-:W-:Y:S01]  /*7090*/  @P1 FADD.FTZ R4, -R4, R35 ;  /* 0x0000002304041221 */ /* 0x000fe20000010100 */
[----:B------:R-:W-:Y:S01]  /*70a0*/  FSETP.GE.FTZ.AND P1, PT, R169, RZ, PT ;  /* 0x000000ffa900720b */ /* 0x000fe20003f36000 */
[----:B------:R-:W3:Y:S01]  /*70b0*/  LDL.LU R142, [R1+0x8] ;  /* 0x00000800018e7983 */ /* 0x000ee20000300800 */
[----:B------:R-:W-:Y:S01]  /*70c0*/  FSETP.GE.FTZ.AND P2, PT, R170, RZ, PT ;  /* 0x000000ffaa00720b */ /* 0x000fe20003f56000 */
[----:B------:R-:W-:Y:S01]  /*70d0*/  FMUL.FTZ R145, R145, R4 ;  /* 0x0000000491917220 */ /* 0x000fe20000410000 */
[C---:B------:R-:W-:Y:S01]  /*70e0*/  FADD.FTZ R4, -R2.reuse, R12 ;  /* 0x0000000c02047221 */ /* 0x040fe20000010100 */
[C---:B--2---:R-:W-:Y:S01]  /*70f0*/  FADD.FTZ R6, -R2.reuse, R9 ;  /* 0x0000000902067221 */ /* 0x044fe20000010100 */
[----:B------:R-:W-:Y:S01]  /*7100*/  FMUL.FTZ R147, R147, R7 ;  /* 0x0000000793937220 */ /* 0x000fe20000410000 */
[----:B------:R-:W-:Y:S01]  /*7110*/  FADD.FTZ R7, -R2, R8 ;  /* 0x0000000802077221 */ /* 0x000fe20000010100 */
[----:B------:R-:W-:Y:S01]  /*7120*/  F2FP.BF16.F32.PACK_AB R16, R16, R155 ;  /* 0x0000009b1010723e */ /* 0x000fe200000010ff */
[----:B------:R-:W2:Y:S01]  /*7130*/  LDL.LU R141, [R1+0xc] ;  /* 0x00000c00018d7983 */ /* 0x000ea20000300800 */
[-C--:B------:R-:W-:Y:S02]  /*7140*/  FSEL R4, R4, R2.reuse, P1 ;  /* 0x0000000204047208 */ /* 0x080fe40000800000 */
[----:B------:R-:W-:Y:S02]  /*7150*/  FSEL R6, R6, R2, P2 ;  /* 0x0000000206067208 */ /* 0x000fe40001000000 */
[----:B------:R4:W5:Y:S01]  /*7160*/  LDL R162, [R1+0x48] ;  /* 0x0000480001a27983 */ /* 0x0009620000100800 */
[----:B------:R-:W-:Y:S01]  /*7170*/  FSETP.GE.FTZ.AND P2, PT, R166, RZ, PT ;  /* 0x000000ffa600720b */ /* 0x000fe20003f56000 */
[----:B------:R-:W-:Y:S01]  /*7180*/  FMUL.FTZ R169, R169, R4 ;  /* 0x00000004a9a97220 */ /* 0x000fe20000410000 */
[----:B------:R-:W-:Y:S01]  /*7190*/  FSETP.GE.FTZ.AND P1, PT, R150, RZ, PT ;  /* 0x000000ff9600720b */ /* 0x000fe20003f36000 */
[----:B------:R-:W-:Y:S01]  /*71a0*/  FADD.FTZ R4, -R2, R28 ;  /* 0x0000001c02047221 */ /* 0x000fe20000010100 */
[----:B------:R-:W-:Y:S01]  /*71b0*/  FSEL R7, R7, R2, P3 ;  /* 0x0000000207077208 */ /* 0x000fe20001800000 */
[----:B-1----:R-:W-:Y:S01]  /*71c0*/  FMUL.FTZ R5, R170, R6 ;  /* 0x00000006aa057220 */ /* 0x002fe20000410000 */
[-C--:B------:R-:W-:Y:S01]  /*71d0*/  FSEL R13, R13, R2.reuse, P2 ;  /* 0x000000020d0d7208 */ /* 0x080fe20001000000 */
[C---:B------:R-:W-:Y:S01]  /*71e0*/  FADD.FTZ R6, -R2.reuse, R25 ;  /* 0x0000001902067221 */ /* 0x040fe20000010100 */
        /* <DEDUP_REMOVED lines=13> */
[----:B------:R-:W-:Y:S01]  /*72c0*/  F2FP.BF16.F32.PACK_AB R5, R5, R8 ;  /* 0x000000080505723e */ /* 0x000fe200000010ff */
[----:B------:R-:W-:Y:S01]  /*72d0*/  FMUL.FTZ R8, R150, R2 ;  /* 0x0000000296087220 */ /* 0x000fe20000410000 */
[----:B------:R-:W-:Y:S01]  /*72e0*/  FSETP.GE.FTZ.AND P1, PT, R234, RZ, PT ;  /* 0x000000ffea00720b */ /* 0x000fe20003f36000 */
[C---:B------:R-:W-:Y:S01]  /*72f0*/  FADD.FTZ R2, -R0.reuse, R14 ;  /* 0x0000000e00027221 */ /* 0x040fe20000010100 */
[----:B------:R-:W-:Y:S01]  /*7300*/  FMUL.FTZ R12, R235, R4 ;  /* 0x00000004eb0c7220 */ /* 0x000fe20000410000 */
[----:B------:R-:W-:Y:S01]  /*7310*/  FSETP.GE.FTZ.AND P2, PT, R165, RZ, PT ;  /* 0x000000ffa500720b */ /* 0x000fe20003f56000 */
[----:B------:R-:W-:Y:S01]  /*7320*/  FADD.FTZ R4, -R0, R27 ;  /* 0x0000001b00047221 */ /* 0x000fe20000010100 */
[-C--:B------:R-:W-:Y:S01]  /*7330*/  FSEL R11, R11, R0.reuse, P1 ;  /* 0x000000000b0b7208 */ /* 0x080fe20000800000 */
[----:B------:R1:W-:Y:S01]  /*7340*/  STS [R248+0x10000], R5 ;  /* 0x01000005f8007388 */ /* 0x0003e20000000800 */
[----:B------:R-:W-:Y:S01]  /*7350*/  FSETP.GE.FTZ.AND P3, PT, R156, RZ, PT ;  /* 0x000000ff9c00720b */ /* 0x000fe20003f76000 */
[----:B------:R-:W-:Y:S01]  /*7360*/  FMUL.FTZ R158, R158, R7 ;  /* 0x000000079e9e7220 */ /* 0x000fe20000410000 */
[-C--:B------:R-:W-:Y:S01]  /*7370*/  FSEL R2, R2, R0.reuse, P2 ;  /* 0x0000000002027208 */ /* 0x080fe20001000000 */
[----:B------:R-:W-:Y:S01]  /*7380*/  FMUL.FTZ R11, R234, R11 ;  /* 0x0000000bea0b7220 */ /* 0x000fe20000410000 */
[----:B------:R-:W-:Y:S01]  /*7390*/  FSEL R10, R10, R0, P5 ;  /* 0x000000000a0a7208 */ /* 0x000fe20002800000 */
[----:B------:R-:W-:Y:S01]  /*73a0*/  FMUL.FTZ R6, R157, R6 ;  /* 0x000000069d067220 */ /* 0x000fe20000410000 */
        /* <DEDUP_REMOVED lines=23> */
[----:B------:R-:W-:Y:S04]  /*7520*/  F2FP.BF16.F32.PACK_AB R0, R156, R159 ;  /* 0x0000009f9c00723e */ /* 0x000fe800000010ff */
        /* <DEDUP_REMOVED lines=12> */
[----:B------:R-:W4:Y:S05]  /*75f0*/  LDSM.16.MT88.4 R12, [R3+0x15000] ;  /* 0x01500000030c783b */ /* 0x000f2a0000004200 */
[----:B------:R-:W4:Y:S05]  /*7600*/  LDSM.16.MT88.4 R16, [R0+0x7000] ;  /* 0x007000000010783b */ /* 0x000f2a0000004200 */
[----:B------:R-:W4:Y:S05]  /*7610*/  LDSM.16.MT88.4 R20, [R0+0x8000] ;  /* 0x008000000014783b */ /* 0x000f2a0000004200 */
[----:B------:R-:W-:Y:S05]  /*7620*/  LDSM.16.MT88.4 R24, [R3+0x13800] ;  /* 0x013800000318783b */ /* 0x000fea0000004200 */
[----:B------:R-:W4:Y:S05]  /*7630*/  LDSM.16.MT88.4 R28, [R0+0x6400] ;  /* 0x00640000001c783b */ /* 0x000f2a0000004200 */
[----:B------:R-:W4:Y:S05]  /*7640*/  LDSM.16.MT88.4 R32, [R3+0x15800] ;  /* 0x015800000320783b */ /* 0x000f2a0000004200 */
[----:B------:R-:W3:Y:S01]  /*7650*/  LDSM.16.MT88.4 R132, [R0+0x7400] ;  /* 0x007400000084783b */ /* 0x000ee20000004200 */
[-C--:B-1----:R-:W-:Y:S04]  /*7660*/  HMMA.16816.F32.BF16 R36, R4, R8.reuse, R36 ;  /* 0x000000080424723c */ /* 0x082fe80000041824 */
[----:B------:R-:W1:Y:S02]  /*7670*/  LDSM.16.MT88.4 R136, [R0+0x8400] ;  /* 0x008400000088783b */ /* 0x000e640000004200 */
[C---:B----4-:R-:W-:Y:S06]  /*7680*/  HMMA.16816.F32.BF16 R40, R12.reuse, R8, R40 ;  /* 0x000000080c28723c */ /* 0x050fec0000041828 */
        /* <DEDUP_REMOVED lines=13> */
[----:B------:R-:W4:Y:S05]  /*7760*/  LDSM.16.MT88.4 R4, [R3+0x14000] ;  /* 0x014000000304783b */ /* 0x000f2a0000004200 */
[-C--:B------:R-:W-:Y:S01]  /*7770*/  HMMA.16816.F32.BF16 R36, R24, R28.reuse, R36 ;  /* 0x0000001c1824723c */ /* 0x080fe20000041824 */
[----:B------:R-:W4:Y:S05]  /*7780*/  LDSM.16.MT88.4 R20, [R0+0x8800] ;  /* 0x008800000014783b */ /* 0x000f2a0000004200 */
        /* <DEDUP_REMOVED lines=9> */
[-C--:B-1----:R-:W-:Y:S05]  /*7820*/  HMMA.16816.F32.BF16 R68, R24, R136.reuse, R68 ;  /* 0x000000881844723c */ /* 0x082fea0000041844 */
[----:B------:R-:W-:Y:S01]  /*7830*/  IMAD.MOV.U32 R159, RZ, RZ, R142 ;  /* 0x000000ffff9f7224 */ /* 0x000fe200078e008e */
[C---:B------:R-:W-:Y:S05]  /*7840*/  HMMA.16816.F32.BF16 R72, R32.reuse, R136, R72 ;  /* 0x000000882048723c */ /* 0x040fea0000041848 */
[----:B--2---:R-:W-:Y:S01]  /*7850*/  IMAD.MOV.U32 R158, RZ, RZ, R141 ;  /* 0x000000ffff9e7224 */ /* 0x004fe200078e008d */
[-C--:B------:R-:W-:Y:S01]  /*7860*/  HMMA.16816.F32.BF16 R76, R32, R138.reuse, R76 ;  /* 0x0000008a204c723c */ /* 0x080fe2000004184c */
[----:B------:R-:W1:Y:S05]  /*7870*/  LDSM.16.MT88.4 R32, [R0+0x6c00] ;  /* 0x006c00000020783b */ /* 0x000e6a0000004200 */
[----:B------:R-:W-:Y:S01]  /*7880*/  HMMA.16816.F32.BF16 R80, R24, R138, R80 ;  /* 0x0000008a1850723c */ /* 0x000fe20000041850 */
[----:B------:R-:W2:Y:S05]  /*7890*/  LDSM.16.MT88.4 R24, [R0+0x7c00] ;  /* 0x007c00000018783b */ /* 0x000eaa0000004200 */
[-C--:B----4-:R-:W-:Y:S01]  /*78a0*/  HMMA.16816.F32.BF16 R36, R4, R8.reuse, R36 ;  /* 0x000000080424723c */ /* 0x090fe20000041824 */
[----:B------:R-:W3:Y:S05]  /*78b0*/  LDSM.16.MT88.4 R136, [R0+0x8c00] ;  /* 0x008c00000088783b */ /* 0x000eea0000004200 */
        /* <DEDUP_REMOVED lines=19> */
[C---:B------:R-:W-:Y:S06]  /*79f0*/  HMMA.16816.F32.BF16 R64, R28.reuse, R26, R64 ;  /* 0x0000001a1c40723c */ /* 0x040fec0000041840 */
[-C--:B---3--:R-:W-:Y:S06]  /*7a00*/  HMMA.16816.F32.BF16 R68, R28, R136.reuse, R68 ;  /* 0x000000881c44723c */ /* 0x088fec0000041844 */
[C---:B------:R-:W-:Y:S06]  /*7a10*/  HMMA.16816.F32.BF16 R72, R132.reuse, R136, R72 ;  /* 0x000000888448723c */ /* 0x040fec0000041848 */
[-C--:B------:R-:W-:Y:S06]  /*7a20*/  HMMA.16816.F32.BF16 R76, R132, R138.reuse, R76 ;  /* 0x0000008a844c723c */ /* 0x080fec000004184c */
        /* <DEDUP_REMOVED lines=39> */
.L_x_529:
[----:B---3--:R-:W2:Y:S01]  /*7ca0*/  LDL R2, [R1+0x28] ;  /* 0x0000280001027983 */ /* 0x008ea20000100800 */
[----:B------:R-:W-:Y:S01]  /*7cb0*/  IMAD.MOV.U32 R5, RZ, RZ, 0x4 ;  /* 0x00000004ff057424 */ /* 0x000fe200078e00ff */
[----:B------:R-:W-:Y:S02]  /*7cc0*/  @UP2 UIADD3 UR18, UP0, UR14, -0x100, URZ ;  /* 0xffffff000e122890 */ /* 0x000fe4000ff1e03f */
[----:B------:R1:W3:Y:S02]  /*7cd0*/  LDL R160, [R1+0x20] ;  /* 0x0000200001a07983 */ /* 0x0002e40000100800 */
[----:B------:R-:W-:Y:S02]  /*7ce0*/  @UP2 UIADD3.X UR10, UR15, -0x1, URZ, UP0, !UPT ;  /* 0xffffffff0f0a2890 */ /* 0x000fe400087fe43f */
[----:B------:R1:W4:Y:S04]  /*7cf0*/  LDL R161, [R1+0x14] ;  /* 0x0000140001a17983 */ /* 0x0003280000100800 */
[----:B------:R1:W4:Y:S04]  /*7d00*/  LDL R164, [R1+0x24] ;  /* 0x0000240001a47983 */ /* 0x0003280000100800 */
[----:B------:R-:W4:Y:S04]  /*7d10*/  LDL R165, [R1+0x44] ;  /* 0x0000440001a57983 */ /* 0x000f280000100800 */
        /* <DEDUP_REMOVED lines=10> */
[----:B------:R-:W-:Y:S01]  /*7dc0*/  LDSM.16.MT88.4 R152, [R0+0xd800] ;  /* 0x00d800000098783b */ /* 0x000fe20000004200 */
[----:B--2---:R-:W-:Y:S02]  /*7dd0*/  IMAD.MOV.U32 R4, RZ, RZ, R2 ;  /* 0x000000ffff047224 */ /* 0x004fe400078e0002 */
[----:B------:R-:W-:Y:S02]  /*7de0*/  @P0 VIADD R2, R241, 0xffffffc0 ;  /* 0xffffffc0f1020836 */ /* 0x000fe40000000000 */
[----:B------:R-:W-:Y:S02]  /*7df0*/  IMAD.MOV.U32 R163, RZ, RZ, R4 ;  /* 0x000000ffffa37224 */ /* 0x000fe400078e0004 */
[----:B------:R-:W-:Y:S01]  /*7e00*/  @P0 IMAD.WIDE R156, R2, R5, UR14 ;  /* 0x0000000e029c0e25 */ /* 0x000fe2000f8e0205 */
[----:B------:R-:W-:Y:S01]  /*7e10*/  @UP2 UMOV UR15, UR10 ;  /* 0x0000000a000f2c82 */ /* 0x000fe20008000000 */
[C---:B-1----:R-:W-:Y:S01]  /*7e20*/  HMMA.16816.F32.BF16 R4, R24.reuse, R8, RZ ;  /* 0x000000081804723c */ /* 0x042fe200000418ff */
[----:B------:R-:W-:Y:S02]  /*7e30*/  ULOP3.LUT UR10, UR6, 0x1, URZ, 0xc0, !UPT ;  /* 0x00000001060a7892 */ /* 0x000fe4000f8ec03f */
[----:B---3--:R-:W2:Y:S01]  /*7e40*/  @P0 LDG.E R160, desc[UR8][R156.64+0xa0] ;  /* 0x0000a0089ca00981 */ /* 0x008ea2000c1e1900 */
[----:B------:R-:W-:Y:S01]  /*7e50*/  @UP2 UMOV UR14, UR18 ;  /* 0x00000012000e2c82 */ /* 0x000fe20008000000 */
[----:B------:R-:W-:Y:S01]  /*7e60*/  UISETP.NE.U32.AND UP0, UPT, UR10, 0x1, UPT ;  /* 0x000000010a00788c */ /* 0x000fe2000bf05070 */
[C---:B------:R-:W-:Y:S01]  /*7e70*/  HMMA.16816.F32.BF16 R8, R24.reuse, R10, RZ ;  /* 0x0000000a1808723c */ /* 0x040fe200000418ff */
[----:B----4-:R-:W3:Y:S01]  /*7e80*/  @P0 LDG.E R161, desc[UR8][R156.64+0x80] ;  /* 0x000080089ca10981 */ /* 0x010ee2000c1e1900 */
[C---:B------:R-:W-:Y:S03]  /*7e90*/  LEA R2, P1, R165.reuse, R158, 0x2 ;  /* 0x0000009ea5027211 */ /* 0x040fe600078210ff */
[----:B------:R-:W4:Y:S01]  /*7ea0*/  @P0 LDG.E R163, desc[UR8][R156.64+0x20] ;  /* 0x000020089ca30981 */ /* 0x000f22000c1e1900 */
[C---:B------:R-:W-:Y:S03]  /*7eb0*/  HMMA.16816.F32.BF16 R12, R24.reuse, R16, RZ ;  /* 0x00000010180c723c */ /* 0x040fe600000418ff */
[----:B------:R-:W4:Y:S03]  /*7ec0*/  @P0 LDG.E R164, desc[UR8][R156.64] ;  /* 0x000000089ca40981 */ /* 0x000f26000c1e1900 */
[C---:B------:R-:W-:Y:S01]  /*7ed0*/  HMMA.16816.F32.BF16 R16, R24.reuse, R18, RZ ;  /* 0x000000121810723c */ /* 0x040fe200000418ff */
[----:B------:R-:W-:Y:S05]  /*7ee0*/  STL [R1+0xc], R2 ;  /* 0x00000c0201007387 */ /* 0x000fea0000100800 */
        /* <DEDUP_REMOVED lines=21> */
[----:B------:R-:W1:Y:S04]  /*8040*/  LDSM.16.MT88.4 R144, [R0+0xc000] ;  /* 0x00c000000090783b */ /* 0x000e680000004200 */
[----:B------:R-:W1:Y:S01]  /*8050*/  LDSM.16.MT88.4 R152, [R0+0xe000] ;  /* 0x00e000000098783b */ /* 0x000e620000004200 */
[C---:B------:R-:W-:Y:S06]  /*8060*/  HMMA.16816.F32.BF16 R4, R132.reuse, R136, R4 ;  /* 0x000000888404723c */ /* 0x040fec0000041804 */
[C---:B------:R-:W-:Y:S01]  /*8070*/  HMMA.16816.F32.BF16 R8, R132.reuse, R138, R8 ;  /* 0x0000008a8408723c */ /* 0x040fe20000041808 */
[----:B------:R-:W-:Y:S05]  /*8080*/  LDSM.16.MT88.4 R136, [R0+0xa400] ;  /* 0x00a400000088783b */ /* 0x000fea0000004200 */
[C---:B------:R-:W-:Y:S06]  /*8090*/  HMMA.16816.F32.BF16 R12, R132.reuse, R32, R12 ;  /* 0x00000020840c723c */ /* 0x040fec000004180c */
[C---:B------:R-:W-:Y:S01]  /*80a0*/  HMMA.16816.F32.BF16 R16, R132.reuse, R34, R16 ;  /* 0x000000228410723c */ /* 0x040fe20000041810 */
[----:B------:R-:W1:Y:S05]  /*80b0*/  LDSM.16.M88.4 R32, [R225+0x2000] ;  /* 0x00200000e120783b */ /* 0x000e6a0000000200 */
[C---:B------:R-:W-:Y:S06]  /*80c0*/  HMMA.16816.F32.BF16 R20, R132.reuse, R140, R20 ;  /* 0x0000008c8414723c */ /* 0x040fec0000041814 */
[----:B------:R-:W-:Y:S01]  /*80d0*/  HMMA.16816.F32.BF16 R24, R132, R142, R24 ;  /* 0x0000008e8418723c */ /* 0x000fe20000041818 */
[----:B------:R-:W1:Y:S04]  /*80e0*/  LDSM.16.MT88.4 R132, [R0+0xc400] ;  /* 0x00c400000084783b */ /* 0x000e680000004200 */
[----:B------:R-:W1:Y:S02]  /*80f0*/  LDSM.16.MT88.4 R140, [R0+0xe400] ;  /* 0x00e40000008c783b */ /* 0x000e640000004200 */
[C---:B-1----:R-:W-:Y:S06]  /*8100*/  HMMA.16816.F32.BF16 R4, R28.reuse, R148, R4 ;  /* 0x000000941c04723c */ /* 0x042fec0000041804 */
        /* <DEDUP_REMOVED lines=8> */
[----:B------:R-:W-:Y:S01]  /*8190*/  LDSM.16.MT88.4 R152, [R0+0xac00] ;  /* 0x00ac00000098783b */ /* 0x000fe20000004200 */
[C---:B------:R-:W-:Y:S06]  /*81a0*/  HMMA.16816.F32.BF16 R4, R32.reuse, R136, R4 ;  /* 0x000000882004723c */ /* 0x040fec0000041804 */
[C---:B------:R-:W-:Y:S01]  /*81b0*/  HMMA.16816.F32.BF16 R8, R32.reuse, R138, R8 ;  /* 0x0000008a2008723c */ /* 0x040fe20000041808 */
[----:B------:R-:W-:Y:S05]  /*81c0*/  LDSM.16.M88.4 R136, [R226+0x2000] ;  /* 0x00200000e288783b */ /* 0x000fea0000000200 */
[C---:B------:R-:W-:Y:S06]  /*81d0*/  HMMA.16816.F32.BF16 R12, R32.reuse, R132, R12 ;  /* 0x00000084200c723c */ /* 0x040fec000004180c */
[C---:B------:R-:W-:Y:S01]  /*81e0*/  HMMA.16816.F32.BF16 R16, R32.reuse, R134, R16 ;  /* 0x000000862010723c */ /* 0x040fe20000041810 */
[----:B------:R-:W1:Y:S05]  /*81f0*/  LDSM.16.MT88.4 R132, [R0+0xe800] ;  /* 0x00e800000084783b */ /* 0x000e6a0000004200 */
[C---:B------:R-:W-:Y:S06]  /*8200*/  HMMA.16816.F32.BF16 R20, R32.reuse, R140, R20 ;  /* 0x0000008c2014723c */ /* 0x040fec0000041814 */
[----:B------:R-:W-:Y:S01]  /*8210*/  HMMA.16816.F32.BF16 R24, R32, R142, R24 ;  /* 0x0000008e2018723c */ /* 0x000fe20000041818 */
[----:B------:R-:W1:Y:S04]  /*8220*/  LDSM.16.MT88.4 R32, [R0+0xcc00] ;  /* 0x00cc00000020783b */ /* 0x000e680000004200 */
[----:B------:R1:W2:Y:S02]  /*8230*/  LDSM.16.MT88.4 R140, [R0+0xec00] ;  /* 0x00ec0000008c783b */ /* 0x0002a40000004200 */
[C---:B-1----:R-:W-:Y:S06]  /*8240*/  HMMA.16816.F32.BF16 R4, R144.reuse, R148, R4 ;  /* 0x000000949004723c */ /* 0x042fec0000041804 */
[C---:B------:R-:W-:Y:S06]  /*8250*/  HMMA.16816.F32.BF16 R8, R144.reuse, R150, R8 ;  /* 0x000000969008723c */ /* 0x040fec0000041808 */
[C---:B------:R-:W-:Y:S06]  /*8260*/  HMMA.16816.F32.BF16 R12, R144.reuse, R28, R12 ;  /* 0x0000001c900c723c */ /* 0x040fec000004180c */
[C---:B------:R-:W-:Y:S05]  /*8270*/  HMMA.16816.F32.BF16 R16, R144.reuse, R30, R16 ;  /* 0x0000001e9010723c */ /* 0x040fea0000041810 */
[----:B------:R-:W-:Y:S01]  /*8280*/  LEA.HI.X.SX32 R28, R165, R159, 0x2, P1 ;  /* 0x0000009fa51c7211 */ /* 0x000fe200008f16ff */
[C---:B------:R-:W-:Y:S01]  /*8290*/  HMMA.16816.F32.BF16 R20, R144.reuse, R132, R20 ;  /* 0x000000849014723c */ /* 0x040fe20000041814 */
[----:B------:R-:W-:Y:S03]  /*82a0*/  IMAD.U32 R30, RZ, RZ, UR17 ;  /* 0x00000011ff1e7e24 */ /* 0x000fe6000f8e00ff */
[----:B------:R1:W-:Y:S01]  /*82b0*/  STL [R1+0x8], R28 ;  /* 0x0000081c01007387 */ /* 0x0003e20000100800 */
[----:B------:R-:W-:Y:S01]  /*82c0*/  IMAD.MOV.U32 R29, RZ, RZ, R28 ;  /* 0x000000ffff1d7224 */ /* 0x000fe200078e001c */
[----:B------:R-:W-:Y:S01]  /*82d0*/  HMMA.16816.F32.BF16 R24, R144, R134, R24 ;  /* 0x000000869018723c */ /* 0x000fe20000041818 */
[----:B------:R-:W-:Y:S04]  /*82e0*/  IMAD.U32 R0, RZ, RZ, UR17 ;  /* 0x00000011ff007e24 */ /* 0x000fe8000f8e00ff */
[----:B------:R-:W-:Y:S01]  /*82f0*/  IMAD.U32 R132, RZ, RZ, UR19 ;  /* 0x00000013ff847e24 */ /* 0x000fe2000f8e00ff */
[C---:B------:R-:W-:Y:S06]  /*8300*/  HMMA.16816.F32.BF16 R4, R136.reuse, R152, R4 ;  /* 0x000000988804723c */ /* 0x040fec0000041804 */
[C---:B------:R-:W-:Y:S06]  /*8310*/  HMMA.16816.F32.BF16 R8, R136.reuse, R154, R8 ;  /* 0x0000009a8808723c */ /* 0x040fec0000041808 */
[C---:B------:R-:W-:Y:S05]  /*8320*/  HMMA.16816.F32.BF16 R12, R136.reuse, R32, R12 ;  /* 0x00000020880c723c */ /* 0x040fea000004180c */
[----:B-1----:R-:W-:Y:S01]  /*8330*/  IMAD.MOV.U32 R28, RZ, RZ, R2 ;  /* 0x000000ffff1c7224 */ /* 0x002fe200078e0002 */
[C---:B------:R-:W-:Y:S01]  /*8340*/  HMMA.16816.F32.BF16 R16, R136.reuse, R34, R16 ;  /* 0x000000228810723c */ /* 0x040fe20000041810 */
[----:B------:R-:W-:Y:S04]  /*8350*/  IMAD.U32 R32, RZ, RZ, UR35 ;  /* 0x00000023ff207e24 */ /* 0x000fe8000f8e00ff */
[-C--:B------:R-:W-:Y:S01]  /*8360*/  LEA R30, P1, R30, R28.reuse, 0x2 ;  /* 0x0000001c1e1e7211 */ /* 0x080fe200078210ff */
[C---:B--2---:R-:W-:Y:S01]  /*8370*/  HMMA.16816.F32.BF16 R20, R136.reuse, R140, R20 ;  /* 0x0000008c8814723c */ /* 0x044fe20000041814 */
[----:B------:R1:W-:Y:S01]  /*8380*/  REDG.E.ADD.F32.FTZ.RN.STRONG.GPU desc[UR8][R28.64], R4 ;  /* 0x000000041c0079a6 */ /* 0x0003e2000c10f388 */
[----:B------:R-:W-:Y:S03]  /*8390*/  IMAD.U32 R34, RZ, RZ, UR36 ;  /* 0x00000024ff227e24 */ /* 0x000fe6000f8e00ff */
[-C--:B------:R-:W-:Y:S01]  /*83a0*/  LEA.HI.X.SX32 R31, R0, R29.reuse, 0x2, P1 ;  /* 0x0000001d001f7211 */ /* 0x080fe200008f16ff */
[----:B------:R-:W-:Y:S01]  /*83b0*/  HMMA.16816.F32.BF16 R24, R136, R142, R24 ;  /* 0x0000008e8818723c */ /* 0x000fe20000041818 */
[----:B------:R-:W-:Y:S01]  /*83c0*/  MOV R0, UR19 ;  /* 0x0000001300007c02 */ /* 0x000fe20008000f00 */
[----:B------:R-:W-:Y:S01]  /*83d0*/  IMAD.U32 R2, RZ, RZ, UR35 ;  /* 0x00000023ff027e24 */ /* 0x000fe2000f8e00ff */
[----:B------:R-:W-:Y:S02]  /*83e0*/  LDSM.16.MT88.4 R136, [R220+0x2400] ;  /* 0x00240000dc88783b */ /* 0x000fe40000004200 */
[-C--:B------:R-:W-:Y:S02]  /*83f0*/  LEA R34, P2, R34, R28.reuse, 0x2 ;  /* 0x0000001c22227211 */ /* 0x080fe400078410ff */
[----:B------:R2:W-:Y:S01]  /*8400*/  REDG.E.ADD.F32.FTZ.RN.STRONG.GPU desc[UR8][R30.64], R5 ;  /* 0x000000051e0079a6 */ /* 0x0005e2000c10f388 */
[-C--:B------:R-:W-:Y:S04]  /*8410*/  LEA R32, P1, R32, R28.reuse, 0x2 ;  /* 0x0000001c20207211 */ /* 0x080fe800078210ff */
[-C--:B------:R-:W-:Y:S01]  /*8420*/  LEA.HI.X.SX32 R33, R2, R29.reuse, 0x2, P1 ;  /* 0x0000001d02217211 */ /* 0x080fe200008f16ff */
[----:B------:R-:W-:Y:S01]  /*8430*/  IMAD.U32 R2, RZ, RZ, UR33 ;  /* 0x00000021ff027e24 */ /* 0x000fe2000f8e00ff */
[----:B------:R-:W-:Y:S01]  /*8440*/  @P0 STL [R1+0x20], R160 ;  /* 0x000020a001000387 */ /* 0x000fe20000100800 */
[----:B-1----:R-:W-:Y:S03]  /*8450*/  IMAD.U32 R4, RZ, RZ, UR34 ;  /* 0x00000022ff047e24 */ /* 0x002fe6000f8e00ff */
[----:B---3--:R-:W-:Y:S04]  /*8460*/  @P0 STL [R1+0x14], R161 ;  /* 0x000014a101000387 */ /* 0x008fe80000100800 */
[----:B----4-:R-:W-:Y:S04]  /*8470*/  @P0 STL [R1+0x28], R163 ;  /* 0x000028a301000387 */ /* 0x010fe80000100800 */
[----:B------:R-:W-:Y:S01]  /*8480*/  @P0 STL [R1+0x24], R164 ;  /* 0x000024a401000387 */ /* 0x000fe20000100800 */
[-C--:B------:R-:W-:Y:S01]  /*8490*/  LEA R132, P0, R132, R28.reuse, 0x2 ;  /* 0x0000001c84847211 */ /* 0x080fe200078010ff */
[----:B--2---:R-:W-:Y:S03]  /*84a0*/  IMAD.U32 R5, RZ, RZ, UR36 ;  /* 0x00000024ff057e24 */ /* 0x004fe6000f8e00ff */
[-C--:B------:R-:W-:Y:S01]  /*84b0*/  LEA.HI.X.SX32 R133, R0, R29.reuse, 0x2, P0 ;  /* 0x0000001d00857211 */ /* 0x080fe200000f16ff */
[----:B------:R-:W-:Y:S01]  /*84c0*/  IMAD.U32 R0, RZ, RZ, UR34 ;  /* 0x00000022ff007e24 */ /* 0x000fe2000f8e00ff */
[-C--:B------:R-:W-:Y:S02]  /*84d0*/  LEA.HI.X.SX32 R35, R5, R29.reuse, 0x2, P2 ;  /* 0x0000001d05237211 */ /* 0x080fe400010f16ff */
[-C--:B------:R-:W-:Y:S01]  /*84e0*/  LEA R4, P0, R4, R28.reuse, 0x2 ;  /* 0x0000001c04047211 */ /* 0x080fe200078010ff */
[----:B------:R1:W-:Y:S03]  /*84f0*/  REDG.E.ADD.F32.FTZ.RN.STRONG.GPU desc[UR8][R132.64], R6 ;  /* 0x00000006840079a6 */ /* 0x0003e6000c10f388 */
[-C--:B------:R-:W-:Y:S01]  /*8500*/  LEA.HI.X.SX32 R5, R0, R29.reuse, 0x2, P0 ;  /* 0x0000001d00057211 */ /* 0x080fe200000f16ff */
[----:B------:R2:W-:Y:S01]  /*8510*/  REDG.E.ADD.F32.FTZ.RN.STRONG.GPU desc[UR8][R34.64], R7 ;  /* 0x00000007220079a6 */ /* 0x0005e2000c10f388 */
[----:B------:R-:W-:Y:S03]  /*8520*/  IMAD.U32 R0, RZ, RZ, UR33 ;  /* 0x00000021ff007e24 */ /* 0x000fe6000f8e00ff */
[----:B------:R3:W-:Y:S04]  /*8530*/  REDG.E.ADD.F32.FTZ.RN.STRONG.GPU desc[UR8][R32.64], R8 ;  /* 0x00000008200079a6 */ /* 0x0007e8000c10f388 */
[----:B------:R4:W-:Y:S04]  /*8540*/  REDG.E.ADD.F32.FTZ.RN.STRONG.GPU desc[UR8][R4.64], R9 ;  /* 0x00000009040079a6 */ /* 0x0009e8000c10f388 */
[----:B------:R-:W-:Y:S04]  /*8550*/  LDSM.16.MT88.4 R32, [R3+0xf800] ;  /* 0x00f800000320783b */ /* 0x000fe80000004200 */
[----:B------:R-:W-:Y:S01]  /*8560*/  LDSM.16.MT88.4 R132, [R3+0x11800] ;  /* 0x011800000384783b */ /* 0x000fe20000004200 */
[----:B-1----:R-:W-:Y:S02]  /*8570*/  IMAD.U32 R6, RZ, RZ, UR29 ;  /* 0x0000001dff067e24 */ /* 0x002fe4000f8e00ff */
[----:B--2---:R-:W-:Y:S02]  /*8580*/  IMAD.U32 R7, RZ, RZ, UR29 ;  /* 0x0000001dff077e24 */ /* 0x004fe4000f8e00ff */
[----:B---3--:R-:W-:Y:S01]  /*8590*/  IMAD.U32 R8, RZ, RZ, UR32 ;  /* 0x00000020ff087e24 */ /* 0x008fe2000f8e00ff */
[-C--:B----4-:R-:W-:Y:S01]  /*85a0*/  LEA R4, P1, R0, R28.reuse, 0x2 ;  /* 0x0000001c00047211 */ /* 0x090fe200078210ff */
[----:B------:R-:W-:Y:S03]  /*85b0*/  IMAD.U32 R0, RZ, RZ, UR32 ;  /* 0x00000020ff007e24 */ /* 0x000fe6000f8e00ff */
[-C--:B------:R-:W-:Y:S02]  /*85c0*/  LEA R8, P0, R8, R28.reuse, 0x2 ;  /* 0x0000001c08087211 */ /* 0x080fe400078010ff */
[-C--:B------:R-:W-:Y:S02]  /*85d0*/  LEA.HI.X.SX32 R5, R2, R29.reuse, 0x2, P1 ;  /* 0x0000001d02057211 */ /* 0x080fe400008f16ff */
[-C--:B------:R-:W-:Y:S01]  /*85e0*/  LEA.HI.X.SX32 R9, R0, R29.reuse, 0x2, P0 ;  /* 0x0000001d00097211 */ /* 0x080fe200000f16ff */
[----:B------:R-:W-:Y:S01]  /*85f0*/  IMAD.U32 R0, RZ, RZ, UR28 ;  /* 0x0000001cff007e24 */ /* 0x000fe2000f8e00ff */
[-C--:B------:R-:W-:Y:S01]  /*8600*/  LEA R6, P1, R6, R28.reuse, 0x2 ;  /* 0x0000001c06067211 */ /* 0x080fe200078210ff */
[----:B------:R1:W-:Y:S01]  /*8610*/  REDG.E.ADD.F32.FTZ.RN.STRONG.GPU desc[UR8][R4.64], R10 ;  /* 0x0000000a040079a6 */ /* 0x0003e2000c10f388 */
[----:B------:R-:W-:Y:S02]  /*8620*/  MOV R2, UR28 ;  /* 0x0000001c00027c02 */ /* 0x000fe40008000f00 */
[-C--:B------:R-:W-:Y:S01]  /*8630*/  LEA.HI.X.SX32 R7, R7, R29.reuse, 0x2, P1 ;  /* 0x0000001d07077211 */ /* 0x080fe200008f16ff */
[----:B------:R2:W-:Y:S04]  /*8640*/  REDG.E.ADD.F32.FTZ.RN.STRONG.GPU desc[UR8][R8.64], R11 ;  /* 0x0000000b080079a6 */ /* 0x0005e8000c10f388 */
[----:B------:R3:W-:Y:S04]  /*8650*/  REDG.E.ADD.F32.FTZ.RN.STRONG.GPU desc[UR8][R28.64+0x80], R12 ;  /* 0x0000800c1c0079a6 */ /* 0x0007e8000c10f388 */
[----:B------:R-:W-:Y:S04]  /*8660*/  REDG.E.ADD.F32.FTZ.RN.STRONG.GPU desc[UR8][R30.64+0x80], R13 ;  /* 0x0000800d1e0079a6 */ /* 0x000fe8000c10f388 */
[----:B------:R4:W-:Y:S01]  /*8670*/  REDG.E.ADD.F32.FTZ.RN.STRONG.GPU desc[UR8][R6.64], R14 ;  /* 0x0000000e060079a6 */ /* 0x0009e2000c10f388 */
[-C--:B-1----:R-:W-:Y:S01]  /*8680*/  LEA R4, P0, R2, R28.reuse, 0x2 ;  /* 0x0000001c02047211 */ /* 0x082fe200078010ff */
[----:B------:R-:W-:Y:S01]  /*8690*/  IMAD.U32 R10, RZ, RZ, UR27 ;  /* 0x0000001bff0a7e24 */ /* 0x000fe2000f8e00ff */
[----:B------:R-:W-:Y:S02]  /*86a0*/  MOV R2, UR25 ;  /* 0x0000001900027c02 */ /* 0x000fe40008000f00 */
        /* <DEDUP_REMOVED lines=34> */
[----:B-1----:R-:W-:Y:S01]  /*88d0*/  MOV R9, UR23 ;  /* 0x0000001700097c02 */ /* 0x002fe20008000f00 */
        /* <DEDUP_REMOVED lines=22> */
[----:B------:R-:W-:Y:S02]  /*8a40*/  UIADD3 UR6, UR6, -0x1, URZ ;  /* 0xffffffff06067890 */ /* 0x000fe4000fffe03f */
[----:B------:R-:W-:Y:S01]  /*8a50*/  @UP2 UIADD3.X UR13, UR13, -0x1, URZ, UP0, !UPT ;  /* 0xffffffff0d0d2890 */ /* 0x000fe200087fe43f */
        /* <DEDUP_REMOVED lines=289> */
.L_x_531:
        /* <DEDUP_REMOVED lines=20> */
.L_x_532:
        /* <DEDUP_REMOVED lines=53> */
.L_x_534:
[----:B------:R-:W-:Y:S05]  /*a100*/  BSYNC B0 ;  /* 0x0000000000007941 */ /* 0x000fea0003800000 */
.L_x_533:
        /* <DEDUP_REMOVED lines=19> */
.L_x_536:
[----:B------:R-:W-:Y:S05]  /*a240*/  BSYNC B0 ;  /* 0x0000000000007941 */ /* 0x000fea0003800000 */
.L_x_535:
        /* <DEDUP_REMOVED lines=35> */
.L_x_538:
[----:B------:R-:W-:Y:S05]  /*a480*/  BSYNC B0 ;  /* 0x0000000000007941 */ /* 0x000fea0003800000 */
.L_x_537:
        /* <DEDUP_REMOVED lines=20> */
.L_x_514:
        /* <DEDUP_REMOVED lines=24> */
.L_x_540:
        /* <DEDUP_REMOVED lines=22> */
.L_x_541:
        /* <DEDUP_REMOVED lines=42> */
.L_x_543:
[----:B------:R-:W-:Y:S05]  /*ab50*/  BSYNC B0 ;  /* 0x0000000000007941 */ /* 0x000fea0003800000 */
.L_x_542:
        /* <DEDUP_REMOVED lines=19> */
.L_x_545:
[----:B------:R-:W-:Y:S05]  /*ac90*/  BSYNC B0 ;  /* 0x0000000000007941 */ /* 0x000fea0003800000 */
.L_x_544:
        /* <DEDUP_REMOVED lines=32> */
.L_x_547:
[----:B------:R-:W-:Y:S05]  /*aea0*/  BSYNC B0 ;  /* 0x0000000000007941 */ /* 0x000fea0003800000 */
.L_x_546:
        /* <DEDUP_REMOVED lines=18> */
.L_x_539:
[----:B------:R-:W-:Y:S05]  /*afd0*/  BSYNC B1 ;  /* 0x0000000000017941 */ /* 0x000fea0003800000 */
.L_x_509:
        /* <DEDUP_REMOVED lines=8> */
.L_x_548:
[----:B------:R-:W-:Y:S05]  /*b060*/  EXIT ;  /* 0x000000000000794d */ /* 0x000fea0003800000 */
.L_x_550:
        /* <DEDUP_REMOVED lines=9> */
.L_x_1294:


//--------------------- .text._ZN5flash44flash_bwd_dq_dk_dv_loop_seqk_parallel_kernelI23Flash_bwd_kernel_traitsILi96ELi64ELi128ELi8ELi2ELi4ELi4ELb1ELb0EN7cutlass10bfloat16_tE19Flash_kernel_traitsILi96ELi64ELi128ELi8ES3_EELb0ELb0ELb0ELb1ELb0ELb0ELb1EEEvNS_16Flash_bwd_paramsE --------------------------
	.section	.text._ZN5flash44flash_bwd_dq_dk_dv_loop_seqk_parallel_kernelI23Flash_bwd_kernel_traitsILi96ELi64ELi128ELi8ELi2ELi4ELi4ELb1ELb0EN7cutlass10bfloat16_tE19Flash_kernel_traitsILi96ELi64ELi128ELi8ES3_EELb0ELb0ELb0ELb1ELb0ELb0ELb1EEEvNS_16Flash_bwd_paramsE,"ax",@progbits
	.align	128
        .global         _ZN5flash44flash_bwd_dq_dk_dv_loop_seqk_parallel_kernelI23Flash_bwd_kernel_traitsILi96ELi64ELi128ELi8ELi2ELi4ELi4ELb1ELb0EN7cutlass10bfloat16_tE19Flash_kernel_traitsILi96ELi64ELi128ELi8ES3_EELb0ELb0ELb0ELb1ELb0ELb0ELb1EEEvNS_16Flash_bwd_paramsE
        .type           _ZN5flash44flash_bwd_dq_dk_dv_loop_seqk_parallel_kernelI23Flash_bwd_kernel_traitsILi96ELi64ELi128ELi8ELi2ELi4ELi4ELb1ELb0EN7cutlass10bfloat16_tE19Flash_kernel_traitsILi96ELi64ELi128ELi8ES3_EELb0ELb0ELb0ELb1ELb0ELb0ELb1EEEvNS_16Flash_bwd_paramsE,@function
        .size           _ZN5flash44flash_bwd_dq_dk_dv_loop_seqk_parallel_kernelI23Flash_bwd_kernel_traitsILi96ELi64ELi128ELi8ELi2ELi4ELi4ELb1ELb0EN7cutlass10bfloat16_tE19Flash_kernel_traitsILi96ELi64ELi128ELi8ES3_EELb0ELb0ELb0ELb1ELb0ELb0ELb1EEEvNS_16Flash_bwd_paramsE,(.L_x_1295 - _ZN5flash44flash_bwd_dq_dk_dv_loop_seqk_parallel_kernelI23Flash_bwd_kernel_traitsILi96ELi64ELi128ELi8ELi2ELi4ELi4ELb1ELb0EN7cutlass10bfloat16_tE19Flash_kernel_traitsILi96ELi64ELi128ELi8ES3_EELb0ELb0ELb0ELb1ELb0ELb0ELb1EEEvNS_16Flash_bwd_paramsE)
        .other          _ZN5flash44flash_bwd_dq_dk_dv_loop_seqk_parallel_kernelI23Flash_bwd_kernel_traitsILi96ELi64ELi128ELi8ELi2ELi4ELi4ELb1ELb0EN7cutlass10bfloat16_tE19Flash_kernel_traitsILi96ELi64ELi128ELi8ES3_EELb0ELb0ELb0ELb1ELb0ELb0ELb1EEEvNS_16Flash_bwd_paramsE,@"STO_CUDA_ENTRY STV_DEFAULT"
_ZN5flash44flash_bwd_dq_dk_dv_loop_seqk_parallel_kernelI23Flash_bwd_kernel_traitsILi96ELi64ELi128ELi8ELi2ELi4ELi4ELb1ELb0EN7cutlass10bfloat16_tE19Flash_kernel_traitsILi96ELi64ELi128ELi8ES3_EELb0ELb0ELb0ELb1ELb0ELb0ELb1EEEvNS_16Flash_bwd_paramsE:
.text._ZN5flash44flash_bwd_dq_dk_dv_loop_seqk_parallel_kernelI23Flash_bwd_kernel_traitsILi96ELi64ELi128ELi8ELi2ELi4ELi4ELb1ELb0EN7cutlass10bfloat16_tE19Flash_kernel_traitsILi96ELi64ELi128ELi8ES3_EELb0ELb0ELb0ELb1ELb0ELb0ELb1EEEvNS_16Flash_bwd_paramsE:
        /* <DEDUP_REMOVED lines=27> */
[----:B------:R-:W-:Y:S01]  /*01b0*/  LEA.HI R12, R20, R21, RZ, 0x5 ;  /* 0x00000015140c7211 */ /* 0x000fe200078f28ff */
[----:B-----5:R-:W-:Y:S01]  /*01c0*/  USHF.L.U32 UR6, UR48, 0x7, URZ ;  /* 0x0000000730067899 */ /* 0x020fe2000800063f */
[----:B------:R-:W-:Y:S02]  /*01d0*/  SHF.R.S32.HI R8, RZ, 0x4, R6 ;  /* 0x00000004ff087819 */ /* 0x000fe40000011406 */
[--C-:B------:R-:W-:Y:S02]  /*01e0*/  SHF.R.S32.HI R7, RZ, 0x2, R5.reuse ;  /* 0x00000002ff077819 */ /* 0x100fe40000011405 */
[----:B-1----:R-:W-:-:S02]  /*01f0*/  SHF.R.S32.HI R0, RZ, 0x1f, R5 ;  /* 0x0000001fff007819 */ /* 0x002fc40000011405 */
[----:B------:R-:W-:Y:S02]  /*0200*/  LOP3.LUT R3, R12, 0xffffffe0, RZ, 0xc0, !PT ;  /* 0xffffffe00c037812 */ /* 0x000fe400078ec0ff */
[----:B------:R-:W-:Y:S02]  /*0210*/  LEA.HI R4, R6, R8, RZ, 0x1 ;  /* 0x0000000806047211 */ /* 0x000fe400078f08ff */
[-C--:B------:R-:W-:Y:S02]  /*0220*/  LEA.HI R9, R5, R7.reuse, RZ, 0x1 ;  /* 0x0000000705097211 */ /* 0x080fe400078f08ff */
[----:B------:R-:W-:Y:S01]  /*0230*/  LEA.HI R2, R0, R7, RZ, 0x3 ;  /* 0x0000000700027211 */ /* 0x000fe200078f18ff */
[----:B------:R-:W-:Y:S01]  /*0240*/  IMAD.IADD R0, R21, 0x1, -R3 ;  /* 0x0000000115007824 */ /* 0x000fe200078e0a03 */
[----:B------:R-:W-:Y:S02]  /*0250*/  LOP3.LUT R3, R4, 0xfffffffe, RZ, 0xc0, !PT ;  /* 0xfffffffe04037812 */ /* 0x000fe400078ec0ff */
[----:B------:R-:W-:-:S02]  /*0260*/  LOP3.LUT R4, R9, 0x7fffffe, RZ, 0xc0, !PT ;  /* 0x07fffffe09047812 */ /* 0x000fc400078ec0ff */
[----:B------:R-:W-:Y:S01]  /*0270*/  LOP3.LUT R2, R2, 0xfffffff8, RZ, 0xc0, !PT ;  /* 0xfffffff802027812 */ /* 0x000fe200078ec0ff */
[----:B------:R-:W-:Y:S01]  /*0280*/  IMAD.IADD R19, R8, 0x1, -R3 ;  /* 0x0000000108137824 */ /* 0x000fe200078e0a03 */
[----:B------:R-:W-:Y:S01]  /*0290*/  LEA.HI R17, R20, R21, RZ, 0x3 ;  /* 0x0000001514117211 */ /* 0x000fe200078f18ff */
[----:B------:R-:W-:Y:S01]  /*02a0*/  IMAD.IADD R10, R7, 0x1, -R4 ;  /* 0x00000001070a7824 */ /* 0x000fe200078e0a04 */
[----:B------:R-:W-:Y:S01]  /*02b0*/  LOP3.LUT R5, R5, 0xfffffffc, RZ, 0xc0, !PT ;  /* 0xfffffffc05057812 */ /* 0x000fe200078ec0ff */
[----:B------:R-:W-:Y:S01]  /*02c0*/  IMAD.IADD R11, R7, 0x1, -R2 ;  /* 0x00000001070b7824 */ /* 0x000fe200078e0a02 */
[----:B------:R-:W-:Y:S02]  /*02d0*/  SHF.R.S32.HI R3, RZ, 0x3, R17 ;  /* 0x00000003ff037819 */ /* 0x000fe40000011411 */
[----:B------:R-:W-:Y:S01]  /*02e0*/  SHF.R.S32.HI R9, RZ, 0x1f, R0 ;  /* 0x0000001fff097819 */ /* 0x000fe20000011400 */
[----:B------:R-:W-:Y:S01]  /*02f0*/  IMAD.IADD R18, R21, 0x1, -R5 ;  /* 0x0000000115127824 */ /* 0x000fe200078e0a05 */
[--C-:B------:R-:W-:Y:S01]  /*0300*/  SHF.R.S32.HI R2, RZ, 0x5, R12.reuse ;  /* 0x00000005ff027819 */ /* 0x100fe2000001140c */
[----:B------:R-:W-:Y:S01]  /*0310*/  IMAD.SHL.U32 R3, R3, 0x40, RZ ;  /* 0x0000004003037824 */ /* 0x000fe200078e00ff */
[----:B------:R-:W-:Y:S01]  /*0320*/  SHF.R.S32.HI R4, RZ, 0x1f, R12 ;  /* 0x0000001fff047819 */ /* 0x000fe2000001140c */
[----:B------:R-:W-:Y:S01]  /*0330*/  IMAD.SHL.U32 R24, R18, 0x8, RZ ;  /* 0x0000000812187824 */ /* 0x000fe200078e00ff */
[----:B------:R-:W-:Y:S01]  /*0340*/  LEA.HI R23, R9, R0, RZ, 0x2 ;  /* 0x0000000009177211 */ /* 0x000fe200078f10ff */
[----:B------:R-:W-:Y:S01]  /*0350*/  IMAD R10, R2, 0x8, R10 ;  /* 0x00000008020a7824 */ /* 0x000fe200078e020a */
[----:B------:R-:W-:-:S02]  /*0360*/  LOP3.LUT R0, R6, 0xfffffff0, RZ, 0xc0, !PT ;  /* 0xfffffff006007812 */ /* 0x000fc400078ec0ff */
[-C--:B------:R-:W-:Y:S01]  /*0370*/  LEA.HI R5, R4, R2.reuse, RZ, 0x2 ;  /* 0x0000000204057211 */ /* 0x080fe200078f10ff */
[----:B------:R-:W-:Y:S01]  /*0380*/  STL [R1+0x8], R24 ;  /* 0x0000081801007387 */ /* 0x000fe20000100800 */
[----:B------:R-:W-:Y:S01]  /*0390*/  LOP3.LUT R7, R17, 0xfffffff8, RZ, 0xc0, !PT ;  /* 0xfffffff811077812 */ /* 0x000fe200078ec0ff */
[----:B------:R-:W-:Y:S01]  /*03a0*/  IMAD.IADD R0, R21, 0x1, -R0 ;  /* 0x0000000115007824 */ /* 0x000fe200078e0a00 */
[----:B------:R-:W-:Y:S02]  /*03b0*/  LEA.HI R6, R12, R2, RZ, 0x1 ;  /* 0x000000020c067211 */ /* 0x000fe400078f08ff */
[----:B------:R-:W-:Y:S01]  /*03c0*/  LOP3.LUT R3, R3, 0xc0, RZ, 0xc0, !PT ;  /* 0x000000c003037812 */ /* 0x000fe200078ec0ff */
[----:B------:R-:W-:Y:S01]  /*03d0*/  IMAD.IADD R4, R21, 0x1, -R7 ;  /* 0x0000000115047824 */ /* 0x000fe200078e0a07 */
[----:B------:R-:W-:Y:S02]  /*03e0*/  LOP3.LUT R5, R5, 0xfffffffc, RZ, 0xc0, !PT ;  /* 0xfffffffc05057812 */ /* 0x000fe400078ec0ff */
[----:B------:R-:W-:-:S02]  /*03f0*/  LOP3.LUT R7, R6, 0xfffffffe, RZ, 0xc0, !PT ;  /* 0xfffffffe06077812 */ /* 0x000fc400078ec0ff */
[----:B------:R-:W-:Y:S01]  /*0400*/  LOP3.LUT R6, R3, 0x18, R24, 0xf8, !PT ;  /* 0x0000001803067812 */ /* 0x000fe200078ef818 */
[C---:B------:R-:W-:Y:S01]  /*0410*/  IMAD.IADD R13, R2.reuse, 0x1, -R5 ;  /* 0x00000001020d7824 */ /* 0x040fe200078e0a05 */
[----:B------:R-:W-:Y:S01]  /*0420*/  SHF.R.U32.HI R3, RZ, 0x3, R3 ;  /* 0x00000003ff037819 */ /* 0x000fe20000011603 */
[----:B------:R-:W-:Y:S01]  /*0430*/  IMAD.IADD R230, R2, 0x1, -R7 ;  /* 0x0000000102e67824 */ /* 0x000fe200078e0a07 */
[----:B------:R-:W-:Y:S02]  /*0440*/  SHF.R.S32.HI R5, RZ, 0x1f, R0 ;  /* 0x0000001fff057819 */ /* 0x000fe40000011400 */
[----:B------:R-:W-:Y:S02]  /*0450*/  LOP3.LUT R9, R6, R3, RZ, 0x3c, !PT ;  /* 0x0000000306097212 */ /* 0x000fe400078e3cff */
[----:B------:R-:W-:Y:S02]  /*0460*/  LEA.HI R2, R4, R4, RZ, 0x1 ;  /* 0x0000000404027211 */ /* 0x000fe400078f08ff */
[----:B------:R-:W-:-:S02]  /*0470*/  LEA.HI R3, R0, R0, RZ, 0x1 ;  /* 0x0000000000037211 */ /* 0x000fc400078f08ff */
[----:B------:R-:W-:Y:S02]  /*0480*/  LEA.HI R14, R5, R0, RZ, 0x3 ;  /* 0x00000000050e7211 */ /* 0x000fe400078f18ff */
[----:B------:R-:W-:Y:S02]  /*0490*/  LEA.HI R12, R20, R21, RZ, 0x6 ;  /* 0x00000015140c7211 */ /* 0x000fe400078f30ff */
[----:B------:R-:W-:Y:S02]  /*04a0*/  LOP3.LUT R5, R2, 0x3fffffe, RZ, 0xc0, !PT ;  /* 0x03fffffe02057812 */ /* 0x000fe400078ec0ff */
[----:B------:R-:W-:Y:S02]  /*04b0*/  LOP3.LUT R8, R3, 0x7fffffe, RZ, 0xc0, !PT ;  /* 0x07fffffe03087812 */ /* 0x000fe400078ec0ff */
[----:B------:R-:W-:Y:S01]  /*04c0*/  LOP3.LUT R7, R14, 0xfffffff8, RZ, 0xc0, !PT ;  /* 0xfffffff80e077812 */ /* 0x000fe200078ec0ff */
[----:B------:R-:W-:Y:S01]  /*04d0*/  IMAD.IADD R6, R4, 0x1, -R5 ;  /* 0x0000000104067824 */ /* 0x000fe200078e0a05 */
[----:B------:R-:W-:Y:S01]  /*04e0*/  SHF.R.S32.HI R12, RZ, 0x6, R12 ;  /* 0x00000006ff0c7819 */ /* 0x000fe2000001140c */
[C---:B------:R-:W-:Y:S01]  /*04f0*/  IMAD.IADD R8, R0.reuse, 0x1, -R8 ;  /* 0x0000000100087824 */ /* 0x040fe200078e0a08 */
[----:B------:R-:W-:Y:S01]  /*0500*/  LOP3.LUT P2, RZ, R11, 0x2, RZ, 0xc0, !PT ;  /* 0x000000020bff7812 */ /* 0x000fe2000784c0ff */
[----:B------:R-:W-:Y:S01]  /*0510*/  IMAD.IADD R16, R0, 0x1, -R7 ;  /* 0x0000000100107824 */ /* 0x000fe200078e0a07 */
[----:B------:R-:W-:Y:S01]  /*0520*/  SHF.R.S32.HI R0, RZ, 0x1, R2 ;  /* 0x00000001ff007819 */ /* 0x000fe20000011402 */
[----:B------:R-:W-:Y:S01]  /*0530*/  IMAD R5, R12, 0x4, R19 ;  /* 0x000000040c057824 */ /* 0x000fe200078e0213 */
[----:B------:R-:W-:Y:S01]  /*0540*/  SHF.R.S32.HI R2, RZ, 0x1f, R3 ;  /* 0x0000001fff027819 */ /* 0x000fe20000011403 */
[----:B------:R-:W-:Y:S01]  /*0550*/  IMAD.U32 R7, R10, 0x20, R9 ;  /* 0x000000200a077824 */ /* 0x000fe200078e0009 */
[C---:B------:R-:W-:Y:S01]  /*0560*/  LOP3.LUT P4, RZ, R0.reuse, 0x2, RZ, 0xc0, !PT ;  /* 0x0000000200ff7812 */ /* 0x040fe2000788c0ff */
[----:B------:R-:W-:Y:S01]  /*0570*/  IMAD R22, R5, 0x8, R6 ;  /* 0x0000000805167824 */ /* 0x000fe200078e0206 */
[----:B------:R-:W-:Y:S01]  /*0580*/  SHF.R.S32.HI R5, RZ, 0x1, R3 ;  /* 0x00000001ff057819 */ /* 0x000fe20000011403 */
[----:B------:R-:W-:Y:S01]  /*0590*/  IMAD.SHL.U32 R0, R0, 0x40, RZ ;  /* 0x0000004000007824 */ /* 0x000fe200078e00ff */
[----:B------:R1:W-:Y:S01]  /*05a0*/  STL [R1+0x2c], R7 ;  /* 0x00002c0701007387 */ /* 0x0003e20000100800 */
[----:B------:R-:W-:Y:S01]  /*05b0*/  IMAD.SHL.U32 R4, R4, 0x40, RZ ;  /* 0x0000004004047824 */ /* 0x000fe200078e00ff */
[----:B------:R-:W-:Y:S01]  /*05c0*/  LEA.HI R3, R2, R5, RZ, 0x2 ;  /* 0x0000000502037211 */ /* 0x000fe200078f10ff */
[----:B------:R-:W-:Y:S01]  /*05d0*/  IMAD.SHL.U32 R2, R13, 0x10, RZ ;  /* 0x000000100d027824 */ /* 0x000fe200078e00ff */
[----:B------:R-:W-:-:S02]  /*05e0*/  LOP3.LUT R0, R0, 0xc0, RZ, 0xc0, !PT ;  /* 0x000000c000007812 */ /* 0x000fc400078ec0ff */
[C---:B------:R-:W-:Y:S02]  /*05f0*/  LEA.HI R9, R11.reuse, R11, RZ, 0x1 ;  /* 0x0000000b0b097211 */ /* 0x040fe400078f08ff */
[----:B------:R-:W-:Y:S02]  /*0600*/  LOP3.LUT R6, R11, 0x1, RZ, 0xc0, !PT ;  /* 0x000000010b067812 */ /* 0x000fe400078ec0ff */
[----:B------:R-:W-:Y:S02]  /*0610*/  LOP3.LUT P5, RZ, R16, 0x2, RZ, 0xc0, !PT ;  /* 0x0000000210ff7812 */ /* 0x000fe400078ac0ff */
[----:B------:R-:W-:Y:S02]  /*0620*/  ISETP.NE.U32.AND P3, PT, R6, 0x1, PT ;  /* 0x000000010600780c */ /* 0x000fe40003f65070 */
[----:B------:R-:W-:Y:S02]  /*0630*/  LOP3.LUT P6, RZ, R16, 0x4, RZ, 0xc0, !PT ;  /* 0x0000000410ff7812 */ /* 0x000fe400078cc0ff */
[----:B------:R-:W-:-:S02]  /*0640*/  SEL R225, R228, 0xffffffe0, !P5 ;  /* 0xffffffe0e4e17807 */ /* 0x000fc40006800000 */
[----:B------:R-:W-:Y:S02]  /*0650*/  SEL R240, R240, 0x10, !P3 ;  /* 0x00000010f0f07807 */ /* 0x000fe40005800000 */
[----:B------:R-:W-:Y:S02]  /*0660*/  SEL R226, R226, 0x40, P6 ;  /* 0x00000040e2e27807 */ /* 0x000fe40003000000 */
[----:B------:R-:W-:Y:S02]  /*0670*/  SEL R223, R228, 0xffffffe0, !P4 ;  /* 0xffffffe0e4df7807 */ /* 0x000fe40006000000 */
[----:B-1----:R-:W-:Y:S02]  /*0680*/  LOP3.LUT R7, R4, 0x1c0, RZ, 0xc0, !PT ;  /* 0x000001c004077812 */ /* 0x002fe400078ec0ff */
[----:B------:R-:W-:Y:S02]  /*0690*/  LOP3.LUT R4, R3, 0xfffffffc, RZ, 0xc0, !PT ;  /* 0xfffffffc03047812 */ /* 0x000fe400078ec0ff */
[----:B------:R-:W-:-:S02]  /*06a0*/  LOP3.LUT R3, R0, 0x8, R17, 0xf8, !PT ;  /* 0x0000000800037812 */ /* 0x000fc400078ef811 */
[----:B------:R-:W-:Y:S01]  /*06b0*/  SHF.R.U32.HI R0, RZ, 0x3, R0 ;  /* 0x00000003ff007819 */ /* 0x000fe20000011600 */
[----:B------:R-:W-:Y:S01]  /*06c0*/  IMAD.IADD R15, R5, 0x1, -R4 ;  /* 0x00000001050f7824 */ /* 0x000fe200078e0a04 */
[----:B------:R-:W-:Y:S01]  /*06d0*/  LOP3.LUT R2, R7, 0x30, R2, 0xf8, !PT ;  /* 0x0000003007027812 */ /* 0x000fe200078ef802 */
[----:B------:R-:W-:Y:S01]  /*06e0*/  IMAD.SHL.U32 R4, R12, 0x20, RZ ;  /* 0x000000200c047824 */ /* 0x000fe200078e00ff */
[----:B------:R-:W-:Y:S02]  /*06f0*/  LOP3.LUT R222, R3, R0, RZ, 0x3c, !PT ;  /* 0x0000000003de7212 */ /* 0x000fe400078e3cff */
[----:B------:R-:W-:Y:S01]  /*0700*/  LEA.HI R0, R20, R21, RZ, 0x7 ;  /* 0x0000001514007211 */ /* 0x000fe200078f38ff */
[----:B------:R-:W-:Y:S01]  /*0710*/  IMAD.SHL.U32 R21, R21, 0x2, RZ ;  /* 0x0000000215157824 */ /* 0x000fe200078e00ff */
[----:B------:R-:W-:Y:S01]  /*0720*/  LOP3.LUT R17, R2, 0x8, R17, 0xf8, !PT ;  /* 0x0000000802117812 */ /* 0x000fe200078ef811 */
[----:B------:R-:W-:Y:S01]  /*0730*/  IMAD.U32 R222, R22, 0x20, R222 ;  /* 0x0000002016de7824 */ /* 0x000fe200078e00de */
[----:B------:R-:W-:-:S02]  /*0740*/  LOP3.LUT R2, R9, 0x3fffffe, RZ, 0xc0, !PT ;  /* 0x03fffffe09027812 */ /* 0x000fc400078ec0ff */
[----:B------:R-:W-:Y:S02]  /*0750*/  LOP3.LUT R5, R4, 0x6, R21, 0xf8, !PT ;  /* 0x0000000604057812 */ /* 0x000fe400078ef815 */
[----:B------:R-:W-:Y:S01]  /*0760*/  SHF.R.S32.HI R3, RZ, 0x3, R14 ;  /* 0x00000003ff037819 */ /* 0x000fe2000001140e */
[C---:B------:R-:W-:Y:S01]  /*0770*/  IMAD.IADD R10, R11.reuse, 0x1, -R2 ;  /* 0x000000010b0a7824 */ /* 0x040fe200078e0a02 */
[----:B------:R-:W-:Y:S01]  /*0780*/  SHF.R.S32.HI R6, RZ, 0x7, R0 ;  /* 0x00000007ff067819 */ /* 0x000fe20000011400 */
[----:B------:R-:W-:Y:S01]  /*0790*/  IMAD.SHL.U32 R2, R11, 0x40, RZ ;  /* 0x000000400b027824 */ /* 0x000fe200078e00ff */
[----:B------:R1:W-:Y:S01]  /*07a0*/  STL [R1+0x48], R5 ;  /* 0x0000480501007387 */ /* 0x0003e20000100800 */
[----:B------:R-:W-:Y:S01]  /*07b0*/  IMAD.SHL.U32 R0, R18, 0x2, RZ ;  /* 0x0000000212007824 */ /* 0x000fe200078e00ff */
[----:B------:R-:W-:Y:S01]  /*07c0*/  SHF.R.U32.HI R7, RZ, 0x3, R7 ;  /* 0x00000003ff077819 */ /* 0x000fe20000011607 */
[----:B------:R-:W-:Y:S01]  /*07d0*/  IMAD R12, R3, 0x8, R8 ;  /* 0x00000008030c7824 */ /* 0x000fe200078e0208 */
[----:B------:R-:W-:Y:S01]  /*07e0*/  LOP3.LUT R2, R2, 0x1c0, RZ, 0xc0, !PT ;  /* 0x000001c002027812 */ /* 0x000fe200078ec0ff */
[C---:B------:R-:W-:Y:S01]  /*07f0*/  IMAD R11, R13.reuse, 0x2, R3 ;  /* 0x000000020d0b7824 */ /* 0x040fe200078e0203 */
[----:B------:R-:W-:Y:S01]  /*0800*/  LEA R222, R222, UR4, 0x1 ;  /* 0x00000004dede7c11 */ /* 0x000fe2000f8e08ff */
[----:B------:R-:W-:Y:S01]  /*0810*/  IMAD R8, R13, 0x200, R0 ;  /* 0x000002000d087824 */ /* 0x000fe200078e0200 */
[----:B------:R-:W-:-:S02]  /*0820*/  LOP3.LUT R4, R2, 0x20, R4, 0xf8, !PT ;  /* 0x0000002002047812 */ /* 0x000fc400078ef804 */
[----:B------:R-:W-:Y:S01]  /*0830*/  SHF.R.U32.HI R3, RZ, 0x3, R2 ;  /* 0x00000003ff037819 */ /* 0x000fe20000011602 */
[----:B------:R-:W-:Y:S01]  /*0840*/  IMAD R2, R6, 0x1000, R0 ;  /* 0x0000100006027824 */ /* 0x000fe200078e0200 */
[----:B------:R-:W-:Y:S01]  /*0850*/  LOP3.LUT P0, RZ, R15, 0x2, RZ, 0xc0, !PT ;  /* 0x000000020fff7812 */ /* 0x000fe2000780c0ff */
[----:B------:R-:W-:Y:S01]  /*0860*/  IMAD R10, R10, 0x20, R8 ;  /* 0x000000200a0a7824 */ /* 0x000fe200078e0208 */
[----:B------:R-:W-:Y:S01]  /*0870*/  LOP3.LUT R4, R4, R3, RZ, 0x3c, !PT ;  /* 0x0000000304047212 */ /* 0x000fe200078e3cff */
[----:B------:R-:W-:Y:S01]  /*0880*/  IMAD R3, R230, 0x400, R2 ;  /* 0x00000400e6037824 */ /* 0x000fe200078e0202 */
[----:B------:R-:W-:Y:S01]  /*0890*/  SEL R228, R228, 0xffffffe0, !P0 ;  /* 0xffffffe0e4e47807 */ /* 0x000fe20004000000 */
[----:B------:R-:W-:Y:S02]  /*08a0*/  IMAD.IADD R223, R223, 0x1, R222 ;  /* 0x00000001dfdf7824 */ /* 0x000fe400078e02de */
[----:B------:R-:W-:Y:S02]  /*08b0*/  IMAD.IADD R243, R4, 0x1, R3 ;  /* 0x0000000104f37824 */ /* 0x000fe400078e0203 */
[----:B------:R-:W-:-:S03]  /*08c0*/  IMAD.SHL.U32 R4, R16, 0x40, RZ ;  /* 0x0000004010047824 */ /* 0x000fc600078e00ff */
[----:B------:R-:W-:Y:S02]  /*08d0*/  LEA R243, R243, UR4, 0x1 ;  /* 0x00000004f3f37c11 */ /* 0x000fe4000f8e08ff */
[----:B-1----:R-:W-:Y:S02]  /*08e0*/  SHF.R.S32.HI R5, RZ, 0x2, R23 ;  /* 0x00000002ff057819 */ /* 0x002fe40000011417 */
[----:B------:R-:W-:Y:S01]  /*08f0*/  LOP3.LUT R4, R4, 0x1c0, RZ, 0xc0, !PT ;  /* 0x000001c004047812 */ /* 0x000fe200078ec0ff */
[----:B------:R-:W-:Y:S02]  /*0900*/  VIADD R241, R243, 0x20 ;  /* 0x00000020f3f17836 */ /* 0x000fe40000000000 */
[----:B------:R-:W-:Y:S01]  /*0910*/  IMAD R18, R230, 0x10, R5 ;  /* 0x00000010e6127824 */ /* 0x000fe200078e0205 */
[----:B------:R-:W-:Y:S01]  /*0920*/  LOP3.LUT R5, R17, R7, RZ, 0x3c, !PT ;  /* 0x0000000711057212 */ /* 0x000fe200078e3cff */
[----:B------:R-:W-:Y:S01]  /*0930*/  @P2 VIADD R241, R243, 0xffffffe0 ;  /* 0xffffffe0f3f12836 */ /* 0x000fe20000000000 */
[----:B------:R-:W-:Y:S01]  /*0940*/  SHF.R.U32.HI R224, RZ, 0x3, R4 ;  /* 0x00000003ffe07819 */ /* 0x000fe20000011604 */
[----:B------:R-:W-:Y:S01]  /*0950*/  VIADD R0, R18, 0xffffffc0 ;  /* 0xffffffc012007836 */ /* 0x000fe20000000000 */
[----:B------:R-:W-:Y:S01]  /*0960*/  STL [R1+0x50], R18 ;  /* 0x0000501201007387 */ /* 0x000fe20000100800 */
[----:B------:R-:W-:-:S02]  /*0970*/  IMAD R3, R19, 0x200, R5 ;  /* 0x0000020013037824 */ /* 0x000fc400078e0205 */
[----:B------:R-:W-:Y:S01]  /*0980*/  IMAD.IADD R242, R243, 0x1, R240 ;  /* 0x00000001f3f27824 */ /* 0x000fe200078e02f0 */
[----:B------:R-:W-:Y:S01]  /*0990*/  SHF.R.S32.HI R2, RZ, 0x1f, R0 ;  /* 0x0000001fff027819 */ /* 0x000fe20000011400 */
[----:B------:R-:W-:-:S03]  /*09a0*/  IMAD.IADD R240, R240, 0x1, R241 ;  /* 0x00000001f0f07824 */ /* 0x000fc600078e02f1 */
[----:B------:R-:W-:Y:S01]  /*09b0*/  SHF.L.U64.HI R2, R0, 0x2, R2 ;  /* 0x0000000200027819 */ /* 0x000fe20000010202 */
[----:B------:R-:W-:Y:S02]  /*09c0*/  IMAD.SHL.U32 R0, R6, 0x8, RZ ;  /* 0x0000000806007824 */ /* 0x000fe400078e00ff */
[C---:B------:R-:W-:Y:S02]  /*09d0*/  IMAD.SHL.U32 R6, R19.reuse, 0x8, RZ ;  /* 0x0000000813067824 */ /* 0x040fe400078e00ff */
[----:B------:R1:W-:Y:S01]  /*09e0*/  STL [R1+0x4c], R2 ;  /* 0x00004c0201007387 */ /* 0x0003e20000100800 */
[----:B------:R-:W-:Y:S02]  /*09f0*/  LOP3.LUT R7, R0, 0x8, RZ, 0xc0, !PT ;  /* 0x0000000800077812 */ /* 0x000fe400078ec0ff */
[----:B------:R-:W-:Y:S01]  /*0a00*/  SHF.R.S32.HI R0, RZ, 0x1, R9 ;  /* 0x00000001ff007819 */ /* 0x000fe20000011409 */
[----:B------:R-:W-:Y:S01]  /*0a10*/  IMAD.SHL.U32 R9, R19, 0x10, RZ ;  /* 0x0000001013097824 */ /* 0x000fe200078e00ff */
[----:B------:R-:W-:-:S02]  /*0a20*/  LOP3.LUT R6, R6, 0x8, RZ, 0xc0, !PT ;  /* 0x0000000806067812 */ /* 0x000fc400078ec0ff */
[C---:B------:R-:W-:Y:S01]  /*0a30*/  LOP3.LUT P1, RZ, R0.reuse, 0x2, RZ, 0xc0, !PT ;  /* 0x0000000200ff7812 */ /* 0x040fe2000782c0ff */
[----:B------:R-:W-:Y:S01]  /*0a40*/  IMAD.SHL.U32 R0, R0, 0x40, RZ ;  /* 0x0000004000007824 */ /* 0x000fe200078e00ff */
[----:B------:R-:W-:Y:S02]  /*0a50*/  LOP3.LUT R9, R7, 0x10, R9, 0xf8, !PT ;  /* 0x0000001007097812 */ /* 0x000fe400078ef809 */
[----:B------:R-:W-:Y:S01]  /*0a60*/  LOP3.LUT R224, R224, R4, R6, 0x1e, !PT ;  /* 0x00000004e0e07212 */ /* 0x000fe200078e1e06 */
[----:B------:R-:W-:Y:S01]  /*0a70*/  IMAD.U32 R4, RZ, RZ, UR5 ;  /* 0x00000005ff047e24 */ /* 0x000fe2000f8e00ff */
[----:B------:R-:W-:Y:S01]  /*0a80*/  LOP3.LUT R0, R0, 0xc0, RZ, 0xc0, !PT ;  /* 0x000000c000007812 */ /* 0x000fe200078ec0ff */
[----:B------:R-:W-:Y:S01]  /*0a90*/  USHF.R.S32.HI UR5, URZ, 0x1f, UR48 ;  /* 0x0000001f3f057899 */ /* 0x000fe20008011430 */
[----:B------:R-:W-:Y:S01]  /*0aa0*/  IMAD.U32 R4, RZ, RZ, UR6 ;  /* 0x00000006ff047e24 */ /* 0x000fe2000f8e00ff */
[----:B------:R-:W-:Y:S01]  /*0ab0*/  USHF.R.S32.HI UR6, URZ, 0x1f, UR58 ;  /* 0x0000001f3f067899 */ /* 0x000fe2000801143a */
[----:B------:R-:W-:Y:S01]  /*0ac0*/  SHF.R.U32.HI R8, RZ, 0x3, R0 ;  /* 0x00000003ff087819 */ /* 0x000fe20000011600 */
[----:B------:R-:W-:-:S03]  /*0ad0*/  IMAD.U32 R224, R11, 0x200, R224 ;  /* 0x000002000be07824 */ /* 0x000fc600078e00e0 */
[----:B------:R-:W-:Y:S01]  /*0ae0*/  LOP3.LUT R8, R8, R0, R7, 0x1e, !PT ;  /* 0x0000000008087212 */ /* 0x000fe200078e1e07 */
[----:B------:R-:W-:Y:S02]  /*0af0*/  IMAD.SHL.U32 R0, R12, 0x20, RZ ;  /* 0x000000200c007824 */ /* 0x000fe400078e00ff */
[----:B-1----:R-:W-:Y:S02]  /*0b00*/  IMAD.SHL.U32 R2, R15, 0x40, RZ ;  /* 0x000000400f027824 */ /* 0x002fe400078e00ff */
[----:B------:R-:W-:Y:S02]  /*0b10*/  IMAD R230, R230, 0x200, R0 ;  /* 0x00000200e6e67824 */ /* 0x000fe400078e0200 */
[----:B------:R-:W-:Y:S01]  /*0b20*/  IMAD.IADD R8, R8, 0x1, R10 ;  /* 0x0000000108087824 */ /* 0x000fe200078e020a */
[----:B------:R-:W-:-:S04]  /*0b30*/  LOP3.LUT R2, R2, 0xc0, RZ, 0xc0, !PT ;  /* 0x000000c002027812 */ /* 0x000fc800078ec0ff */
[----:B------:R-:W-:-:S04]  /*0b40*/  SHF.R.U32.HI R5, RZ, 0x3, R2 ;  /* 0x00000003ff057819 */ /* 0x000fc80000011602 */
[C---:B------:R-:W-:Y:S02]  /*0b50*/  LOP3.LUT R6, R5.reuse, R2, R6, 0x1e, !PT ;  /* 0x0000000205067212 */ /* 0x040fe400078e1e06 */
[----:B------:R-:W-:-:S03]  /*0b60*/  LOP3.LUT R2, R5, R9, R2, 0x1e, !PT ;  /* 0x0000000905027212 */ /* 0x000fc600078e1e02 */
[----:B------:R-:W-:Y:S02]  /*0b70*/  IMAD.IADD R230, R230, 0x1, R6 ;  /* 0x00000001e6e67824 */ /* 0x000fe400078e0206 */
[----:B------:R-:W-:Y:S02]  /*0b80*/  IMAD.IADD R229, R0, 0x1, R2 ;  /* 0x0000000100e57824 */ /* 0x000fe400078e0202 */
        /* <DEDUP_REMOVED lines=10> */
[C---:B------:R-:W-:Y:S02]  /*0c30*/  IMAD.IADD R225, R224.reuse, 0x1, R225 ;  /* 0x00000001e0e17824 */ /* 0x040fe400078e02e1 */
        /* <DEDUP_REMOVED lines=8> */
.L_x_592:
        /* <DEDUP_REMOVED lines=23> */
[----:B------:R-:W-:Y:S02]  /*0e30*/  ULDC.64 UR6, c[0x0][0x2f8] ;  /* 0x0000be0000067ab9 */ /* 0x000fe40000000a00 */
[----:B------:R-:W-:Y:S01]  /*0e40*/  ULDC.U8 UR15, c[0x0][0x3c2] ;  /* 0x0000f080000f7ab9 */ /* 0x000fe20000000000 */
[----:B------:R-:W-:Y:S01]  /*0e50*/  IMAD.U32 R7, RZ, RZ, UR13 ;  /* 0x0000000dff077e24 */ /* 0x000fe2000f8e00ff */
[----:B------:R-:W-:Y:S01]  /*0e60*/  UISETP.NE.AND UP1, UPT, UR15, URZ, UPT ;  /* 0x0000003f0f00728c */ /* 0x000fe2000bf25270 */
[----:B------:R-:W-:Y:S01]  /*0e70*/  PLOP3.LUT P3, PT, PT, PT, UP2, 0x80, 0x0 ;  /* 0x000000000000781c */ /* 0x000fe20003f6f028 */
[----:B------:R-:W-:Y:S02]  /*0e80*/  UISETP.EQ.U32.AND UP4, UPT, UR6, URZ, UPT ;  /* 0x0000003f0600728c */ /* 0x000fe4000bf82070 */
[----:B------:R-:W2:Y:S02]  /*0e90*/  @P1 LDG.E R8, desc[UR10][R6.64] ;  /* 0x0000000a06081981 */ /* 0x000ea4000c1e1900 */
[----:B------:R-:W-:-:S02]  /*0ea0*/  UISETP.EQ.OR.EX UP4, UPT, UR7, URZ, !UP1, UP4 ;  /* 0x0000003f0700728c */ /* 0x000fc4000cf82740 */
        /* <DEDUP_REMOVED lines=18> */
[----:B------:R-:W-:Y:S01]  /*0fd0*/  USHF.L.U32 UR27, UR18, 0x7, URZ ;  /* 0x00000007121b7899 */ /* 0x000fe2000800063f */
[----:B--2---:R-:W-:Y:S02]  /*0fe0*/  @P1 R2UR UR38, R8 ;  /* 0x00000000082612ca */ /* 0x004fe400000e0000 */
[----:B---3--:R-:W-:-:S02]  /*0ff0*/  @P0 R2UR UR12, R6 ;  /* 0x00000000060c02ca */ /* 0x008fc400000e0000 */
[----:B------:R-:W-:Y:S01]  /*1000*/  ISETP.NE.U32.AND P0, PT, RZ, UR6, PT ;  /* 0x00000006ff007c0c */ /* 0x000fe2000bf05070 */
[----:B------:R-:W-:-:S03]  /*1010*/  @!UP3 USEL UR6, UR5, URZ, UP0 ;  /* 0x0000003f0506b287 */ /* 0x000fc60008000000 */
[----:B------:R-:W-:Y:S01]  /*1020*/  ISETP.NE.AND.EX P0, PT, RZ, UR7, PT, P0 ;  /* 0x00000007ff007c0c */ /* 0x000fe2000bf05300 */
[----:B------:R-:W-:-:S06]  /*1030*/  ULDC UR5, c[0x0][0x2c8] ;  /* 0x0000b20000057ab9 */ /* 0x000fcc0000000800 */
        /* <DEDUP_REMOVED lines=11> */
.L_x_551:
        /* <DEDUP_REMOVED lines=61> */
[----:B------:R-:W-:Y:S01]  /*14c0*/  USHF.L.U64.HI UR15, UR48, 0x7, UR60 ;  /* 0x00000007300f7899 */ /* 0x000fe2000801023c */
[----:B------:R-:W-:Y:S01]  /*14d0*/  IMAD R0, R0, R6, RZ ;  /* 0x0000000600007224 */ /* 0x000fe200078e02ff */
[----:B------:R-:W-:Y:S02]  /*14e0*/  UIMAD UR6, UR9, UR12, URZ ;  /* 0x0000000c090672a4 */ /* 0x000fe4000f8e023f */
[----:B------:R-:W-:Y:S01]  /*14f0*/  UIADD3 UR5, UR13, UR5, URZ ;  /* 0x000000050d057290 */ /* 0x000fe2000fffe03f */
[----:B------:R-:W-:Y:S01]  /*1500*/  IMAD.HI.U32 R0, R5, R0, R4 ;  /* 0x0000000005007227 */ /* 0x000fe200078e0004 */
[----:B------:R-:W-:Y:S01]  /*1510*/  ULDC UR40, c[0x0][0x2c4] ;  /* 0x0000b10000287ab9 */ /* 0x000fe20000000800 */
[----:B------:R-:W-:-:S02]  /*1520*/  @UP1 UIADD3 UR52, UR17, UR22, URZ ;  /* 0x0000001611341290 */ /* 0x000fc4000fffe03f */
[----:B------:R-:W-:Y:S02]  /*1530*/  USEL UR37, UR15, URZ, UP2 ;  /* 0x0000003f0f257287 */ /* 0x000fe40009000000 */
[----:B------:R-:W-:Y:S01]  /*1540*/  IMAD.HI.U32 R0, R0, R3, RZ ;  /* 0x0000000300007227 */ /* 0x000fe200078e00ff */
[----:B------:R-:W-:Y:S02]  /*1550*/  UIMAD.WIDE.U32 UR16, UR8, UR12, URZ ;  /* 0x0000000c081072a5 */ /* 0x000fe4000f8e003f */
[----:B------:R-:W-:Y:S02]  /*1560*/  UIMAD UR5, UR8, UR5, UR6 ;  /* 0x00000005080572a4 */ /* 0x000fe4000f8e0206 */
[----:B------:R-:W-:Y:S01]  /*1570*/  IADD3 R4, -R0, RZ, RZ ;  /* 0x000000ff00047210 */ /* 0x000fe20007ffe1ff */
[----:B------:R-:W-:Y:S02]  /*1580*/  @UP3 UIMAD UR15, UR48, UR40, URZ ;  /* 0x00000028300f32a4 */ /* 0x000fe4000f8e023f */
[----:B------:R-:W-:-:S02]  /*1590*/  ULOP3.LUT UR6, UR45, 0xffffffc0, URZ, 0xc0, !UPT ;  /* 0xffffffc02d067892 */ /* 0x000fc4000f8ec03f */
[C---:B------:R-:W-:Y:S01]  /*15a0*/  IMAD R3, R6.reuse, R4, R3 ;  /* 0x0000000406037224 */ /* 0x040fe200078e0203 */
[----:B------:R-:W-:Y:S02]  /*15b0*/  UIMAD.WIDE.U32 UR12, UR8, UR14, URZ ;  /* 0x0000000e080c72a5 */ /* 0x000fe4000f8e003f */
[----:B------:R-:W-:Y:S02]  /*15c0*/  UIADD3 UR49, UR17, UR5, URZ ;  /* 0x0000000511317290 */ /* 0x000fe4000fffe03f */
[----:B------:R-:W-:Y:S01]  /*15d0*/  ISETP.GT.U32.AND P1, PT, R6, R3, PT ;  /* 0x000000030600720c */ /* 0x000fe20003f24070 */
[----:B------:R-:W-:Y:S02]  /*15e0*/  @UP3 USEL UR5, UR15, UR14, !UP1 ;  /* 0x0000000e0f053287 */ /* 0x000fe4000c800000 */
[----:B------:R-:W-:Y:S01]  /*15f0*/  UIADD3 UR15, UR6, -0x40, URZ ;  /* 0xffffffc0060f7890 */ /* 0x000fe2000fffe03f */
[----:B------:R-:W-:Y:S01]  /*1600*/  @UP3 ULDC UR19, c[0x0][0x2e4] ;  /* 0x0000b90000133ab9 */ /* 0x000fe20000000800 */
[----:B------:R-:W-:-:S02]  /*1610*/  USEL UR57, UR16, UR12, !UP1 ;  /* 0x0000000c10397287 */ /* 0x000fc4000c800000 */
[----:B------:R-:W-:Y:S02]  /*1620*/  @!UP3 UIMAD UR12, UR48, UR41, UR58 ;  /* 0x00000029300cb2a4 */ /* 0x000fe4000f8e023a */
[----:B------:R-:W-:Y:S02]  /*1630*/  @UP3 UIMAD UR19, UR58, UR19, UR5 ;  /* 0x000000133a1332a4 */ /* 0x000fe4000f8e0205 */
        /* <DEDUP_REMOVED lines=13> */
[----:B------:R-:W-:Y:S01]  /*1710*/  @UP0 UMOV UR32, UR20 ;  /* 0x0000001400200c82 */ /* 0x000fe20008000000 */
        /* <DEDUP_REMOVED lines=32> */
.L_x_553:
        /* <DEDUP_REMOVED lines=13> */
.L_x_554:
        /* <DEDUP_REMOVED lines=11> */
.L_x_555:
[----:B------:R-:W-:Y:S02]  /*1aa0*/  ULDC UR5, c[0x0][0x270] ;  /* 0x00009c0000057ab9 */ /* 0x000fe40000000800 */
[----:B------:R-:W-:-:S04]  /*1ab0*/  UIMAD UR5, UR48, UR5, UR58 ;  /* 0x00000005300572a4 */ /* 0x000fc8000f8e023a */
[----:B------:R-:W-:-:S12]  /*1ac0*/  UIMAD UR5, UR5, UR61, URZ ;  /* 0x0000003d050572a4 */ /* 0x000fd8000f8e023f */
.L_x_556:
[----:B------:R-:W2:Y:S04]  /*1ad0*/  LDL.64 R4, [R1+0x8] ;  /* 0x0000080001047983 */ /* 0x000ea80000100a00 */
[----:B------:R1:W2:Y:S01]  /*1ae0*/  LDL.64 R20, [R1+0x8] ;  /* 0x0000080001147983 */ /* 0x0002a20000100a00 */
[----:B------:R-:W-:Y:S01]  /*1af0*/  USHF.R.S32.HI UR61, URZ, 0x1f, UR58 ;  /* 0x0000001f3f3d7899 */ /* 0x000fe2000801143a */
[----:B------:R-:W-:Y:S01]  /*1b00*/  BSSY B1, `(.L_x_552) ;  /* 0x00008d8000017945 */ /* 0x000fe20003800000 */
[----:B------:R-:W-:Y:S01]  /*1b10*/  ULDC.64 UR8, c[0x0][0x428] ;  /* 0x00010a0000087ab9 */ /* 0x000fe20000000a00 */
[----:B------:R-:W3:Y:S01]  /*1b20*/  S2R R6, SR_TID.X ;  /* 0x0000000000067919 */ /* 0x000ee20000002100 */
[----:B------:R-:W-:Y:S01]  /*1b30*/  UIMAD UR12, UR61, UR8, URZ ;  /* 0x000000083d0c72a4 */ /* 0x000fe2000f8e023f */
[----:B------:R-:W-:Y:S01]  /*1b40*/  IMAD.U32 R10, RZ, RZ, UR8 ;  /* 0x00000008ff0a7e24 */ /* 0x000fe2000f8e00ff */
[----:B------:R-:W-:-:S02]  /*1b50*/  UIADD3 UR22, UR15, UR5, URZ ;  /* 0x000000050f167290 */ /* 0x000fc4000fffe03f */
[----:B------:R-:W-:Y:S01]  /*1b60*/  UIMAD UR33, UR58, UR9, UR12 ;  /* 0x000000093a2172a4 */ /* 0x000fe2000f8e020c */
[----:B------:R-:W-:Y:S02]  /*1b70*/  ULDC UR13, c[0x0][0x2dc] ;  /* 0x0000b700000d7ab9 */ /* 0x000fe40000000800 */
[----:B------:R-:W-:Y:S01]  /*1b80*/  ULDC.64 UR8, c[0x0][0x420] ;  /* 0x0001080000087ab9 */ /* 0x000fe20000000a00 */
[----:B------:R-:W-:Y:S01]  /*1b90*/  ULDC UR14, c[0x0][0x270] ;  /* 0x00009c00000e7ab9 */ /* 0x000fe20000000800 */
[----:B------:R-:W-:Y:S01]  /*1ba0*/  IMAD.U32 R0, RZ, RZ, UR8 ;  /* 0x00000008ff007e24 */ /* 0x000fe2000f8e00ff */
[----:B------:R-:W-:Y:S02]  /*1bb0*/  UIMAD UR5, UR16, UR8, URZ ;  /* 0x00000008100572a4 */ /* 0x000fe4000f8e023f */
[----:B------:R-:W-:Y:S02]  /*1bc0*/  UIMAD UR26, UR13, UR14, URZ ;  /* 0x0000000e0d1a72a4 */ /* 0x000fe4000f8e023f */
[----:B------:R-:W-:Y:S01]  /*1bd0*/  UIMAD UR5, UR15, UR9, UR5 ;  /* 0x000000090f0572a4 */ /* 0x000fe2000f8e0205 */
[----:B------:R-:W-:Y:S01]  /*1be0*/  ULDC.64 UR12, c[0x0][0x258] ;  /* 0x00009600000c7ab9 */ /* 0x000fe20000000a00 */
[----:B------:R-:W-:Y:S01]  /*1bf0*/  UISETP.GE.AND UP2, UPT, UR36, 0x1, UPT ;  /* 0x000000012400788c */ /* 0x000fe2000bf46270 */
[----:B------:R-:W-:Y:S01]  /*1c00*/  ULDC.64 UR28, c[0x0][0x478] ;  /* 0x00011e00001c7ab9 */ /* 0x000fe20000000a00 */
[----:B------:R-:W-:Y:S01]  /*1c10*/  ULDC.64 UR30, c[0x0][0x210] ;  /* 0x00008400001e7ab9 */ /* 0x000fe20000000a00 */
[----:B------:R-:W-:Y:S01]  /*1c20*/  UIMAD.WIDE UR22, UR22, 0x4, UR28 ;  /* 0x00000004161678a5 */ /* 0x000fe2000f8e021c */
[----:B------:R-:W-:-:S02]  /*1c30*/  ULDC.64 UR42, c[0x0][0x2b0] ;  /* 0x0000ac00002a7ab9 */ /* 0x000fc40000000a00 */
[----:B------:R-:W-:Y:S01]  /*1c40*/  ULDC.64 UR28, c[0x0][0x3e0] ;  /* 0x0000f800001c7ab9 */ /* 0x000fe20000000a00 */
[----:B------:R-:W-:Y:S01]  /*1c50*/  ULEA.HI.SX32 UR41, UR45, 0xffffffff, 0x1a ;  /* 0xffffffff2d297891 */ /* 0x000fe2000f8fd23f */
[----:B---3--:R-:W-:-:S04]  /*1c60*/  SHF.R.S32.HI R9, RZ, 0x1f, R6 ;  /* 0x0000001fff097819 */ /* 0x008fc80000011406 */
[CC--:B------:R-:W-:Y:S02]  /*1c70*/  LEA.HI R3, R9.reuse, R6.reuse, RZ, 0x2 ;  /* 0x0000000609037211 */ /* 0x0c0fe400078f10ff */
[----:B------:R-:W-:Y:S02]  /*1c80*/  LEA.HI R9, R9, R6, RZ, 0x5 ;  /* 0x0000000609097211 */ /* 0x000fe400078f28ff */
[----:B------:R-:W-:Y:S02]  /*1c90*/  SHF.R.S32.HI R3, RZ, 0x2, R3 ;  /* 0x00000002ff037819 */ /* 0x000fe40000011403 */
[----:B------:R-:W-:Y:S02]  /*1ca0*/  LOP3.LUT R11, R9, 0xffffffe0, RZ, 0xc0, !PT ;  /* 0xffffffe0090b7812 */ /* 0x000fe400078ec0ff */
[----:B------:R-:W-:-:S03]  /*1cb0*/  SHF.R.S32.HI R18, RZ, 0x1f, R3 ;  /* 0x0000001fff127819 */ /* 0x000fc60000011403 */
[----:B------:R-:W-:Y:S02]  /*1cc0*/  IMAD.IADD R11, R6, 0x1, -R11 ;  /* 0x00000001060b7824 */ /* 0x000fe400078e0a0b */
[----:B--2---:R-:W-:-:S05]  /*1cd0*/  IMAD.MOV.U32 R20, RZ, RZ, R4 ;  /* 0x000000ffff147224 */ /* 0x004fca00078e0004 */
[----:B------:R-:W-:Y:S02]  /*1ce0*/  SHF.R.S32.HI R21, RZ, 0x1f, R20 ;  /* 0x0000001fff157819 */ /* 0x000fe40000011414 */
[----:B------:R-:W-:-:S03]  /*1cf0*/  IADD3 R4, P0, R20, UR6, RZ ;  /* 0x0000000614047c10 */ /* 0x000fc6000ff1e0ff */
[----:B------:R1:W-:Y:S01]  /*1d00*/  STL [R1+0xc], R21 ;  /* 0x00000c1501007387 */ /* 0x0003e20000100800 */
[----:B------:R-:W-:-:S03]  /*1d10*/  IADD3.X R5, R21, UR50, RZ, P0, !PT ;  /* 0x0000003215057c10 */ /* 0x000fc600087fe4ff */
[----:B------:R-:W-:Y:S01]  /*1d20*/  IMAD.WIDE.U32 R4, R0, UR15, R4 ;  /* 0x0000000f00047c25 */ /* 0x000fe2000f8e0004 */
[----:B------:R-:W-:Y:S01]  /*1d30*/  IADD3 R0, P0, R3, UR15, RZ ;  /* 0x0000000f03007c10 */ /* 0x000fe2000ff1e0ff */
[----:B------:R-:W-:Y:S02]  /*1d40*/  UIADD3 UR15, UR15, UR19, URZ ;  /* 0x000000130f0f7290 */ /* 0x000fe4000fffe03f */
[----:B------:R-:W-:Y:S01]  /*1d50*/  USHF.L.U32 UR19, UR26, 0x6, URZ ;  /* 0x000000061a137899 */ /* 0x000fe2000800063f */
[----:B------:R-:W-:Y:S01]  /*1d60*/  IADD3.X R8, R18, UR16, RZ, P0, !PT ;  /* 0x0000001012087c10 */ /* 0x000fe200087fe4ff */
[----:B------:R-:W-:Y:S01]  /*1d70*/  IMAD.WIDE.U32 R6, R0, UR46, R20 ;  /* 0x0000002e00067c25 */ /* 0x000fe2000f8e0014 */
[----:B------:R-:W-:Y:S01]  /*1d80*/  ULDC.64 UR16, c[0x0][0x400] ;  /* 0x0001000000107ab9 */ /* 0x000fe20000000a00 */
[----:B------:R-:W-:Y:S02]  /*1d90*/  UIADD3 UR14, UP1, UP0, UR40, UR19, UR53 ;  /* 0x00000013280e7290 */ /* 0x000fe4000f83e035 */
[----:B------:R-:W-:Y:S01]  /*1da0*/  IMAD R8, R8, UR46, RZ ;  /* 0x0000002e08087c24 */ /* 0x000fe2000f8e02ff */
[----:B------:R-:W-:Y:S01]  /*1db0*/  USHF.R.S32.HI UR6, URZ, 0x1f, UR19 ;  /* 0x0000001f3f067899 */ /* 0x000fe20008011413 */
[----:B------:R-:W-:Y:S01]  /*1dc0*/  VIADD R5, R5, UR5 ;  /* 0x0000000505057c36 */ /* 0x000fe20008000000 */
[----:B------:R-:W-:Y:S01]  /*1dd0*/  UIMAD UR5, UR61, UR12, URZ ;  /* 0x0000000c3d0572a4 */ /* 0x000fe2000f8e023f */
[----:B------:R-:W-:Y:S01]  /*1de0*/  IMAD R0, R0, UR47, R8 ;  /* 0x0000002f00007c24 */ /* 0x000fe2000f8e0208 */
[----:B------:R-:W-:Y:S01]  /*1df0*/  IADD3 R6, P0, R6, UR59, RZ ;  /* 0x0000003b06067c10 */ /* 0x000fe2000ff1e0ff */
[----:B------:R-:W-:Y:S01]  /*1e00*/  IMAD.WIDE.U32 R4, R10, UR58, R4 ;  /* 0x0000003a0a047c25 */ /* 0x000fe2000f8e0004 */
[----:B------:R-:W-:Y:S01]  /*1e10*/  SHF.R.S32.HI R8, RZ, 0x5, R9 ;  /* 0x00000005ff087819 */ /* 0x000fe20000011409 */
[----:B------:R-:W-:Y:S01]  /*1e20*/  UIMAD UR13, UR58, UR13, UR5 ;  /* 0x0000000d3a0d72a4 */ /* 0x000fe2000f8e0205 */
[----:B------:R-:W-:Y:S01]  /*1e30*/  IADD3.X R7, R7, UR52, R0, P0, !PT ;  /* 0x0000003407077c10 */ /* 0x000fe200087fe400 */
[----:B------:R-:W-:Y:S01]  /*1e40*/  UIADD3.X UR5, UR51, UR6, UR56, UP1, UP0 ;  /* 0x0000000633057290 */ /* 0x000fe20008fe0438 */
[----:B------:R-:W-:Y:S01]  /*1e50*/  IMAD.U32 R0, RZ, RZ, UR12 ;  /* 0x0000000cff007e24 */ /* 0x000fe2000f8e00ff */
[----:B------:R-:W-:Y:S01]  /*1e60*/  UIADD3 UR6, UP1, UP0, UR55, UR14, UR57 ;  /* 0x0000000e37067290 */ /* 0x000fe2000f83e039 */
[----:B------:R-:W-:Y:S01]  /*1e70*/  IMAD R8, R8, UR26, R11 ;  /* 0x0000001a08087c24 */ /* 0x000fe2000f8e020b */
[----:B------:R-:W-:Y:S01]  /*1e80*/  PLOP3.LUT P0, PT, PT, PT, UP2, 0x80, 0x0 ;  /* 0x000000000000781c */ /* 0x000fe20003f0f028 */
[----:B------:R-:W-:Y:S01]  /*1e90*/  VIADD R5, R5, UR33 ;  /* 0x0000002105057c36 */ /* 0x000fe20008000000 */
[----:B------:R-:W-:Y:S01]  /*1ea0*/  UIADD3.X UR5, UR54, UR5, UR49, UP1, UP0 ;  /* 0x0000000536057290 */ /* 0x000fe20008fe0431 */
[----:B------:R-:W-:-:S02]  /*1eb0*/  IMAD R9, R18, UR8, RZ ;  /* 0x0000000812097c24 */ /* 0x000fc4000f8e02ff */
[----:B------:R-:W-:Y:S01]  /*1ec0*/  IMAD.WIDE.U32 R6, R0, UR58, R6 ;  /* 0x0000003a00067c25 */ /* 0x000fe2000f8e0006 */
[----:B------:R-:W-:-:S03]  /*1ed0*/  IADD3 R0, P1, R8, UR6, RZ ;  /* 0x0000000608007c10 */ /* 0x000fc6000ff3e0ff */
[C---:B------:R-:W-:Y:S01]  /*1ee0*/  IMAD R9, R3.reuse, UR9, R9 ;  /* 0x0000000903097c24 */ /* 0x040fe2000f8e0209 */
[----:B------:R-:W-:Y:S01]  /*1ef0*/  LEA.HI.X.SX32 R8, R8, UR5, 0x1, P1 ;  /* 0x0000000508087c11 */ /* 0x000fe200088f0eff */
[----:B------:R-:W-:Y:S01]  /*1f00*/  IMAD.WIDE.U32 R4, R3, UR8, R4 ;  /* 0x0000000803047c25 */ /* 0x000fe2000f8e0004 */
[----:B------:R-:W-:Y:S01]  /*1f10*/  LEA R249, P1, R0, UR16, 0x2 ;  /* 0x0000001000f97c11 */ /* 0x000fe2000f8210ff */
[----:B------:R-:W-:Y:S01]  /*1f20*/  UIMAD.WIDE UR8, UR15, 0x4, UR42 ;  /* 0x000000040f0878a5 */ /* 0x000fe2000f8e022a */
        /* <DEDUP_REMOVED lines=30> */
[C---:B------:R-:W-:Y:S01]  /*2110*/  IMAD R4, R14.reuse, UR17, R0 ;  /* 0x000000110e047c24 */ /* 0x040fe2000f8e0200 */
[----:B------:R-:W-:Y:S01]  /*2120*/  UMOV UR15, UR23 ;  /* 0x00000017000f7c82 */ /* 0x000fe20008000000 */
[----:B------:R-:W-:Y:S01]  /*2130*/  UIADD3 UR9, UR8, -UR9, URZ ;  /* 0x8000000908097290 */ /* 0x000fe2000fffe03f */
[----:B------:R-:W-:Y:S01]  /*2140*/  IMAD.WIDE.U32 R6, R14, UR16, R6 ;  /* 0x000000100e067c25 */ /* 0x000fe2000f8e0006 */
[----:B------:R-:W-:-:S06]  /*2150*/  UMOV UR16, UR22 ;  /* 0x0000001600107c82 */ /* 0x000fcc0008000000 */
[----:B------:R-:W-:Y:S01]  /*2160*/  @P0 BAR.SYNC.DEFER_BLOCKING 0x0 ;  /* 0x0000000000000b1d */ /* 0x000fe20000010000 */
[----:B------:R-:W-:Y:S01]  /*2170*/  UISETP.NE.AND UP0, UPT, UR9, 0x1, UPT ;  /* 0x000000010900788c */ /* 0x000fe2000bf05270 */
        /* <DEDUP_REMOVED lines=48> */
.L_x_559:
[----:B------:R-:W-:Y:S05]  /*2480*/  BSYNC B0 ;  /* 0x0000000000007941 */ /* 0x000fea0003800000 */
.L_x_558:
[----:B------:R3:W-:Y:S01]  /*2490*/  @P4 STS.128 [R0+0x10000], RZ ;  /* 0x010000ff00004388 */ /* 0x0007e20000000c00 */
[----:B------:R-:W-:Y:S03]  /*24a0*/  BSSY B0, `(.L_x_560) ;  /* 0x000002b000007945 */ /* 0x000fe60003800000 */
[----:B------:R3:W-:Y:S04]  /*24b0*/  @P4 STS.128 [R0+0x12000], RZ ;  /* 0x012000ff00004388 */ /* 0x0007e80000000c00 */
[----:B------:R3:W-:Y:S01]  /*24c0*/  @P4 STS.128 [R0+0x14000], RZ ;  /* 0x014000ff00004388 */ /* 0x0007e20000000c00 */
[----:B------:R-:W-:Y:S05]  /*24d0*/  @P4 BRA `(.L_x_561) ;  /* 0x00000000009c4947 */ /* 0x000fea0003800000 */
[----:B------:R-:W4:Y:S01]  /*24e0*/  LDL R4, [R1+0x20] ;  /* 0x0000200001047983 */ /* 0x000f220000100800 */
[----:B------:R-:W-:-:S03]  /*24f0*/  ULDC UR6, c[0x0][0x2d0] ;  /* 0x0000b40000067ab9 */ /* 0x000fc60000000800 */
[----:B-1----:R-:W5:Y:S01]  /*2500*/  LDL R11, [R1+0x24] ;  /* 0x00002400010b7983 */ /* 0x002f620000100800 */
[----:B------:R-:W-:Y:S01]  /*2510*/  ISETP.GE.AND P5, PT, R20, UR6, PT ;  /* 0x0000000614007c0c */ /* 0x000fe2000bfa6270 */
[----:B------:R-:W-:Y:S01]  /*2520*/  IMAD.MOV.U32 R5, RZ, RZ, R13 ;  /* 0x000000ffff057224 */ /* 0x000fe200078e000d */
[----:B------:R-:W-:-:S11]  /*2530*/  IADD3 R7, P0, R3, 0x40, RZ ;  /* 0x0000004003077810 */ /* 0x000fd60007f1e0ff */
[----:B--2---:R-:W1:Y:S01]  /*2540*/  @!P5 LDC.64 R8, c[0x0][0x220] ;  /* 0x00008800ff08db82 */ /* 0x004e620000000a00 */
[----:B------:R2:W-:Y:S01]  /*2550*/  @P5 STS.128 [R0+0x10000], RZ ;  /* 0x010000ff00005388 */ /* 0x0005e20000000c00 */
[----:B----4-:R-:W-:Y:S01]  /*2560*/  ISETP.GE.AND P3, PT, R4, UR6, PT ;  /* 0x0000000604007c0c */ /* 0x010fe2000bf66270 */
[----:B------:R-:W-:Y:S01]  /*2570*/  IMAD.X R4, RZ, RZ, R18, P0 ;  /* 0x000000ffff047224 */ /* 0x000fe200000e0612 */
[----:B-----5:R-:W-:-:S03]  /*2580*/  ISETP.GE.AND P0, PT, R11, UR6, PT ;  /* 0x000000060b007c0c */ /* 0x020fc6000bf06270 */
[----:B------:R-:W-:Y:S02]  /*2590*/  IMAD R10, R4, UR20, RZ ;  /* 0x00000014040a7c24 */ /* 0x000fe4000f8e02ff */
[----:B------:R-:W-:Y:S02]  /*25a0*/  IMAD.MOV.U32 R4, RZ, RZ, R6 ;  /* 0x000000ffff047224 */ /* 0x000fe400078e0006 */
[C---:B------:R-:W-:Y:S02]  /*25b0*/  IMAD R10, R7.reuse, UR21, R10 ;  /* 0x00000015070a7c24 */ /* 0x040fe4000f8e020a */
[----:B------:R-:W-:Y:S02]  /*25c0*/  IMAD.WIDE.U32 R4, R7, UR20, R4 ;  /* 0x0000001407047c25 */ /* 0x000fe4000f8e0004 */
[----:B------:R-:W4:Y:S02]  /*25d0*/  @!P3 LDC.64 R16, c[0x0][0x220] ;  /* 0x00008800ff10bb82 */ /* 0x000f240000000a00 */
        /* <DEDUP_REMOVED lines=23> */
.L_x_561:
[----:B------:R-:W-:Y:S05]  /*2750*/  BSYNC B0 ;  /* 0x0000000000007941 */ /* 0x000fea0003800000 */
.L_x_560:
        /* <DEDUP_REMOVED lines=11> */
[----:B--2-4-:R-:W2:Y:S01]  /*2810*/  LDL R6, [R1+0x20] ;  /* 0x0000200001067983 */ /* 0x014ea20000100800 */
        /* <DEDUP_REMOVED lines=29> */
.L_x_563:
[----:B------:R-:W-:Y:S05]  /*29f0*/  BSYNC B0 ;  /* 0x0000000000007941 */ /* 0x000fea0003800000 */
.L_x_562:
        /* <DEDUP_REMOVED lines=16> */
.L_x_565:
[----:B-1----:R-:W5:Y:S01]  /*2b00*/  LDL R5, [R1+0x20] ;  /* 0x0000200001057983 */ /* 0x002f620000100800 */
[----:B------:R-:W-:-:S03]  /*2b10*/  ULDC UR6, c[0x0][0x2d0] ;  /* 0x0000b40000067ab9 */ /* 0x000fc60000000800 */
[----:B------:R-:W3:Y:S01]  /*2b20*/  LDL R4, [R1+0x24] ;  /* 0x0000240001047983 */ /* 0x000ee20000100800 */
[----:B------:R-:W-:-:S13]  /*2b30*/  ISETP.GE.AND P5, PT, R20, UR6, PT ;  /* 0x0000000614007c0c */ /* 0x000fda000bfa6270 */
[----:B--2-4-:R-:W-:Y:S01]  /*2b40*/  @!P5 IMAD.MOV.U32 R6, RZ, RZ, R246 ;  /* 0x000000ffff06d224 */ /* 0x014fe200078e00f6 */
        /* <DEDUP_REMOVED lines=10> */
[----:B---3--:R-:W-:-:S11]  /*2bf0*/  ISETP.GE.AND P2, PT, R4, UR6, PT ;  /* 0x0000000604007c0c */ /* 0x008fd6000bf46270 */
        /* <DEDUP_REMOVED lines=21> */
.L_x_566:
[----:B------:R-:W-:Y:S05]  /*2d50*/  BSYNC B0 ;  /* 0x0000000000007941 */ /* 0x000fea0003800000 */
.L_x_564:
        /* <DEDUP_REMOVED lines=8> */
[----:B------:R-:W-:Y:S01]  /*2de0*/  ULDC.64 UR20, c[0x0][0x260] ;  /* 0x0000980000147ab9 */ /* 0x000fe20000000a00 */
[----:B--2-4-:R-:W-:-:S02]  /*2df0*/  IADD3 R6, P2, R4, UR32, RZ ;  /* 0x0000002004067c10 */ /* 0x014fc4000ff5e0ff */
[----:B------:R1:W-:Y:S01]  /*2e00*/  @P1 STS.64 [R0+0x9008], RZ ;  /* 0x009008ff00001388 */ /* 0x0003e20000000a00 */
[----:B------:R-:W-:-:S03]  /*2e10*/  IMAD.U32 R4, RZ, RZ, UR6 ;  /* 0x00000006ff047e24 */ /* 0x000fc6000f8e00ff */
[----:B------:R1:W-:Y:S02]  /*2e20*/  @P1 STS.128 [R0+0xb000], RZ ;  /* 0x00b000ff00001388 */ /* 0x0003e40000000c00 */
[----:B------:R-:W-:Y:S01]  /*2e30*/  IADD3.X R7, R5, UR34, R4, P2, !PT ;  /* 0x0000002205077c10 */ /* 0x000fe200097fe404 */
[----:B------:R-:W-:Y:S01]  /*2e40*/  IMAD R5, R15, UR20, RZ ;  /* 0x000000140f057c24 */ /* 0x000fe2000f8e02ff */
[----:B------:R1:W-:Y:S03]  /*2e50*/  @P1 STS.128 [R0+0xd000], RZ ;  /* 0x00d000ff00001388 */ /* 0x0003e60000000c00 */
        /* <DEDUP_REMOVED lines=52> */
.L_x_568:
[----:B------:R-:W-:Y:S05]  /*31a0*/  BSYNC B0 ;  /* 0x0000000000007941 */ /* 0x000fea0003800000 */
.L_x_567:
        /* <DEDUP_REMOVED lines=43> */
.L_x_570:
[----:B------:R-:W-:Y:S05]  /*3460*/  BSYNC B0 ;  /* 0x0000000000007941 */ /* 0x000fea0003800000 */
.L_x_569:
        /* <DEDUP_REMOVED lines=9> */
[----:B------:R-:W-:Y:S01]  /*3500*/  IMAD.MOV.U32 R12, RZ, RZ, 0x7f800000 ;  /* 0x7f800000ff0c7424 */ /* 0x000fe200078e00ff */
[----:B------:R-:W-:Y:S01]  /*3510*/  IADD3 R4, P2, R4, UR14, RZ ;  /* 0x0000000e04047c10 */ /* 0x000fe2000ff5e0ff */
[----:B------:R-:W-:Y:S01]  /*3520*/  IMAD.MOV.U32 R11, RZ, RZ, 0x7f800000 ;  /* 0x7f800000ff0b7424 */ /* 0x000fe200078e00ff */
[----:B---34-:R-:W-:Y:S01]  /*3530*/  SHF.R.S32.HI R0, RZ, 0x1f, R14 ;  /* 0x0000001fff007819 */ /* 0x018fe2000001140e */
[----:B------:R-:W-:Y:S01]  /*3540*/  IMAD.MOV.U32 R10, RZ, RZ, 0x7f800000 ;  /* 0x7f800000ff0a7424 */ /* 0x000fe200078e00ff */
[C---:B------:R-:W-:Y:S01]  /*3550*/  @!P5 LEA R6, P1, R14.reuse, UR14, 0x2 ;  /* 0x0000000e0e06dc11 */ /* 0x040fe2000f8210ff */
[----:B------:R-:W-:Y:S01]  /*3560*/  USHF.R.S32.HI UR6, URZ, 0x1f, UR58 ;  /* 0x0000001f3f067899 */ /* 0x000fe2000801143a */
[----:B------:R-:W-:Y:S01]  /*3570*/  SHF.L.U64.HI R3, R17, 0x2, R8 ;  /* 0x0000000211037819 */ /* 0x000fe20000010208 */
[----:B------:R-:W-:Y:S01]  /*3580*/  STL [R1], R231 ;  /* 0x000000e701007387 */ /* 0x000fe20000100800 */
[----:B------:R-:W-:Y:S01]  /*3590*/  @!P5 LEA.HI.X R7, R14, UR13, R0, 0x2, P1 ;  /* 0x0000000d0e07dc11 */ /* 0x000fe200088f1400 */
[----:B------:R-:W-:Y:S01]  /*35a0*/  @UP1 ULDC.64 UR24, c[0x0][0x3d0] ;  /* 0x0000f40000181ab9 */ /* 0x000fe20000000a00 */
[----:B------:R-:W-:Y:S01]  /*35b0*/  IADD3.X R5, R3, UR13, RZ, P2, !PT ;  /* 0x0000000d03057c10 */ /* 0x000fe200097fe4ff */
[----:B------:R-:W-:Y:S01]  /*35c0*/  @UP1 UIMAD UR5, UR60, UR24, URZ ;  /* 0x000000183c0512a4 */ /* 0x000fe2000f8e023f */
[----:B------:R-:W-:Y:S01]  /*35d0*/  PLOP3.LUT P1, PT, PT, PT, UP1, 0x80, 0x0 ;  /* 0x000000000000781c */ /* 0x000fe20003f2f018 */
[----:B------:R-:W2:Y:S01]  /*35e0*/  @!P5 LDG.E R9, desc[UR10][R6.64] ;  /* 0x0000000a0609d981 */ /* 0x000ea2000c1e1900 */
[----:B------:R-:W-:-:S04]  /*35f0*/  DEPBAR.LE SB0, 0x1 ;  /* 0x000080400000791a */ /* 0x000fc80000000000 */
[----:B------:R-:W3:Y:S01]  /*3600*/  @!P4 LDG.E R12, desc[UR10][R4.64] ;  /* 0x0000000a040cc981 */ /* 0x000ee2000c1e1900 */
[----:B------:R-:W-:Y:S01]  /*3610*/  @UP1 UMOV UR20, UR58 ;  /* 0x0000003a00141c82 */ /* 0x000fe20008000000 */
[----:B------:R-:W-:Y:S01]  /*3620*/  @UP1 UMOV UR21, UR6 ;  /* 0x0000000600151c82 */ /* 0x000fe20008000000 */
[----:B------:R-:W-:Y:S01]  /*3630*/  @UP1 UIMAD UR5, UR48, UR25, UR5 ;  /* 0x00000019300512a4 */ /* 0x000fe2000f8e0205 */
[----:B------:R-:W4:Y:S01]  /*3640*/  @!P3 LDG.E R11, desc[UR10][R4.64+0x20] ;  /* 0x0000200a040bb981 */ /* 0x000f22000c1e1900 */
[----:B------:R-:W-:Y:S02]  /*3650*/  @UP1 UIMAD.WIDE.U32 UR20, UR48, UR24, UR20 ;  /* 0x00000018301412a5 */ /* 0x000fe4000f8e0014 */
[----:B------:R-:W-:Y:S01]  /*3660*/  USHF.L.U32 UR17, UR26, 0x3, URZ ;  /* 0x000000031a117899 */ /* 0x000fe2000800063f */
[----:B------:R1:W5:Y:S01]  /*3670*/  @!P6 LDG.E R10, desc[UR10][R4.64+0x80] ;  /* 0x0000800a040ae981 */ /* 0x000362000c1e1900 */
[----:B------:R-:W-:Y:S02]  /*3680*/  @UP1 ULEA UR22, UP0, UR20, UR22, 0x2 ;  /* 0x0000001614161291 */ /* 0x000fe4000f80103f */
[----:B------:R-:W-:Y:S01]  /*3690*/  @UP1 UIADD3 UR5, UR21, UR5, URZ ;  /* 0x0000000515051290 */ /* 0x000fe2000fffe03f */
[----:B------:R-:W-:Y:S03]  /*36a0*/  BAR.SYNC.DEFER_BLOCKING 0x0 ;  /* 0x0000000000007b1d */ /* 0x000fe60000010000 */
[----:B------:R-:W-:-:S03]  /*36b0*/  @UP1 ULEA.HI.X UR23, UR20, UR23, UR5, 0x2, UP0 ;  /* 0x0000001714171291 */ /* 0x000fc600080f1405 */
[----:B------:R-:W-:Y:S01]  /*36c0*/  @UP1 ULDC UR5, c[0x0][0x2e8] ;  /* 0x0000ba0000051ab9 */ /* 0x000fe20000000800 */
[----:B------:R-:W-:Y:S01]  /*36d0*/  IMAD.SHL.U32 R221, R230, 0x2, RZ ;  /* 0x00000002e6dd7824 */ /* 0x000fe200078e00ff */
        /* <DEDUP_REMOVED lines=16> */
[----:B------:R-:W1:Y:S01]  /*37e0*/  LDSM.16.M88.4 R172, [R222+0xf000] ;  /* 0x00f00000deac783b */ /* 0x000e620000000200 */
[----:B------:R-:W-:Y:S02]  /*37f0*/  CS2R R102, SRZ ;  /* 0x0000000000667805 */ /* 0x000fe4000001ff00 */
[----:B------:R-:W-:Y:S02]  /*3800*/  CS2R R100, SRZ ;  /* 0x0000000000647805 */ /* 0x000fe4000001ff00 */
[----:B------:R-:W-:Y:S01]  /*3810*/  CS2R R94, SRZ ;  /* 0x00000000005e7805 */ /* 0x000fe2000001ff00 */
[----:B------:R-:W2:Y:S01]  /*3820*/  @P1 LDG.E R4, desc[UR10][R4.64] ;  /* 0x0000000a04041981 */ /* 0x000ea2000c1e1900 */
[----:B------:R-:W2:Y:S01]  /*3830*/  @P1 MUFU.RCP R0, UR5 ;  /* 0x0000000500001d08 */ /* 0x000ea20008001000 */
[----:B------:R-:W-:Y:S01]  /*3840*/  IMAD.U32 R3, RZ, RZ, UR18 ;  /* 0x00000012ff037e24 */ /* 0x000fe2000f8e00ff */
[----:B------:R-:W-:Y:S01]  /*3850*/  CS2R R92, SRZ ;  /* 0x00000000005c7805 */ /* 0x000fe2000001ff00 */
[----:B------:R-:W1:Y:S01]  /*3860*/  LDSM.16.M88.4 R176, [R222+0xf400] ;  /* 0x00f40000deb0783b */ /* 0x000e620000000200 */
[----:B------:R-:W-:Y:S01]  /*3870*/  IMAD.SHL.U32 R7, R17, 0x4, RZ ;  /* 0x0000000411077824 */ /* 0x000fe200078e00ff */
        /* <DEDUP_REMOVED lines=39> */
[----:B------:R-:W-:Y:S01]  /*3af0*/  CS2R R36, SRZ ;  /* 0x0000000000247805 */ /* 0x000fe2000001ff00 */
[----:B------:R-:W-:Y:S02]  /*3b00*/  UIMAD UR30, UR26, 0x18, URZ ;  /* 0x000000181a1e78a4 */ /* 0x000fe4000f8e023f */
[----:B------:R-:W-:-:S02]  /*3b10*/  USHF.L.U32 UR29, UR26, 0x5, URZ ;  /* 0x000000051a1d7899 */ /* 0x000fc4000800063f */
[----:B------:R-:W-:Y:S02]  /*3b20*/  UIMAD UR28, UR26, 0x28, URZ ;  /* 0x000000281a1c78a4 */ /* 0x000fe4000f8e023f */
[----:B------:R-:W-:Y:S01]  /*3b30*/  UIMAD UR27, UR26, 0x30, URZ ;  /* 0x000000301a1b78a4 */ /* 0x000fe2000f8e023f */
[----:B------:R-:W-:Y:S01]  /*3b40*/  ULDC UR37, c[0x0][0x2d0] ;  /* 0x0000b40000257ab9 */ /* 0x000fe20000000800 */
[----:B------:R-:W-:Y:S01]  /*3b50*/  ULDC UR12, c[0x0][0x2ec] ;  /* 0x0000bb00000c7ab9 */ /* 0x000fe20000000800 */
[----:B--2---:R-:W-:-:S05]  /*3b60*/  @P1 FMUL.FTZ R0, R4, R0 ;  /* 0x0000000004001220 */ /* 0x004fca0000410000 */
[----:B------:R-:W-:Y:S01]  /*3b70*/  @P1 R2UR UR9, R0 ;  /* 0x00000000000912ca */ /* 0x000fe200000e0000 */
[----:B------:R-:W-:-:S05]  /*3b80*/  IMAD R0, RZ, RZ, -UR19 ;  /* 0x80000013ff007e24 */ /* 0x000fca000f8e02ff */
[----:B------:R2:W-:Y:S04]  /*3b90*/  STL [R1+0x28], R0 ;  /* 0x0000280001007387 */ /* 0x0005e80000100800 */
[----:B--2---:R-:W2:Y:S01]  /*3ba0*/  LDL R0, [R1+0x48] ;  /* 0x0000480001007983 */ /* 0x004ea20000100800 */
[----:B------:R-:W-:-:S03]  /*3bb0*/  VIADD R6, R17, 0xffffffc0 ;  /* 0xffffffc011067836 */ /* 0x000fc60000000000 */
[----:B------:R1:W-:Y:S01]  /*3bc0*/  STL [R1+0x44], R7 ;  /* 0x0000440701007387 */ /* 0x0003e20000100800 */
[----:B------:R-:W-:-:S03]  /*3bd0*/  USHF.L.U32 UR19, UR26, 0x4, URZ ;  /* 0x000000041a137899 */ /* 0x000fc6000800063f */
[----:B---3--:R-:W-:Y:S04]  /*3be0*/  STL [R1+0x18], R12 ;  /* 0x0000180c01007387 */ /* 0x008fe80000100800 */
[----:B----4-:R-:W-:Y:S04]  /*3bf0*/  STL [R1+0x1c], R11 ;  /* 0x00001c0b01007387 */ /* 0x010fe80000100800 */
[----:B-----5:R-:W-:Y:S01]  /*3c00*/  STL [R1+0x10], R10 ;  /* 0x0000100a01007387 */ /* 0x020fe20000100800 */
[----:B------:R-:W-:-:S03]  /*3c10*/  UIADD3 UR6, UR19, 0x20, URZ ;  /* 0x0000002013067890 */ /* 0x000fc6000fffe03f */
[----:B------:R-:W-:Y:S01]  /*3c20*/  STL [R1+0x14], R9 ;  /* 0x0000140901007387 */ /* 0x000fe20000100800 */
[----:B-1----:R-:W-:-:S05]  /*3c30*/  SHF.L.U64.HI R7, R17, 0x2, R8 ;  /* 0x0000000211077819 */ /* 0x002fca0000010208 */
[----:B------:R-:W-:Y:S01]  /*3c40*/  STL [R1+0x40], R7 ;  /* 0x0000400701007387 */ /* 0x000fe20000100800 */
[----:B------:R-:W-:Y:S02]  /*3c50*/  UIADD3 UR35, UR19, 0x40, URZ ;  /* 0x0000004013237890 */ /* 0x000fe4000fffe03f */
[----:B------:R-:W-:Y:S02]  /*3c60*/  UIADD3 UR6, UR17, UR6, URZ ;  /* 0x0000000611067290 */ /* 0x000fe4000fffe03f */
[----:B------:R-:W-:Y:S02]  /*3c70*/  UIADD3 UR23, UR19, 0x20, URZ ;  /* 0x0000002013177890 */ /* 0x000fe4000fffe03f */
[----:B------:R-:W-:Y:S02]  /*3c80*/  UIADD3 UR34, UR17, UR35, URZ ;  /* 0x0000002311227290 */ /* 0x000fe4000fffe03f */
[----:B------:R-:W-:Y:S01]  /*3c90*/  UIADD3 UR6, UR17, UR6, URZ ;  /* 0x0000000611067290 */ /* 0x000fe2000fffe03f */
[----:B------:R-:W-:Y:S01]  /*3ca0*/  VIADD R4, R229, 0x1800 ;  /* 0x00001800e5047836 */ /* 0x000fe20000000000 */
[----:B------:R-:W-:Y:S01]  /*3cb0*/  UIADD3 UR22, UR17, UR23, URZ ;  /* 0x0000001711167290 */ /* 0x000fe2000fffe03f */
[----:B------:R-:W-:Y:S01]  /*3cc0*/  VIADD R5, R230, 0x1800 ;  /* 0x00001800e6057836 */ /* 0x000fe20000000000 */
[----:B------:R-:W-:-:S02]  /*3cd0*/  UIADD3 UR33, UR17, UR34, URZ ;  /* 0x0000002211217290 */ /* 0x000fc4000fffe03f */
[----:B------:R-:W-:Y:S01]  /*3ce0*/  UIADD3 UR6, UR17, UR6, URZ ;  /* 0x0000000611067290 */ /* 0x000fe2000fffe03f */
[----:B------:R-:W-:Y:S01]  /*3cf0*/  SEL R4, R4, R229, !P0 ;  /* 0x000000e504047207 */ /* 0x000fe20004000000 */
[----:B------:R-:W-:Y:S01]  /*3d00*/  UIADD3 UR21, UR17, UR22, URZ ;  /* 0x0000001611157290 */ /* 0x000fe2000fffe03f */
[----:B------:R-:W-:Y:S01]  /*3d10*/  SEL R5, R5, R230, !P0 ;  /* 0x000000e605057207 */ /* 0x000fe20004000000 */
[----:B------:R-:W-:Y:S02]  /*3d20*/  UIADD3 UR32, UR17, UR33, URZ ;  /* 0x0000002111207290 */ /* 0x000fe4000fffe03f */
[----:B------:R-:W-:Y:S01]  /*3d30*/  UIADD3 UR6, UR17, UR6, URZ ;  /* 0x0000000611067290 */ /* 0x000fe2000fffe03f */
[----:B------:R-:W-:Y:S01]  /*3d40*/  LEA R220, R5, UR4, 0x1 ;  /* 0x0000000405dc7c11 */ /* 0x000fe2000f8e08ff */
[----:B------:R-:W-:Y:S02]  /*3d50*/  UIADD3 UR20, UR17, UR21, URZ ;  /* 0x0000001511147290 */ /* 0x000fe4000fffe03f */
[----:B------:R-:W-:Y:S01]  /*3d60*/  UIADD3 UR31, UR17, UR32, URZ ;  /* 0x00000020111f7290 */ /* 0x000fe2000fffe03f */
[----:B------:R-:W-:Y:S01]  /*3d70*/  UMOV UR5, URZ ;  /* 0x0000003f00057c82 */ /* 0x000fe20008000000 */
[----:B------:R-:W-:-:S02]  /*3d80*/  UIADD3 UR25, UR17, UR6, URZ ;  /* 0x0000000611197290 */ /* 0x000fc4000fffe03f */
[----:B------:R-:W-:Y:S02]  /*3d90*/  UIMAD UR26, UR26, 0x38, URZ ;  /* 0x000000381a1a78a4 */ /* 0x000fe4000f8e023f */
[----:B------:R-:W-:Y:S01]  /*3da0*/  UIADD3 UR24, UR17, UR20, URZ ;  /* 0x0000001411187290 */ /* 0x000fe2000fffe03f */
[----:B------:R-:W-:Y:S01]  /*3db0*/  @UP1 UMOV UR5, UR9 ;  /* 0x0000000900051c82 */ /* 0x000fe20008000000 */
[----:B------:R-:W-:Y:S01]  /*3dc0*/  ULDC UR6, c[0x0][0x39c] ;  /* 0x0000e70000067ab9 */ /* 0x000fe20000000800 */
[----:B--2---:R-:W-:-:S05]  /*3dd0*/  IMAD R0, R3, 0x80, R0 ;  /* 0x0000008003007824 */ /* 0x004fca00078e0200 */
[----:B------:R-:W-:Y:S01]  /*3de0*/  IADD3 R0, R17, -UR36, -R0 ;  /* 0x8000002411007c10 */ /* 0x000fe2000fffe800 */
[----:B------:R-:W-:-:S04]  /*3df0*/  IMAD.SHL.U32 R3, R6, 0x4, RZ ;  /* 0x0000000406037824 */ /* 0x000fc800078e00ff */
[----:B------:R-:W-:Y:S01]  /*3e00*/  VIADD R0, R0, UR7 ;  /* 0x0000000700007c36 */ /* 0x000fe20008000000 */
[----:B------:R1:W-:Y:S04]  /*3e10*/  STL [R1+0x3c], R3 ;  /* 0x00003c0301007387 */ /* 0x0003e80000100800 */
[----:B------:R2:W-:Y:S01]  /*3e20*/  STL [R1+0x38], R0 ;  /* 0x0000380001007387 */ /* 0x0005e20000100800 */
[----:B------:R-:W-:Y:S01]  /*3e30*/  UIADD3 UR36, UR17, UR31, URZ ;  /* 0x0000001f11247290 */ /* 0x000fe2000fffe03f */
[----:B-1----:R-:W-:-:S11]  /*3e40*/  LEA R3, R4, UR4, 0x1 ;  /* 0x0000000404037c11 */ /* 0x002fd6000f8e08ff */
.L_x_573:
[----:B------:R-:W0:Y:S01]  /*3e50*/  LDGDEPBAR ;  /* 0x00000000000079af */ /* 0x000e220000000000 */
[----:B--2---:R-:W-:Y:S01]  /*3e60*/  IADD3 R0, R228, R220, RZ ;  /* 0x000000dce4007210 */ /* 0x004fe20007ffe0ff */
[----:B------:R-:W-:Y:S06]  /*3e70*/  USHF.L.U32 UR9, UR18, 0x7, URZ ;  /* 0x0000000712097899 */ /* 0x000fec000800063f */
[----:B------:R-:W2:Y:S01]  /*3e80*/  LDL R252, [R1+0x38] ;  /* 0x0000380001fc7983 */ /* 0x000ea20000100800 */
[----:B------:R-:W-:Y:S03]  /*3e90*/  UIADD3 UR9, UR9, 0x80, URZ ;  /* 0x0000008009097890 */ /* 0x000fe6000fffe03f */
[----:B------:R-:W3:Y:S01]  /*3ea0*/  LDL R251, [R1+0x18] ;  /* 0x0000180001fb7983 */ /* 0x000ee20000100800 */
[----:B------:R-:W-:Y:S03]  /*3eb0*/  UISETP.GE.AND UP0, UPT, UR9, UR7, UPT ;  /* 0x000000070900728c */ /* 0x000fe6000bf06270 */
[----:B-----5:R-:W4:Y:S04]  /*3ec0*/  LDL R250, [R1+0x1c] ;  /* 0x00001c0001fa7983 */ /* 0x020f280000100800 */
[----:B------:R-:W-:Y:S01]  /*3ed0*/  STL [R1+0xb8], R58 ;  /* 0x0000b83a01007387 */ /* 0x000fe20000100800 */
[----:B------:R-:W-:Y:S02]  /*3ee0*/  PLOP3.LUT P0, PT, PT, PT, UP0, 0x80, 0x0 ;  /* 0x000000000000781c */ /* 0x000fe40003f0f008 */
[----:B------:R-:W-:Y:S01]  /*3ef0*/  PLOP3.LUT P1, PT, PT, PT, UP0, 0x80, 0x0 ;  /* 0x000000000000781c */ /* 0x000fe20003f2f008 */
[----:B------:R-:W-:Y:S01]  /*3f00*/  STL [R1+0xb4], R57 ;  /* 0x0000b43901007387 */ /* 0x000fe20000100800 */
[----:B------:R-:W-:Y:S02]  /*3f10*/  PLOP3.LUT P5, PT, PT, PT, UP0, 0x80, 0x0 ;  /* 0x000000000000781c */ /* 0x000fe40003faf008 */
[----:B------:R-:W-:Y:S01]  /*3f20*/  PLOP3.LUT P4, PT, PT, PT, UP0, 0x80, 0x0 ;  /* 0x000000000000781c */ /* 0x000fe20003f8f008 */
[----:B------:R1:W-:Y:S04]  /*3f30*/  STL [R1+0xb0], R56 ;  /* 0x0000b03801007387 */ /* 0x0003e80000100800 */
[----:B-1----:R-:W2:Y:S04]  /*3f40*/  LDL R56, [R1+0x48] ;  /* 0x0000480001387983 */ /* 0x002ea80000100800 */
        /* <DEDUP_REMOVED lines=44> */
[----:B------:R-:W3:Y:S01]  /*4210*/  LDSM.16.M88.4 R132, [R220+0x1800] ;  /* 0x00180000dc84783b */ /* 0x000ee20000000200 */
        /* <DEDUP_REMOVED lines=13> */
[----:B------:R-:W2:Y:S01]  /*42f0*/  LDSM.16.M88.4 R148, [R222+0xd000] ;  /* 0x00d00000de94783b */ /* 0x000ea20000000200 */
[C---:B---3--:R-:W-:Y:S04]  /*4300*/  HMMA.16816.F32.BF16 R8, R132.reuse, R156, R8 ;  /* 0x0000009c8408723c */ /* 0x048fe80000041808 */
[----:B----4-:R-:W-:Y:S02]  /*4310*/  FSETP.NEU.FTZ.AND P3, PT, R250, -INF , PT ;  /* 0xff800000fa00780b */ /* 0x010fe40003f7d000 */
[-C--:B------:R-:W-:Y:S06]  /*4320*/  HMMA.16816.F32.BF16 R12, R132, R158.reuse, R12 ;  /* 0x0000009e840c723c */ /* 0x080fec000004180c */
[C---:B------:R-:W-:Y:S01]  /*4330*/  HMMA.16816.F32.BF16 R16, R152.reuse, R158, R16 ;  /* 0x0000009e9810723c */ /* 0x040fe20000041810 */
[----:B------:R-:W-:Y:S05]  /*4340*/  LDSM.16.M88.4 R156, [R0+0x2000] ;  /* 0x00200000009c783b */ /* 0x000fea0000000200 */
[-C--:B------:R-:W-:Y:S06]  /*4350*/  HMMA.16816.F32.BF16 R20, R152, R160.reuse, R20 ;  /* 0x000000a09814723c */ /* 0x080fec0000041814 */
[C---:B------:R-:W-:Y:S06]  /*4360*/  HMMA.16816.F32.BF16 R24, R132.reuse, R160, R24 ;  /* 0x000000a08418723c */ /* 0x040fec0000041818 */
[-C--:B------:R-:W-:Y:S01]  /*4370*/  HMMA.16816.F32.BF16 R28, R132, R162.reuse, R28 ;  /* 0x000000a2841c723c */ /* 0x080fe2000004181c */
[----:B------:R-:W3:Y:S05]  /*4380*/  LDSM.16.M88.4 R132, [R220+0x2800] ;  /* 0x00280000dc84783b */ /* 0x000eea0000000200 */
[----:B------:R-:W-:Y:S03]  /*4390*/  HMMA.16816.F32.BF16 R32, R152, R162, R32 ;  /* 0x000000a29820723c */ /* 0x000fe60000041820 */
[----:B------:R-:W4:Y:S03]  /*43a0*/  LDSM.16.M88.4 R152, [R222+0xd400] ;  /* 0x00d40000de98783b */ /* 0x000f260000000200 */
        /* <DEDUP_REMOVED lines=12> */
[-C--:B--2---:R-:W-:Y:S06]  /*4470*/  HMMA.16816.F32.BF16 R4, R144, R148.reuse, R4 ;  /* 0x000000949004723c */ /* 0x084fec0000041804 */
[C---:B---3--:R-:W-:Y:S06]  /*4480*/  HMMA.16816.F32.BF16 R8, R132.reuse, R148, R8 ;  /* 0x000000948408723c */ /* 0x048fec0000041808 */
        /* <DEDUP_REMOVED lines=29> */
[----:B------:R3:W-:Y:S10]  /*4660*/  MUFU.TANH R237, R14 ;  /* 0x0000000e00ed7308 */ /* 0x0007f40000002400 */
[----:B------:R-:W4:Y:S01]  /*4670*/  MUFU.TANH R46, R6 ;  /* 0x00000006002e7308 */ /* 0x000f220000002400 */
[----:B--2---:R-:W2:Y:S09]  /*4680*/  LDL R15, [R1+0x10] ;  /* 0x00001000010f7983 */ /* 0x004eb20000100800 */
[----:B------:R1:W4:Y:S01]  /*4690*/  MUFU.TANH R45, R7 ;  /* 0x00000007002d7308 */ /* 0x0003220000002400 */
[----:B---3--:R-:W3:Y:S09]  /*46a0*/  LDL R14, [R1+0x14] ;  /* 0x00001400010e7983 */ /* 0x008ef20000100800 */
[----:B------:R1:W4:Y:S10]  /*46b0*/  MUFU.TANH R239, R10 ;  /* 0x0000000a00ef7308 */ /* 0x0003340000002400 */
[----:B------:R1:W-:Y:S02]  /*46c0*/  MUFU.TANH R235, R8 ;  /* 0x0000000800eb7308 */ /* 0x0003e40000002400 */
[----:B-1----:R-:W1:Y:S08]  /*46d0*/  LDSM.16.M88.4 R4, [R223+0xd400] ;  /* 0x00d40000df04783b */ /* 0x002e700000000200 */
[----:B------:R-:W-:Y:S01]  /*46e0*/  MUFU.TANH R52, R17 ;  /* 0x0000001100347308 */ /* 0x000fe20000002400 */
[----:B------:R-:W-:Y:S05]  /*46f0*/  IMAD.U32 R10, RZ, RZ, UR18 ;  /* 0x00000012ff0a7e24 */ /* 0x000fea000f8e00ff */
[----:B------:R-:W-:Y:S04]  /*4700*/  LEA R10, R10, R56, 0x7 ;  /* 0x000000380a0a7211 */ /* 0x000fe800078e38ff */
[----:B------:R1:W-:Y:S01]  /*4710*/  MUFU.TANH R234, R9 ;  /* 0x0000000900ea7308 */ /* 0x0003e20000002400 */
[----:B------:R-:W-:Y:S01]  /*4720*/  MOV R8, UR8 ;  /* 0x0000000800087c02 */ /* 0x000fe20008000f00 */
[C---:B------:R-:W-:Y:S01]  /*4730*/  @P0 VIADD R0, R10.reuse, 0x1 ;  /* 0x000000010a000836 */ /* 0x040fe20000000000 */
[C---:B------:R-:W-:Y:S02]  /*4740*/  FSETP.NEU.FTZ.AND P0, PT, R251.reuse, -INF , PT ;  /* 0xff800000fb00780b */ /* 0x040fe40003f1d000 */
[----:B------:R-:W-:Y:S05]  /*4750*/  @P4 ISETP.GE.AND P4, PT, R10, UR7, PT ;  /* 0x000000070a004c0c */ /* 0x000fea000bf86270 */
[----:B------:R1:W-:Y:S01]  /*4760*/  MUFU.TANH R233, R12 ;  /* 0x0000000c00e97308 */ /* 0x0003e20000002400 */
[----:B------:R-:W-:Y:S01]  /*4770*/  @P5 ISETP.GE.AND P5, PT, R0, UR7, PT ;  /* 0x0000000700005c0c */ /* 0x000fe2000bfa6270 */
[----:B------:R-:W-:Y:S04]  /*4780*/  IMAD R0, R8, 0x40, R252 ;  /* 0x0000004008007824 */ /* 0x000fe800078e02fc */
[----:B------:R-:W-:Y:S04]  /*4790*/  VIADD R8, R0, 0x8 ;  /* 0x0000000800087836 */ /* 0x000fe80000000000 */
[----:B------:R1:W4:Y:S02]  /*47a0*/  MUFU.TANH R238, R11 ;  /* 0x0000000b00ee7308 */ /* 0x0003240000002400 */
[----:B-1----:R-:W-:Y:S01]  /*47b0*/  FMUL.FTZ R9, R251, 1.4426950216293334961 ;  /* 0x3fb8aa3bfb097820 */ /* 0x002fe20000410000 */
[----:B------:R-:W-:Y:S04]  /*47c0*/  ISETP.GE.AND P2, PT, R8, RZ, PT ;  /* 0x000000ff0800720c */ /* 0x000fe80003f46270 */
[----:B------:R-:W-:Y:S03]  /*47d0*/  FSEL R9, R9, RZ, P0 ;  /* 0x000000ff09097208 */ /* 0x000fe60000000000 */
[----:B------:R-:W-:Y:S01]  /*47e0*/  MUFU.TANH R53, R16 ;  /* 0x0000001000357308 */ /* 0x000fe20000002400 */
[-C--:B------:R-:W-:Y:S03]  /*47f0*/  HMMA.16816.F32.BF16 R20, R156, R4.reuse, R20 ;  /* 0x000000049c14723c */ /* 0x080fe60000041814 */
[----:B------:R-:W-:Y:S03]  /*4800*/  FMUL.FTZ R12, R250, 1.4426950216293334961 ;  /* 0x3fb8aa3bfa0c7820 */ /* 0x000fe60000410000 */
[C---:B------:R-:W-:Y:S03]  /*4810*/  HMMA.16816.F32.BF16 R24, R136.reuse, R4, R24 ;  /* 0x000000048818723c */ /* 0x040fe60000041818 */
[----:B------:R-:W1:Y:S02]  /*4820*/  MUFU.TANH R232, R13 ;  /* 0x0000000d00e87308 */ /* 0x000e640000002400 */
[C---:B------:R-:W-:Y:S01]  /*4830*/  @!P2 IADD3 R8, -R0.reuse, -0x8, RZ ;  /* 0xfffffff80008a810 */ /* 0x040fe20007ffe1ff */
[-C--:B------:R-:W-:Y:S01]  /*4840*/  HMMA.16816.F32.BF16 R28, R136, R6.reuse, R28 ;  /* 0x00000006881c723c */ /* 0x080fe2000004181c */
[----:B------:R-:W-:Y:S06]  /*4850*/  PLOP3.LUT P2, PT, PT, PT, UP0, 0x80, 0x0 ;  /* 0x000000000000781c */ /* 0x000fec0003f4f008 */
[----:B------:R-:W1:Y:S01]  /*4860*/  MUFU.TANH R40, R18 ;  /* 0x0000001200287308 */ /* 0x000e620000002400 */
[----:B------:R-:W-:Y:S01]  /*4870*/  IADD3 R5, R0, 0x7, RZ ;  /* 0x0000000700057810 */ /* 0x000fe20007ffe0ff */
[----:B------:R-:W-:Y:S04]  /*4880*/  HMMA.16816.F32.BF16 R32, R156, R6, R32 ;  /* 0x000000069c20723c */ /* 0x000fe80000041820 */
[----:B------:R-:W-:Y:S04]  /*4890*/  ISETP.GE.AND P6, PT, R5, RZ, PT ;  /* 0x000000ff0500720c */ /* 0x000fe80003fc6270 */
[----:B------:R-:W1:Y:S03]  /*48a0*/  MUFU.TANH R39, R19 ;  /* 0x0000001300277308 */ /* 0x000e660000002400 */
[----:B------:R-:W-:Y:S01]  /*48b0*/  FMUL.FTZ R21, R21, UR6 ;  /* 0x0000000615157c20 */ /* 0x000fe20008410000 */
[----:B------:R-:W-:Y:S01]  /*48c0*/  FMUL.FTZ R20, R20, UR6 ;  /* 0x0000000614147c20 */ /* 0x000fe20008410000 */
[----:B------:R-:W-:Y:S01]  /*48d0*/  IABS R4, R0 ;  /* 0x0000000000047213 */ /* 0x000fe20000000000 */
[----:B------:R-:W-:Y:S03]  /*48e0*/  FMUL.FTZ R22, R22, UR6 ;  /* 0x0000000616167c20 */ /* 0x000fe60008410000 */
[----:B------:R-:W-:Y:S01]  /*48f0*/  I2FP.F32.S32 R17, R4 ;  /* 0x0000000400117245 */ /* 0x000fe20000201400 */
[----:B------:R1:W-:Y:S01]  /*4900*/  MUFU.TANH R49, R21 ;  /* 0x0000001500317308 */ /* 0x0003e20000002400 */
[----:B------:R-:W-:Y:S01]  /*4910*/  FMUL.FTZ R23, R23, UR6 ;  /* 0x0000000617177c20 */ /* 0x000fe20008410000 */
[----:B------:R-:W-:Y:S01]  /*4920*/  IADD3 R11, R0, -0x1, RZ ;  /* 0xffffffff000b7810 */ /* 0x000fe20007ffe0ff */
[----:B------:R-:W-:Y:S01]  /*4930*/  FMUL.FTZ R24, R24, UR6 ;  /* 0x0000000618187c20 */ /* 0x000fe20008410000 */
[----:B------:R-:W-:Y:S01]  /*4940*/  FFMA.FTZ R4, R17, -UR5, R58 ;  /* 0x8000000511047c23 */ /* 0x000fe2000801003a */
[----:B------:R-:W-:Y:S01]  /*4950*/  FMUL.FTZ R28, R28, UR6 ;  /* 0x000000061c1c7c20 */ /* 0x000fe20008410000 */
[----:B------:R-:W-:Y:S01]  /*4960*/  FMUL.FTZ R30, R30, UR6 ;  /* 0x000000061e1e7c20 */ /* 0x000fe20008410000 */
[----:B------:R-:W-:Y:S03]  /*4970*/  FMUL.FTZ R29, R29, UR6 ;  /* 0x000000061d1d7c20 */ /* 0x000fe60008410000 */
[----:B------:R4:W3:Y:S01]  /*4980*/  MUFU.TANH R51, R20 ;  /* 0x0000001400337308 */ /* 0x0008e20000002400 */
[----:B------:R-:W-:Y:S01]  /*4990*/  @!P6 IADD3 R5, -R0, -0x7, RZ ;  /* 0xfffffff90005e810 */ /* 0x000fe20007ffe1ff */
[----:B------:R-:W-:Y:S01]  /*49a0*/  FMUL.FTZ R31, R31, UR6 ;  /* 0x000000061f1f7c20 */ /* 0x000fe20008410000 */
[----:B------:R-:W-:Y:S01]  /*49b0*/  @P1 FSEL R4, R4, -INF , !P4 ;  /* 0xff80000004041808 */ /* 0x000fe20006000000 */
[----:B------:R-:W-:Y:S01]  /*49c0*/  FMUL.FTZ R32, R32, UR6 ;  /* 0x0000000620207c20 */ /* 0x000fe20008410000 */
[----:B------:R-:W-:Y:S01]  /*49d0*/  ISETP.GE.AND P0, PT, R11, RZ, PT ;  /* 0x000000ff0b00720c */ /* 0x000fe20003f06270 */
[----:B------:R-:W-:Y:S01]  /*49e0*/  FMUL.FTZ R34, R34, UR6 ;  /* 0x0000000622227c20 */ /* 0x000fe20008410000 */
[----:B------:R-:W-:Y:S03]  /*49f0*/  PLOP3.LUT P1, PT, PT, PT, UP0, 0x80, 0x0 ;  /* 0x000000000000781c */ /* 0x000fe60003f2f008 */
[----:B------:R-:W3:Y:S01]  /*4a00*/  MUFU.TANH R3, R22 ;  /* 0x0000001600037308 */ /* 0x000ee20000002400 */
[----:B-1----:R-:W-:Y:S01]  /*4a10*/  I2FP.F32.S32 R21, R8 ;  /* 0x0000000800157245 */ /* 0x002fe20000201400 */
[----:B------:R-:W-:Y:S01]  /*4a20*/  FFMA.FTZ R4, R4, UR12, -R9 ;  /* 0x0000000c04047c23 */ /* 0x000fe20008010809 */
[----:B------:R-:W-:Y:S01]  /*4a30*/  FMUL.FTZ R33, R33, UR6 ;  /* 0x0000000621217c20 */ /* 0x000fe20008410000 */
[----:B------:R-:W-:Y:S01]  /*4a40*/  FMUL.FTZ R35, R35, UR6 ;  /* 0x0000000623237c20 */ /* 0x000fe20008410000 */
[----:B------:R-:W-:Y:S01]  /*4a50*/  FSEL R8, R12, RZ, P3 ;  /* 0x000000ff0c087208 */ /* 0x000fe20001800000 */
[----:B------:R-:W-:Y:S01]  /*4a60*/  FMUL.FTZ R26, R26, UR6 ;  /* 0x000000061a1a7c20 */ /* 0x000fe20008410000 */
[----:B------:R-:W-:Y:S03]  /*4a70*/  FMUL.FTZ R25, R25, UR6 ;  /* 0x0000000619197c20 */ /* 0x000fe60008410000 */
[----:B------:R1:W-:Y:S01]  /*4a80*/  MUFU.EX2 R145, R4 ;  /* 0x0000000400917308 */ /* 0x0003e20000000800 */
[----:B----4-:R-:W-:Y:S01]  /*4a90*/  I2FP.F32.S32 R20, R5 ;  /* 0x0000000500147245 */ /* 0x010fe20000201400 */
[----:B------:R-:W-:Y:S01]  /*4aa0*/  FFMA.FTZ R5, R21, -UR5, R46 ;  /* 0x8000000515057c23 */ /* 0x000fe2000801002e */
[C---:B------:R-:W-:Y:S01]  /*4ab0*/  @!P0 IADD3 R11, -R0.reuse, 0x1, RZ ;  /* 0x00000001000b8810 */ /* 0x040fe20007ffe1ff */
[----:B------:R-:W-:Y:S01]  /*4ac0*/  VIADD R12, R0, 0x28 ;  /* 0x00000028000c7836 */ /* 0x000fe20000000000 */
[----:B------:R-:W-:Y:S01]  /*4ad0*/  PLOP3.LUT P0, PT, PT, PT, UP0, 0x80, 0x0 ;  /* 0x000000000000781c */ /* 0x000fe20003f0f008 */
[----:B------:R-:W-:Y:S01]  /*4ae0*/  FMUL.FTZ R27, R27, UR6 ;  /* 0x000000061b1b7c20 */ /* 0x000fe20008410000 */
[----:B------:R-:W-:Y:S03]  /*4af0*/  @P2 FSEL R5, R5, -INF , !P4 ;  /* 0xff80000005052808 */ /* 0x000fe60006000000 */
[----:B------:R-:W-:Y:S01]  /*4b00*/  MUFU.TANH R165, R24 ;  /* 0x0000001800a57308 */ /* 0x000fe20000002400 */
[----:B------:R-:W-:Y:S02]  /*4b10*/  I2FP.F32.S32 R16, R11 ;  /* 0x0000000b00107245 */ /* 0x000fe40000201400 */
[----:B------:R-:W-:Y:S01]  /*4b20*/  ISETP.GE.AND P2, PT, R12, RZ, PT ;  /* 0x000000ff0c00720c */ /* 0x000fe20003f46270 */
[--C-:B------:R-:W-:Y:S01]  /*4b30*/  FFMA.FTZ R5, R5, UR12, -R8.reuse ;  /* 0x0000000c05057c23 */ /* 0x100fe20008010808 */
[----:B------:R-:W-:Y:S01]  /*4b40*/  IADD3 R13, R0, 0x1f, RZ ;  /* 0x0000001f000d7810 */ /* 0x000fe20007ffe0ff */
[----:B------:R-:W-:Y:S04]  /*4b50*/  FFMA.FTZ R11, R16, -UR5, R57 ;  /* 0x80000005100b7c23 */ /* 0x000fe80008010039 */
[----:B------:R4:W-:Y:S01]  /*4b60*/  MUFU.EX2 R47, R5 ;  /* 0x00000005002f7308 */ /* 0x0009e20000000800 */
[----:B-1----:R-:W-:Y:S01]  /*4b70*/  FFMA.FTZ R4, R20, -UR5, R45 ;  /* 0x8000000514047c23 */ /* 0x002fe2000801002d */
[----:B------:R-:W-:Y:S02]  /*4b80*/  @P0 FSEL R11, R11, -INF , !P5 ;  /* 0xff8000000b0b0808 */ /* 0x000fe40006800000 */
[----:B------:R-:W-:Y:S02]  /*4b90*/  ISETP.GE.AND P0, PT, R13, RZ, PT ;  /* 0x000000ff0d00720c */ /* 0x000fe40003f06270 */
[----:B------:R-:W-:Y:S04]  /*4ba0*/  @P1 FSEL R4, R4, -INF , !P5 ;  /* 0xff80000004041808 */ /* 0x000fe80006800000 */
[----:B------:R-:W1:Y:S01]  /*4bb0*/  MUFU.TANH R2, R23 ;  /* 0x0000001700027308 */ /* 0x000e620000002400 */
[----:B------:R-:W-:Y:S01]  /*4bc0*/  FFMA.FTZ R11, R11, UR12, -R9 ;  /* 0x0000000c0b0b7c23 */ /* 0x000fe20008010809 */
[----:B------:R-:W-:Y:S02]  /*4bd0*/  @!P2 IADD3 R12, -R0, -0x28, RZ ;  /* 0xffffffd8000ca810 */ /* 0x000fe40007ffe1ff */
[----:B------:R-:W-:Y:S02]  /*4be0*/  PLOP3.LUT P2, PT, PT, PT, UP0, 0x80, 0x0 ;  /* 0x000000000000781c */ /* 0x000fe40003f4f008 */
[----:B------:R-:W-:Y:S04]  /*4bf0*/  I2FP.F32.S32 R12, R12 ;  /* 0x0000000c000c7245 */ /* 0x000fe80000201400 */
[----:B------:R1:W-:Y:S01]  /*4c00*/  MUFU.EX2 R144, R11 ;  /* 0x0000000b00907308 */ /* 0x0003e20000000800 */
[----:B----4-:R-:W-:Y:S01]  /*4c10*/  FFMA.FTZ R5, R4, UR12, -R8 ;  /* 0x0000000c04057c23 */ /* 0x010fe20008010808 */
[C---:B------:R-:W-:Y:S01]  /*4c20*/  VIADD R4, R0.reuse, 0x20 ;  /* 0x0000002000047836 */ /* 0x040fe20000000000 */
[----:B------:R-:W-:Y:S01]  /*4c30*/  @!P0 IADD3 R13, -R0, -0x1f, RZ ;  /* 0xffffffe1000d8810 */ /* 0x000fe20007ffe1ff */
[----:B------:R-:W-:Y:S01]  /*4c40*/  FFMA.FTZ R12, R12, -UR5, R239 ;  /* 0x800000050c0c7c23 */ /* 0x000fe200080100ef */
[----:B------:R-:W-:Y:S02]  /*4c50*/  PLOP3.LUT P0, PT, PT, PT, UP0, 0x80, 0x0 ;  /* 0x000000000000781c */ /* 0x000fe40003f0f008 */
[----:B------:R-:W-:Y:S03]  /*4c60*/  ISETP.GE.AND P1, PT, R4, RZ, PT ;  /* 0x000000ff0400720c */ /* 0x000fe60003f26270 */
[----:B------:R4:W-:Y:S01]  /*4c70*/  MUFU.EX2 R44, R5 ;  /* 0x00000005002c7308 */ /* 0x0009e20000000800 */
[----:B------:R-:W-:Y:S02]  /*4c80*/  @P2 FSEL R12, R12, -INF , !P4 ;  /* 0xff8000000c0c2808 */ /* 0x000fe40006000000 */
[----:B------:R-:W-:Y:S07]  /*4c90*/  PLOP3.LUT P2, PT, PT, PT, UP0, 0x80, 0x0 ;  /* 0x000000000000781c */ /* 0x000fee0003f4f008 */
[----:B------:R-:W-:Y:S01]  /*4ca0*/  MUFU.TANH R171, R26 ;  /* 0x0000001a00ab7308 */ /* 0x000fe20000002400 */
[C---:B-1----:R-:W-:Y:S02]  /*4cb0*/  IADD3 R11, R0.reuse, 0x27, RZ ;  /* 0x00000027000b7810 */ /* 0x042fe40007ffe0ff */
[C---:B------:R-:W-:Y:S02]  /*4cc0*/  @!P1 IADD3 R4, -R0.reuse, -0x20, RZ ;  /* 0xffffffe000049810 */ /* 0x040fe40007ffe1ff */
[----:B------:R-:W-:Y:S05]  /*4cd0*/  PLOP3.LUT P1, PT, PT, PT, UP0, 0x80, 0x0 ;  /* 0x000000000000781c */ /* 0x000fea0003f2f008 */
[----:B------:R-:W1:Y:S01]  /*4ce0*/  MUFU.TANH R164, R25 ;  /* 0x0000001900a47308 */ /* 0x000e620000002400 */
[----:B------:R-:W-:Y:S09]  /*4cf0*/  ISETP.GE.AND P6, PT, R11, RZ, PT ;  /* 0x000000ff0b00720c */ /* 0x000ff20003fc6270 */
[----:B------:R-:W-:Y:S04]  /*4d00*/  MUFU.TANH R163, R28 ;  /* 0x0000001c00a37308 */ /* 0x000fe80000002400 */
[----:B------:R-:W-:Y:S02]  /*4d10*/  @!P6 IADD3 R11, -R0, -0x27, RZ ;  /* 0xffffffd9000be810 */ /* 0x000fe40007ffe1ff */
[----:B------:R-:W-:Y:S04]  /*4d20*/  PLOP3.LUT P6, PT, PT, PT, UP0, 0x80, 0x0 ;  /* 0x000000000000781c */ /* 0x000fe80003fcf008 */
[----:B------:R-:W1:Y:S01]  /*4d30*/  MUFU.TANH R170, R27 ;  /* 0x0000001b00aa7308 */ /* 0x000e620000002400 */
[----:B------:R-:W-:Y:S05]  /*4d40*/  I2FP.F32.S32 R11, R11 ;  /* 0x0000000b000b7245 */ /* 0x000fea0000201400 */
[----:B------:R-:W-:Y:S04]  /*4d50*/  FFMA.FTZ R11, R11, -UR5, R238 ;  /* 0x800000050b0b7c23 */ /* 0x000fe800080100ee */
[----:B------:R-:W-:Y:S10]  /*4d60*/  MUFU.TANH R169, R30 ;  /* 0x0000001e00a97308 */ /* 0x000ff40000002400 */
[----:B------:R-:W-:Y:S10]  /*4d70*/  MUFU.TANH R158, R32 ;  /* 0x00000020009e7308 */ /* 0x000ff40000002400 */
[----:B------:R-:W1:Y:S10]  /*4d80*/  MUFU.TANH R162, R29 ;  /* 0x0000001d00a27308 */ /* 0x000e740000002400 */
[----:B------:R-:W-:Y:S10]  /*4d90*/  MUFU.TANH R251, R34 ;  /* 0x0000002200fb7308 */ /* 0x000ff40000002400 */
[----:B------:R-:W1:Y:S10]  /*4da0*/  MUFU.TANH R159, R33 ;  /* 0x00000021009f7308 */ /* 0x000e740000002400 */
[----:B------:R-:W1:Y:S10]  /*4db0*/  MUFU.TANH R250, R35 ;  /* 0x0000002300fa7308 */ /* 0x000e740000002400 */
[----:B------:R-:W-:Y:S01]  /*4dc0*/  MUFU.TANH R168, R31 ;  /* 0x0000001f00a87308 */ /* 0x000fe20000002400 */
[C---:B--2---:R-:W-:Y:S01]  /*4dd0*/  FSETP.NEU.FTZ.AND P3, PT, R15.reuse, -INF , PT ;  /* 0xff8000000f00780b */ /* 0x044fe20003f7d000 */
[----:B----4-:R-:W-:Y:S01]  /*4de0*/  FMUL.FTZ R5, R15, 1.4426950216293334961 ;  /* 0x3fb8aa3b0f057820 */ /* 0x010fe20000410000 */
[----:B------:R-:W-:Y:S04]  /*4df0*/  I2FP.F32.S32 R15, R4 ;  /* 0x00000004000f7245 */ /* 0x000fe80000201400 */
[----:B------:R-:W-:Y:S01]  /*4e00*/  FSEL R5, R5, RZ, P3 ;  /* 0x000000ff05057208 */ /* 0x000fe20001800000 */
[C---:B------:R-:W-:Y:S01]  /*4e10*/  FFMA.FTZ R4, R15.reuse, -UR5, R235 ;  /* 0x800000050f047c23 */ /* 0x040fe200080100eb */
[C---:B---3--:R-:W-:Y:S01]  /*4e20*/  FMUL.FTZ R18, R14.reuse, 1.4426950216293334961 ;  /* 0x3fb8aa3b0e127820 */ /* 0x048fe20000410000 */
[----:B------:R-:W-:Y:S01]  /*4e30*/  FSETP.NEU.FTZ.AND P3, PT, R14, -INF , PT ;  /* 0xff8000000e00780b */ /* 0x000fe20003f7d000 */
[----:B------:R-:W-:Y:S01]  /*4e40*/  FFMA.FTZ R7, R15, -UR5, R237 ;  /* 0x800000050f077c23 */ /* 0x000fe200080100ed */
[----:B------:R-:W-:Y:S02]  /*4e50*/  I2FP.F32.S32 R14, R13 ;  /* 0x0000000d000e7245 */ /* 0x000fe40000201400 */
[----:B------:R-:W-:Y:S02]  /*4e60*/  @P1 FSEL R4, R4, -INF , !P4 ;  /* 0xff80000004041808 */ /* 0x000fe40006000000 */
[----:B------:R-:W-:Y:S01]  /*4e70*/  PLOP3.LUT P1, PT, PT, PT, UP0, 0x80, 0x0 ;  /* 0x000000000000781c */ /* 0x000fe20003f2f008 */
[----:B------:R-:W-:Y:S01]  /*4e80*/  FFMA.FTZ R13, R14, -UR5, R234 ;  /* 0x800000050e0d7c23 */ /* 0x000fe200080100ea */
[----:B------:R-:W-:Y:S01]  /*4e90*/  PLOP3.LUT P4, PT, PT, PT, UP0, 0x80, 0x0 ;  /* 0x000000000000781c */ /* 0x000fe20003f8f008 */
[--C-:B------:R-:W-:Y:S01]  /*4ea0*/  FFMA.FTZ R4, R4, UR12, -R5.reuse ;  /* 0x0000000c04047c23 */ /* 0x100fe20008010805 */
[----:B------:R-:W-:Y:S02]  /*4eb0*/  FFMA.FTZ R6, R14, -UR5, R236 ;  /* 0x800000050e067c23 */ /* 0x000fe400080100ec */
[----:B------:R-:W-:Y:S01]  /*4ec0*/  @P0 FSEL R13, R13, -INF , !P5 ;  /* 0xff8000000d0d0808 */ /* 0x000fe20006800000 */
[----:B------:R2:W-:Y:S01]  /*4ed0*/  MUFU.EX2 R161, R4 ;  /* 0x0000000400a17308 */ /* 0x0005e20000000800 */
[----:B------:R-:W-:Y:S03]  /*4ee0*/  PLOP3.LUT P0, PT, PT, PT, UP0, 0x80, 0x0 ;  /* 0x000000000000781c */ /* 0x000fe60003f0f008 */
[----:B------:R-:W-:Y:S02]  /*4ef0*/  FFMA.FTZ R13, R13, UR12, -R5 ;  /* 0x0000000c0d0d7c23 */ /* 0x000fe40008010805 */
[----:B------:R-:W-:Y:S04]  /*4f00*/  @P1 FSEL R11, R11, -INF , !P5 ;  /* 0xff8000000b0b1808 */ /* 0x000fe80006800000 */
[----:B------:R3:W-:Y:S01]  /*4f10*/  MUFU.EX2 R160, R13 ;  /* 0x0000000d00a07308 */ /* 0x0007e20000000800 */
[----:B--2---:R-:W-:Y:S02]  /*4f20*/  FSEL R4, R18, RZ, P3 ;  /* 0x000000ff12047208 */ /* 0x004fe40001800000 */
[----:B------:R-:W-:Y:S03]  /*4f30*/  PLOP3.LUT P3, PT, PT, PT, UP0, 0x80, 0x0 ;  /* 0x000000000000781c */ /* 0x000fe60003f6f008 */
[--C-:B------:R-:W-:Y:S01]  /*4f40*/  FFMA.FTZ R11, R11, UR12, -R4.reuse ;  /* 0x0000000c0b0b7c23 */ /* 0x100fe20008010804 */
[----:B------:R-:W-:Y:S01]  /*4f50*/  FFMA.FTZ R12, R12, UR12, -R4 ;  /* 0x0000000c0c0c7c23 */ /* 0x000fe20008010804 */
[C---:B---3--:R-:W-:Y:S02]  /*4f60*/  @P0 IADD3 R13, R10.reuse, 0x8, RZ ;  /* 0x000000080a0d0810 */ /* 0x048fe40007ffe0ff */
[----:B------:R2:W-:Y:S01]  /*4f70*/  MUFU.EX2 R166, R11 ;  /* 0x0000000b00a67308 */ /* 0x0005e20000000800 */
[----:B------:R-:W-:Y:S02]  /*4f80*/  PLOP3.LUT P0, PT, PT, PT, UP0, 0x80, 0x0 ;  /* 0x000000000000781c */ /* 0x000fe40003f0f008 */
[----:B------:R-:W-:Y:S01]  /*4f90*/  @P6 ISETP.GE.AND P6, PT, R13, UR7, PT ;  /* 0x000000070d006c0c */ /* 0x000fe2000bfc6270 */
[----:B------:R-:W-:Y:S06]  /*4fa0*/  @P4 VIADD R13, R10, 0x9 ;  /* 0x000000090a0d4836 */ /* 0x000fec0000000000 */
[----:B------:R3:W-:Y:S01]  /*4fb0*/  MUFU.EX2 R167, R12 ;  /* 0x0000000c00a77308 */ /* 0x0007e20000000800 */
[----:B------:R-:W-:Y:S01]  /*4fc0*/  @P3 ISETP.GE.AND P3, PT, R13, UR7, PT ;  /* 0x000000070d003c0c */ /* 0x000fe2000bf66270 */
[C---:B------:R-:W-:Y:S01]  /*4fd0*/  VIADD R13, R0.reuse, 0xfffffff0 ;  /* 0xfffffff0000d7836 */ /* 0x040fe20000000000 */
[C---:B--2---:R-:W-:Y:S04]  /*4fe0*/  IADD3 R11, R0.reuse, 0x17, RZ ;  /* 0x00000017000b7810 */ /* 0x044fe80007ffe0ff */
[----:B------:R-:W-:Y:S01]  /*4ff0*/  ISETP.GE.AND P1, PT, R11, RZ, PT ;  /* 0x000000ff0b00720c */ /* 0x000fe20003f26270 */
[----:B---3--:R-:W-:Y:S05]  /*5000*/  VIADD R12, R0, 0x18 ;  /* 0x00000018000c7836 */ /* 0x008fea0000000000 */
[----:B------:R-:W-:Y:S07]  /*5010*/  ISETP.GE.AND P5, PT, R12, RZ, PT ;  /* 0x000000ff0c00720c */ /* 0x000fee0003fa6270 */
[C---:B------:R-:W-:Y:S02]  /*5020*/  @!P1 IADD3 R11, -R0.reuse, -0x17, RZ ;  /* 0xffffffe9000b9810 */ /* 0x040fe40007ffe1ff */
[----:B------:R-:W-:Y:S02]  /*5030*/  PLOP3.LUT P1, PT, PT, PT, UP0, 0x80, 0x0 ;  /* 0x000000000000781c */ /* 0x000fe40003f2f008 */
[----:B------:R-:W-:Y:S02]  /*5040*/  I2FP.F32.S32 R18, R11 ;  /* 0x0000000b00127245 */ /* 0x000fe40000201400 */
[----:B------:R-:W-:Y:S02]  /*5050*/  @!P5 IADD3 R12, -R0, -0x18, RZ ;  /* 0xffffffe8000cd810 */ /* 0x000fe40007ffe1ff */
[----:B------:R-:W-:Y:S02]  /*5060*/  PLOP3.LUT P5, PT, PT, PT, UP0, 0x80, 0x0 ;  /* 0x000000000000781c */ /* 0x000fe40003faf008 */
[----:B------:R-:W-:Y:S01]  /*5070*/  I2FP.F32.S32 R19, R12 ;  /* 0x0000000c00137245 */ /* 0x000fe20000201400 */
[----:B------:R-:W-:Y:S04]  /*5080*/  FFMA.FTZ R12, R18, -UR5, R232 ;  /* 0x80000005120c7c23 */ /* 0x000fe800080100e8 */
[----:B------:R-:W-:Y:S01]  /*5090*/  @P1 FSEL R7, R7, -INF , !P6 ;  /* 0xff80000007071808 */ /* 0x000fe20007000000 */
[----:B------:R-:W-:Y:S01]  /*50a0*/  FFMA.FTZ R11, R19, -UR5, R233 ;  /* 0x80000005130b7c23 */ /* 0x000fe200080100e9 */
[----:B------:R-:W-:Y:S03]  /*50b0*/  @P0 FSEL R12, R12, -INF , !P3 ;  /* 0xff8000000c0c0808 */ /* 0x000fe60005800000 */
[--C-:B------:R-:W-:Y:S01]  /*50c0*/  FFMA.FTZ R7, R7, UR12, -R4.reuse ;  /* 0x0000000c07077c23 */ /* 0x100fe20008010804 */
[----:B------:R-:W-:Y:S02]  /*50d0*/  PLOP3.LUT P0, PT, PT, PT, UP0, 0x80, 0x0 ;  /* 0x000000000000781c */ /* 0x000fe40003f0f008 */
[----:B------:R-:W-:Y:S01]  /*50e0*/  @P2 FSEL R11, R11, -INF , !P6 ;  /* 0xff8000000b0b2808 */ /* 0x000fe20007000000 */
[----:B------:R2:W-:Y:S01]  /*50f0*/  MUFU.EX2 R157, R7 ;  /* 0x00000007009d7308 */ /* 0x0005e20000000800 */
[----:B------:R-:W-:Y:S01]  /*5100*/  PLOP3.LUT P2, PT, PT, PT, UP0, 0x80, 0x0 ;  /* 0x000000000000781c */ /* 0x000fe20003f4f008 */
[--C-:B------:R-:W-:Y:S02]  /*5110*/  FFMA.FTZ R12, R12, UR12, -R5.reuse ;  /* 0x0000000c0c0c7c23 */ /* 0x100fe40008010805 */
[----:B------:R-:W-:Y:S06]  /*5120*/  FFMA.FTZ R11, R11, UR12, -R5 ;  /* 0x0000000c0b0b7c23 */ /* 0x000fec0008010805 */
[----:B------:R-:W-:Y:S04]  /*5130*/  MUFU.EX2 R153, R11 ;  /* 0x0000000b00997308 */ /* 0x000fe80000000800 */
[----:B------:R-:W-:Y:S02]  /*5140*/  @P2 FSEL R6, R6, -INF , !P3 ;  /* 0xff80000006062808 */ /* 0x000fe40005800000 */
[----:B------:R-:W-:Y:S04]  /*5150*/  PLOP3.LUT P2, PT, PT, PT, UP0, 0x80, 0x0 ;  /* 0x000000000000781c */ /* 0x000fe80003f4f008 */
[----:B------:R3:W-:Y:S01]  /*5160*/  MUFU.EX2 R152, R12 ;  /* 0x0000000c00987308 */ /* 0x0007e20000000800 */
[----:B--2---:R-:W-:Y:S01]  /*5170*/  FFMA.FTZ R7, R6, UR12, -R4 ;  /* 0x0000000c06077c23 */ /* 0x004fe20008010804 */
[----:B------:R-:W-:Y:S04]  /*5180*/  IADD3 R6, R0, -0x8, RZ ;  /* 0xfffffff800067810 */ /* 0x000fe80007ffe0ff */
[----:B------:R-:W-:Y:S04]  /*5190*/  ISETP.GE.AND P1, PT, R6, RZ, PT ;  /* 0x000000ff0600720c */ /* 0x000fe80003f26270 */
[----:B------:R2:W-:Y:S01]  /*51a0*/  MUFU.EX2 R156, R7 ;  /* 0x00000007009c7308 */ /* 0x0005e20000000800 */
[C---:B---3--:R-:W-:Y:S08]  /*51b0*/  IADD3 R12, R0.reuse, -0x11, RZ ;  /* 0xffffffef000c7810 */ /* 0x048ff00007ffe0ff */
[C---:B------:R-:W-:Y:S02]  /*51c0*/  @!P1 IADD3 R6, -R0.reuse, 0x8, RZ ;  /* 0x0000000800069810 */ /* 0x040fe40007ffe1ff */
[----:B------:R-:W-:Y:S02]  /*51d0*/  PLOP3.LUT P1, PT, PT, PT, UP0, 0x80, 0x0 ;  /* 0x000000000000781c */ /* 0x000fe40003f2f008 */
[----:B------:R-:W-:Y:S02]  /*51e0*/  I2FP.F32.S32 R15, R6 ;  /* 0x00000006000f7245 */ /* 0x000fe40000201400 */
[----:B--2---:R-:W-:Y:S03]  /*51f0*/  IADD3 R7, R0, -0x9, RZ ;  /* 0xfffffff700077810 */ /* 0x004fe60007ffe0ff */
[----:B------:R-:W-:Y:S01]  /*5200*/  FFMA.FTZ R6, R15, -UR5, R53 ;  /* 0x800000050f067c23 */ /* 0x000fe20008010035 */
[----:B------:R-:W-:Y:S04]  /*5210*/  ISETP.GE.AND P4, PT, R7, RZ, PT ;  /* 0x000000ff0700720c */ /* 0x000fe80003f86270 */
[----:B------:R-:W-:Y:S02]  /*5220*/  @P0 FSEL R6, R6, -INF , !P6 ;  /* 0xff80000006060808 */ /* 0x000fe40007000000 */
[----:B------:R-:W-:Y:S02]  /*5230*/  ISETP.GE.AND P0, PT, R13, RZ, PT ;  /* 0x000000ff0d00720c */ /* 0x000fe40003f06270 */
[----:B------:R-:W-:Y:S01]  /*5240*/  @P1 IADD3 R22, R10, 0x10, RZ ;  /* 0x000000100a161810 */ /* 0x000fe20007ffe0ff */
[----:B------:R-:W-:Y:S01]  /*5250*/  FFMA.FTZ R6, R6, UR12, -R9 ;  /* 0x0000000c06067c23 */ /* 0x000fe20008010809 */
[----:B------:R-:W-:Y:S02]  /*5260*/  PLOP3.LUT P1, PT, PT, PT, UP0, 0x80, 0x0 ;  /* 0x000000000000781c */ /* 0x000fe40003f2f008 */
[----:B------:R-:W-:Y:S01]  /*5270*/  @P5 ISETP.GE.AND P5, PT, R22, UR7, PT ;  /* 0x0000000716005c0c */ /* 0x000fe2000bfa6270 */
[----:B------:R2:W-:Y:S01]  /*5280*/  MUFU.EX2 R56, R6 ;  /* 0x0000000600387308 */ /* 0x0005e20000000800 */
[C---:B------:R-:W-:Y:S02]  /*5290*/  @!P4 IADD3 R7, -R0.reuse, 0x9, RZ ;  /* 0x000000090007c810 */ /* 0x040fe40007ffe1ff */
[----:B------:R-:W-:Y:S02]  /*52a0*/  PLOP3.LUT P4, PT, PT, PT, UP0, 0x80, 0x0 ;  /* 0x000000000000781c */ /* 0x000fe40003f8f008 */
[----:B------:R-:W-:Y:S01]  /*52b0*/  I2FP.F32.S32 R14, R7 ;  /* 0x00000007000e7245 */ /* 0x000fe20000201400 */
[----:B------:R-:W-:Y:S01]  /*52c0*/  FFMA.FTZ R7, R17, -UR5, R40 ;  /* 0x8000000511077c23 */ /* 0x000fe20008010028 */
[----:B------:R-:W-:Y:S02]  /*52d0*/  @!P0 IADD3 R13, -R0, 0x10, RZ ;  /* 0x00000010000d8810 */ /* 0x000fe40007ffe1ff */
[----:B------:R-:W-:Y:S01]  /*52e0*/  PLOP3.LUT P0, PT, PT, PT, UP0, 0x80, 0x0 ;  /* 0x000000000000781c */ /* 0x000fe20003f0f008 */
[----:B------:R-:W-:Y:S01]  /*52f0*/  FFMA.FTZ R11, R14, -UR5, R52 ;  /* 0x800000050e0b7c23 */ /* 0x000fe20008010034 */
[----:B------:R-:W-:Y:S04]  /*5300*/  I2FP.F32.S32 R17, R13 ;  /* 0x0000000d00117245 */ /* 0x000fe80000201400 */
[----:B------:R-:W-:Y:S02]  /*5310*/  @P2 FSEL R11, R11, -INF , !P3 ;  /* 0xff8000000b0b2808 */ /* 0x000fe40005800000 */
[----:B------:R-:W-:Y:S01]  /*5320*/  @P4 FSEL R7, R7, -INF , !P6 ;  /* 0xff80000007074808 */ /* 0x000fe20007000000 */
[----:B--2---:R-:W-:Y:S01]  /*5330*/  FFMA.FTZ R6, R16, -UR5, R39 ;  /* 0x8000000510067c23 */ /* 0x004fe20008010027 */
[----:B------:R-:W-:Y:S01]  /*5340*/  PLOP3.LUT P2, PT, PT, PT, UP0, 0x80, 0x0 ;  /* 0x000000000000781c */ /* 0x000fe20003f4f008 */
[----:B------:R-:W-:Y:S01]  /*5350*/  FFMA.FTZ R11, R11, UR12, -R9 ;  /* 0x0000000c0b0b7c23 */ /* 0x000fe20008010809 */
[----:B------:R-:W-:Y:S01]  /*5360*/  ISETP.GE.AND P4, PT, R12, RZ, PT ;  /* 0x000000ff0c00720c */ /* 0x000fe20003f86270 */
[--C-:B------:R-:W-:Y:S01]  /*5370*/  FFMA.FTZ R7, R7, UR12, -R8.reuse ;  /* 0x0000000c07077c23 */ /* 0x100fe20008010808 */
[----:B------:R-:W-:Y:S01]  /*5380*/  PLOP3.LUT P6, PT, PT, PT, UP0, 0x80, 0x0 ;  /* 0x000000000000781c */ /* 0x000fe20003fcf008 */
[----:B------:R2:W-:Y:S10]  /*5390*/  MUFU.EX2 R55, R11 ;  /* 0x0000000b00377308 */ /* 0x0005f40000000800 */
[----:B------:R3:W-:Y:S01]  /*53a0*/  MUFU.EX2 R43, R7 ;  /* 0x00000007002b7308 */ /* 0x0007e20000000800 */
[----:B------:R-:W-:Y:S02]  /*53b0*/  @P2 FSEL R6, R6, -INF , !P3 ;  /* 0xff80000006062808 */ /* 0x000fe40005800000 */
[----:B------:R-:W-:Y:S02]  /*53c0*/  @!P4 IADD3 R12, -R0, 0x11, RZ ;  /* 0x00000011000cc810 */ /* 0x000fe40007ffe1ff */
[----:B------:R-:W-:Y:S01]  /*53d0*/  PLOP3.LUT P2, PT, PT, PT, UP0, 0x80, 0x0 ;  /* 0x000000000000781c */ /* 0x000fe20003f4f008 */
[--C-:B------:R-:W-:Y:S01]  /*53e0*/  FFMA.FTZ R6, R6, UR12, -R8.reuse ;  /* 0x0000000c06067c23 */ /* 0x100fe20008010808 */
[----:B------:R-:W-:Y:S01]  /*53f0*/  I2FP.F32.S32 R16, R12 ;  /* 0x0000000c00107245 */ /* 0x000fe20000201400 */
[----:B--2---:R-:W-:Y:S02]  /*5400*/  @P1 VIADD R11, R10, 0x11 ;  /* 0x000000110a0b1836 */ /* 0x004fe40000000000 */
[----:B------:R2:W4:Y:S01]  /*5410*/  MUFU.EX2 R42, R6 ;  /* 0x00000006002a7308 */ /* 0x0005220000000800 */
[----:B------:R-:W-:Y:S02]  /*5420*/  PLOP3.LUT P1, PT, PT, PT, UP0, 0x80, 0x0 ;  /* 0x000000000000781c */ /* 0x000fe40003f2f008 */
[----:B------:R-:W-:Y:S02]  /*5430*/  IADD3 R12, R0, 0x10, RZ ;  /* 0x00000010000c7810 */ /* 0x000fe40007ffe0ff */
[----:B------:R-:W-:Y:S01]  /*5440*/  @P6 ISETP.GE.AND P6, PT, R11, UR7, PT ;  /* 0x000000070b006c0c */ /* 0x000fe2000bfc6270 */
[----:B---3--:R-:W-:Y:S01]  /*5450*/  FFMA.FTZ R7, R17, -UR5, R51 ;  /* 0x8000000511077c23 */ /* 0x008fe20008010033 */
[----:B------:R-:W-:Y:S02]  /*5460*/  ISETP.GE.AND P4, PT, R12, RZ, PT ;  /* 0x000000ff0c00720c */ /* 0x000fe40003f86270 */
[----:B------:R-:W-:Y:S02]  /*5470*/  IADD3 R11, R0, 0xf, RZ ;  /* 0x0000000f000b7810 */ /* 0x000fe40007ffe0ff */
[----:B------:R-:W-:Y:S02]  /*5480*/  @P0 FSEL R7, R7, -INF , !P5 ;  /* 0xff80000007070808 */ /* 0x000fe40006800000 */
[----:B------:R-:W-:Y:S02]  /*5490*/  PLOP3.LUT P0, PT, PT, PT, UP0, 0x80, 0x0 ;  /* 0x000000000000781c */ /* 0x000fe40003f0f008 */
[----:B------:R-:W-:Y:S01]  /*54a0*/  ISETP.GE.AND P3, PT, R11, RZ, PT ;  /* 0x000000ff0b00720c */ /* 0x000fe20003f66270 */
[----:B------:R-:W-:Y:S01]  /*54b0*/  FFMA.FTZ R7, R7, UR12, -R9 ;  /* 0x0000000c07077c23 */ /* 0x000fe20008010809 */
[----:B--2---:R-:W-:Y:S03]  /*54c0*/  FFMA.FTZ R6, R16, -UR5, R49 ;  /* 0x8000000510067c23 */ /* 0x004fe60008010031 */
[----:B------:R2:W-:Y:S01]  /*54d0*/  MUFU.EX2 R54, R7 ;  /* 0x0000000700367308 */ /* 0x0005e20000000800 */
[----:B------:R-:W-:Y:S02]  /*54e0*/  @!P4 IADD3 R12, -R0, -0x10, RZ ;  /* 0xfffffff0000cc810 */ /* 0x000fe40007ffe1ff */
[----:B------:R-:W-:Y:S02]  /*54f0*/  @P1 FSEL R6, R6, -INF , !P6 ;  /* 0xff80000006061808 */ /* 0x000fe40007000000 */
[----:B------:R-:W-:Y:S02]  /*5500*/  PLOP3.LUT P1, PT, PT, PT, UP0, 0x80, 0x0 ;  /* 0x000000000000781c */ /* 0x000fe40003f2f008 */
[----:B------:R-:W-:Y:S01]  /*5510*/  I2FP.F32.S32 R13, R12 ;  /* 0x0000000c000d7245 */ /* 0x000fe20000201400 */
[----:B------:R-:W-:Y:S01]  /*5520*/  FFMA.FTZ R6, R6, UR12, -R9 ;  /* 0x0000000c06067c23 */ /* 0x000fe20008010809 */
[C---:B------:R-:W-:Y:S02]  /*5530*/  @!P3 IADD3 R11, -R0.reuse, -0xf, RZ ;  /* 0xfffffff1000bb810 */ /* 0x040fe40007ffe1ff */
[----:B------:R-:W-:Y:S01]  /*5540*/  PLOP3.LUT P4, PT, PT, PT, UP0, 0x80, 0x0 ;  /* 0x000000000000781c */ /* 0x000fe20003f8f008 */
[----:B------:R3:W-:Y:S01]  /*5550*/  MUFU.EX2 R50, R6 ;  /* 0x0000000600327308 */ /* 0x0007e20000000800 */
[----:B------:R-:W-:Y:S02]  /*5560*/  PLOP3.LUT P3, PT, PT, PT, UP0, 0x80, 0x0 ;  /* 0x000000000000781c */ /* 0x000fe40003f6f008 */
[----:B------:R-:W-:Y:S01]  /*5570*/  IADD3 R12, R0, -0x18, RZ ;  /* 0xffffffe8000c7810 */ /* 0x000fe20007ffe0ff */
[----:B--2---:R-:W-:Y:S05]  /*5580*/  FFMA.FTZ R7, R15, -UR5, R3 ;  /* 0x800000050f077c23 */ /* 0x004fea0008010003 */
[----:B------:R-:W-:Y:S02]  /*5590*/  @P0 FSEL R7, R7, -INF , !P5 ;  /* 0xff80000007070808 */ /* 0x000fe40006800000 */
[----:B------:R-:W-:Y:S03]  /*55a0*/  PLOP3.LUT P0, PT, PT, PT, UP0, 0x80, 0x0 ;  /* 0x000000000000781c */ /* 0x000fe60003f0f008 */
[----:B------:R-:W-:Y:S01]  /*55b0*/  FFMA.FTZ R7, R7, UR12, -R8 ;  /* 0x0000000c07077c23 */ /* 0x000fe20008010808 */
[----:B---3--:R-:W-:Y:S01]  /*55c0*/  FFMA.FTZ R6, R14, -UR5, R2 ;  /* 0x800000050e067c23 */ /* 0x008fe20008010002 */
[----:B------:R-:W-:Y:S02]  /*55d0*/  I2FP.F32.S32 R14, R11 ;  /* 0x0000000b000e7245 */ /* 0x000fe40000201400 */
[----:B------:R2:W-:Y:S01]  /*55e0*/  MUFU.EX2 R41, R7 ;  /* 0x0000000700297308 */ /* 0x0005e20000000800 */
[----:B------:R-:W-:Y:S01]  /*55f0*/  @P4 VIADD R11, R10, 0x18 ;  /* 0x000000180a0b4836 */ /* 0x000fe20000000000 */
[----:B------:R-:W-:Y:S02]  /*5600*/  PLOP3.LUT P4, PT, PT, PT, UP0, 0x80, 0x0 ;  /* 0x000000000000781c */ /* 0x000fe40003f8f008 */
[----:B------:R-:W-:Y:S02]  /*5610*/  @P2 FSEL R6, R6, -INF , !P6 ;  /* 0xff80000006062808 */ /* 0x000fe40007000000 */
[----:B------:R-:W-:Y:S02]  /*5620*/  PLOP3.LUT P2, PT, PT, PT, UP0, 0x80, 0x0 ;  /* 0x000000000000781c */ /* 0x000fe40003f4f008 */
[----:B------:R-:W-:Y:S01]  /*5630*/  @P3 ISETP.GE.AND P3, PT, R11, UR7, PT ;  /* 0x000000070b003c0c */ /* 0x000fe2000bf66270 */
[----:B------:R-:W-:Y:S01]  /*5640*/  FFMA.FTZ R6, R6, UR12, -R8 ;  /* 0x0000000c06067c23 */ /* 0x000fe20008010808 */
[----:B------:R-:W-:Y:S03]  /*5650*/  IADD3 R11, R0, -0x19, RZ ;  /* 0xffffffe7000b7810 */ /* 0x000fe60007ffe0ff */
[----:B------:R1:W3:Y:S01]  /*5660*/  MUFU.EX2 R38, R6 ;  /* 0x0000000600267308 */ /* 0x0002e20000000800 */
[----:B--2---:R-:W-:Y:S05]  /*5670*/  FFMA.FTZ R7, R13, -UR5, R165 ;  /* 0x800000050d077c23 */ /* 0x004fea00080100a5 */
[----:B------:R-:W-:Y:S02]  /*5680*/  @P1 FSEL R7, R7, -INF , !P5 ;  /* 0xff80000007071808 */ /* 0x000fe40006800000 */
[----:B------:R-:W-:Y:S03]  /*5690*/  PLOP3.LUT P1, PT, PT, PT, UP0, 0x80, 0x0 ;  /* 0x000000000000781c */ /* 0x000fe60003f2f008 */
[--C-:B------:R-:W-:Y:S01]  /*56a0*/  FFMA.FTZ R7, R7, UR12, -R5.reuse ;  /* 0x0000000c07077c23 */ /* 0x100fe20008010805 */
[----:B-1----:R-:W-:Y:S03]  /*56b0*/  FFMA.FTZ R6, R14, -UR5, R164 ;  /* 0x800000050e067c23 */ /* 0x002fe600080100a4 */
[----:B------:R1:W-:Y:S02]  /*56c0*/  MUFU.EX2 R149, R7 ;  /* 0x0000000700957308 */ /* 0x0003e40000000800 */
[----:B------:R-:W-:Y:S02]  /*56d0*/  @P0 FSEL R6, R6, -INF , !P6 ;  /* 0xff80000006060808 */ /* 0x000fe40007000000 */
[----:B------:R-:W-:Y:S03]  /*56e0*/  PLOP3.LUT P0, PT, PT, PT, UP0, 0x80, 0x0 ;  /* 0x000000000000781c */ /* 0x000fe60003f0f008 */
[----:B------:R-:W-:Y:S04]  /*56f0*/  FFMA.FTZ R6, R6, UR12, -R5 ;  /* 0x0000000c06067c23 */ /* 0x000fe80008010805 */
[----:B------:R2:W-:Y:S01]  /*5700*/  MUFU.EX2 R148, R6 ;  /* 0x0000000600947308 */ /* 0x0005e20000000800 */
[----:B-1----:R-:W-:Y:S05]  /*5710*/  FFMA.FTZ R7, R19, -UR5, R171 ;  /* 0x8000000513077c23 */ /* 0x002fea00080100ab */
[----:B------:R-:W-:Y:S01]  /*5720*/  @P0 VIADD R10, R10, 0x19 ;  /* 0x000000190a0a0836 */ /* 0x000fe20000000000 */
[----:B------:R-:W-:Y:S02]  /*5730*/  PLOP3.LUT P0, PT, PT, PT, UP0, 0x80, 0x0 ;  /* 0x000000000000781c */ /* 0x000fe40003f0f008 */
[----:B------:R-:W-:Y:S02]  /*5740*/  @P2 FSEL R7, R7, -INF , !P5 ;  /* 0xff80000007072808 */ /* 0x000fe40006800000 */
[----:B------:R-:W-:Y:S02]  /*5750*/  PLOP3.LUT P2, PT, PT, PT, UP0, 0x80, 0x0 ;  /* 0x000000000000781c */ /* 0x000fe40003f4f008 */
[----:B------:R-:W-:Y:S01]  /*5760*/  ISETP.GE.AND P5, PT, R11, RZ, PT ;  /* 0x000000ff0b00720c */ /* 0x000fe20003fa6270 */
[----:B------:R-:W-:Y:S01]  /*5770*/  FFMA.FTZ R7, R7, UR12, -R4 ;  /* 0x0000000c07077c23 */ /* 0x000fe20008010804 */
[----:B------:R-:W-:Y:S01]  /*5780*/  @P4 ISETP.GE.AND P4, PT, R10, UR7, PT ;  /* 0x000000070a004c0c */ /* 0x000fe2000bf86270 */
[----:B--2---:R-:W-:Y:S02]  /*5790*/  FFMA.FTZ R6, R18, -UR5, R170 ;  /* 0x8000000512067c23 */ /* 0x004fe400080100aa */
[----:B------:R1:W-:Y:S03]  /*57a0*/  MUFU.EX2 R155, R7 ;  /* 0x00000007009b7308 */ /* 0x0003e60000000800 */
[----:B------:R-:W-:Y:S02]  /*57b0*/  @P1 FSEL R6, R6, -INF , !P6 ;  /* 0xff80000006061808 */ /* 0x000fe40007000000 */
[----:B------:R-:W-:Y:S02]  /*57c0*/  ISETP.GE.AND P6, PT, R12, RZ, PT ;  /* 0x000000ff0c00720c */ /* 0x000fe40003fc6270 */
[----:B------:R-:W-:Y:S01]  /*57d0*/  PLOP3.LUT P1, PT, PT, PT, UP0, 0x80, 0x0 ;  /* 0x000000000000781c */ /* 0x000fe20003f2f008 */
[----:B------:R-:W-:Y:S01]  /*57e0*/  FFMA.FTZ R6, R6, UR12, -R4 ;  /* 0x0000000c06067c23 */ /* 0x000fe20008010804 */
[C---:B------:R-:W-:Y:S03]  /*57f0*/  @!P5 IADD3 R11, -R0.reuse, 0x19, RZ ;  /* 0x00000019000bd810 */ /* 0x040fe60007ffe1ff */
[----:B------:R2:W-:Y:S01]  /*5800*/  MUFU.EX2 R154, R6 ;  /* 0x00000006009a7308 */ /* 0x0005e20000000800 */
[----:B-1----:R-:W-:Y:S05]  /*5810*/  FFMA.FTZ R7, R21, -UR5, R163 ;  /* 0x8000000515077c23 */ /* 0x002fea00080100a3 */
[----:B------:R-:W-:Y:S02]  /*5820*/  @!P6 IADD3 R12, -R0, 0x18, RZ ;  /* 0x00000018000ce810 */ /* 0x000fe40007ffe1ff */
[----:B------:R-:W-:Y:S02]  /*5830*/  @P2 FSEL R7, R7, -INF , !P3 ;  /* 0xff80000007072808 */ /* 0x000fe40005800000 */
[----:B------:R-:W-:Y:S02]  /*5840*/  PLOP3.LUT P2, PT, PT, PT, UP0, 0x80, 0x0 ;  /* 0x000000000000781c */ /* 0x000fe40003f4f008 */
[----:B------:R-:W-:Y:S01]  /*5850*/  I2FP.F32.S32 R12, R12 ;  /* 0x0000000c000c7245 */ /* 0x000fe20000201400 */
[--C-:B------:R-:W-:Y:S01]  /*5860*/  FFMA.FTZ R7, R7, UR12, -R5.reuse ;  /* 0x0000000c07077c23 */ /* 0x100fe20008010805 */
[----:B--2---:R-:W-:Y:S03]  /*5870*/  FFMA.FTZ R6, R20, -UR5, R162 ;  /* 0x8000000514067c23 */ /* 0x004fe600080100a2 */
[----:B------:R1:W-:Y:S01]  /*5880*/  MUFU.EX2 R147, R7 ;  /* 0x0000000700937308 */ /* 0x0003e20000000800 */
[----:B------:R-:W-:Y:S01]  /*5890*/  FFMA.FTZ R0, R12, -UR5, R158 ;  /* 0x800000050c007c23 */ /* 0x000fe2000801009e */
[----:B------:R-:W-:Y:S04]  /*58a0*/  @P1 FSEL R6, R6, -INF , !P4 ;  /* 0xff80000006061808 */ /* 0x000fe80006000000 */
[----:B------:R-:W-:Y:S02]  /*58b0*/  @P2 FSEL R0, R0, -INF , !P3 ;  /* 0xff80000000002808 */ /* 0x000fe40005800000 */
[----:B------:R-:W-:Y:S01]  /*58c0*/  PLOP3.LUT P1, PT, PT, PT, UP0, 0x80, 0x0 ;  /* 0x000000000000781c */ /* 0x000fe20003f2f008 */
[----:B------:R-:W-:Y:S01]  /*58d0*/  FFMA.FTZ R5, R6, UR12, -R5 ;  /* 0x0000000c06057c23 */ /* 0x000fe20008010805 */
[----:B------:R-:W-:Y:S01]  /*58e0*/  F2FP.BF16.F32.PACK_AB R6, R44, R47 ;  /* 0x0000002f2c06723e */ /* 0x000fe200000010ff */
[----:B------:R-:W-:Y:S02]  /*58f0*/  FFMA.FTZ R0, R0, UR12, -R9 ;  /* 0x0000000c00007c23 */ /* 0x000fe40008010809 */
[----:B------:R2:W-:Y:S02]  /*5900*/  MUFU.EX2 R146, R5 ;  /* 0x0000000500927308 */ /* 0x0005e40000000800 */
[----:B------:R4:W-:Y:S01]  /*5910*/  STS [R243+0x13400], R6 ;  /* 0x01340006f3007388 */ /* 0x0009e20000000800 */
[----:B-1----:R-:W-:Y:S07]  /*5920*/  FFMA.FTZ R7, R13, -UR5, R169 ;  /* 0x800000050d077c23 */ /* 0x002fee00080100a9 */
[----:B------:R1:W-:Y:S01]  /*5930*/  MUFU.EX2 R48, R0 ;  /* 0x0000000000307308 */ /* 0x0003e20000000800 */
[----:B------:R-:W-:Y:S02]  /*5940*/  @P0 FSEL R7, R7, -INF , !P3 ;  /* 0xff80000007070808 */ /* 0x000fe40005800000 */
[----:B------:R-:W-:Y:S03]  /*5950*/  PLOP3.LUT P0, PT, PT, PT, UP0, 0x80, 0x0 ;  /* 0x000000000000781c */ /* 0x000fe60003f0f008 */
[----:B------:R-:W-:Y:S01]  /*5960*/  FFMA.FTZ R7, R7, UR12, -R4 ;  /* 0x0000000c07077c23 */ /* 0x000fe20008010804 */
[----:B--2---:R-:W-:Y:S03]  /*5970*/  I2FP.F32.S32 R5, R11 ;  /* 0x0000000b00057245 */ /* 0x004fe60000201400 */
[----:B------:R2:W-:Y:S02]  /*5980*/  MUFU.EX2 R151, R7 ;  /* 0x0000000700977308 */ /* 0x0005e40000000800 */
[----:B------:R-:W-:Y:S01]  /*5990*/  FFMA.FTZ R5, R5, -UR5, R159 ;  /* 0x8000000505057c23 */ /* 0x000fe2000801009f */
[----:B-1----:R-:W-:Y:S04]  /*59a0*/  FFMA.FTZ R0, R17, -UR5, R251 ;  /* 0x8000000511007c23 */ /* 0x002fe800080100fb */
[----:B------:R-:W-:Y:S02]  /*59b0*/  @P0 FSEL R5, R5, -INF , !P4 ;  /* 0xff80000005050808 */ /* 0x000fe40006000000 */
[----:B------:R-:W-:Y:S02]  /*59c0*/  PLOP3.LUT P0, PT, PT, PT, UP0, 0x80, 0x0 ;  /* 0x000000000000781c */ /* 0x000fe40003f0f008 */
[----:B------:R-:W-:Y:S01]  /*59d0*/  @P1 FSEL R0, R0, -INF , !P3 ;  /* 0xff80000000001808 */ /* 0x000fe20005800000 */
[----:B------:R-:W-:Y:S01]  /*59e0*/  FFMA.FTZ R9, R5, UR12, -R9 ;  /* 0x0000000c05097c23 */ /* 0x000fe20008010809 */
[----:B------:R-:W-:Y:S01]  /*59f0*/  FFMA.FTZ R5, R16, -UR5, R250 ;  /* 0x8000000510057c23 */ /* 0x000fe200080100fa */
[----:B------:R-:W-:Y:S01]  /*5a00*/  PLOP3.LUT P1, PT, PT, PT, UP0, 0x80, 0x0 ;  /* 0x000000000000781c */ /* 0x000fe20003f2f008 */
[----:B------:R-:W-:Y:S01]  /*5a10*/  UISETP.GE.AND UP0, UPT, UR8, 0x1, UPT ;  /* 0x000000010800788c */ /* 0x000fe2000bf06270 */
[----:B--2---:R-:W-:Y:S01]  /*5a20*/  F2FP.BF16.F32.PACK_AB R7, R144, R145 ;  /* 0x000000919007723e */ /* 0x004fe200000010ff */
[--C-:B------:R-:W-:Y:S01]  /*5a30*/  FFMA.FTZ R0, R0, UR12, -R8.reuse ;  /* 0x0000000c00007c23 */ /* 0x100fe20008010808 */
[----:B----4-:R-:W-:Y:S01]  /*5a40*/  F2FP.BF16.F32.PACK_AB R6, R42, R43 ;  /* 0x0000002b2a06723e */ /* 0x010fe200000010ff */
[----:B------:R-:W1:Y:S02]  /*5a50*/  MUFU.EX2 R252, R9 ;  /* 0x0000000900fc7308 */ /* 0x000e640000000800 */
[----:B------:R2:W-:Y:S01]  /*5a60*/  STS [R243+0x13000], R7 ;  /* 0x01300007f3007388 */ /* 0x0005e20000000800 */
[----:B------:R-:W-:Y:S02]  /*5a70*/  @P0 FSEL R5, R5, -INF , !P4 ;  /* 0xff80000005050808 */ /* 0x000fe40006000000 */
[----:B------:R-:W-:Y:S01]  /*5a80*/  IADD3 R142, P0, R141, UR16, RZ ;  /* 0x000000108d8e7c10 */ /* 0x000fe2000ff1e0ff */
[----:B------:R4:W-:Y:S04]  /*5a90*/  STS [R242+0x13400], R6 ;  /* 0x01340006f2007388 */ /* 0x0009e80000000800 */
[----:B------:R3:W-:Y:S01]  /*5aa0*/  MUFU.EX2 R37, R0 ;  /* 0x0000000000257308 */ /* 0x0007e20000000800 */
[----:B------:R-:W-:Y:S01]  /*5ab0*/  FFMA.FTZ R8, R5, UR12, -R8 ;  /* 0x0000000c05087c23 */ /* 0x000fe20008010808 */
[----:B------:R-:W-:Y:S02]  /*5ac0*/  F2FP.BF16.F32.PACK_AB R5, R160, R161 ;  /* 0x000000a1a005723e */ /* 0x000fe400000010ff */
[----:B------:R-:W-:Y:S02]  /*5ad0*/  IADD3.X R143, R140, UR15, RZ, P0, !PT ;  /* 0x0000000f8c8f7c10 */ /* 0x000fe400087fe4ff */
[----:B------:R-:W-:Y:S04]  /*5ae0*/  PLOP3.LUT P0, PT, PT, PT, UP0, 0x80, 0x0 ;  /* 0x000000000000781c */ /* 0x000fe80003f0f008 */
[----:B------:R-:W1:Y:S01]  /*5af0*/  MUFU.EX2 R36, R8 ;  /* 0x0000000800247308 */ /* 0x000e620000000800 */
[----:B------:R-:W4:Y:S04]  /*5b00*/  LDG.E R141, desc[UR10][R142.64] ;  /* 0x0000000a8e8d7981 */ /* 0x000f28000c1e1900 */
[----:B------:R-:W4:Y:S01]  /*5b10*/  LDG.E R140, desc[UR10][R142.64+0x20] ;  /* 0x0000200a8e8c7981 */ /* 0x000f22000c1e1900 */
[----:B---3--:R-:W-:Y:S01]  /*5b20*/  FFMA.FTZ R0, R14, -UR5, R168 ;  /* 0x800000050e007c23 */ /* 0x008fe200080100a8 */
[----:B--2---:R-:W-:Y:S04]  /*5b30*/  F2FP.BF16.F32.PACK_AB R7, R55, R56 ;  /* 0x000000383707723e */ /* 0x004fe800000010ff */
[----:B------:R-:W-:Y:S01]  /*5b40*/  @P1 FSEL R0, R0, -INF , !P4 ;  /* 0xff80000000001808 */ /* 0x000fe20006000000 */
[----:B------:R2:W-:Y:S01]  /*5b50*/  STS [R242+0x13000], R7 ;  /* 0x01300007f2007388 */ /* 0x0005e20000000800 */
[----:B----4-:R-:W-:Y:S03]  /*5b60*/  F2FP.BF16.F32.PACK_AB R6, R156, R157 ;  /* 0x0000009d9c06723e */ /* 0x010fe600000010ff */
[----:B------:R-:W-:Y:S01]  /*5b70*/  FFMA.FTZ R4, R0, UR12, -R4 ;  /* 0x0000000c00047c23 */ /* 0x000fe20008010804 */
[----:B------:R3:W-:Y:S01]  /*5b80*/  STS [R243+0x14000], R5 ;  /* 0x01400005f3007388 */ /* 0x0007e20000000800 */
[----:B------:R-:W-:Y:S02]  /*5b90*/  F2FP.BF16.F32.PACK_AB R0, R166, R167 ;  /* 0x000000a7a600723e */ /* 0x000fe400000010ff */
[----:B------:R4:W1:Y:S03]  /*5ba0*/  MUFU.EX2 R150, R4 ;  /* 0x0000000400967308 */ /* 0x0008660000000800 */
[----:B------:R1:W-:Y:S04]  /*5bb0*/  STS [R243+0x14400], R0 ;  /* 0x01440000f3007388 */ /* 0x0003e80000000800 */
[----:B------:R1:W-:Y:S01]  /*5bc0*/  STS [R242+0x14400], R6 ;  /* 0x01440006f2007388 */ /* 0x0003e20000000800 */
[----:B----4-:R-:W-:Y:S02]  /*5bd0*/  F2FP.BF16.F32.PACK_AB R4, R38, R41 ;  /* 0x000000292604723e */ /* 0x010fe400000010ff */
[----:B--2---:R-:W-:Y:S02]  /*5be0*/  F2FP.BF16.F32.PACK_AB R7, R152, R153 ;  /* 0x000000999807723e */ /* 0x004fe400000010ff */
[----:B---3--:R-:W-:Y:S03]  /*5bf0*/  F2FP.BF16.F32.PACK_AB R5, R50, R54 ;  /* 0x000000363205723e */ /* 0x008fe600000010ff */
[----:B------:R2:W-:Y:S04]  /*5c00*/  STS [R242+0x14000], R7 ;  /* 0x01400007f2007388 */ /* 0x0005e80000000800 */
[----:B------:R3:W-:Y:S01]  /*5c10*/  STS [R241+0x13000], R5 ;  /* 0x01300005f1007388 */ /* 0x0007e20000000800 */
[----:B-1----:R-:W-:Y:S03]  /*5c20*/  F2FP.BF16.F32.PACK_AB R0, R252, R48 ;  /* 0x00000030fc00723e */ /* 0x002fe600000010ff */
[----:B------:R1:W-:Y:S01]  /*5c30*/  STS [R241+0x13400], R4 ;  /* 0x01340004f1007388 */ /* 0x0003e20000000800 */
[----:B------:R-:W-:Y:S03]  /*5c40*/  F2FP.BF16.F32.PACK_AB R6, R154, R155 ;  /* 0x0000009b9a06723e */ /* 0x000fe600000010ff */
[----:B------:R4:W-:Y:S01]  /*5c50*/  STS [R240+0x13000], R0 ;  /* 0x01300000f0007388 */ /* 0x0009e20000000800 */
[----:B--2---:R-:W-:Y:S02]  /*5c60*/  F2FP.BF16.F32.PACK_AB R7, R148, R149 ;  /* 0x000000959407723e */ /* 0x004fe400000010ff */
[----:B---3--:R-:W-:Y:S02]  /*5c70*/  F2FP.BF16.F32.PACK_AB R5, R36, R37 ;  /* 0x000000252405723e */ /* 0x008fe400000010ff */
[----:B-1----:R-:W-:Y:S03]  /*5c80*/  F2FP.BF16.F32.PACK_AB R4, R146, R147 ;  /* 0x000000939204723e */ /* 0x002fe600000010ff */
[----:B------:R-:W-:Y:S01]  /*5c90*/  STS [R240+0x13400], R5 ;  /* 0x01340005f0007388 */ /* 0x000fe20000000800 */
[----:B----4-:R-:W-:Y:S03]  /*5ca0*/  F2FP.BF16.F32.PACK_AB R0, R150, R151 ;  /* 0x000000979600723e */ /* 0x010fe600000010ff */
[----:B------:R-:W-:Y:S04]  /*5cb0*/  STS [R241+0x14000], R7 ;  /* 0x01400007f1007388 */ /* 0x000fe80000000800 */
[----:B------:R-:W-:Y:S04]  /*5cc0*/  STS [R241+0x14400], R6 ;  /* 0x01440006f1007388 */ /* 0x000fe80000000800 */
        /* <DEDUP_REMOVED lines=66> */
[----:B------:R-:W-:Y:S01]  /*60f0*/  FFMA.FTZ R5, -R58, R58, 1 ;  /* 0x3f8000003a057423 */ /* 0x000fe2000001013a */
[-C--:B------:R-:W-:Y:S01]  /*6100*/  HMMA.16816.F32.BF16 R28, R136, R218.reuse, R28 ;  /* 0x000000da881c723c */ /* 0x080fe2000004181c */
[----:B------:R2:W5:Y:S04]  /*6110*/  LDL.LU R58, [R1+0xb8] ;  /* 0x0000b800013a7983 */ /* 0x0005680000300800 */
[----:B------:R-:W-:Y:S01]  /*6120*/  FADD.FTZ R4, -R141, R4 ;  /* 0x000000048d047221 */ /* 0x000fe20000010100 */
[----:B------:R-:W-:Y:S05]  /*6130*/  HMMA.16816.F32.BF16 R32, R132, R218, R32 ;  /* 0x000000da8420723c */ /* 0x000fea0000041820 */
[----:B------:R-:W-:Y:S01]  /*6140*/  FFMA.FTZ R136, -R57, R57, 1 ;  /* 0x3f80000039887423 */ /* 0x000fe20000010139 */
[----:B------:R-:W-:Y:S01]  /*6150*/  FMUL.FTZ R145, R145, R4 ;  /* 0x0000000491917220 */ /* 0x000fe20000410000 */
[----:B------:R2:W5:Y:S01]  /*6160*/  LDL.LU R57, [R1+0xb4] ;  /* 0x0000b40001397983 */ /* 0x0005620000300800 */
[C---:B------:R-:W-:Y:S03]  /*6170*/  FADD.FTZ R135, -R141.reuse, R16 ;  /* 0x000000108d877221 */ /* 0x040fe60000010100 */
[----:B------:R2:W5:Y:S01]  /*6180*/  LDG.E R4, desc[UR10][R142.64+0x80] ;  /* 0x0000800a8e047981 */ /* 0x000562000c1e1900 */
[----:B------:R-:W-:Y:S01]  /*6190*/  FADD.FTZ R133, -R141, R17 ;  /* 0x000000118d857221 */ /* 0x000fe20000010100 */
[----:B------:R-:W-:Y:S01]  /*61a0*/  FMUL.FTZ R17, R56, R135 ;  /* 0x0000008738117220 */ /* 0x000fe20000410000 */
[----:B------:R-:W-:Y:S01]  /*61b0*/  FMUL.FTZ R5, R5, UR6 ;  /* 0x0000000605057c20 */ /* 0x000fe20008410000 */
[----:B------:R2:W5:Y:S01]  /*61c0*/  LDL.LU R56, [R1+0xb0] ;  /* 0x0000b00001387983 */ /* 0x0005620000300800 */
[----:B------:R-:W-:Y:S01]  /*61d0*/  FMUL.FTZ R136, R136, UR6 ;  /* 0x0000000688887c20 */ /* 0x000fe20008410000 */
[----:B------:R-:W-:Y:S01]  /*61e0*/  FADD.FTZ R134, -R141, R20 ;  /* 0x000000148d867221 */ /* 0x000fe20000010100 */
[----:B------:R-:W-:Y:S01]  /*61f0*/  FMUL.FTZ R20, R55, R133 ;  /* 0x0000008537147220 */ /* 0x000fe20000410000 */
[----:B------:R-:W-:Y:S01]  /*6200*/  FMUL.FTZ R132, R5, R145 ;  /* 0x0000009105847220 */ /* 0x000fe20000410000 */
[----:B------:R2:W5:Y:S01]  /*6210*/  LDL.LU R55, [R1+0xac] ;  /* 0x0000ac0001377983 */ /* 0x0005620000300800 */
[----:B------:R-:W-:Y:S01]  /*6220*/  FMUL.FTZ R5, R136, R144 ;  /* 0x0000009088057220 */ /* 0x000fe20000410000 */
[----:B------:R-:W-:Y:S01]  /*6230*/  FMUL.FTZ R134, R54, R134 ;  /* 0x0000008636867220 */ /* 0x000fe20000410000 */
[----:B------:R-:W-:Y:S01]  /*6240*/  FFMA.FTZ R133, -R51, R51, 1 ;  /* 0x3f80000033857423 */ /* 0x000fe20000010133 */
[----:B------:R2:W5:Y:S01]  /*6250*/  LDL.LU R54, [R1+0xa8] ;  /* 0x0000a80001367983 */ /* 0x0005620000300800 */
[----:B------:R-:W-:Y:S01]  /*6260*/  FADD.FTZ R21, -R141, R21 ;  /* 0x000000158d157221 */ /* 0x000fe20000010100 */
[----:B------:R-:W-:Y:S01]  /*6270*/  F2FP.BF16.F32.PACK_AB R16, R5, R132 ;  /* 0x000000840510723e */ /* 0x000fe200000010ff */
[----:B------:R-:W-:Y:S01]  /*6280*/  FFMA.FTZ R132, -R53, R53, 1 ;  /* 0x3f80000035847423 */ /* 0x000fe20000010135 */
[----:B------:R-:W-:Y:S01]  /*6290*/  FFMA.FTZ R5, -R52, R52, 1 ;  /* 0x3f80000034057423 */ /* 0x000fe20000010134 */
[----:B------:R2:W5:Y:S01]  /*62a0*/  LDL.LU R53, [R1+0xa4] ;  /* 0x0000a40001357983 */ /* 0x0005620000300800 */
[----:B------:R-:W-:Y:S01]  /*62b0*/  FMUL.FTZ R135, R50, R21 ;  /* 0x0000001532877220 */ /* 0x000fe20000410000 */
[----:B------:R-:W-:Y:S01]  /*62c0*/  FFMA.FTZ R21, -R49, R49, 1 ;  /* 0x3f80000031157423 */ /* 0x000fe20000010131 */
[----:B------:R-:W-:Y:S01]  /*62d0*/  FMUL.FTZ R132, R132, UR6 ;  /* 0x0000000684847c20 */ /* 0x000fe20008410000 */
[----:B------:R2:W5:Y:S01]  /*62e0*/  LDL.LU R52, [R1+0xa0] ;  /* 0x0000a00001347983 */ /* 0x0005620000300800 */
[----:B------:R-:W-:Y:S01]  /*62f0*/  FMUL.FTZ R133, R133, UR6 ;  /* 0x0000000685857c20 */ /* 0x000fe20008410000 */
[----:B------:R-:W-:Y:S01]  /*6300*/  FADD.FTZ R6, -R140, R6 ;  /* 0x000000068c067221 */ /* 0x000fe20000010100 */
[----:B------:R-:W-:Y:S01]  /*6310*/  FMUL.FTZ R132, R132, R17 ;  /* 0x0000001184847220 */ /* 0x000fe20000410000 */
[----:B------:R2:W5:Y:S01]  /*6320*/  LDL.LU R51, [R1+0x9c] ;  /* 0x00009c0001337983 */ /* 0x0005620000300800 */
[----:B------:R-:W-:Y:S01]  /*6330*/  FMUL.FTZ R5, R5, UR6 ;  /* 0x0000000605057c20 */ /* 0x000fe20008410000 */
[----:B------:R-:W-:Y:S01]  /*6340*/  FMUL.FTZ R133, R133, R134 ;  /* 0x0000008685857220 */ /* 0x000fe20000410000 */
[----:B------:R-:W-:Y:S01]  /*6350*/  FMUL.FTZ R134, R47, R6 ;  /* 0x000000062f867220 */ /* 0x000fe20000410000 */
[----:B------:R2:W5:Y:S01]  /*6360*/  LDL.LU R50, [R1+0x98] ;  /* 0x0000980001327983 */ /* 0x0005620000300800 */
[----:B------:R-:W-:Y:S01]  /*6370*/  FMUL.FTZ R5, R5, R20 ;  /* 0x0000001405057220 */ /* 0x000fe20000410000 */
[----:B------:R-:W-:Y:S01]  /*6380*/  FADD.FTZ R20, -R141, R32 ;  /* 0x000000208d147221 */ /* 0x000fe20000010100 */
[----:B------:R-:W-:Y:S01]  /*6390*/  FFMA.FTZ R17, -R158, R158, 1 ;  /* 0x3f8000009e117423 */ /* 0x000fe2000001019e */
[----:B------:R2:W5:Y:S01]  /*63a0*/  LDL.LU R49, [R1+0x94] ;  /* 0x0000940001317983 */ /* 0x0005620000300800 */
[----:B------:R-:W-:Y:S01]  /*63b0*/  FMUL.FTZ R21, R21, UR6 ;  /* 0x0000000615157c20 */ /* 0x000fe20008410000 */
[----:B------:R-:W-:Y:S01]  /*63c0*/  FMUL.FTZ R20, R48, R20 ;  /* 0x0000001430147220 */ /* 0x000fe20000410000 */
[----:B------:R-:W-:Y:S01]  /*63d0*/  FMUL.FTZ R17, R17, UR6 ;  /* 0x0000000611117c20 */ /* 0x000fe20008410000 */
[----:B------:R2:W5:Y:S01]  /*63e0*/  LDL.LU R48, [R1+0x90] ;  /* 0x0000900001307983 */ /* 0x0005620000300800 */
[----:B------:R-:W-:Y:S01]  /*63f0*/  FFMA.FTZ R6, -R46, R46, 1 ;  /* 0x3f8000002e067423 */ /* 0x000fe2000001012e */
[----:B------:R-:W-:Y:S01]  /*6400*/  FADD.FTZ R33, -R141, R33 ;  /* 0x000000218d217221 */ /* 0x000fe20000010100 */
[----:B------:R-:W-:Y:S01]  /*6410*/  FMUL.FTZ R17, R17, R20 ;  /* 0x0000001411117220 */ /* 0x000fe20000410000 */
[----:B------:R2:W5:Y:S01]  /*6420*/  LDL.LU R47, [R1+0x8c] ;  /* 0x00008c00012f7983 */ /* 0x0005620000300800 */
[----:B------:R-:W-:Y:S01]  /*6430*/  FFMA.FTZ R32, -R45, R45, 1 ;  /* 0x3f8000002d207423 */ /* 0x000fe2000001012d */
[----:B------:R-:W-:Y:S01]  /*6440*/  FADD.FTZ R7, -R140, R7 ;  /* 0x000000078c077221 */ /* 0x000fe20000010100 */
[----:B------:R-:W-:Y:S01]  /*6450*/  FFMA.FTZ R20, -R159, R159, 1 ;  /* 0x3f8000009f147423 */ /* 0x000fe2000001019f */
[----:B------:R2:W5:Y:S01]  /*6460*/  LDL.LU R46, [R1+0x88] ;  /* 0x00008800012e7983 */ /* 0x0005620000300800 */
[----:B------:R-:W-:Y:S01]  /*6470*/  FMUL.FTZ R21, R21, R135 ;  /* 0x0000008715157220 */ /* 0x000fe20000410000 */
[----:B------:R-:W-:Y:S01]  /*6480*/  FMUL.FTZ R135, R252, R33 ;  /* 0x00000021fc877220 */ /* 0x000fe20000410000 */
[----:B------:R-:W-:Y:S01]  /*6490*/  FMUL.FTZ R6, R6, UR6 ;  /* 0x0000000606067c20 */ /* 0x000fe20008410000 */
[----:B------:R2:W5:Y:S01]  /*64a0*/  LDL.LU R45, [R1+0x84] ;  /* 0x00008400012d7983 */ /* 0x0005620000300800 */
[----:B------:R-:W-:Y:S01]  /*64b0*/  FMUL.FTZ R33, R44, R7 ;  /* 0x000000072c217220 */ /* 0x000fe20000410000 */
[----:B------:R-:W-:Y:S01]  /*64c0*/  FMUL.FTZ R32, R32, UR6 ;  /* 0x0000000620207c20 */ /* 0x000fe20008410000 */
[----:B------:R-:W-:Y:S01]  /*64d0*/  FMUL.FTZ R20, R20, UR6 ;  /* 0x0000000614147c20 */ /* 0x000fe20008410000 */
[----:B------:R2:W5:Y:S01]  /*64e0*/  LDL.LU R44, [R1+0x80] ;  /* 0x00008000012c7983 */ /* 0x0005620000300800 */
[----:B------:R-:W-:Y:S01]  /*64f0*/  F2FP.BF16.F32.PACK_AB R7, R5, R132 ;  /* 0x000000840507723e */ /* 0x000fe200000010ff */
        /* <DEDUP_REMOVED lines=15> */
[----:B------:R-:W-:Y:S01]  /*65f0*/  F2FP.BF16.F32.PACK_AB R21, R21, R133 ;  /* 0x000000851515723e */ /* 0x000fe200000010ff */
[----:B------:R2:W5:Y:S01]  /*6600*/  LDL.LU R42, [R1+0x78] ;  /* 0x00007800012a7983 */ /* 0x0005620000300800 */
[----:B------:R-:W-:Y:S01]  /*6610*/  FMUL.FTZ R19, R38, R19 ;  /* 0x0000001326137220 */ /* 0x000fe20000410000 */
[----:B------:R-:W-:Y:S01]  /*6620*/  FFMA.FTZ R33, -R3, R3, 1 ;  /* 0x3f80000003217423 */ /* 0x000fe20000010103 */
[----:B------:R-:W-:Y:S01]  /*6630*/  FFMA.FTZ R32, -R2, R2, 1 ;  /* 0x3f80000002207423 */ /* 0x000fe20000010102 */
[----:B------:R2:W5:Y:S01]  /*6640*/  LDL.LU R41, [R1+0x74] ;  /* 0x0000740001297983 */ /* 0x0005620000300800 */
[C---:B------:R-:W-:Y:S01]  /*6650*/  FADD.FTZ R34, -R140.reuse, R34 ;  /* 0x000000228c227221 */ /* 0x040fe20000010100 */
[----:B------:R-:W-:Y:S01]  /*6660*/  FADD.FTZ R35, -R140, R35 ;  /* 0x000000238c237221 */ /* 0x000fe20000010100 */
        /* <DEDUP_REMOVED lines=9> */
[----:B------:R2:W5:Y:S01]  /*6700*/  LDL.LU R38, [R1+0x68] ;  /* 0x0000680001267983 */ /* 0x0005620000300800 */
[----:B------:R-:W-:Y:S01]  /*6710*/  FFMA.FTZ R35, -R251, R251, 1 ;  /* 0x3f800000fb237423 */ /* 0x000fe200000101fb */
[----:B------:R-:W-:Y:S01]  /*6720*/  FFMA.FTZ R34, -R250, R250, 1 ;  /* 0x3f800000fa227423 */ /* 0x000fe200000101fa */
[----:B------:R-:W-:Y:S01]  /*6730*/  FMUL.FTZ R32, R32, UR6 ;  /* 0x0000000620207c20 */ /* 0x000fe20008410000 */
[----:B------:R2:W5:Y:S01]  /*6740*/  LDL.64 R132, [R1+0x8] ;  /* 0x0000080001847983 */ /* 0x0005620000100a00 */
[----:B------:R-:W-:Y:S01]  /*6750*/  FMUL.FTZ R35, R35, UR6 ;  /* 0x0000000623237c20 */ /* 0x000fe20008410000 */
[----:B------:R-:W-:Y:S01]  /*6760*/  FMUL.FTZ R34, R34, UR6 ;  /* 0x0000000622227c20 */ /* 0x000fe20008410000 */
[----:B------:R-:W-:Y:S01]  /*6770*/  FMUL.FTZ R33, R33, R18 ;  /* 0x0000001221217220 */ /* 0x000fe20000410000 */
[----:B------:R-:W-:Y:S01]  /*6780*/  FMUL.FTZ R32, R32, R19 ;  /* 0x0000001320207220 */ /* 0x000fe20000410000 */
[----:B------:R-:W-:Y:S01]  /*6790*/  FMUL.FTZ R35, R35, R5 ;  /* 0x0000000523237220 */ /* 0x000fe20000410000 */
[----:B------:R2:W5:Y:S01]  /*67a0*/  LDL.LU R37, [R1+0x64] ;  /* 0x0000640001257983 */ /* 0x0005620000300800 */
[----:B------:R-:W-:Y:S03]  /*67b0*/  FMUL.FTZ R34, R34, R17 ;  /* 0x0000001122227220 */ /* 0x000fe60000410000 */
[----:B------:R2:W5:Y:S04]  /*67c0*/  LDL.LU R36, [R1+0x60] ;  /* 0x0000600001247983 */ /* 0x0005680000300800 */
[----:B------:R2:W5:Y:S04]  /*67d0*/  LDL.LU R3, [R1+0x5c] ;  /* 0x00005c0001037983 */ /* 0x0005680000300800 */
[----:B------:R2:W5:Y:S04]  /*67e0*/  LDL.LU R2, [R1+0x58] ;  /* 0x0000580001027983 */ /* 0x0005680000300800 */
[----:B------:R2:W5:Y:S04]  /*67f0*/  LDL R252, [R1+0x24] ;  /* 0x0000240001fc7983 */ /* 0x0005680000100800 */
[----:B------:R2:W5:Y:S01]  /*6800*/  LDL R251, [R1+0x20] ;  /* 0x0000200001fb7983 */ /* 0x0005620000100800 */
[----:B------:R-:W-:Y:S05]  /*6810*/  @!P0 BRA `(.L_x_571) ;  /* 0x0000000000cc8947 */ /* 0x000fea0003800000 */
[----:B------:R-:W3:Y:S01]  /*6820*/  LDL.LU R134, [R1] ;  /* 0x0000000001867983 */ /* 0x000ee20000300800 */
[----:B------:R-:W1:Y:S01]  /*6830*/  LDC R5, c[0x0][0x240] ;  /* 0x00009000ff057b82 */ /* 0x000e620000000800 */
[----:B------:R-:W-:Y:S01]  /*6840*/  ULOP3.LUT UR9, UR8, 0x1, URZ, 0xc0, !UPT ;  /* 0x0000000108097892 */ /* 0x000fe2000f8ec03f */
[----:B-----5:R-:W-:Y:S01]  /*6850*/  ISETP.GE.AND P2, PT, R132, UR37, PT ;  /* 0x0000002584007c0c */ /* 0x020fe2000bf46270 */
[----:B------:R-:W-:Y:S01]  /*6860*/  UMOV UR40, 0xffffd000 ;  /* 0xffffd00000287882 */ /* 0x000fe20000000000 */
[----:B------:R-:W-:Y:S01]  /*6870*/  ISETP.GE.AND P1, PT, R251, UR37, PT ;  /* 0x00000025fb007c0c */ /* 0x000fe2000bf26270 */
[----:B------:R-:W-:Y:S04]  /*6880*/  UISETP.NE.U32.AND UP1, UPT, UR9, 0x1, UPT ;  /* 0x000000010900788c */ /* 0x000fe8000bf25070 */
        /* <DEDUP_REMOVED lines=8> */
[C---:B------:R-:W-:Y:S02]  /*6910*/  LEA R246, P3, R5.reuse, R246, 0x1 ;  /* 0x000000f605f67211 */ /* 0x040fe400078608ff */
[----:B------:R-:W-:Y:S02]  /*6920*/  SHF.R.S32.HI R17, RZ, 0x1f, R5 ;  /* 0x0000001fff117819 */ /* 0x000fe40000011405 */
[-C--:B------:R-:W-:Y:S02]  /*6930*/  @!P2 MOV R18, R246.reuse ;  /* 0x000000f60012a202 */ /* 0x080fe40000000f00 */
[----:B------:R-:W-:Y:S05]  /*6940*/  LEA.HI.X R245, R5, R245, R17, 0x1, P3 ;  /* 0x000000f505f57211 */ /* 0x000fea00018f0c11 */
[--C-:B------:R-:W-:Y:S02]  /*6950*/  @!P2 IMAD.MOV.U32 R19, RZ, RZ, R245.reuse ;  /* 0x000000ffff13a224 */ /* 0x100fe400078e00f5 */
[C---:B---3--:R-:W-:Y:S02]  /*6960*/  VIADD R5, R134.reuse, UR9 ;  /* 0x0000000986057c36 */ /* 0x048fe40008000000 */
[----:B------:R-:W-:Y:S03]  /*6970*/  @!P1 VIADD R17, R134, UR9 ;  /* 0x0000000986119c36 */ /* 0x000fe60008000000 */
        /* <DEDUP_REMOVED lines=8> */
[----:B------:R4:W-:Y:S01]  /*6a00*/  STL [R1], R5 ;  /* 0x0000000501007387 */ /* 0x0009e20000100800 */
[-C--:B-1----:R-:W-:Y:S01]  /*6a10*/  @!P1 MOV R18, R246.reuse ;  /* 0x000000f600129202 */ /* 0x082fe20000000f00 */
        /* <DEDUP_REMOVED lines=11> */
[----:B-1----:R-:W-:Y:S01]  /*6ad0*/  @!P1 VIADD R17, R134, UR9 ;  /* 0x0000000986119c36 */ /* 0x002fe20008000000 */
[----:B------:R-:W-:Y:S01]  /*6ae0*/  @!P1 MOV R18, R246 ;  /* 0x000000f600129202 */ /* 0x000fe20000000f00 */
[----:B------:R-:W-:Y:S05]  /*6af0*/  @!P1 IMAD.MOV.U32 R19, RZ, RZ, R245 ;  /* 0x000000ffff139224 */ /* 0x000fea00078e00f5 */
[----:B------:R-:W-:Y:S01]  /*6b00*/  @!PT LDS RZ, [RZ] ;  /* 0x00000000fffff984 */ /* 0x000fe20000000800 */
[----:B------:R-:W-:Y:S01]  /*6b10*/  @!PT LDS RZ, [RZ] ;  /* 0x00000000fffff984 */ /* 0x000fe20000000800 */
[----:B------:R-:W-:Y:S01]  /*6b20*/  @!PT LDS RZ, [RZ] ;  /* 0x00000000fffff984 */ /* 0x000fe20000000800 */
[----:B------:R4:W-:Y:S04]  /*6b30*/  @!P1 LDGSTS.E.BYPASS.LTC128B.128 [R17+0x2000], desc[UR10][R18.64+0x80] ;  /* 0x0200008012119fae */ /* 0x0009e8000b901d4a */
[----:B------:R-:W0:Y:S02]  /*6b40*/  LDGDEPBAR ;  /* 0x00000000000079af */ /* 0x000e240000000000 */
.L_x_571:
[----:B------:R-:W-:Y:S01]  /*6b50*/  STS [R243+0xf000], R16 ;  /* 0x00f00010f3007388 */ /* 0x000fe20000000800 */
[C---:B-----5:R-:W-:Y:S01]  /*6b60*/  FADD.FTZ R9, -R4.reuse, R9 ;  /* 0x0000000904097221 */ /* 0x060fe20000010100 */
[C---:B------:R-:W-:Y:S01]  /*6b70*/  FADD.FTZ R8, -R4.reuse, R8 ;  /* 0x0000000804087221 */ /* 0x040fe20000010100 */
[----:B------:R-:W-:Y:S01]  /*6b80*/  FADD.FTZ R12, -R4, R12 ;  /* 0x0000000c040c7221 */ /* 0x000fe20000010100 */
[----:B------:R1:W-:Y:S01]  /*6b90*/  STS [R243+0xf400], R6 ;  /* 0x00f40006f3007388 */ /* 0x0003e20000000800 */
[----:B----4-:R-:W-:Y:S01]  /*6ba0*/  F2FP.BF16.F32.PACK_AB R5, R22, R23 ;  /* 0x000000171605723e */ /* 0x010fe200000010ff */
[----:B------:R-:W-:Y:S01]  /*6bb0*/  FMUL.FTZ R18, R160, R9 ;  /* 0x00000009a0127220 */ /* 0x000fe20000410000 */
[----:B------:R-:W-:Y:S01]  /*6bc0*/  FMUL.FTZ R19, R161, R8 ;  /* 0x00000008a1137220 */ /* 0x000fe20000410000 */
[----:B------:R3:W-:Y:S01]  /*6bd0*/  STS [R242+0xf000], R7 ;  /* 0x00f00007f2007388 */ /* 0x0007e20000000800 */
[----:B------:R-:W-:Y:S01]  /*6be0*/  FFMA.FTZ R9, -R234, R234, 1 ;  /* 0x3f800000ea097423 */ /* 0x000fe200000101ea */
[----:B------:R-:W-:Y:S01]  /*6bf0*/  FFMA.FTZ R8, -R233, R233, 1 ;  /* 0x3f800000e9087423 */ /* 0x000fe200000101e9 */
[----:B------:R-:W-:Y:S01]  /*6c00*/  FADD.FTZ R24, -R4, R24 ;  /* 0x0000001804187221 */ /* 0x000fe20000010100 */
[----:B------:R4:W-:Y:S01]  /*6c10*/  STS [R242+0xf400], R5 ;  /* 0x00f40005f2007388 */ /* 0x0009e20000000800 */
[----:B------:R-:W-:Y:S01]  /*6c20*/  FMUL.FTZ R9, R9, UR6 ;  /* 0x0000000609097c20 */ /* 0x000fe20008410000 */
[----:B------:R-:W-:Y:S01]  /*6c30*/  FMUL.FTZ R8, R8, UR6 ;  /* 0x0000000608087c20 */ /* 0x000fe20008410000 */
[C---:B------:R-:W-:Y:S01]  /*6c40*/  FADD.FTZ R25, -R4.reuse, R25 ;  /* 0x0000001904197221 */ /* 0x040fe20000010100 */
[----:B------:R-:W-:Y:S01]  /*6c50*/  FADD.FTZ R28, -R4, R28 ;  /* 0x0000001c041c7221 */ /* 0x000fe20000010100 */
[----:B------:R-:W-:Y:S01]  /*6c60*/  FMUL.FTZ R18, R9, R18 ;  /* 0x0000001209127220 */ /* 0x000fe20000410000 */
[----:B------:R-:W-:Y:S01]  /*6c70*/  FFMA.FTZ R9, -R165, R165, 1 ;  /* 0x3f800000a5097423 */ /* 0x000fe200000101a5 */
[----:B------:R-:W-:Y:S01]  /*6c80*/  FMUL.FTZ R25, R148, R25 ;  /* 0x0000001994197220 */ /* 0x000fe20000410000 */
[----:B------:R-:W-:Y:S01]  /*6c90*/  FMUL.FTZ R28, R147, R28 ;  /* 0x0000001c931c7220 */ /* 0x000fe20000410000 */
[C---:B------:R-:W-:Y:S01]  /*6ca0*/  FADD.FTZ R10, -R0.reuse, R10 ;  /* 0x0000000a000a7221 */ /* 0x040fe20000010100 */
[----:B------:R-:W-:Y:S01]  /*6cb0*/  FMUL.FTZ R22, R9, UR6 ;  /* 0x0000000609167c20 */ /* 0x000fe20008410000 */
[C---:B------:R-:W-:Y:S01]  /*6cc0*/  FADD.FTZ R11, -R0.reuse, R11 ;  /* 0x0000000b000b7221 */ /* 0x040fe20000010100 */
[C---:B------:R-:W-:Y:S01]  /*6cd0*/  FADD.FTZ R14, -R0.reuse, R14 ;  /* 0x0000000e000e7221 */ /* 0x040fe20000010100 */
[C---:B------:R-:W-:Y:S01]  /*6ce0*/  FADD.FTZ R26, -R0.reuse, R26 ;  /* 0x0000001a001a7221 */ /* 0x040fe20000010100 */
[C---:B------:R-:W-:Y:S01]  /*6cf0*/  FADD.FTZ R27, -R0.reuse, R27 ;  /* 0x0000001b001b7221 */ /* 0x040fe20000010100 */
[----:B------:R-:W-:Y:S01]  /*6d00*/  FADD.FTZ R30, -R0, R30 ;  /* 0x0000001e001e7221 */ /* 0x000fe20000010100 */
[----:B------:R-:W-:Y:S01]  /*6d10*/  FMUL.FTZ R14, R157, R14 ;  /* 0x0000000e9d0e7220 */ /* 0x000fe20000410000 */
[C---:B-1----:R-:W-:Y:S01]  /*6d20*/  FADD.FTZ R6, -R4.reuse, R13 ;  /* 0x0000000d04067221 */ /* 0x042fe20000010100 */
[----:B------:R-:W-:Y:S01]  /*6d30*/  FMUL.FTZ R13, R153, R12 ;  /* 0x0000000c990d7220 */ /* 0x000fe20000410000 */
[----:B------:R-:W-:Y:S01]  /*6d40*/  FFMA.FTZ R12, -R235, R235, 1 ;  /* 0x3f800000eb0c7423 */ /* 0x000fe200000101eb */
[----:B------:R-:W-:Y:S01]  /*6d50*/  FADD.FTZ R4, -R4, R29 ;  /* 0x0000001d04047221 */ /* 0x000fe20000010100 */
[----:B---3--:R-:W-:Y:S01]  /*6d60*/  FFMA.FTZ R7, -R232, R232, 1 ;  /* 0x3f800000e8077423 */ /* 0x008fe200000101e8 */
[----:B------:R-:W-:Y:S01]  /*6d70*/  FMUL.FTZ R6, R152, R6 ;  /* 0x0000000698067220 */ /* 0x000fe20000410000 */
[----:B------:R-:W-:Y:S01]  /*6d80*/  FMUL.FTZ R12, R12, UR6 ;  /* 0x000000060c0c7c20 */ /* 0x000fe20008410000 */
[----:B------:R-:W-:Y:S01]  /*6d90*/  FMUL.FTZ R13, R8, R13 ;  /* 0x0000000d080d7220 */ /* 0x000fe20000410000 */
[----:B------:R-:W-:Y:S01]  /*6da0*/  FMUL.FTZ R7, R7, UR6 ;  /* 0x0000000607077c20 */ /* 0x000fe20008410000 */
[----:B------:R-:W-:Y:S01]  /*6db0*/  FFMA.FTZ R8, -R164, R164, 1 ;  /* 0x3f800000a4087423 */ /* 0x000fe200000101a4 */
[----:B------:R-:W-:Y:S01]  /*6dc0*/  FMUL.FTZ R19, R12, R19 ;  /* 0x000000130c137220 */ /* 0x000fe20000410000 */
[----:B------:R-:W-:Y:S01]  /*6dd0*/  FMUL.FTZ R4, R146, R4 ;  /* 0x0000000492047220 */ /* 0x000fe20000410000 */
[----:B------:R-:W-:Y:S01]  /*6de0*/  FMUL.FTZ R12, R7, R6 ;  /* 0x00000006070c7220 */ /* 0x000fe20000410000 */
[----:B------:R-:W-:Y:S01]  /*6df0*/  FFMA.FTZ R6, -R162, R162, 1 ;  /* 0x3f800000a2067423 */ /* 0x000fe200000101a2 */
[----:B------:R-:W-:Y:S01]  /*6e00*/  FFMA.FTZ R7, -R163, R163, 1 ;  /* 0x3f800000a3077423 */ /* 0x000fe200000101a3 */
[----:B------:R-:W-:Y:S01]  /*6e10*/  FMUL.FTZ R9, R8, UR6 ;  /* 0x0000000608097c20 */ /* 0x000fe20008410000 */
[----:B----4-:R-:W-:Y:S01]  /*6e20*/  FADD.FTZ R5, -R0, R15 ;  /* 0x0000000f00057221 */ /* 0x010fe20000010100 */
[----:B------:R-:W-:Y:S01]  /*6e30*/  FMUL.FTZ R6, R6, UR6 ;  /* 0x0000000606067c20 */ /* 0x000fe20008410000 */
[----:B------:R-:W-:Y:S01]  /*6e40*/  FMUL.FTZ R8, R7, UR6 ;  /* 0x0000000607087c20 */ /* 0x000fe20008410000 */
[----:B------:R-:W-:Y:S01]  /*6e50*/  FMUL.FTZ R7, R9, R25 ;  /* 0x0000001909077220 */ /* 0x000fe20000410000 */
[----:B------:R-:W-:Y:S01]  /*6e60*/  FMUL.FTZ R15, R167, R10 ;  /* 0x0000000aa70f7220 */ /* 0x000fe20000410000 */
[----:B------:R-:W-:Y:S01]  /*6e70*/  FMUL.FTZ R9, R6, R4 ;  /* 0x0000000406097220 */ /* 0x000fe20000410000 */
[----:B------:R-:W-:Y:S01]  /*6e80*/  F2FP.BF16.F32.PACK_AB R4, R18, R19 ;  /* 0x000000131204723e */ /* 0x000fe200000010ff */
[----:B------:R-:W-:Y:S01]  /*6e90*/  FMUL.FTZ R28, R8, R28 ;  /* 0x0000001c081c7220 */ /* 0x000fe20000410000 */
[----:B------:R-:W-:Y:S01]  /*6ea0*/  F2FP.BF16.F32.PACK_AB R8, R12, R13 ;  /* 0x0000000d0c08723e */ /* 0x000fe200000010ff */
[----:B------:R-:W-:Y:S01]  /*6eb0*/  FFMA.FTZ R12, -R239, R239, 1 ;  /* 0x3f800000ef0c7423 */ /* 0x000fe200000101ef */
[----:B------:R-:W-:Y:S01]  /*6ec0*/  FFMA.FTZ R6, -R236, R236, 1 ;  /* 0x3f800000ec067423 */ /* 0x000fe200000101ec */
[----:B------:R1:W-:Y:S01]  /*6ed0*/  STS [R243+0x10000], R4 ;  /* 0x01000004f3007388 */ /* 0x0003e20000000800 */
[----:B------:R-:W-:Y:S01]  /*6ee0*/  FMUL.FTZ R5, R156, R5 ;  /* 0x000000059c057220 */ /* 0x000fe20000410000 */
[----:B------:R-:W-:Y:S01]  /*6ef0*/  FMUL.FTZ R12, R12, UR6 ;  /* 0x000000060c0c7c20 */ /* 0x000fe20008410000 */
[----:B------:R-:W-:Y:S01]  /*6f00*/  FMUL.FTZ R6, R6, UR6 ;  /* 0x0000000606067c20 */ /* 0x000fe20008410000 */
[----:B------:R-:W-:Y:S01]  /*6f10*/  FMUL.FTZ R13, R166, R11 ;  /* 0x0000000ba60d7220 */ /* 0x000fe20000410000 */
[----:B------:R-:W-:Y:S01]  /*6f20*/  FFMA.FTZ R11, -R238, R238, 1 ;  /* 0x3f800000ee0b7423 */ /* 0x000fe200000101ee */
[----:B------:R-:W-:Y:S01]  /*6f30*/  FMUL.FTZ R15, R12, R15 ;  /* 0x0000000f0c0f7220 */ /* 0x000fe20000410000 */
[----:B------:R-:W-:Y:S01]  /*6f40*/  FMUL.FTZ R12, R6, R5 ;  /* 0x00000005060c7220 */ /* 0x000fe20000410000 */
[----:B------:R-:W-:Y:S01]  /*6f50*/  FFMA.FTZ R6, -R169, R169, 1 ;  /* 0x3f800000a9067423 */ /* 0x000fe200000101a9 */
[----:B------:R-:W-:Y:S01]  /*6f60*/  FADD.FTZ R0, -R0, R31 ;  /* 0x0000001f00007221 */ /* 0x000fe20000010100 */
[----:B------:R-:W-:Y:S01]  /*6f70*/  FMUL.FTZ R11, R11, UR6 ;  /* 0x000000060b0b7c20 */ /* 0x000fe20008410000 */
[----:B------:R-:W-:Y:S01]  /*6f80*/  FFMA.FTZ R10, -R237, R237, 1 ;  /* 0x3f800000ed0a7423 */ /* 0x000fe200000101ed */
[----:B------:R-:W-:Y:S01]  /*6f90*/  FFMA.FTZ R5, -R168, R168, 1 ;  /* 0x3f800000a8057423 */ /* 0x000fe200000101a8 */
[----:B------:R-:W-:Y:S01]  /*6fa0*/  FMUL.FTZ R30, R151, R30 ;  /* 0x0000001e971e7220 */ /* 0x000fe20000410000 */
[----:B------:R-:W-:Y:S01]  /*6fb0*/  FMUL.FTZ R6, R6, UR6 ;  /* 0x0000000606067c20 */ /* 0x000fe20008410000 */
[----:B------:R-:W-:Y:S01]  /*6fc0*/  FMUL.FTZ R13, R11, R13 ;  /* 0x0000000d0b0d7220 */ /* 0x000fe20000410000 */
[----:B------:R-:W-:Y:S01]  /*6fd0*/  FMUL.FTZ R10, R10, UR6 ;  /* 0x000000060a0a7c20 */ /* 0x000fe20008410000 */
[----:B------:R-:W-:Y:S01]  /*6fe0*/  FMUL.FTZ R0, R150, R0 ;  /* 0x0000000096007220 */ /* 0x000fe20000410000 */
[----:B------:R-:W-:Y:S01]  /*6ff0*/  FMUL.FTZ R5, R5, UR6 ;  /* 0x0000000605057c20 */ /* 0x000fe20008410000 */
[----:B------:R-:W-:Y:S01]  /*7000*/  FMUL.FTZ R30, R6, R30 ;  /* 0x0000001e061e7220 */ /* 0x000fe20000410000 */
[----:B------:R-:W-:Y:S01]  /*7010*/  FMUL.FTZ R14, R10, R14 ;  /* 0x0000000e0a0e7220 */ /* 0x000fe20000410000 */
[----:B------:R-:W-:Y:S01]  /*7020*/  FFMA.FTZ R11, -R171, R171, 1 ;  /* 0x3f800000ab0b7423 */ /* 0x000fe200000101ab */
[----:B------:R-:W-:Y:S01]  /*7030*/  FMUL.FTZ R6, R5, R0 ;  /* 0x0000000005067220 */ /* 0x000fe20000410000 */
[----:B------:R-:W-:Y:S01]  /*7040*/  F2FP.BF16.F32.PACK_AB R5, R13, R15 ;  /* 0x0000000f0d05723e */ /* 0x000fe200000010ff */
[----:B------:R-:W-:Y:S01]  /*7050*/  FFMA.FTZ R10, -R170, R170, 1 ;  /* 0x3f800000aa0a7423 */ /* 0x000fe200000101aa */
[----:B-1----:R-:W-:Y:S01]  /*7060*/  F2FP.BF16.F32.PACK_AB R4, R12, R14 ;  /* 0x0000000e0c04723e */ /* 0x002fe200000010ff */
[----:B------:R-:W-:Y:S01]  /*7070*/  FMUL.FTZ R11, R11, UR6 ;  /* 0x000000060b0b7c20 */ /* 0x000fe20008410000 */
[----:B------:R-:W-:Y:S01]  /*7080*/  FMUL.FTZ R24, R149, R24 ;  /* 0x0000001895187220 */ /* 0x000fe20000410000 */
[----:B------:R-:W-:Y:S01]  /*7090*/  STS [R243+0x10400], R5 ;  /* 0x01040005f3007388 */ /* 0x000fe20000000800 */
[----:B------:R-:W-:Y:S01]  /*70a0*/  FMUL.FTZ R10, R10, UR6 ;  /* 0x000000060a0a7c20 */ /* 0x000fe20008410000 */
[----:B------:R-:W-:Y:S01]  /*70b0*/  FMUL.FTZ R26, R155, R26 ;  /* 0x0000001a9b1a7220 */ /* 0x000fe20000410000 */
[----:B------:R-:W-:Y:S01]  /*70c0*/  FMUL.FTZ R27, R154, R27 ;  /* 0x0000001b9a1b7220 */ /* 0x000fe20000410000 */
[----:B------:R-:W-:Y:S01]  /*70d0*/  F2FP.BF16.F32.PACK_AB R17, R32, R33 ;  /* 0x000000212011723e */ /* 0x000fe200000010ff */
[----:B------:R-:W-:Y:S01]  /*70e0*/  STS [R242+0x10000], R8 ;  /* 0x01000008f2007388 */ /* 0x000fe20000000800 */
[----:B------:R-:W-:Y:S01]  /*70f0*/  FMUL.FTZ R24, R22, R24 ;  /* 0x0000001816187220 */ /* 0x000fe20000410000 */
[----:B------:R-:W-:Y:S01]  /*7100*/  FMUL.FTZ R26, R11, R26 ;  /* 0x0000001a0b1a7220 */ /* 0x000fe20000410000 */
[----:B------:R-:W-:Y:S01]  /*7110*/  FMUL.FTZ R27, R10, R27 ;  /* 0x0000001b0a1b7220 */ /* 0x000fe20000410000 */
[----:B------:R-:W-:Y:S01]  /*7120*/  STS [R242+0x10400], R4 ;  /* 0x01040004f2007388 */ /* 0x000fe20000000800 */
[----:B------:R-:W-:Y:S02]  /*7130*/  F2FP.BF16.F32.PACK_AB R16, R34, R35 ;  /* 0x000000232210723e */ /* 0x000fe400000010ff */
[----:B------:R-:W-:Y:S01]  /*7140*/  F2FP.BF16.F32.PACK_AB R7, R7, R24 ;  /* 0x000000180707723e */ /* 0x000fe200000010ff */
[----:B------:R-:W-:Y:S01]  /*7150*/  STS [R241+0xf000], R21 ;  /* 0x00f00015f1007388 */ /* 0x000fe20000000800 */
[----:B------:R-:W-:Y:S02]  /*7160*/  F2FP.BF16.F32.PACK_AB R0, R27, R26 ;  /* 0x0000001a1b00723e */ /* 0x000fe400000010ff */
[----:B------:R-:W-:Y:S01]  /*7170*/  F2FP.BF16.F32.PACK_AB R9, R9, R28 ;  /* 0x0000001c0909723e */ /* 0x000fe200000010ff */
[----:B------:R-:W-:Y:S01]  /*7180*/  STS [R241+0xf400], R17 ;  /* 0x00f40011f1007388 */ /* 0x000fe20000000800 */
[----:B------:R-:W-:Y:S02]  /*7190*/  F2FP.BF16.F32.PACK_AB R6, R6, R30 ;  /* 0x0000001e0606723e */ /* 0x000fe400000010ff */
[----:B------:R-:W-:Y:S01]  /*71a0*/  MOV R234, R132 ;  /* 0x0000008400ea7202 */ /* 0x000fe20000000f00 */
[----:B------:R-:W-:Y:S01]  /*71b0*/  STS [R240+0xf000], R20 ;  /* 0x00f00014f0007388 */ /* 0x000fe20000000800 */
[----:B------:R-:W-:Y:S02]  /*71c0*/  MOV R235, R133 ;  /* 0x0000008500eb7202 */ /* 0x000fe40000000f00 */
[----:B------:R-:W-:Y:S01]  /*71d0*/  MOV R160, R249 ;  /* 0x000000f900a07202 */ /* 0x000fe20000000f00 */
[----:B------:R-:W-:Y:S01]  /*71e0*/  STS [R240+0xf400], R16 ;  /* 0x00f40010f0007388 */ /* 0x000fe20000000800 */
[----:B------:R-:W-:Y:S03]  /*71f0*/  MOV R161, R248 ;  /* 0x000000f800a17202 */ /* 0x000fe60000000f00 */
        /* <DEDUP_REMOVED lines=15> */
[----:B------:R-:W2:Y:S04]  /*72f0*/  LDSM.16.MT88.4 R136, [R0+0x8400] ;  /* 0x008400000088783b */ /* 0x000ea80000004200 */
[----:B------:R2:W5:Y:S01]  /*7300*/  LDL R250, [R1+0x2c] ;  /* 0x00002c0001fa7983 */ /* 0x0005620000100800 */
        /* <DEDUP_REMOVED lines=95> */
.L_x_572:
[----:B------:R-:W3:Y:S01]  /*7900*/  LDL R168, [R1+0x3c] ;  /* 0x00003c0001a87983 */ /* 0x000ee20000100800 */
[----:B------:R-:W-:Y:S03]  /*7910*/  ULOP3.LUT UR9, UR8, 0x1, URZ, 0xc0, !UPT ;  /* 0x0000000108097892 */ /* 0x000fe6000f8ec03f */
[----:B------:R-:W4:Y:S01]  /*7920*/  LDL R166, [R1+0x4c] ;  /* 0x00004c0001a67983 */ /* 0x000f220000100800 */
[----:B------:R-:W-:Y:S02]  /*7930*/  UISETP.NE.U32.AND UP1, UPT, UR9, 0x1, UPT ;  /* 0x000000010900788c */ /* 0x000fe4000bf25070 */
[----:B------:R-:W-:Y:S01]  /*7940*/  UIADD3 UR9, UR8, -0x1, URZ ;  /* 0xffffffff08097890 */ /* 0x000fe2000fffe03f */
        /* <DEDUP_REMOVED lines=445> */
.L_x_574:
        /* <DEDUP_REMOVED lines=20> */
.L_x_575:
        /* <DEDUP_REMOVED lines=53> */
.L_x_577:
[----:B------:R-:W-:Y:S05]  /*99b0*/  BSYNC B0 ;  /* 0x0000000000007941 */ /* 0x000fea0003800000 */
.L_x_576:
        /* <DEDUP_REMOVED lines=19> */
.L_x_579:
[----:B------:R-:W-:Y:S05]  /*9af0*/  BSYNC B0 ;  /* 0x0000000000007941 */ /* 0x000fea0003800000 */
.L_x_578:
        /* <DEDUP_REMOVED lines=35> */
.L_x_581:
[----:B------:R-:W-:Y:S05]  /*9d30*/  BSYNC B0 ;  /* 0x0000000000007941 */ /* 0x000fea0003800000 */
.L_x_580:
        /* <DEDUP_REMOVED lines=20> */
.L_x_557:
        /* <DEDUP_REMOVED lines=24> */
.L_x_583:
        /* <DEDUP_REMOVED lines=22> */
.L_x_584:
        /* <DEDUP_REMOVED lines=42> */
.L_x_586:
[----:B------:R-:W-:Y:S05]  /*a400*/  BSYNC B0 ;  /* 0x0000000000007941 */ /* 0x000fea0003800000 */
.L_x_585:
        /* <DEDUP_REMOVED lines=19> */
.L_x_588:
[----:B------:R-:W-:Y:S05]  /*a540*/  BSYNC B0 ;  /* 0x0000000000007941 */ /* 0x000fea0003800000 */
.L_x_587:
        /* <DEDUP_REMOVED lines=32> */
.L_x_590:
[----:B------:R-:W-:Y:S05]  /*a750*/  BSYNC B0 ;  /* 0x0000000000007941 */ /* 0x000fea0003800000 */
.L_x_589:
        /* <DEDUP_REMOVED lines=18> */
.L_x_582:
[----:B------:R-:W-:Y:S05]  /*a880*/  BSYNC B1 ;  /* 0x0000000000017941 */ /* 0x000fea0003800000 */
.L_x_552:
        /* <DEDUP_REMOVED lines=8> */
.L_x_591:
[----:B------:R-:W-:Y:S05]  /*a910*/  EXIT ;  /* 0x000000000000794d */ /* 0x000fea0003800000 */
.L_x_593:
        /* <DEDUP_REMOVED lines=14> */
.L_x_1295:


//--------------------- .text._ZN5flash44flash_bwd_dq_dk_dv_loop_seqk_parallel_kernelI23Flash_bwd_kernel_traitsILi96ELi64ELi128ELi8ELi2ELi4ELi4ELb1ELb0EN7cutlass10bfloat16_tE19Flash_kernel_traitsILi96ELi64ELi128ELi8ES3_EELb1ELb0ELb1ELb0ELb0ELb1ELb0EEEvNS_16Flash_bwd_paramsE --------------------------
	.section	.text._ZN5flash44flash_bwd_dq_dk_dv_loop_seqk_parallel_kernelI23Flash_bwd_kernel_traitsILi96ELi64ELi128ELi8ELi2ELi4ELi4ELb1ELb0EN7cutlass10bfloat16_tE19Flash_kernel_traitsILi96ELi64ELi128ELi8ES3_EELb1ELb0ELb1ELb0ELb0ELb1ELb0EEEvNS_16Flash_bwd_paramsE,"ax",@progbits
	.align	128
        .global         _ZN5flash44flash_bwd_dq_dk_dv_loop_seqk_parallel_kernelI23Flash_bwd_kernel_traitsILi96ELi64ELi128ELi8ELi2ELi4ELi4ELb1ELb0EN7cutlass10bfloat16_tE19Flash_kernel_traitsILi96ELi64ELi128ELi8ES3_EELb1ELb0ELb1ELb0ELb0ELb1ELb0EEEvNS_16Flash_bwd_paramsE
        .type           _ZN5flash44flash_bwd_dq_dk_dv_loop_seqk_parallel_kernelI23Flash_bwd_kernel_traitsILi96ELi64ELi128ELi8ELi2ELi4ELi4ELb1ELb0EN7cutlass10bfloat16_tE19Flash_kernel_traitsILi96ELi64ELi128ELi8ES3_EELb1ELb0ELb1ELb0ELb0ELb1ELb0EEEvNS_16Flash_bwd_paramsE,@function
        .size           _ZN5flash44flash_bwd_dq_dk_dv_loop_seqk_parallel_kernelI23Flash_bwd_kernel_traitsILi96ELi64ELi128ELi8ELi2ELi4ELi4ELb1ELb0EN7cutlass10bfloat16_tE19Flash_kernel_traitsILi96ELi64ELi128ELi8ES3_EELb1ELb0ELb1ELb0ELb0ELb1ELb0EEEvNS_16Flash_bwd_paramsE,(.L_x_1296 - _ZN5flash44flash_bwd_dq_dk_dv_loop_seqk_parallel_kernelI23Flash_bwd_kernel_traitsILi96ELi64ELi128ELi8ELi2ELi4ELi4ELb1ELb0EN7cutlass10bfloat16_tE19Flash_kernel_traitsILi96ELi64ELi128ELi8ES3_EELb1ELb0ELb1ELb0ELb0ELb1ELb0EEEvNS_16Flash_bwd_paramsE)
        .other          _ZN5flash44flash_bwd_dq_dk_dv_loop_seqk_parallel_kernelI23Flash_bwd_kernel_traitsILi96ELi64ELi128ELi8ELi2ELi4ELi4ELb1ELb0EN7cutlass10bfloat16_tE19Flash_kernel_traitsILi96ELi64ELi128ELi8ES3_EELb1ELb0ELb1ELb0ELb0ELb1ELb0EEEvNS_16Flash_bwd_paramsE,@"STO_CUDA_ENTRY STV_DEFAULT"
_ZN5flash44flash_bwd_dq_dk_dv_loop_seqk_parallel_kernelI23Flash_bwd_kernel_traitsILi96ELi64ELi128ELi8ELi2ELi4ELi4ELb1ELb0EN7cutlass10bfloat16_tE19Flash_kernel_traitsILi96ELi64ELi128ELi8ES3_EELb1ELb0ELb1ELb0ELb0ELb1ELb0EEEvNS_16Flash_bwd_paramsE:
.text._ZN5flash44flash_bwd_dq_dk_dv_loop_seqk_parallel_kernelI23Flash_bwd_kernel_traitsILi96ELi64ELi128ELi8ELi2ELi4ELi4ELb1ELb0EN7cutlass10bfloat16_tE19Flash_kernel_traitsILi96ELi64ELi128ELi8ES3_EELb1ELb0ELb1ELb0ELb0ELb1ELb0EEEvNS_16Flash_bwd_paramsE:
        /* <DEDUP_REMOVED lines=24> */
[----:B---3--:R-:W-:Y:S02]  /*0180*/  USHF.R.S32.HI UR7, URZ, 0x1f, UR6 ;  /* 0x0000001f3f077899 */ /* 0x008fe40008011406 */
[----:B------:R-:W-:Y:S01]  /*0190*/  USHF.R.S32.HI UR6, URZ, 0x1f, UR6 ;  /* 0x0000001f3f067899 */ /* 0x000fe20008011406 */
[CC--:B------:R-:W-:Y:S02]  /*01a0*/  LEA.HI R2, R0.reuse, R12.reuse, RZ, 0x5 ;  /* 0x0000000c00027211 */ /* 0x0c0fe400078f28ff */
[CC--:B------:R-:W-:Y:S02]  /*01b0*/  LEA.HI R8, R0.reuse, R12.reuse, RZ, 0x2 ;  /* 0x0000000c00087211 */ /* 0x0c0fe400078f10ff */
[CC--:B------:R-:W-:Y:S01]  /*01c0*/  LEA.HI R4, R0.reuse, R12.reuse, RZ, 0x4 ;  /* 0x0000000c00047211 */ /* 0x0c0fe200078f20ff */
[----:B----4-:R-:W-:Y:S01]  /*01d0*/  USHF.L.U32 UR10, UR61, 0x7, URZ ;  /* 0x000000073d0a7899 */ /* 0x010fe2000800063f */
[----:B------:R-:W-:-:S02]  /*01e0*/  LEA.HI R13, R0, R12, RZ, 0x3 ;  /* 0x0000000c000d7211 */ /* 0x000fc400078f18ff */
[CC--:B------:R-:W-:Y:S02]  /*01f0*/  LEA.HI R7, R0.reuse, R12.reuse, RZ, 0x6 ;  /* 0x0000000c00077211 */ /* 0x0c0fe400078f30ff */
[----:B------:R-:W-:Y:S02]  /*0200*/  LEA.HI R19, R0, R12, RZ, 0x7 ;  /* 0x0000000c00137211 */ /* 0x000fe400078f38ff */
[----:B------:R-:W-:Y:S02]  /*0210*/  LOP3.LUT R0, R2, 0xffffffe0, RZ, 0xc0, !PT ;  /* 0xffffffe002007812 */ /* 0x000fe400078ec0ff */
[----:B------:R-:W-:Y:S02]  /*0220*/  SHF.R.S32.HI R3, RZ, 0x4, R4 ;  /* 0x00000004ff037819 */ /* 0x000fe40000011404 */
[----:B------:R-:W-:Y:S01]  /*0230*/  LOP3.LUT R5, R4, 0xfffffff0, RZ, 0xc0, !PT ;  /* 0xfffffff004057812 */ /* 0x000fe200078ec0ff */
[----:B------:R-:W-:Y:S01]  /*0240*/  IMAD.IADD R0, R12, 0x1, -R0 ;  /* 0x000000010c007824 */ /* 0x000fe200078e0a00 */
[----:B------:R-:W-:-:S02]  /*0250*/  LEA.HI R4, R4, R3, RZ, 0x1 ;  /* 0x0000000304047211 */ /* 0x000fc400078f08ff */
[----:B------:R-:W-:Y:S02]  /*0260*/  LOP3.LUT R6, R13, 0xfffffff8, RZ, 0xc0, !PT ;  /* 0xfffffff80d067812 */ /* 0x000fe400078ec0ff */
[----:B------:R-:W-:Y:S02]  /*0270*/  SHF.R.S32.HI R9, RZ, 0x1f, R0 ;  /* 0x0000001fff097819 */ /* 0x000fe40000011400 */
[----:B------:R-:W-:Y:S01]  /*0280*/  LOP3.LUT R4, R4, 0xfffffffe, RZ, 0xc0, !PT ;  /* 0xfffffffe04047812 */ /* 0x000fe200078ec0ff */
[C---:B------:R-:W-:Y:S01]  /*0290*/  IMAD.IADD R11, R12.reuse, 0x1, -R6 ;  /* 0x000000010c0b7824 */ /* 0x040fe200078e0a06 */
[----:B------:R-:W-:Y:S01]  /*02a0*/  LEA.HI R248, R9, R0, RZ, 0x2 ;  /* 0x0000000009f87211 */ /* 0x000fe200078f10ff */
[----:B------:R-:W-:Y:S01]  /*02b0*/  IMAD.IADD R6, R12, 0x1, -R5 ;  /* 0x000000010c067824 */ /* 0x000fe200078e0a05 */
[----:B------:R-:W-:Y:S01]  /*02c0*/  SHF.R.S32.HI R0, RZ, 0x5, R2 ;  /* 0x00000005ff007819 */ /* 0x000fe20000011402 */
[----:B------:R-:W-:Y:S01]  /*02d0*/  IMAD.IADD R15, R3, 0x1, -R4 ;  /* 0x00000001030f7824 */ /* 0x000fe200078e0a04 */
[----:B------:R-:W-:-:S02]  /*02e0*/  LOP3.LUT R10, R8, 0xfffffffc, RZ, 0xc0, !PT ;  /* 0xfffffffc080a7812 */ /* 0x000fc400078ec0ff */
[----:B------:R-:W-:Y:S02]  /*02f0*/  SHF.R.S32.HI R22, RZ, 0x2, R8 ;  /* 0x00000002ff167819 */ /* 0x000fe40000011408 */
[----:B------:R-:W-:Y:S01]  /*0300*/  SHF.R.S32.HI R5, RZ, 0x3, R13 ;  /* 0x00000003ff057819 */ /* 0x000fe2000001140d */
[----:B------:R-:W-:Y:S01]  /*0310*/  IMAD.IADD R18, R12, 0x1, -R10 ;  /* 0x000000010c127824 */ /* 0x000fe200078e0a0a */
[----:B------:R-:W-:Y:S02]  /*0320*/  SHF.R.S32.HI R3, RZ, 0x1f, R2 ;  /* 0x0000001fff037819 */ /* 0x000fe40000011402 */
[----:B------:R-:W-:Y:S01]  /*0330*/  LEA.HI R4, R2, R0, RZ, 0x1 ;  /* 0x0000000002047211 */ /* 0x000fe200078f08ff */
[----:B------:R-:W-:Y:S01]  /*0340*/  IMAD.SHL.U32 R5, R5, 0x40, RZ ;  /* 0x0000004005057824 */ /* 0x000fe200078e00ff */
[----:B------:R-:W-:Y:S01]  /*0350*/  SHF.R.S32.HI R21, RZ, 0x6, R7 ;  /* 0x00000006ff157819 */ /* 0x000fe20000011407 */
[----:B------:R-:W-:Y:S01]  /*0360*/  IMAD.SHL.U32 R16, R18, 0x8, RZ ;  /* 0x0000000812107824 */ /* 0x000fe200078e00ff */
[----:B------:R-:W-:-:S02]  /*0370*/  LEA.HI R7, R8, R22, RZ, 0x1 ;  /* 0x0000001608077211 */ /* 0x000fc400078f08ff */
[----:B------:R-:W-:Y:S02]  /*0380*/  LEA.HI R2, R3, R0, RZ, 0x2 ;  /* 0x0000000003027211 */ /* 0x000fe400078f10ff */
[----:B------:R-:W-:Y:S01]  /*0390*/  LOP3.LUT R4, R4, 0xfffffffe, RZ, 0xc0, !PT ;  /* 0xfffffffe04047812 */ /* 0x000fe200078ec0ff */
[----:B------:R1:W-:Y:S01]  /*03a0*/  STL [R1+0x20], R16 ;  /* 0x0000201001007387 */ /* 0x0003e20000100800 */
[----:B------:R-:W-:Y:S02]  /*03b0*/  LOP3.LUT R7, R7, 0x7fffffe, RZ, 0xc0, !PT ;  /* 0x07fffffe07077812 */ /* 0x000fe400078ec0ff */
[----:B------:R-:W-:Y:S01]  /*03c0*/  LEA.HI R10, R11, R11, RZ, 0x1 ;  /* 0x0000000b0b0a7211 */ /* 0x000fe200078f08ff */
[----:B------:R-:W-:Y:S01]  /*03d0*/  IMAD.IADD R20, R0, 0x1, -R4 ;  /* 0x0000000100147824 */ /* 0x000fe200078e0a04 */
[----:B------:R-:W-:Y:S01]  /*03e0*/  LOP3.LUT R3, R2, 0xfffffffc, RZ, 0xc0, !PT ;  /* 0xfffffffc02037812 */ /* 0x000fe200078ec0ff */
[----:B------:R-:W-:Y:S01]  /*03f0*/  IMAD.IADD R9, R22, 0x1, -R7 ;  /* 0x0000000116097824 */ /* 0x000fe200078e0a07 */
[----:B------:R-:W-:-:S02]  /*0400*/  LOP3.LUT R2, R5, 0xc0, RZ, 0xc0, !PT ;  /* 0x000000c005027812 */ /* 0x000fc400078ec0ff */
[----:B------:R-:W-:Y:S01]  /*0410*/  LOP3.LUT R4, R10, 0x7fffffe, RZ, 0xc0, !PT ;  /* 0x07fffffe0a047812 */ /* 0x000fe200078ec0ff */
[----:B------:R-:W-:Y:S01]  /*0420*/  IMAD.IADD R12, R0, 0x1, -R3 ;  /* 0x00000001000c7824 */ /* 0x000fe200078e0a03 */
[----:B------:R-:W-:Y:S01]  /*0430*/  SHF.R.U32.HI R7, RZ, 0x3, R2 ;  /* 0x00000003ff077819 */ /* 0x000fe20000011602 */
[----:B------:R-:W-:Y:S01]  /*0440*/  STL [R1+0x18], R20 ;  /* 0x0000181401007387 */ /* 0x000fe20000100800 */
[----:B------:R-:W-:Y:S01]  /*0450*/  LOP3.LUT R5, R2, 0x18, R16, 0xf8, !PT ;  /* 0x0000001802057812 */ /* 0x000fe200078ef810 */
[----:B------:R-:W-:Y:S01]  /*0460*/  IMAD.IADD R3, R11, 0x1, -R4 ;  /* 0x000000010b037824 */ /* 0x000fe200078e0a04 */
[----:B------:R-:W-:Y:S01]  /*0470*/  SHF.R.S32.HI R14, RZ, 0x1f, R6 ;  /* 0x0000001fff0e7819 */ /* 0x000fe20000011406 */
[----:B------:R-:W-:Y:S01]  /*0480*/  IMAD R2, R21, 0x4, R15 ;  /* 0x0000000415027824 */ /* 0x000fe200078e020f */
[----:B------:R-:W-:Y:S01]  /*0490*/  LOP3.LUT R5, R5, R7, RZ, 0x3c, !PT ;  /* 0x0000000705057212 */ /* 0x000fe200078e3cff */
[----:B------:R-:W-:Y:S01]  /*04a0*/  IMAD R4, R0, 0x8, R9 ;  /* 0x0000000800047824 */ /* 0x000fe200078e0209 */
[-C--:B------:R-:W-:Y:S01]  /*04b0*/  LEA.HI R14, R14, R6.reuse, RZ, 0x3 ;  /* 0x000000060e0e7211 */ /* 0x080fe200078f18ff */
[----:B------:R-:W-:Y:S01]  /*04c0*/  IMAD R0, R2, 0x8, R3 ;  /* 0x0000000802007824 */ /* 0x000fe200078e0203 */
[----:B------:R-:W-:Y:S01]  /*04d0*/  LEA.HI R2, R6, R6, RZ, 0x1 ;  /* 0x0000000606027211 */ /* 0x000fe200078f08ff */
[----:B------:R-:W-:Y:S01]  /*04e0*/  IMAD.U32 R7, R4, 0x20, R5 ;  /* 0x0000002004077824 */ /* 0x000fe200078e0005 */
[----:B------:R-:W-:Y:S01]  /*04f0*/  SHF.R.S32.HI R3, RZ, 0x1f, R8 ;  /* 0x0000001fff037819 */ /* 0x000fe20000011408 */
[----:B------:R-:W-:Y:S01]  /*0500*/  IMAD.SHL.U32 R21, R21, 0x20, RZ ;  /* 0x0000002015157824 */ /* 0x000fe200078e00ff */
[----:B------:R-:W-:-:S02]  /*0510*/  LOP3.LUT R4, R14, 0xfffffff8, RZ, 0xc0, !PT ;  /* 0xfffffff80e047812 */ /* 0x000fc400078ec0ff */
[----:B------:R-:W-:Y:S01]  /*0520*/  LOP3.LUT R5, R2, 0x7fffffe, RZ, 0xc0, !PT ;  /* 0x07fffffe02057812 */ /* 0x000fe200078ec0ff */
[----:B------:R2:W-:Y:S01]  /*0530*/  STL [R1+0x14], R7 ;  /* 0x0000140701007387 */ /* 0x0005e20000100800 */
[----:B------:R-:W-:Y:S01]  /*0540*/  LEA.HI R3, R3, R22, RZ, 0x3 ;  /* 0x0000001603037211 */ /* 0x000fe200078f18ff */
[C---:B-1----:R-:W-:Y:S01]  /*0550*/  IMAD.IADD R16, R6.reuse, 0x1, -R4 ;  /* 0x0000000106107824 */ /* 0x042fe200078e0a04 */
[----:B------:R-:W-:Y:S01]  /*0560*/  SHF.R.S32.HI R9, RZ, 0x1, R2 ;  /* 0x00000001ff097819 */ /* 0x000fe20000011402 */
[----:B------:R-:W-:Y:S01]  /*0570*/  IMAD.IADD R17, R6, 0x1, -R5 ;  /* 0x0000000106117824 */ /* 0x000fe200078e0a05 */
[----:B------:R-:W-:Y:S01]  /*0580*/  LOP3.LUT R4, R3, 0xfffffff8, RZ, 0xc0, !PT ;  /* 0xfffffff803047812 */ /* 0x000fe200078ec0ff */
[----:B------:R1:W-:Y:S01]  /*0590*/  STL [R1+0x1c], R21 ;  /* 0x00001c1501007387 */ /* 0x0003e20000100800 */
[----:B------:R-:W-:Y:S02]  /*05a0*/  SHF.R.S32.HI R3, RZ, 0x1, R10 ;  /* 0x00000001ff037819 */ /* 0x000fe4000001140a */
[----:B------:R-:W-:Y:S01]  /*05b0*/  SHF.R.S32.HI R5, RZ, 0x1f, R2 ;  /* 0x0000001fff057819 */ /* 0x000fe20000011402 */
[----:B------:R-:W-:Y:S01]  /*05c0*/  IMAD.SHL.U32 R2, R12, 0x10, RZ ;  /* 0x000000100c027824 */ /* 0x000fe200078e00ff */
[C---:B------:R-:W-:Y:S01]  /*05d0*/  LOP3.LUT P6, RZ, R3.reuse, 0x2, RZ, 0xc0, !PT ;  /* 0x0000000203ff7812 */ /* 0x040fe200078cc0ff */
[----:B------:R-:W-:Y:S01]  /*05e0*/  IMAD.SHL.U32 R6, R3, 0x40, RZ ;  /* 0x0000004003067824 */ /* 0x000fe200078e00ff */
[----:B------:R-:W-:Y:S01]  /*05f0*/  LEA.HI R5, R5, R9, RZ, 0x2 ;  /* 0x0000000905057211 */ /* 0x000fe200078f10ff */
[----:B------:R-:W-:Y:S01]  /*0600*/  IMAD.IADD R3, R22, 0x1, -R4 ;  /* 0x0000000116037824 */ /* 0x000fe200078e0a04 */
[----:B------:R-:W-:-:S04]  /*0610*/  SHF.R.S32.HI R248, RZ, 0x2, R248 ;  /* 0x00000002fff87819 */ /* 0x000fc800000114f8 */
[C---:B------:R-:W-:Y:S01]  /*0620*/  LOP3.LUT R10, R3.reuse, 0x1, RZ, 0xc0, !PT ;  /* 0x00000001030a7812 */ /* 0x040fe200078ec0ff */
[----:B------:R-:W-:Y:S01]  /*0630*/  IMAD R248, R20, 0x10, R248 ;  /* 0x0000001014f87824 */ /* 0x000fe200078e02f8 */
[----:B------:R-:W-:Y:S02]  /*0640*/  LOP3.LUT P4, RZ, R3, 0x2, RZ, 0xc0, !PT ;  /* 0x0000000203ff7812 */ /* 0x000fe4000788c0ff */
[----:B------:R-:W-:Y:S01]  /*0650*/  ISETP.NE.U32.AND P5, PT, R10, 0x1, PT ;  /* 0x000000010a00780c */ /* 0x000fe20003fa5070 */
[----:B--2---:R-:W-:-:S03]  /*0660*/  IMAD.SHL.U32 R7, R11, 0x40, RZ ;  /* 0x000000400b077824 */ /* 0x004fc600078e00ff */
[----:B------:R-:W-:Y:S02]  /*0670*/  SEL R238, R238, 0x10, !P5 ;  /* 0x00000010eeee7807 */ /* 0x000fe40006800000 */
[----:B------:R-:W-:Y:S02]  /*0680*/  LOP3.LUT R8, R7, 0x1c0, RZ, 0xc0, !PT ;  /* 0x000001c007087812 */ /* 0x000fe400078ec0ff */
[----:B------:R-:W-:Y:S02]  /*0690*/  LOP3.LUT R7, R5, 0xfffffffc, RZ, 0xc0, !PT ;  /* 0xfffffffc05077812 */ /* 0x000fe400078ec0ff */
[----:B------:R-:W-:Y:S02]  /*06a0*/  LOP3.LUT R4, R8, 0x30, R2, 0xf8, !PT ;  /* 0x0000003008047812 */ /* 0x000fe400078ef802 */
[----:B------:R-:W-:Y:S01]  /*06b0*/  LOP3.LUT R2, R6, 0xc0, RZ, 0xc0, !PT ;  /* 0x000000c006027812 */ /* 0x000fe200078ec0ff */
[----:B------:R-:W-:Y:S01]  /*06c0*/  IMAD.IADD R11, R9, 0x1, -R7 ;  /* 0x00000001090b7824 */ /* 0x000fe200078e0a07 */
[----:B------:R-:W-:-:S02]  /*06d0*/  LOP3.LUT R6, R4, 0x8, R13, 0xf8, !PT ;  /* 0x0000000804067812 */ /* 0x000fc400078ef80d */
[----:B------:R-:W-:Y:S02]  /*06e0*/  SHF.R.U32.HI R4, RZ, 0x3, R8 ;  /* 0x00000003ff047819 */ /* 0x000fe40000011608 */
[----:B------:R-:W-:Y:S02]  /*06f0*/  LOP3.LUT R5, R2, 0x8, R13, 0xf8, !PT ;  /* 0x0000000802057812 */ /* 0x000fe400078ef80d */
[----:B------:R-:W-:Y:S01]  /*0700*/  LOP3.LUT R13, R6, R4, RZ, 0x3c, !PT ;  /* 0x00000004060d7212 */ /* 0x000fe200078e3cff */
[----:B------:R-:W-:Y:S01]  /*0710*/  IMAD.SHL.U32 R6, R18, 0x2, RZ ;  /* 0x0000000212067824 */ /* 0x000fe200078e00ff */
[----:B------:R-:W-:Y:S02]  /*0720*/  LEA.HI R4, R3, R3, RZ, 0x1 ;  /* 0x0000000303047211 */ /* 0x000fe400078f08ff */
[----:B------:R-:W-:Y:S02]  /*0730*/  SHF.R.U32.HI R2, RZ, 0x3, R2 ;  /* 0x00000003ff027819 */ /* 0x000fe40000011602 */
[----:B------:R-:W-:-:S02]  /*0740*/  LOP3.LUT R7, R4, 0x3fffffe, RZ, 0xc0, !PT ;  /* 0x03fffffe04077812 */ /* 0x000fc400078ec0ff */
[----:B------:R-:W-:Y:S02]  /*0750*/  LOP3.LUT R2, R5, R2, RZ, 0x3c, !PT ;  /* 0x0000000205027212 */ /* 0x000fe400078e3cff */
[----:B------:R-:W-:Y:S01]  /*0760*/  SHF.R.S32.HI R8, RZ, 0x7, R19 ;  /* 0x00000007ff087819 */ /* 0x000fe20000011413 */
[C---:B------:R-:W-:Y:S01]  /*0770*/  IMAD.IADD R10, R3.reuse, 0x1, -R7 ;  /* 0x00000001030a7824 */ /* 0x040fe200078e0a07 */
[----:B------:R-:W-:Y:S01]  /*0780*/  SHF.R.S32.HI R5, RZ, 0x3, R14 ;  /* 0x00000003ff057819 */ /* 0x000fe2000001140e */
[----:B------:R-:W-:Y:S01]  /*0790*/  IMAD.SHL.U32 R7, R3, 0x40, RZ ;  /* 0x0000004003077824 */ /* 0x000fe200078e00ff */
[----:B------:R-:W-:Y:S01]  /*07a0*/  SHF.R.S32.HI R3, RZ, 0x1, R4 ;  /* 0x00000001ff037819 */ /* 0x000fe20000011404 */
[--C-:B------:R-:W-:Y:S02]  /*07b0*/  IMAD R9, R8, 0x1000, R6.reuse ;  /* 0x0000100008097824 */ /* 0x100fe400078e0206 */
[----:B------:R-:W-:Y:S01]  /*07c0*/  IMAD R17, R5, 0x8, R17 ;  /* 0x0000000805117824 */ /* 0x000fe200078e0211 */
[----:B------:R-:W-:Y:S01]  /*07d0*/  LOP3.LUT R4, R7, 0x1c0, RZ, 0xc0, !PT ;  /* 0x000001c007047812 */ /* 0x000fe200078ec0ff */
[----:B------:R-:W-:Y:S01]  /*07e0*/  IMAD R213, R12, 0x2, R5 ;  /* 0x000000020cd57824 */ /* 0x000fe200078e0205 */
[C---:B------:R-:W-:Y:S01]  /*07f0*/  LOP3.LUT P3, RZ, R3.reuse, 0x2, RZ, 0xc0, !PT ;  /* 0x0000000203ff7812 */ /* 0x040fe2000786c0ff */
[----:B------:R-:W-:Y:S01]  /*0800*/  IMAD.SHL.U32 R3, R3, 0x40, RZ ;  /* 0x0000004003037824 */ /* 0x000fe200078e00ff */
[----:B------:R-:W-:Y:S01]  /*0810*/  LOP3.LUT R5, R4, 0x20, R21, 0xf8, !PT ;  /* 0x0000002004057812 */ /* 0x000fe200078ef815 */
[----:B------:R-:W-:Y:S01]  /*0820*/  IMAD R7, R12, 0x200, R6 ;  /* 0x000002000c077824 */ /* 0x000fe200078e0206 */
[----:B------:R-:W-:Y:S01]  /*0830*/  SHF.R.U32.HI R6, RZ, 0x3, R4 ;  /* 0x00000003ff067819 */ /* 0x000fe20000011604 */
[----:B------:R-:W-:Y:S01]  /*0840*/  IMAD.SHL.U32 R4, R8, 0x8, RZ ;  /* 0x0000000808047824 */ /* 0x000fe200078e00ff */
[----:B------:R-:W-:Y:S01]  /*0850*/  LOP3.LUT R3, R3, 0xc0, RZ, 0xc0, !PT ;  /* 0x000000c003037812 */ /* 0x000fe200078ec0ff */
[----:B------:R-:W-:Y:S01]  /*0860*/  IMAD R10, R10, 0x20, R7 ;  /* 0x000000200a0a7824 */ /* 0x000fe200078e0207 */
[----:B------:R-:W-:Y:S01]  /*0870*/  LOP3.LUT R8, R5, R6, RZ, 0x3c, !PT ;  /* 0x0000000605087212 */ /* 0x000fe200078e3cff */
[----:B------:R-:W-:Y:S01]  /*0880*/  IMAD R7, R20, 0x400, R9 ;  /* 0x0000040014077824 */ /* 0x000fe200078e0209 */
[----:B------:R-:W-:Y:S01]  /*0890*/  LOP3.LUT R4, R4, 0x8, RZ, 0xc0, !PT ;  /* 0x0000000804047812 */ /* 0x000fe200078ec0ff */
[----:B------:R-:W-:Y:S01]  /*08a0*/  IMAD.U32 R218, R0, 0x20, R2 ;  /* 0x0000002000da7824 */ /* 0x000fe200078e0002 */
[----:B------:R-:W-:Y:S01]  /*08b0*/  SHF.R.U32.HI R5, RZ, 0x3, R3 ;  /* 0x00000003ff057819 */ /* 0x000fe20000011603 */
[----:B------:R-:W-:Y:S01]  /*08c0*/  IMAD.IADD R237, R8, 0x1, R7 ;  /* 0x0000000108ed7824 */ /* 0x000fe200078e0207 */
[C---:B------:R-:W-:Y:S01]  /*08d0*/  R2P PR, R16.reuse, 0x6 ;  /* 0x0000000610007804 */ /* 0x040fe20000000000 */
[----:B------:R-:W-:Y:S01]  /*08e0*/  IMAD.SHL.U32 R0, R16, 0x40, RZ ;  /* 0x0000004010007824 */ /* 0x000fe200078e00ff */
[----:B------:R-:W-:Y:S01]  /*08f0*/  LOP3.LUT R8, R5, R3, R4, 0x1e, !PT ;  /* 0x0000000305087212 */ /* 0x000fe200078e1e04 */
[----:B------:R-:W-:Y:S01]  /*0900*/  IMAD.SHL.U32 R3, R11, 0x40, RZ ;  /* 0x000000400b037824 */ /* 0x000fe200078e00ff */
[----:B------:R-:W-:Y:S01]  /*0910*/  LEA R210, R218, UR5, 0x1 ;  /* 0x00000005dad27c11 */ /* 0x000fe2000f8e08ff */
[C---:B------:R-:W-:Y:S01]  /*0920*/  IMAD.SHL.U32 R6, R15.reuse, 0x10, RZ ;  /* 0x000000100f067824 */ /* 0x040fe200078e00ff */
[----:B------:R-:W-:Y:S01]  /*0930*/  LOP3.LUT R5, R0, 0x1c0, RZ, 0xc0, !PT ;  /* 0x000001c000057812 */ /* 0x000fe200078ec0ff */
[----:B------:R-:W-:Y:S01]  /*0940*/  IMAD.SHL.U32 R2, R15, 0x8, RZ ;  /* 0x000000080f027824 */ /* 0x000fe200078e00ff */
[----:B------:R-:W-:Y:S01]  /*0950*/  LOP3.LUT R3, R3, 0xc0, RZ, 0xc0, !PT ;  /* 0x000000c003037812 */ /* 0x000fe200078ec0ff */
[----:B------:R-:W-:Y:S01]  /*0960*/  IMAD.IADD R8, R8, 0x1, R10 ;  /* 0x0000000108087824 */ /* 0x000fe200078e020a */
[----:B------:R-:W-:Y:S01]  /*0970*/  LOP3.LUT R7, R4, 0x10, R6, 0xf8, !PT ;  /* 0x0000001004077812 */ /* 0x000fe200078ef806 */
[----:B------:R-:W-:Y:S01]  /*0980*/  IMAD R4, R15, 0x200, R13 ;  /* 0x000002000f047824 */ /* 0x000fe200078e020d */
[----:B------:R-:W-:-:S02]  /*0990*/  LOP3.LUT R2, R2, 0x8, RZ, 0xc0, !PT ;  /* 0x0000000802027812 */ /* 0x000fc400078ec0ff */
[----:B------:R-:W-:Y:S02]  /*09a0*/  SHF.R.U32.HI R6, RZ, 0x3, R5 ;  /* 0x00000003ff067819 */ /* 0x000fe40000011605 */
[--C-:B------:R-:W-:Y:S02]  /*09b0*/  SHF.R.U32.HI R0, RZ, 0x3, R3.reuse ;  /* 0x00000003ff007819 */ /* 0x100fe40000011603 */
[--C-:B------:R-:W-:Y:S02]  /*09c0*/  LOP3.LUT R6, R6, R5, R2.reuse, 0x1e, !PT ;  /* 0x0000000506067212 */ /* 0x100fe400078e1e02 */
[C---:B------:R-:W-:Y:S01]  /*09d0*/  LOP3.LUT R5, R0.reuse, R3, R2, 0x1e, !PT ;  /* 0x0000000300057212 */ /* 0x040fe200078e1e02 */
[----:B------:R-:W-:Y:S01]  /*09e0*/  IMAD.SHL.U32 R2, R17, 0x20, RZ ;  /* 0x0000002011027824 */ /* 0x000fe200078e00ff */
[----:B------:R-:W-:Y:S01]  /*09f0*/  LOP3.LUT R3, R0, R7, R3, 0x1e, !PT ;  /* 0x0000000700037212 */ /* 0x000fe200078e1e03 */
[----:B------:R-:W-:Y:S01]  /*0a00*/  IMAD.U32 R213, R213, 0x200, R6 ;  /* 0x00000200d5d57824 */ /* 0x000fe200078e0006 */
[----:B------:R-:W-:Y:S01]  /*0a10*/  SEL R0, R219, 0xffffffe0, !P6 ;  /* 0xffffffe0db007807 */ /* 0x000fe20007000000 */
[----:B------:R-:W-:Y:S01]  /*0a20*/  IMAD R220, R20, 0x200, R2 ;  /* 0x0000020014dc7824 */ /* 0x000fe200078e0202 */
[----:B------:R-:W-:Y:S01]  /*0a30*/  LEA R237, R237, UR4, 0x1 ;  /* 0x00000004eded7c11 */ /* 0x000fe2000f8e08ff */
[----:B------:R-:W-:Y:S01]  /*0a40*/  IMAD.IADD R217, R2, 0x1, R3 ;  /* 0x0000000102d97824 */ /* 0x000fe200078e0203 */
[----:B------:R-:W-:Y:S01]  /*0a50*/  LEA R3, R4, UR4, 0x1 ;  /* 0x0000000404037c11 */ /* 0x000fe2000f8e08ff */
[----:B------:R-:W-:Y:S01]  /*0a60*/  IMAD.IADD R210, R210, 0x1, R0 ;  /* 0x00000001d2d27824 */ /* 0x000fe200078e0200 */
[----:B------:R-:W-:Y:S01]  /*0a70*/  LOP3.LUT P0, RZ, R11, 0x2, RZ, 0xc0, !PT ;  /* 0x000000020bff7812 */ /* 0x000fe2000780c0ff */
[----:B------:R-:W-:Y:S01]  /*0a80*/  IMAD.U32 R0, RZ, RZ, UR7 ;  /* 0x00000007ff007e24 */ /* 0x000fe2000f8e00ff */
[----:B------:R-:W-:Y:S01]  /*0a90*/  USHF.R.S32.HI UR7, URZ, 0x1f, UR61 ;  /* 0x0000001f3f077899 */ /* 0x000fe2000801143d */
[----:B------:R-:W-:Y:S01]  /*0aa0*/  IMAD.IADD R220, R220, 0x1, R5 ;  /* 0x00000001dcdc7824 */ /* 0x000fe200078e0205 */
[----:B------:R-:W-:Y:S01]  /*0ab0*/  LEA R213, R213, UR5, 0x1 ;  /* 0x00000005d5d57c11 */ /* 0x000fe2000f8e08ff */
[----:B------:R-:W-:-:S02]  /*0ac0*/  IMAD.U32 R0, RZ, RZ, UR10 ;  /* 0x0000000aff007e24 */ /* 0x000fc4000f8e00ff */
[----:B------:R-:W-:Y:S01]  /*0ad0*/  IMAD.MOV.U32 R0, RZ, RZ, 0x40 ;  /* 0x00000040ff007424 */ /* 0x000fe200078e00ff */
[----:B------:R-:W-:Y:S01]  /*0ae0*/  LEA R211, R220, UR4, 0x1 ;  /* 0x00000004dcd37c11 */ /* 0x000fe2000f8e08ff */
[----:B------:R-:W-:Y:S02]  /*0af0*/  IMAD.U32 R2, RZ, RZ, UR7 ;  /* 0x00000007ff027e24 */ /* 0x000fe4000f8e00ff */
[----:B------:R-:W-:Y:S01]  /*0b00*/  IMAD.U32 R2, RZ, RZ, UR6 ;  /* 0x00000006ff027e24 */ /* 0x000fe2000f8e00ff */
[----:B------:R-:W-:Y:S01]  /*0b10*/  UIADD3 UR6, UR4, 0x9000, URZ ;  /* 0x0000900004067890 */ /* 0x000fe2000fffe03f */
[----:B------:R-:W-:Y:S01]  /*0b20*/  SEL R2, R219, 0xffffffe0, !P1 ;  /* 0xffffffe0db027807 */ /* 0x000fe20004800000 */
[C---:B------:R-:W-:Y:S01]  /*0b30*/  VIADD R240, R237.reuse, 0x20 ;  /* 0x00000020edf07836 */ /* 0x040fe20000000000 */
[----:B------:R-:W-:Y:S01]  /*0b40*/  SEL R0, R0, 0xffffffc0, !P2 ;  /* 0xffffffc000007807 */ /* 0x000fe20005000000 */
[----:B------:R-:W-:Y:S01]  /*0b50*/  @P4 VIADD R240, R237, 0xffffffe0 ;  /* 0xffffffe0edf04836 */ /* 0x000fe20000000000 */
[----:B------:R-:W-:Y:S01]  /*0b60*/  SEL R219, R219, 0xffffffe0, !P0 ;  /* 0xffffffe0dbdb7807 */ /* 0x000fe20004000000 */
[----:B------:R-:W-:Y:S01]  /*0b70*/  IMAD.IADD R214, R213, 0x1, R2 ;  /* 0x00000001d5d67824 */ /* 0x000fe200078e0202 */
[----:B------:R-:W-:Y:S01]  /*0b80*/  LEA R5, R8, UR6, 0x1 ;  /* 0x0000000608057c11 */ /* 0x000fe2000f8e08ff */
[----:B------:R-:W-:-:S02]  /*0b90*/  IMAD.IADD R239, R237, 0x1, R238 ;  /* 0x00000001edef7824 */ /* 0x000fc400078e02ee */
[----:B------:R-:W-:Y:S02]  /*0ba0*/  IMAD.IADD R238, R238, 0x1, R240 ;  /* 0x00000001eeee7824 */ /* 0x000fe400078e02f0 */
[C---:B------:R-:W-:Y:S01]  /*0bb0*/  VIADD R4, R5.reuse, 0x20 ;  /* 0x0000002005047836 */ /* 0x040fe20000000000 */
[----:B------:R1:W-:Y:S01]  /*0bc0*/  STL [R1+0x8], R5 ;  /* 0x0000080501007387 */ /* 0x0003e20000100800 */
[----:B------:R-:W-:Y:S02]  /*0bd0*/  @P3 VIADD R4, R5, 0xffffffe0 ;  /* 0xffffffe005043836 */ /* 0x000fe40000000000 */
[--C-:B------:R-:W-:Y:S02]  /*0be0*/  IMAD.IADD R216, R213, 0x1, R0.reuse ;  /* 0x00000001d5d87824 */ /* 0x100fe400078e0200 */
[----:B------:R-:W-:Y:S01]  /*0bf0*/  IMAD.IADD R215, R214, 0x1, R0 ;  /* 0x00000001d6d77824 */ /* 0x000fe200078e0200 */
[----:B------:R1:W-:Y:S01]  /*0c00*/  STL [R1+0xc], R4 ;  /* 0x00000c0401007387 */ /* 0x0003e20000100800 */
[----:B------:R-:W-:-:S07]  /*0c10*/  IMAD.IADD R212, R211, 0x1, R219 ;  /* 0x00000001d3d47824 */ /* 0x000fce00078e02db */
.L_x_624:
        /* <DEDUP_REMOVED lines=16> */
[----:B-123--:R-:W-:Y:S01]  /*0d20*/  IMAD.U32 R4, RZ, RZ, UR6 ;  /* 0x00000006ff047e24 */ /* 0x00efe2000f8e00ff */
[----:B------:R-:W-:Y:S01]  /*0d30*/  UISETP.NE.U32.AND UP0, UPT, UR12, URZ, UPT ;  /* 0x0000003f0c00728c */ /* 0x000fe2000bf05070 */
[----:B------:R-:W-:Y:S01]  /*0d40*/  IMAD.U32 R6, RZ, RZ, UR10 ;  /* 0x0000000aff067e24 */ /* 0x000fe2000f8e00ff */
[----:B------:R-:W-:Y:S01]  /*0d50*/  @UP4 UIADD3.X UR11, UR5, UR11, URZ, UP1, !UPT ;  /* 0x0000000b050b4290 */ /* 0x000fe20008ffe43f */
[----:B------:R-:W-:Y:S01]  /*0d60*/  IMAD.U32 R5, RZ, RZ, UR7 ;  /* 0x00000007ff057e24 */ /* 0x000fe2000f8e00ff */
[----:B------:R-:W-:-:S02]  /*0d70*/  UIADD3.X UR12, UR5, UR13, URZ, UP2, !UPT ;  /* 0x0000000d050c7290 */ /* 0x000fc400097fe43f */
        /* <DEDUP_REMOVED lines=45> */
.L_x_594:
        /* <DEDUP_REMOVED lines=10> */
[----:B------:R-:W-:Y:S02]  /*10f0*/  UIMAD.WIDE.U32 UR18, UR61, UR6, URZ ;  /* 0x000000063d1272a5 */ /* 0x000fe4000f8e003f */
[----:B------:R-:W-:Y:S02]  /*1100*/  UIMAD UR6, UR52, UR6, URZ ;  /* 0x00000006340672a4 */ /* 0x000fe4000f8e023f */
[----:B------:R-:W2:Y:S01]  /*1110*/  S2UR UR14, SR_CTAID.X ;  /* 0x00000000000e79c3 */ /* 0x000ea20000002500 */
[----:B------:R-:W-:Y:S02]  /*1120*/  UISETP.NE.AND UP1, UPT, UR59, -0x1, UPT ;  /* 0xffffffff3b00788c */ /* 0x000fe4000bf25270 */
[----:B------:R-:W-:Y:S01]  /*1130*/  UIMAD UR13, UR61, UR7, UR6 ;  /* 0x000000073d0d72a4 */ /* 0x000fe2000f8e0206 */
[----:B------:R-:W-:-:S02]  /*1140*/  ULDC UR53, c[0x0][0x2d4] ;  /* 0x0000b50000357ab9 */ /* 0x000fc40000000800 */
[----:B------:R-:W-:Y:S01]  /*1150*/  @!UP2 ULDC.64 UR6, c[0x0][0x418] ;  /* 0x000106000006aab9 */ /* 0x000fe20000000a00 */
[----:B------:R-:W-:Y:S01]  /*1160*/  ULDC.64 UR30, c[0x0][0x240] ;  /* 0x00009000001e7ab9 */ /* 0x000fe20000000a00 */
[----:B------:R-:W3:Y:S01]  /*1170*/  S2UR UR45, SR_CTAID.Z ;  /* 0x00000000002d79c3 */ /* 0x000ee20000002700 */
[----:B------:R-:W-:Y:S02]  /*1180*/  @!UP2 UIMAD.WIDE.U32 UR34, UR61, UR6, URZ ;  /* 0x000000063d22a2a5 */ /* 0x000fe4000f8e003f */
[----:B------:R-:W-:Y:S01]  /*1190*/  USHF.R.S32.HI UR29, URZ, 0x1f, UR53 ;  /* 0x0000001f3f1d7899 */ /* 0x000fe20008011435 */
[----:B------:R-:W-:Y:S01]  /*11a0*/  @UP1 ULDC.64 UR22, c[0x0][0x248] ;  /* 0x0000920000161ab9 */ /* 0x000fe20000000a00 */
[----:B------:R-:W-:Y:S01]  /*11b0*/  ULDC UR55, c[0x0][0x2dc] ;  /* 0x0000b70000377ab9 */ /* 0x000fe20000000800 */
[----:B------:R-:W-:Y:S01]  /*11c0*/  ULDC UR54, c[0x0][0x270] ;  /* 0x00009c0000367ab9 */ /* 0x000fe20000000800 */
[----:B-1----:R-:W-:Y:S01]  /*11d0*/  IABS R6, R7 ;  /* 0x0000000700067213 */ /* 0x002fe20000000000 */
[----:B------:R-:W-:Y:S01]  /*11e0*/  UIADD3 UR32, UR19, UR13, URZ ;  /* 0x0000000d13207290 */ /* 0x000fe2000fffe03f */
[----:B------:R-:W-:Y:S01]  /*11f0*/  ISETP.NE.AND P3, PT, R7, RZ, PT ;  /* 0x000000ff0700720c */ /* 0x000fe20003f65270 */
[----:B------:R-:W-:Y:S01]  /*1200*/  USHF.L.U64.HI UR20, UR61, 0x7, UR52 ;  /* 0x000000073d147899 */ /* 0x000fe20008010234 */
[----:B------:R-:W1:Y:S01]  /*1210*/  I2F.RP R4, R6 ;  /* 0x0000000600047306 */ /* 0x000e620000209400 */
[----:B------:R-:W-:Y:S01]  /*1220*/  ULDC.U8 UR33, c[0x0][0x3d8] ;  /* 0x0000f60000217ab9 */ /* 0x000fe20000000000 */
[----:B------:R-:W-:-:S02]  /*1230*/  UIMAD UR17, UR12, UR31, URZ ;  /* 0x0000001f0c1172a4 */ /* 0x000fc4000f8e023f */
[----:B--2---:R-:W-:Y:S02]  /*1240*/  UIMAD.WIDE.U32 UR24, UR14, UR10, URZ ;  /* 0x0000000a0e1872a5 */ /* 0x004fe4000f8e003f */
[----:B------:R-:W-:Y:S02]  /*1250*/  UISETP.NE.AND UP3, UPT, UR33, URZ, UPT ;  /* 0x0000003f2100728c */ /* 0x000fe4000bf65270 */
[----:B------:R-:W-:Y:S02]  /*1260*/  UIMAD UR38, UR14, UR11, UR25 ;  /* 0x0000000b0e2672a4 */ /* 0x000fe4000f8e0219 */
[----:B------:R-:W-:Y:S01]  /*1270*/  USHF.L.U32 UR14, UR61, 0x7, URZ ;  /* 0x000000073d0e7899 */ /* 0x000fe2000800063f */
[----:B------:R-:W-:Y:S01]  /*1280*/  @UP2 ULDC.64 UR10, c[0x0][0x420] ;  /* 0x00010800000a2ab9 */ /* 0x000fe20000000a00 */
[----:B---3--:R-:W-:Y:S01]  /*1290*/  IABS R2, UR45 ;  /* 0x0000002d00027c13 */ /* 0x008fe20008000000 */
[----:B------:R-:W-:Y:S01]  /*12a0*/  @UP2 UIMAD.WIDE.U32 UR36, UR12, UR10, URZ ;  /* 0x0000000a0c2422a5 */ /* 0x000fe2000f8e003f */
[----:B-1----:R-:W1:Y:S01]  /*12b0*/  MUFU.RCP R4, R4 ;  /* 0x0000000400047308 */ /* 0x002e620000001000 */
[----:B------:R-:W-:-:S02]  /*12c0*/  @!UP2 UIMAD UR10, UR52, UR6, URZ ;  /* 0x00000006340aa2a4 */ /* 0x000fc4000f8e023f */
[----:B------:R-:W-:Y:S02]  /*12d0*/  UIADD3 UR6, UR16, 0x3f, URZ ;  /* 0x0000003f10067890 */ /* 0x000fe4000fffe03f */
[----:B------:R-:W-:Y:S02]  /*12e0*/  @!UP2 UIMAD UR21, UR61, UR7, UR10 ;  /* 0x000000073d15a2a4 */ /* 0x000fe4000f8e020a */
[----:B------:R-:W-:Y:S02]  /*12f0*/  UIADD3 UR7, UR16, 0x80, UR58 ;  /* 0x0000008010077890 */ /* 0x000fe4000fffe03a */
[----:B------:R-:W-:Y:S01]  /*1300*/  @UP2 UIMAD UR43, UR12, UR11, UR37 ;  /* 0x0000000b0c2b22a4 */ /* 0x000fe2000f8e0225 */
[----:B------:R-:W-:Y:S01]  /*1310*/  ULDC UR10, c[0x0][0x394] ;  /* 0x0000e500000a7ab9 */ /* 0x000fe20000000800 */
[----:B------:R-:W-:Y:S02]  /*1320*/  USHF.R.S32.HI UR11, URZ, 0x1f, UR6 ;  /* 0x0000001f3f0b7899 */ /* 0x000fe40008011406 */
[----:B------:R-:W-:-:S02]  /*1330*/  UIADD3 UR7, UR7, UR10, -UR5 ;  /* 0x0000000a07077290 */ /* 0x000fc4000fffe805 */
[----:B------:R-:W-:Y:S01]  /*1340*/  @UP1 UIADD3 UR10, UR57, UR59, URZ ;  /* 0x0000003b390a1290 */ /* 0x000fe2000fffe03f */
[----:B-1----:R-:W-:Y:S01]  /*1350*/  VIADD R4, R4, 0xffffffe ;  /* 0x0ffffffe04047836 */ /* 0x002fe20000000000 */
[----:B------:R-:W-:Y:S02]  /*1360*/  ULEA.HI UR26, UR11, UR6, URZ, 0x6 ;  /* 0x000000060b1a7291 */ /* 0x000fe4000f8f303f */
[----:B------:R-:W-:Y:S01]  /*1370*/  UIADD3 UR11, UR7, 0x3f, URZ ;  /* 0x0000003f070b7890 */ /* 0x000fe2000fffe03f */
[----:B------:R-:W1:Y:S01]  /*1380*/  F2I.FTZ.U32.TRUNC.NTZ R5, R4 ;  /* 0x0000000400057305 */ /* 0x000e62000021f000 */
[----:B------:R-:W-:Y:S02]  /*1390*/  @UP1 UIMAD.WIDE.U32 UR6, UR10, UR22, URZ ;  /* 0x000000160a0612a5 */ /* 0x000fe4000f8e003f */
[----:B------:R-:W-:Y:S02]  /*13a0*/  @UP1 UIMAD UR10, UR10, UR23, URZ ;  /* 0x000000170a0a12a4 */ /* 0x000fe4000f8e023f */
[----:B------:R-:W-:-:S02]  /*13b0*/  USEL UR27, UR14, URZ, UP0 ;  /* 0x0000003f0e1b7287 */ /* 0x000fc40008000000 */
[----:B------:R-:W-:Y:S02]  /*13c0*/  @UP1 UIADD3 UR46, UR7, UR10, URZ ;  /* 0x0000000a072e1290 */ /* 0x000fe4000fffe03f */
[----:B------:R-:W-:Y:S02]  /*13d0*/  USHF.R.S32.HI UR10, URZ, 0x1f, UR11 ;  /* 0x0000001f3f0a7899 */ /* 0x000fe4000801140b */
[----:B------:R-:W-:Y:S01]  /*13e0*/  UIMAD.WIDE.U32 UR14, UR12, UR30, URZ ;  /* 0x0000001e0c0e72a5 */ /* 0x000fe2000f8e003f */
[----:B------:R-:W-:Y:S01]  /*13f0*/  @UP1 UMOV UR44, UR6 ;  /* 0x00000006002c1c82 */ /* 0x000fe20008000000 */
[----:B------:R-:W-:Y:S01]  /*1400*/  ULEA.HI UR19, UR10, UR11, URZ, 0x6 ;  /* 0x0000000b0a137291 */ /* 0x000fe2000f8f303f */
[----:B-1----:R-:W-:Y:S01]  /*1410*/  IMAD.MOV R0, RZ, RZ, -R5 ;  /* 0x000000ffff007224 */ /* 0x002fe200078e0a05 */
[----:B------:R-:W-:Y:S01]  /*1420*/  ULDC.U8 UR25, c[0x0][0x480] ;  /* 0x0001200000197ab9 */ /* 0x000fe20000000000 */
[----:B------:R-:W-:Y:S01]  /*1430*/  IMAD.MOV.U32 R4, RZ, RZ, RZ ;  /* 0x000000ffff047224 */ /* 0x000fe200078e00ff */
[----:B------:R-:W-:Y:S01]  /*1440*/  UIMAD.WIDE UR6, UR55, UR54, URZ ;  /* 0x00000036370672a5 */ /* 0x000fe2000f8e023f */
[----:B------:R-:W-:Y:S01]  /*1450*/  IMAD R0, R0, R6, RZ ;  /* 0x0000000600007224 */ /* 0x000fe200078e02ff */
[----:B------:R-:W-:-:S02]  /*1460*/  UIMAD.WIDE.U32 UR10, UR61, UR53, URZ ;  /* 0x000000353d0a72a5 */ /* 0x000fc4000f8e003f */
[----:B------:R-:W-:Y:S01]  /*1470*/  UIMAD UR13, UR29, UR61, URZ ;  /* 0x0000003d1d0d72a4 */ /* 0x000fe2000f8e023f */
[----:B------:R-:W-:Y:S01]  /*1480*/  IMAD.HI.U32 R0, R5, R0, R4 ;  /* 0x0000000005007227 */ /* 0x000fe200078e0004 */
[----:B------:R-:W-:Y:S02]  /*1490*/  UISETP.NE.AND UP4, UPT, UR25, URZ, UPT ;  /* 0x0000003f1900728c */ /* 0x000fe4000bf85270 */
[----:B------:R-:W-:Y:S02]  /*14a0*/  USEL UR51, UR18, UR14, !UP2 ;  /* 0x0000000e12337287 */ /* 0x000fe4000d000000 */
[----:B------:R-:W-:Y:S01]  /*14b0*/  USEL UR25, UR20, URZ, UP0 ;  /* 0x0000003f14197287 */ /* 0x000fe20008000000 */
[----:B------:R-:W-:Y:S01]  /*14c0*/  IMAD.HI.U32 R0, R0, R2, RZ ;  /* 0x0000000200007227 */ /* 0x000fe200078e00ff */
[----:B------:R-:W-:Y:S02]  /*14d0*/  @UP2 UIADD3 UR32, UR15, UR17, URZ ;  /* 0x000000110f202290 */ /* 0x000fe4000fffe03f */
[----:B------:R-:W-:Y:S01]  /*14e0*/  UIMAD.WIDE.U32 UR14, UR6, UR10, URZ ;  /* 0x0000000a060e72a5 */ /* 0x000fe2000f8e003f */
[----:B------:R-:W-:Y:S01]  /*14f0*/  IMAD.MOV R4, RZ, RZ, -R0 ;  /* 0x000000ffff047224 */ /* 0x000fe200078e0a00 */
[----:B------:R-:W-:-:S02]  /*1500*/  UIMAD UR20, UR7, UR10, URZ ;  /* 0x0000000a071472a4 */ /* 0x000fc4000f8e023f */
[----:B------:R-:W-:Y:S01]  /*1510*/  UIMAD UR10, UR52, UR53, UR13 ;  /* 0x00000035340a72a4 */ /* 0x000fe2000f8e020d */
[C---:B------:R-:W-:Y:S01]  /*1520*/  IMAD R2, R6.reuse, R4, R2 ;  /* 0x0000000406027224 */ /* 0x040fe200078e0202 */
[----:B------:R-:W-:Y:S01]  /*1530*/  ULDC UR40, c[0x0][0x2c4] ;  /* 0x0000b10000287ab9 */ /* 0x000fe20000000800 */
[----:B------:R-:W-:Y:S01]  /*1540*/  @UP3 ULDC UR13, c[0x0][0x2e4] ;  /* 0x0000b900000d3ab9 */ /* 0x000fe20000000800 */
[----:B------:R-:W-:Y:S02]  /*1550*/  UIADD3 UR17, UR11, UR10, URZ ;  /* 0x0000000a0b117290 */ /* 0x000fe4000fffe03f */
[----:B------:R-:W-:Y:S01]  /*1560*/  ISETP.GT.U32.AND P1, PT, R6, R2, PT ;  /* 0x000000020600720c */ /* 0x000fe20003f24070 */
[----:B------:R-:W-:Y:S02]  /*1570*/  USHF.R.S32.HI UR11, URZ, 0x6, UR26 ;  /* 0x000000063f0b7899 */ /* 0x000fe4000801141a */
[----:B------:R-:W-:Y:S02]  /*1580*/  USHF.R.S32.HI UR10, URZ, 0x6, UR19 ;  /* 0x000000063f0a7899 */ /* 0x000fe40008011413 */
[----:B------:R-:W-:-:S02]  /*1590*/  @UP3 UIMAD UR18, UR61, UR40, URZ ;  /* 0x000000283d1232a4 */ /* 0x000fc4000f8e023f */
[----:B------:R-:W-:Y:S02]  /*15a0*/  UISETP.LT.AND UP0, UPT, UR11, UR10, UPT ;  /* 0x0000000a0b00728c */ /* 0x000fe4000bf01270 */
[----:B------:R-:W-:Y:S02]  /*15b0*/  @UP3 USEL UR18, UR18, UR12, !UP2 ;  /* 0x0000000c12123287 */ /* 0x000fe4000d000000 */
[----:B------:R-:W-:Y:S02]  /*15c0*/  USEL UR33, UR11, UR10, UP0 ;  /* 0x0000000a0b217287 */ /* 0x000fe40008000000 */
        /* <DEDUP_REMOVED lines=13> */
[----:B------:R-:W-:Y:S02]  /*16a0*/  UIADD3 UR41, UR15, UR13, URZ ;  /* 0x0000000d0f297290 */ /* 0x000fe4000fffe03f */
[----:B------:R-:W-:Y:S02]  /*16b0*/  UIMAD UR13, UR7, UR12, URZ ;  /* 0x0000000c070d72a4 */ /* 0x000fe4000f8e023f */
[----:B------:R-:W-:Y:S01]  /*16c0*/  UIADD3.X UR14, UR18, UR25, URZ, UP0, !UPT ;  /* 0x00000019120e7290 */ /* 0x000fe200087fe43f */
[----:B------:R-:W-:Y:S01]  /*16d0*/  @P0 VIADD R0, R0, 0x1 ;  /* 0x0000000100000836 */ /* 0x000fe20000000000 */
[----:B------:R-:W-:Y:S01]  /*16e0*/  UIMAD UR7, UR7, UR10, URZ ;  /* 0x0000000a070772a4 */ /* 0x000fe2000f8e023f */
[----:B------:R-:W-:Y:S01]  /*16f0*/  PLOP3.LUT P0, PT, PT, PT, UP3, 0x80, 0x0 ;  /* 0x000000000000781c */ /* 0x000fe20003f0f038 */
[----:B------:R-:W-:Y:S02]  /*1700*/  @UP1 UIADD3 UR28, UR57, UR59, URZ ;  /* 0x0000003b391c1290 */ /* 0x000fe4000fffe03f */
[----:B------:R-:W-:Y:S01]  /*1710*/  @!UP2 UIADD3 UR43, UR35, UR21, URZ ;  /* 0x00000015232ba290 */ /* 0x000fe2000fffe03f */
[----:B------:R-:W-:Y:S01]  /*1720*/  @!P2 IADD3 R0, -R0, RZ, RZ ;  /* 0x000000ff0000a210 */ /* 0x000fe20007ffe1ff */
[----:B------:R-:W-:Y:S01]  /*1730*/  UIMAD.WIDE.U32 UR26, UR6, UR10, URZ ;  /* 0x0000000a061a72a5 */ /* 0x000fe2000f8e003f */
[----:B------:R-:W-:Y:S01]  /*1740*/  @!P3 LOP3.LUT R0, RZ, R7, RZ, 0x33, !PT ;  /* 0x00000007ff00b212 */ /* 0x000fe200078e33ff */
[----:B------:R-:W-:Y:S01]  /*1750*/  @UP1 ULDC.64 UR20, c[0x0][0x250] ;  /* 0x0000940000141ab9 */ /* 0x000fe20000000a00 */
[----:B------:R-:W-:-:S02]  /*1760*/  UIMAD UR10, UR6, UR14, UR7 ;  /* 0x0000000e060a72a4 */ /* 0x000fc4000f8e0207 */
[----:B------:R-:W-:Y:S02]  /*1770*/  @UP1 UIMAD.WIDE.U32 UR6, UR28, UR20, URZ ;  /* 0x000000141c0612a5 */ /* 0x000fe4000f8e003f */
[----:B------:R-:W-:Y:S02]  /*1780*/  @!UP3 UIMAD UR19, UR61, UR54, UR45 ;  /* 0x000000363d13b2a4 */ /* 0x000fe4000f8e022d */
[----:B------:R-:W-:Y:S02]  /*1790*/  @UP2 UIADD3 UR41, UR11, UR13, URZ ;  /* 0x0000000d0b292290 */ /* 0x000fe4000fffe03f */
[----:B------:R-:W-:Y:S02]  /*17a0*/  UIMAD UR42, UR45, UR55, URZ ;  /* 0x000000372d2a72a4 */ /* 0x000fe4000f8e023f */
[----:B------:R-:W-:Y:S02]  /*17b0*/  @UP1 UIMAD UR11, UR28, UR21, URZ ;  /* 0x000000151c0b12a4 */ /* 0x000fe4000f8e023f */
[----:B------:R-:W-:-:S02]  /*17c0*/  @!UP3 UIMAD UR29, UR19, UR40, URZ ;  /* 0x00000028131db2a4 */ /* 0x000fc4000f8e023f */
[----:B------:R-:W-:Y:S02]  /*17d0*/  USEL UR48, UR38, URZ, UP4 ;  /* 0x0000003f26307287 */ /* 0x000fe4000a000000 */
[----:B------:R-:W-:Y:S02]  /*17e0*/  USHF.R.S32.HI UR39, URZ, 0x1f, UR58 ;  /* 0x0000001f3f277899 */ /* 0x000fe4000801143a */
        /* <DEDUP_REMOVED lines=18> */
.L_x_596:
        /* <DEDUP_REMOVED lines=13> */
.L_x_597:
[----:B------:R-:W-:Y:S01]  /*19e0*/  @UP2 UMOV UR13, UR36 ;  /* 0x00000024000d2c82 */ /* 0x000fe20008000000 */
[----:B------:R-:W-:Y:S01]  /*19f0*/  @!UP2 UMOV UR13, UR34 ;  /* 0x00000022000dac82 */ /* 0x000fe20008000000 */
[----:B------:R-:W-:Y:S01]  /*1a00*/  SHF.R.S32.HI R10, RZ, 0x1f, R0 ;  /* 0x0000001fff0a7819 */ /* 0x000fe20000011400 */
[----:B------:R-:W-:Y:S06]  /*1a10*/  @!P0 BRA `(.L_x_598) ;  /* 0x0000000000208947 */ /* 0x000fec0003800000 */
[----:B------:R-:W1:Y:S01]  /*1a20*/  S2UR UR10, SR_CTAID.Z ;  /* 0x00000000000a79c3 */ /* 0x000e620000002700 */
[----:B------:R-:W-:Y:S01]  /*1a30*/  @!UP2 UIMAD UR12, UR61, UR53, URZ ;  /* 0x000000353d0ca2a4 */ /* 0x000fe2000f8e023f */
[----:B------:R-:W-:Y:S01]  /*1a40*/  ULDC UR6, c[0x0][0x2c0] ;  /* 0x0000b00000067ab9 */ /* 0x000fe20000000800 */
[----:B------:R-:W-:Y:S02]  /*1a50*/  ULDC UR7, c[0x0][0x2e4] ;  /* 0x0000b90000077ab9 */ /* 0x000fe40000000800 */
[----:B------:R-:W-:Y:S02]  /*1a60*/  ULEA UR7, UR6, UR7, 0x7 ;  /* 0x0000000706077291 */ /* 0x000fe4000f8e383f */
[----:B------:R-:W-:-:S04]  /*1a70*/  ULEA UR6, UR61, UR12, 0x7 ;  /* 0x0000000c3d067291 */ /* 0x000fc8000f8e383f */
[----:B-1----:R-:W-:Y:S01]  /*1a80*/  UIMAD UR6, UR7, UR10, UR6 ;  /* 0x0000000a070672a4 */ /* 0x002fe2000f8e0206 */
[----:B------:R-:W-:Y:S11]  /*1a90*/  BRA `(.L_x_599) ;  /* 0x00000000000c7947 */ /* 0x000ff60003800000 */
.L_x_598:
[----:B------:R-:W1:Y:S02]  /*1aa0*/  S2UR UR6, SR_CTAID.Z ;  /* 0x00000000000679c3 */ /* 0x000e640000002700 */
[----:B-1----:R-:W-:-:S04]  /*1ab0*/  UIMAD UR6, UR61, UR54, UR6 ;  /* 0x000000363d0672a4 */ /* 0x002fc8000f8e0206 */
[----:B------:R-:W-:-:S12]  /*1ac0*/  UIMAD UR6, UR6, UR53, URZ ;  /* 0x00000035060672a4 */ /* 0x000fd8000f8e023f */
.L_x_599:
[----:B------:R-:W2:Y:S04]  /*1ad0*/  LDL.64 R6, [R1+0x20] ;  /* 0x0000200001067983 */ /* 0x000ea80000100a00 */
[----:B------:R1:W2:Y:S01]  /*1ae0*/  LDL.64 R12, [R1+0x20] ;  /* 0x00002000010c7983 */ /* 0x0002a20000100a00 */
[----:B------:R-:W3:Y:S01]  /*1af0*/  S2UR UR7, SR_CTAID.Z ;  /* 0x00000000000779c3 */ /* 0x000ee20000002700 */
[----:B------:R-:W-:Y:S01]  /*1b00*/  ULDC.64 UR10, c[0x0][0x258] ;  /* 0x00009600000a7ab9 */ /* 0x000fe20000000a00 */
[----:B------:R-:W-:Y:S01]  /*1b10*/  UIADD3 UR19, -UR5, UR16, UR58 ;  /* 0x0000001005137290 */ /* 0x000fe2000fffe13a */
[----:B------:R-:W4:Y:S01]  /*1b20*/  S2R R26, SR_TID.X ;  /* 0x00000000001a7919 */ /* 0x000f220000002100 */
[----:B------:R-:W-:Y:S01]  /*1b30*/  IMAD.U32 R9, RZ, RZ, UR10 ;  /* 0x0000000aff097e24 */ /* 0x000fe2000f8e00ff */
[----:B------:R-:W-:Y:S01]  /*1b40*/  ULDC UR53, c[0x0][0x398] ;  /* 0x0000e60000357ab9 */ /* 0x000fe20000000800 */
[----:B------:R-:W-:Y:S01]  /*1b50*/  UIMAD UR35, UR55, UR54, URZ ;  /* 0x00000036372372a4 */ /* 0x000fe2000f8e023f */
[----:B------:R-:W5:Y:S01]  /*1b60*/  S2R R27, SR_TID.X ;  /* 0x00000000001b7919 */ /* 0x000f620000002100 */
[----:B------:R-:W1:Y:S01]  /*1b70*/  S2UR UR60, SR_CTAID.Z ;  /* 0x00000000003c79c3 */ /* 0x000e620000002700 */
[----:B------:R-:W-:Y:S01]  /*1b80*/  UIADD3 UR14, UR17, UR6, URZ ;  /* 0x00000006110e7290 */ /* 0x000fe2000fffe03f */
[----:B------:R-:W-:Y:S01]  /*1b90*/  BSSY B1, `(.L_x_595) ;  /* 0x00007d2000017945 */ /* 0x000fe20003800000 */
[----:B------:R-:W3:Y:S01]  /*1ba0*/  S2R R24, SR_TID.X ;  /* 0x0000000000187919 */ /* 0x000ee20000002100 */
[----:B------:R-:W-:-:S02]  /*1bb0*/  USHF.L.U32 UR27, UR35, 0x6, URZ ;  /* 0x00000006231b7899 */ /* 0x000fc4000800063f */
[----:B------:R-:W-:Y:S02]  /*1bc0*/  UIADD3 UR34, UR17, UR29, URZ ;  /* 0x0000001d11227290 */ /* 0x000fe4000fffe03f */
[----:B------:R-:W-:Y:S01]  /*1bd0*/  UIADD3 UR26, UP2, UP0, UR26, UR27, UR42 ;  /* 0x0000001b1a1a7290 */ /* 0x000fe2000f85e02a */
[----:B------:R-:W-:Y:S01]  /*1be0*/  ULDC.64 UR24, c[0x0][0x478] ;  /* 0x00011e0000187ab9 */ /* 0x000fe20000000a00 */
[----:B------:R-:W-:Y:S01]  /*1bf0*/  ULDC.64 UR28, c[0x0][0x210] ;  /* 0x00008400001c7ab9 */ /* 0x000fe20000000a00 */
[----:B------:R-:W-:Y:S01]  /*1c00*/  UIMAD.WIDE UR14, UR14, 0x4, UR24 ;  /* 0x000000040e0e78a5 */ /* 0x000fe2000f8e0218 */
[----:B------:R-:W-:Y:S02]  /*1c10*/  ULDC.64 UR36, c[0x0][0x2b0] ;  /* 0x0000ac0000247ab9 */ /* 0x000fe40000000a00 */
[----:B------:R-:W-:Y:S01]  /*1c20*/  ULDC.64 UR24, c[0x0][0x3e0] ;  /* 0x0000f80000187ab9 */ /* 0x000fe20000000a00 */
[----:B------:R-:W-:Y:S01]  /*1c30*/  UIADD3 UR6, UR33, -0x1, URZ ;  /* 0xffffffff21067890 */ /* 0x000fe2000fffe03f */
[----:B----4-:R-:W-:-:S04]  /*1c40*/  SHF.R.S32.HI R26, RZ, 0x1f, R26 ;  /* 0x0000001fff1a7819 */ /* 0x010fc8000001141a */
[----:B-----5:R-:W-:-:S04]  /*1c50*/  LEA.HI R26, R26, R27, RZ, 0x2 ;  /* 0x0000001b1a1a7211 */ /* 0x020fc800078f10ff */
[----:B------:R-:W-:Y:S02]  /*1c60*/  SHF.R.S32.HI R26, RZ, 0x2, R26 ;  /* 0x00000002ff1a7819 */ /* 0x000fe4000001141a */
[----:B---3--:R-:W-:Y:S02]  /*1c70*/  SHF.R.S32.HI R8, RZ, 0x1f, R24 ;  /* 0x0000001fff087819 */ /* 0x008fe40000011418 */
[----:B------:R-:W-:Y:S02]  /*1c80*/  SHF.R.S32.HI R16, RZ, 0x1f, R26 ;  /* 0x0000001fff107819 */ /* 0x000fe4000001141a */
[----:B------:R-:W-:-:S04]  /*1c90*/  IADD3 R2, P0, R26, UR17, RZ ;  /* 0x000000111a027c10 */ /* 0x000fc8000ff1e0ff */
[----:B------:R-:W-:Y:S01]  /*1ca0*/  IADD3.X R4, R16, UR18, RZ, P0, !PT ;  /* 0x0000001210047c10 */ /* 0x000fe200087fe4ff */
[----:B--2---:R-:W-:-:S04]  /*1cb0*/  IMAD.MOV.U32 R12, RZ, RZ, R6 ;  /* 0x000000ffff0c7224 */ /* 0x004fc800078e0006 */
[----:B------:R-:W-:Y:S01]  /*1cc0*/  IMAD R6, R4, UR30, RZ ;  /* 0x0000001e04067c24 */ /* 0x000fe2000f8e02ff */
[----:B------:R-:W-:-:S03]  /*1cd0*/  SHF.R.S32.HI R13, RZ, 0x1f, R12 ;  /* 0x0000001fff0d7819 */ /* 0x000fc6000001140c */
[C---:B------:R-:W-:Y:S02]  /*1ce0*/  IMAD.WIDE.U32 R4, R2.reuse, UR30, R12 ;  /* 0x0000001e02047c25 */ /* 0x040fe4000f8e000c */
[----:B------:R2:W-:Y:S02]  /*1cf0*/  STL [R1+0x24], R13 ;  /* 0x0000240d01007387 */ /* 0x0005e40000100800 */
[----:B------:R-:W-:Y:S01]  /*1d00*/  IMAD R2, R2, UR31, R6 ;  /* 0x0000001f02027c24 */ /* 0x000fe2000f8e0206 */
[----:B------:R-:W-:Y:S01]  /*1d10*/  USHF.R.S32.HI UR31, URZ, 0x1f, UR7 ;  /* 0x0000001f3f1f7899 */ /* 0x000fe20008011407 */
[----:B------:R-:W-:-:S03]  /*1d20*/  IADD3 R6, P0, R4, UR51, RZ ;  /* 0x0000003304067c10 */ /* 0x000fc6000ff1e0ff */
[----:B------:R-:W-:Y:S01]  /*1d30*/  UIMAD UR7, UR31, UR10, URZ ;  /* 0x0000000a1f0772a4 */ /* 0x000fe2000f8e023f */
[----:B------:R-:W-:Y:S02]  /*1d40*/  IADD3.X R7, R5, UR32, R2, P0, !PT ;  /* 0x0000002005077c10 */ /* 0x000fe400087fe402 */
[----:B------:R-:W-:Y:S01]  /*1d50*/  IADD3 R4, P0, R12, UR13, RZ ;  /* 0x0000000d0c047c10 */ /* 0x000fe2000ff1e0ff */
[----:B-1----:R-:W-:Y:S01]  /*1d60*/  UIMAD UR30, UR60, UR11, UR7 ;  /* 0x0000000b3c1e72a4 */ /* 0x002fe2000f8e0207 */
[----:B------:R-:W-:Y:S02]  /*1d70*/  ULDC.64 UR12, c[0x0][0x428] ;  /* 0x00010a00000c7ab9 */ /* 0x000fe40000000a00 */
[----:B------:R-:W-:Y:S01]  /*1d80*/  ULDC.64 UR10, c[0x0][0x420] ;  /* 0x00010800000a7ab9 */ /* 0x000fe20000000a00 */
[----:B------:R-:W-:Y:S01]  /*1d90*/  IADD3.X R5, R13, UR43, RZ, P0, !PT ;  /* 0x0000002b0d057c10 */ /* 0x000fe200087fe4ff */
[----:B------:R-:W-:Y:S01]  /*1da0*/  IMAD.U32 R2, RZ, RZ, UR10 ;  /* 0x0000000aff027e24 */ /* 0x000fe2000f8e00ff */
[----:B------:R-:W-:Y:S01]  /*1db0*/  UIMAD UR7, UR18, UR10, URZ ;  /* 0x0000000a120772a4 */ /* 0x000fe2000f8e023f */
[----:B------:R-:W-:-:S03]  /*1dc0*/  IMAD.WIDE.U32 R6, R9, UR60, R6 ;  /* 0x0000003c09067c25 */ /* 0x000fc6000f8e0006 */
[----:B------:R-:W-:Y:S01]  /*1dd0*/  UIMAD UR18, UR17, UR11, UR7 ;  /* 0x0000000b111272a4 */ /* 0x000fe2000f8e0207 */
[----:B------:R-:W-:Y:S01]  /*1de0*/  IMAD.WIDE.U32 R4, R2, UR17, R4 ;  /* 0x0000001102047c25 */ /* 0x000fe2000f8e0004 */
[----:B------:R-:W-:Y:S01]  /*1df0*/  LEA.HI R2, R8, R24, RZ, 0x5 ;  /* 0x0000001808027211 */ /* 0x000fe200078f28ff */
[----:B------:R-:W-:Y:S01]  /*1e00*/  UIADD3 UR7, UR19, -UR53, URZ ;  /* 0x8000003513077290 */ /* 0x000fe2000fffe03f */
[----:B------:R-:W-:Y:S01]  /*1e10*/  LEA R244, P4, R6, UR28, 0x1 ;  /* 0x0000001c06f47c11 */ /* 0x000fe2000f8808ff */
[----:B------:R-:W-:Y:S01]  /*1e20*/  UIMAD UR17, UR31, UR12, URZ ;  /* 0x0000000c1f1172a4 */ /* 0x000fe2000f8e023f */
[----:B------:R-:W-:Y:S01]  /*1e30*/  LOP3.LUT R8, R2, 0xffffffe0, RZ, 0xc0, !PT ;  /* 0xffffffe002087812 */ /* 0x000fe200078ec0ff */
[----:B------:R-:W-:Y:S01]  /*1e40*/  USHF.R.S32.HI UR32, URZ, 0x1f, UR7 ;  /* 0x0000001f3f207899 */ /* 0x000fe20008011407 */
[----:B------:R-:W-:Y:S01]  /*1e50*/  VIADD R5, R5, UR18 ;  /* 0x0000001205057c36 */ /* 0x000fe20008000000 */
[----:B------:R-:W-:Y:S01]  /*1e60*/  UIMAD UR13, UR60, UR13, UR17 ;  /* 0x0000000d3c0d72a4 */ /* 0x000fe2000f8e0211 */
[----:B------:R-:W-:Y:S01]  /*1e70*/  IMAD R9, R16, UR10, RZ ;  /* 0x0000000a10097c24 */ /* 0x000fe2000f8e02ff */
[----:B------:R-:W-:Y:S01]  /*1e80*/  ULEA.HI UR32, UR32, UR7, URZ, 0x6 ;  /* 0x0000000720207291 */ /* 0x000fe2000f8f303f */
[----:B------:R-:W-:Y:S01]  /*1e90*/  IMAD.IADD R24, R24, 0x1, -R8 ;  /* 0x0000000118187824 */ /* 0x000fe200078e0a08 */
[----:B------:R-:W-:Y:S01]  /*1ea0*/  ULDC.64 UR18, c[0x0][0x400] ;  /* 0x0001000000127ab9 */ /* 0x000fe20000000a00 */
[----:B------:R-:W-:Y:S01]  /*1eb0*/  IMAD.U32 R8, RZ, RZ, UR12 ;  /* 0x0000000cff087e24 */ /* 0x000fe2000f8e00ff */
[----:B------:R-:W-:Y:S01]  /*1ec0*/  USHF.R.S32.HI UR12, URZ, 0x1f, UR27 ;  /* 0x0000001f3f0c7899 */ /* 0x000fe2000801141b */
[----:B------:R-:W-:Y:S01]  /*1ed0*/  IMAD R9, R26, UR11, R9 ;  /* 0x0000000b1a097c24 */ /* 0x000fe2000f8e0209 */
[----:B------:R-:W-:Y:S01]  /*1ee0*/  USHF.R.S32.HI UR32, URZ, 0x6, UR32 ;  /* 0x000000063f207899 */ /* 0x000fe20008011420 */
[----:B------:R-:W-:Y:S01]  /*1ef0*/  IMAD.WIDE.U32 R4, R8, UR60, R4 ;  /* 0x0000003c08047c25 */ /* 0x000fe2000f8e0004 */
[----:B------:R-:W-:Y:S01]  /*1f00*/  UIADD3.X UR7, UR45, UR12, UR47, UP2, UP0 ;  /* 0x0000000c2d077290 */ /* 0x000fe200097e042f */
[----:B------:R-:W-:Y:S01]  /*1f10*/  SHF.R.S32.HI R8, RZ, 0x5, R2 ;  /* 0x00000005ff087819 */ /* 0x000fe20000011402 */
[----:B------:R-:W-:Y:S01]  /*1f20*/  UISETP.LT.AND UP0, UPT, URZ, UR32, UPT ;  /* 0x000000203f00728c */ /* 0x000fe2000bf01270 */
[----:B------:R-:W-:Y:S01]  /*1f30*/  VIADD R5, R5, UR13 ;  /* 0x0000000d05057c36 */ /* 0x000fe20008000000 */
[----:B------:R-:W-:Y:S01]  /*1f40*/  UIADD3 UR12, UP3, UP2, UR49, UR26, UR50 ;  /* 0x0000001a310c7290 */ /* 0x000fe2000fa7e032 */
[----:B------:R-:W-:Y:S01]  /*1f50*/  VIADD R7, R7, UR30 ;  /* 0x0000001e07077c36 */ /* 0x000fe20008000000 */
[----:B------:R-:W-:Y:S01]  /*1f60*/  USEL UR32, URZ, UR32, !UP0 ;  /* 0x000000203f207287 */ /* 0x000fe2000c000000 */
[----:B------:R-:W-:Y:S01]  /*1f70*/  IMAD R8, R8, UR35, R24 ;  /* 0x0000002308087c24 */ /* 0x000fe2000f8e0218 */
[----:B------:R-:W-:Y:S01]  /*1f80*/  UIADD3.X UR7, UR48, UR7, UR41, UP3, UP2 ;  /* 0x0000000730077290 */ /* 0x000fe20009fe4429 */
[----:B------:R-:W-:Y:S01]  /*1f90*/  IMAD.WIDE.U32 R4, R26, UR10, R4 ;  /* 0x0000000a1a047c25 */ /* 0x000fe2000f8e0004 */
[----:B------:R-:W-:Y:S01]  /*1fa0*/  UISETP.GT.AND UP0, UPT, UR33, UR32, UPT ;  /* 0x000000202100728c */ /* 0x000fe2000bf04270 */
[----:B------:R-:W-:-:S02]  /*1fb0*/  LEA.HI.X R245, R6, UR29, R7, 0x1, P4 ;  /* 0x0000001d06f57c11 */ /* 0x000fc4000a0f0c07 */
[----:B------:R-:W-:Y:S01]  /*1fc0*/  IADD3 R2, P0, R8, UR12, RZ ;  /* 0x0000000c08027c10 */ /* 0x000fe2000ff1e0ff */
[----:B------:R-:W-:Y:S01]  /*1fd0*/  IMAD.IADD R5, R5, 0x1, R9 ;  /* 0x0000000105057824 */ /* 0x000fe200078e0209 */
[----:B------:R-:W-:Y:S01]  /*1fe0*/  LEA R242, P3, R4, UR24, 0x1 ;  /* 0x0000001804f27c11 */ /* 0x000fe2000f8608ff */
[----:B------:R-:W-:Y:S01]  /*1ff0*/  UIMAD.WIDE UR12, UR34, 0x4, UR36 ;  /* 0x00000004220c78a5 */ /* 0x000fe2000f8e0224 */
[----:B------:R-:W-:Y:S02]  /*2000*/  LEA.HI.X.SX32 R8, R8, UR7, 0x1, P0 ;  /* 0x0000000708087c11 */ /* 0x000fe400080f0eff */
[----:B------:R-:W-:Y:S02]  /*2010*/  PLOP3.LUT P0, PT, PT, PT, UP0, 0x80, 0x0 ;  /* 0x000000000000781c */ /* 0x000fe40003f0f008 */
[----:B------:R-:W-:Y:S01]  /*2020*/  LEA R226, P2, R2, UR18, 0x2 ;  /* 0x0000001202e27c11 */ /* 0x000fe2000f8410ff */
[----:B------:R-:W-:Y:S01]  /*2030*/  UMOV UR18, UR15 ;  /* 0x0000000f00127c82 */ /* 0x000fe20008000000 */
[----:B------:R-:W-:-:S02]  /*2040*/  LEA.HI.X R243, R4, UR25, R5, 0x1, P3 ;  /* 0x0000001904f37c11 */ /* 0x000fc400098f0c05 */
[----:B------:R-:W-:Y:S01]  /*2050*/  LEA.HI.X R225, R2, UR19, R8, 0x2, P2 ;  /* 0x0000001302e17c11 */ /* 0x000fe200090f1408 */
[----:B------:R-:W-:-:S06]  /*2060*/  UMOV UR19, UR14 ;  /* 0x0000000e00137c82 */ /* 0x000fcc0008000000 */
[----:B--2---:R-:W-:Y:S05]  /*2070*/  @P0 BRA `(.L_x_600) ;  /* 0x0000000800140947 */ /* 0x004fea0003800000 */
        /* <DEDUP_REMOVED lines=19> */
.L_x_601:
[----:B------:R-:W-:Y:S01]  /*21b0*/  @UP1 UIADD3 UR14, UR57, UR59, URZ ;  /* 0x0000003b390e1290 */ /* 0x000fe2000fffe03f */
[----:B------:R-:W-:-:S03]  /*21c0*/  @UP1 ULDC.64 UR10, c[0x0][0x458] ;  /* 0x00011600000a1ab9 */ /* 0x000fc60000000a00 */
[----:B------:R-:W-:Y:S02]  /*21d0*/  @UP1 UIMAD.WIDE.U32 UR12, UR14, UR10, URZ ;  /* 0x0000000a0e0c12a5 */ /* 0x000fe4000f8e003f */
[----:B------:R-:W-:-:S04]  /*21e0*/  @UP1 UIMAD UR14, UR14, UR11, URZ ;  /* 0x0000000b0e0e12a4 */ /* 0x000fc8000f8e023f */
[----:B------:R-:W-:Y:S01]  /*21f0*/  @UP1 UIADD3 UR16, UR13, UR14, URZ ;  /* 0x0000000e0d101290 */ /* 0x000fe2000fffe03f */
[----:B------:R-:W-:Y:S11]  /*2200*/  @P1 BRA `(.L_x_602) ;  /* 0x00000000002c1947 */ /* 0x000ff60003800000 */
        /* <DEDUP_REMOVED lines=11> */
.L_x_602:
[----:B------:R-:W1:Y:S01]  /*22c0*/  S2UR UR14, SR_CTAID.Z ;  /* 0x00000000000e79c3 */ /* 0x000e620000002700 */
[----:B------:R-:W-:Y:S01]  /*22d0*/  UIMAD UR13, UR39, UR6, URZ ;  /* 0x00000006270d72a4 */ /* 0x000fe2000f8e023f */
[----:B------:R-:W-:Y:S01]  /*22e0*/  IMAD.U32 R4, RZ, RZ, UR6 ;  /* 0x00000006ff047e24 */ /* 0x000fe2000f8e00ff */
[----:B------:R-:W-:Y:S01]  /*22f0*/  UIMAD UR5, UR56, -0x80, UR5 ;  /* 0xffffff80380578a4 */ /* 0x000fe2000f8e0205 */
[----:B------:R-:W-:Y:S01]  /*2300*/  VIADD R2, R26, 0x40 ;  /* 0x000000401a027836 */ /* 0x000fe20000000000 */
[----:B------:R-:W-:Y:S01]  /*2310*/  UIMAD UR13, UR58, UR7, UR13 ;  /* 0x000000073a0d72a4 */ /* 0x000fe2000f8e020d */
[----:B------:R-:W-:Y:S01]  /*2320*/  IMAD.WIDE.U32 R4, R4, UR58, R12 ;  /* 0x0000003a04047c25 */ /* 0x000fe2000f8e000c */
[----:B------:R-:W-:Y:S02]  /*2330*/  BSSY B0, `(.L_x_603) ;  /* 0x000001b000007945 */ /* 0x000fe40003800000 */
[----:B------:R-:W-:Y:S02]  /*2340*/  ISETP.GE.AND P1, PT, R26, UR5, PT ;  /* 0x000000051a007c0c */ /* 0x000fe4000bf26270 */
[----:B------:R-:W-:-:S02]  /*2350*/  MOV R0, UR13 ;  /* 0x0000000d00007c02 */ /* 0x000fc40008000f00 */
[----:B------:R-:W-:-:S04]  /*2360*/  IADD3 R6, P0, R4, UR17, RZ ;  /* 0x0000001104067c10 */ /* 0x000fc8000ff1e0ff */
[----:B------:R-:W-:Y:S02]  /*2370*/  IADD3.X R7, R5, UR18, R0, P0, !PT ;  /* 0x0000001205077c10 */ /* 0x000fe400087fe400 */
[----:B------:R-:W-:Y:S01]  /*2380*/  ISETP.GE.AND P0, PT, R2, UR5, PT ;  /* 0x0000000502007c0c */ /* 0x000fe2000bf06270 */
[----:B-1----:R-:W-:-:S03]  /*2390*/  USHF.R.S32.HI UR19, URZ, 0x1f, UR14 ;  /* 0x0000001f3f137899 */ /* 0x002fc6000801140e */
[----:B------:R-:W-:Y:S02]  /*23a0*/  ULDC.64 UR14, c[0x0][0x468] ;  /* 0x00011a00000e7ab9 */ /* 0x000fe40000000a00 */
[----:B------:R-:W-:Y:S01]  /*23b0*/  UIMAD UR13, UR19, UR14, URZ ;  /* 0x0000000e130d72a4 */ /* 0x000fe2000f8e023f */
[----:B------:R-:W-:-:S05]  /*23c0*/  MOV R0, UR14 ;  /* 0x0000000e00007c02 */ /* 0x000fca0008000f00 */
[----:B------:R-:W1:Y:S02]  /*23d0*/  S2UR UR19, SR_CTAID.Z ;  /* 0x00000000001379c3 */ /* 0x000e640000002700 */
[----:B-1----:R-:W-:Y:S01]  /*23e0*/  UIMAD UR15, UR19, UR15, UR13 ;  /* 0x0000000f130f72a4 */ /* 0x002fe2000f8e020d */
[----:B------:R-:W-:-:S05]  /*23f0*/  IMAD.WIDE.U32 R6, R0, UR19, R6 ;  /* 0x0000001300067c25 */ /* 0x000fca000f8e0006 */
        /* <DEDUP_REMOVED lines=14> */
.L_x_604:
[----:B------:R-:W-:Y:S05]  /*24e0*/  BSYNC B0 ;  /* 0x0000000000007941 */ /* 0x000fea0003800000 */
.L_x_603:
        /* <DEDUP_REMOVED lines=15> */
.L_x_606:
[----:B------:R-:W-:Y:S05]  /*25e0*/  BSYNC B0 ;  /* 0x0000000000007941 */ /* 0x000fea0003800000 */
.L_x_605:
        /* <DEDUP_REMOVED lines=30> */
.L_x_608:
[----:B------:R-:W-:Y:S05]  /*27d0*/  BSYNC B0 ;  /* 0x0000000000007941 */ /* 0x000fea0003800000 */
.L_x_607:
        /* <DEDUP_REMOVED lines=15> */
.L_x_600:
[----:B------:R-:W2:Y:S01]  /*28d0*/  LDL R25, [R1+0x14] ;  /* 0x0000140001197983 */ /* 0x000ea20000100800 */
[----:B------:R-:W-:Y:S01]  /*28e0*/  UIMAD UR11, UR39, UR20, URZ ;  /* 0x00000014270b72a4 */ /* 0x000fe2000f8e023f */
[----:B------:R-:W-:Y:S01]  /*28f0*/  IMAD.U32 R6, RZ, RZ, UR20 ;  /* 0x00000014ff067e24 */ /* 0x000fe2000f8e00ff */
[----:B------:R-:W-:Y:S01]  /*2900*/  UIMAD UR10, UR39, UR22, URZ ;  /* 0x00000016270a72a4 */ /* 0x000fe2000f8e023f */
[----:B------:R-:W-:Y:S01]  /*2910*/  IMAD.U32 R4, RZ, RZ, UR22 ;  /* 0x00000016ff047e24 */ /* 0x000fe2000f8e00ff */
[----:B------:R-:W-:Y:S01]  /*2920*/  UIMAD UR7, UR56, -0x80, UR5 ;  /* 0xffffff80380778a4 */ /* 0x000fe2000f8e0205 */
[----:B------:R-:W-:Y:S01]  /*2930*/  VIADD R2, R26, 0x40 ;  /* 0x000000401a027836 */ /* 0x000fe20000000000 */
[----:B------:R-:W-:Y:S01]  /*2940*/  UIMAD UR11, UR58, UR21, UR11 ;  /* 0x000000153a0b72a4 */ /* 0x000fe2000f8e020b */
[--C-:B------:R-:W-:Y:S01]  /*2950*/  IMAD.WIDE.U32 R6, R6, UR58, R12.reuse ;  /* 0x0000003a06067c25 */ /* 0x100fe2000f8e000c */
[----:B------:R-:W-:Y:S02]  /*2960*/  UIMAD UR10, UR58, UR23, UR10 ;  /* 0x000000173a0a72a4 */ /* 0x000fe4000f8e020a */
[----:B------:R-:W-:Y:S01]  /*2970*/  ISETP.GE.AND P2, PT, R2, UR7, PT ;  /* 0x0000000702007c0c */ /* 0x000fe2000bf46270 */
[----:B------:R-:W-:Y:S01]  /*2980*/  IMAD.WIDE.U32 R4, R4, UR58, R12 ;  /* 0x0000003a04047c25 */ /* 0x000fe2000f8e000c */
[----:B------:R-:W-:Y:S01]  /*2990*/  IADD3 R6, P1, R6, UR38, RZ ;  /* 0x0000002606067c10 */ /* 0x000fe2000ff3e0ff */
[----:B------:R-:W-:-:S02]  /*29a0*/  ULDC.64 UR14, c[0x0][0x268] ;  /* 0x00009a00000e7ab9 */ /* 0x000fc40000000a00 */
[----:B------:R-:W-:Y:S01]  /*29b0*/  IMAD.MOV.U32 R251, RZ, RZ, 0x7f800000 ;  /* 0x7f800000fffb7424 */ /* 0x000fe200078e00ff */
[----:B------:R-:W-:Y:S01]  /*29c0*/  IADD3 R4, P0, R4, UR44, RZ ;  /* 0x0000002c04047c10 */ /* 0x000fe2000ff1e0ff */
[----:B------:R-:W-:Y:S02]  /*29d0*/  IMAD.U32 R2, RZ, RZ, UR11 ;  /* 0x0000000bff027e24 */ /* 0x000fe4000f8e00ff */
[----:B------:R-:W-:Y:S02]  /*29e0*/  IMAD.MOV.U32 R252, RZ, RZ, 0x7f800000 ;  /* 0x7f800000fffc7424 */ /* 0x000fe400078e00ff */
[----:B------:R-:W-:Y:S02]  /*29f0*/  IMAD.MOV.U32 R249, RZ, RZ, 0x7f800000 ;  /* 0x7f800000fff97424 */ /* 0x000fe400078e00ff */
[----:B------:R-:W-:Y:S01]  /*2a00*/  IMAD.MOV.U32 R250, RZ, RZ, 0x7f800000 ;  /* 0x7f800000fffa7424 */ /* 0x000fe200078e00ff */
[----:B------:R-:W1:Y:S01]  /*2a10*/  S2UR UR17, SR_CTAID.Z ;  /* 0x00000000001179c3 */ /* 0x000e620000002700 */
[----:B------:R-:W-:Y:S01]  /*2a20*/  IMAD.U32 R9, RZ, RZ, UR10 ;  /* 0x0000000aff097e24 */ /* 0x000fe2000f8e00ff */
[----:B------:R-:W-:Y:S01]  /*2a30*/  ULDC.64 UR10, c[0x0][0x260] ;  /* 0x00009800000a7ab9 */ /* 0x000fe20000000a00 */
[----:B------:R-:W-:Y:S01]  /*2a40*/  IADD3.X R7, R7, UR40, R2, P1, !PT ;  /* 0x0000002807077c10 */ /* 0x000fe20008ffe402 */
[----:B------:R-:W-:Y:S01]  /*2a50*/  IMAD R8, R10, UR14, RZ ;  /* 0x0000000e0a087c24 */ /* 0x000fe2000f8e02ff */
[----:B------:R-:W-:Y:S01]  /*2a60*/  ISETP.GE.AND P3, PT, R26, UR7, PT ;  /* 0x000000071a007c0c */ /* 0x000fe2000bf66270 */
[----:B------:R-:W-:Y:S01]  /*2a70*/  IMAD R2, R10, UR10, RZ ;  /* 0x0000000a0a027c24 */ /* 0x000fe2000f8e02ff */
[----:B------:R-:W-:Y:S01]  /*2a80*/  IADD3.X R5, R5, UR46, R9, P0, !PT ;  /* 0x0000002e05057c10 */ /* 0x000fe200087fe409 */
[----:B------:R-:W-:Y:S01]  /*2a90*/  IMAD R8, R0, UR15, R8 ;  /* 0x0000000f00087c24 */ /* 0x000fe2000f8e0208 */
[----:B------:R-:W-:Y:S01]  /*2aa0*/  LEA R196, R218, UR4, 0x1 ;  /* 0x00000004dac47c11 */ /* 0x000fe2000f8e08ff */
[----:B------:R-:W-:Y:S01]  /*2ab0*/  IMAD.WIDE.U32 R6, R0, UR14, R6 ;  /* 0x0000000e00067c25 */ /* 0x000fe2000f8e0006 */
[----:B------:R-:W-:-:S03]  /*2ac0*/  UIADD3 UR50, UR58, UR16, URZ ;  /* 0x000000103a327290 */ /* 0x000fc6000fffe03f */
[----:B------:R-:W-:Y:S02]  /*2ad0*/  VIADD R209, R220, 0x1800 ;  /* 0x00001800dcd17836 */ /* 0x000fe40000000000 */
[----:B------:R-:W-:Y:S01]  /*2ae0*/  VIADD R208, R217, 0x1800 ;  /* 0x00001800d9d07836 */ /* 0x000fe20000000000 */
[----:B------:R-:W-:Y:S01]  /*2af0*/  CS2R R126, SRZ ;  /* 0x00000000007e7805 */ /* 0x000fe2000001ff00 */
[C---:B------:R-:W-:Y:S01]  /*2b00*/  IMAD R9, R0.reuse, UR11, R2 ;  /* 0x0000000b00097c24 */ /* 0x040fe2000f8e0202 */
[----:B------:R-:W3:Y:S01]  /*2b10*/  @!P3 LDC.64 R20, c[0x0][0x220] ;  /* 0x00008800ff14bb82 */ /* 0x000ee20000000a00 */
[----:B------:R-:W-:Y:S01]  /*2b20*/  IMAD.WIDE.U32 R4, R0, UR10, R4 ;  /* 0x0000000a00047c25 */ /* 0x000fe2000f8e0004 */
[----:B------:R-:W-:Y:S02]  /*2b30*/  @!P2 IADD3 R0, P0, R26, 0x40, RZ ;  /* 0x000000401a00a810 */ /* 0x000fe40007f1e0ff */
[----:B------:R-:W-:Y:S02]  /*2b40*/  CS2R R124, SRZ ;  /* 0x00000000007c7805 */ /* 0x000fe4000001ff00 */
[----:B------:R-:W-:-:S02]  /*2b50*/  CS2R R130, SRZ ;  /* 0x0000000000827805 */ /* 0x000fc4000001ff00 */
[----:B------:R-:W-:Y:S02]  /*2b60*/  CS2R R128, SRZ ;  /* 0x0000000000807805 */ /* 0x000fe4000001ff00 */
[----:B------:R-:W-:Y:S01]  /*2b70*/  CS2R R122, SRZ ;  /* 0x00000000007a7805 */ /* 0x000fe2000001ff00 */
[----:B------:R-:W-:Y:S01]  /*2b80*/  @!P2 IMAD.X R13, RZ, RZ, R16, P0 ;  /* 0x000000ffff0da224 */ /* 0x000fe200000e0610 */
[----:B------:R-:W-:Y:S02]  /*2b90*/  PLOP3.LUT P0, PT, PT, PT, UP4, 0x80, 0x0 ;  /* 0x000000000000781c */ /* 0x000fe40003f0f048 */
[----:B------:R-:W-:Y:S02]  /*2ba0*/  CS2R R120, SRZ ;  /* 0x0000000000787805 */ /* 0x000fe4000001ff00 */
[----:B------:R-:W-:Y:S01]  /*2bb0*/  @!P2 IADD3 R12, P1, R26, 0x40, RZ ;  /* 0x000000401a0ca810 */ /* 0x000fe20007f3e0ff */
[----:B------:R-:W-:Y:S01]  /*2bc0*/  IMAD.IADD R5, R5, 0x1, R9 ;  /* 0x0000000105057824 */ /* 0x000fe200078e0209 */
[----:B------:R-:W4:Y:S01]  /*2bd0*/  @!P3 LDC.64 R18, c[0x0][0x218] ;  /* 0x00008600ff12bb82 */ /* 0x000f220000000a00 */
[----:B------:R-:W-:Y:S01]  /*2be0*/  IMAD.IADD R7, R7, 0x1, R8 ;  /* 0x0000000107077824 */ /* 0x000fe200078e0208 */
[----:B------:R-:W-:Y:S01]  /*2bf0*/  CS2R R118, SRZ ;  /* 0x0000000000767805 */ /* 0x000fe2000001ff00 */
[----:B------:R-:W-:Y:S01]  /*2c00*/  @!P2 IMAD.X R2, RZ, RZ, R16, P1 ;  /* 0x000000ffff02a224 */ /* 0x000fe200008e0610 */
[----:B------:R-:W-:Y:S01]  /*2c10*/  CS2R R116, SRZ ;  /* 0x0000000000747805 */ /* 0x000fe2000001ff00 */
[----:B------:R-:W-:Y:S01]  /*2c20*/  @!P2 IMAD.MOV.U32 R10, RZ, RZ, R4 ;  /* 0x000000ffff0aa224 */ /* 0x000fe200078e0004 */
[----:B------:R-:W-:Y:S01]  /*2c30*/  CS2R R110, SRZ ;  /* 0x00000000006e7805 */ /* 0x000fe2000001ff00 */
[----:B------:R-:W-:Y:S01]  /*2c40*/  @!P2 IMAD.MOV.U32 R11, RZ, RZ, R5 ;  /* 0x000000ffff0ba224 */ /* 0x000fe200078e0005 */
[----:B------:R-:W-:Y:S01]  /*2c50*/  CS2R R108, SRZ ;  /* 0x00000000006c7805 */ /* 0x000fe2000001ff00 */
[----:B------:R-:W-:Y:S01]  /*2c60*/  @!P2 IMAD R15, R13, UR22, RZ ;  /* 0x000000160d0fac24 */ /* 0x000fe2000f8e02ff */
[----:B------:R-:W-:Y:S01]  /*2c70*/  CS2R R114, SRZ ;  /* 0x0000000000727805 */ /* 0x000fe2000001ff00 */
[----:B------:R-:W-:Y:S01]  /*2c80*/  @!P2 IMAD R2, R2, UR20, RZ ;  /* 0x000000140202ac24 */ /* 0x000fe2000f8e02ff */
[----:B------:R-:W-:Y:S01]  /*2c90*/  CS2R R112, SRZ ;  /* 0x0000000000707805 */ /* 0x000fe2000001ff00 */
[----:B------:R-:W-:Y:S01]  /*2ca0*/  @!P2 IMAD.MOV.U32 R8, RZ, RZ, R6 ;  /* 0x000000ffff08a224 */ /* 0x000fe200078e0006 */
[----:B------:R-:W-:Y:S01]  /*2cb0*/  CS2R R106, SRZ ;  /* 0x00000000006a7805 */ /* 0x000fe2000001ff00 */
[----:B------:R-:W-:Y:S01]  /*2cc0*/  @!P2 IMAD.MOV.U32 R9, RZ, RZ, R7 ;  /* 0x000000ffff09a224 */ /* 0x000fe200078e0007 */
[----:B------:R-:W-:Y:S01]  /*2cd0*/  CS2R R104, SRZ ;  /* 0x0000000000687805 */ /* 0x000fe2000001ff00 */
[C---:B------:R-:W-:Y:S01]  /*2ce0*/  @!P2 IMAD R23, R0.reuse, UR23, R15 ;  /* 0x000000170017ac24 */ /* 0x040fe2000f8e020f */
[----:B------:R-:W-:Y:S01]  /*2cf0*/  CS2R R102, SRZ ;  /* 0x0000000000667805 */ /* 0x000fe2000001ff00 */
[----:B------:R-:W-:Y:S01]  /*2d00*/  @!P2 IMAD.WIDE.U32 R10, R0, UR22, R10 ;  /* 0x00000016000aac25 */ /* 0x000fe2000f8e000a */
[----:B------:R-:W-:-:S02]  /*2d10*/  CS2R R100, SRZ ;  /* 0x0000000000647805 */ /* 0x000fc4000001ff00 */
[----:B------:R-:W-:Y:S02]  /*2d20*/  CS2R R94, SRZ ;  /* 0x00000000005e7805 */ /* 0x000fe4000001ff00 */
[----:B------:R-:W-:Y:S01]  /*2d30*/  CS2R R92, SRZ ;  /* 0x00000000005c7805 */ /* 0x000fe2000001ff00 */
[C---:B------:R-:W-:Y:S01]  /*2d40*/  @!P3 IMAD R14, R16.reuse, UR20, RZ ;  /* 0x00000014100ebc24 */ /* 0x040fe2000f8e02ff */
[----:B------:R-:W-:Y:S01]  /*2d50*/  CS2R R98, SRZ ;  /* 0x0000000000627805 */ /* 0x000fe2000001ff00 */
[----:B------:R-:W-:Y:S01]  /*2d60*/  @!P3 IMAD R0, R16, UR22, RZ ;  /* 0x000000161000bc24 */ /* 0x000fe2000f8e02ff */
[----:B------:R-:W-:Y:S01]  /*2d70*/  CS2R R96, SRZ ;  /* 0x0000000000607805 */ /* 0x000fe2000001ff00 */
[----:B------:R-:W1:Y:S01]  /*2d80*/  @!P2 LDC.64 R16, c[0x0][0x220] ;  /* 0x00008800ff10ab82 */ /* 0x000e620000000a00 */
[C---:B------:R-:W-:Y:S01]  /*2d90*/  @!P2 IMAD R22, R12.reuse, UR21, R2 ;  /* 0x000000150c16ac24 */ /* 0x040fe2000f8e0202 */
        /* <DEDUP_REMOVED lines=8> */
[----:B------:R-:W-:Y:S01]  /*2e20*/  ULEA.HI UR7, UR6, UR6, URZ, 0x1 ;  /* 0x0000000606077291 */ /* 0x000fe2000f8f083f */
[----:B------:R-:W4:Y:S01]  /*2e30*/  @!P2 LDC.64 R14, c[0x0][0x218] ;  /* 0x00008600ff0eab82 */ /* 0x000f220000000a00 */
[----:B------:R-:W-:Y:S01]  /*2e40*/  CS2R R76, SRZ ;  /* 0x00000000004c7805 */ /* 0x000fe2000001ff00 */
[----:B------:R-:W-:Y:S01]  /*2e50*/  @!P3 IMAD.IADD R2, R9, 0x1, R2 ;  /* 0x000000010902b824 */ /* 0x000fe200078e0202 */
[----:B---3--:R-:W-:-:S02]  /*2e60*/  @!P3 LEA R6, P1, R8, R20, 0x1 ;  /* 0x000000140806b211 */ /* 0x008fc400078208ff */
[----:B------:R-:W-:Y:S02]  /*2e70*/  CS2R R82, SRZ ;  /* 0x0000000000527805 */ /* 0x000fe4000001ff00 */
[----:B------:R-:W-:Y:S02]  /*2e80*/  CS2R R80, SRZ ;  /* 0x0000000000507805 */ /* 0x000fe4000001ff00 */
[----:B------:R-:W-:Y:S02]  /*2e90*/  CS2R R74, SRZ ;  /* 0x00000000004a7805 */ /* 0x000fe4000001ff00 */
[----:B------:R-:W-:Y:S01]  /*2ea0*/  @!P3 LEA.HI.X R7, R8, R21, R2, 0x1, P1 ;  /* 0x000000150807b211 */ /* 0x000fe200008f0c02 */
[C---:B------:R-:W-:Y:S01]  /*2eb0*/  @!P3 IMAD R2, R26.reuse, UR23, R0 ;  /* 0x000000171a02bc24 */ /* 0x040fe2000f8e0200 */
[----:B------:R-:W-:Y:S01]  /*2ec0*/  ULOP3.LUT UR10, UR7, 0xfffffffe, URZ, 0xc0, !UPT ;  /* 0xfffffffe070a7892 */ /* 0x000fe2000f8ec03f */
[----:B------:R-:W-:Y:S01]  /*2ed0*/  @!P3 IMAD.WIDE.U32 R4, R26, UR22, R4 ;  /* 0x000000161a04bc25 */ /* 0x000fe2000f8e0004 */
[----:B------:R-:W-:-:S02]  /*2ee0*/  UIMAD UR7, UR6, -0x40, UR16 ;  /* 0xffffffc0060778a4 */ /* 0x000fc4000f8e0210 */
[----:B------:R-:W-:Y:S01]  /*2ef0*/  UIADD3 UR10, UR6, -UR10, URZ ;  /* 0x8000000a060a7290 */ /* 0x000fe2000fffe03f */
[----:B------:R-:W-:Y:S01]  /*2f00*/  @!P3 IMAD.IADD R5, R5, 0x1, R2 ;  /* 0x000000010505b824 */ /* 0x000fe200078e0202 */
[----:B-1----:R-:W-:Y:S02]  /*2f10*/  @!P2 LEA R8, P4, R12, R16, 0x1 ;  /* 0x000000100c08a211 */ /* 0x002fe400078808ff */
[----:B------:R-:W-:Y:S01]  /*2f20*/  CS2R R72, SRZ ;  /* 0x0000000000487805 */ /* 0x000fe2000001ff00 */
[----:B------:R-:W-:Y:S01]  /*2f30*/  UISETP.NE.AND UP0, UPT, UR10, 0x1, UPT ;  /* 0x000000010a00788c */ /* 0x000fe2000bf05270 */
[----:B------:R-:W-:Y:S05]  /*2f40*/  @P0 BAR.SYNC.DEFER_BLOCKING 0x0 ;  /* 0x0000000000000b1d */ /* 0x000fea0000010000 */
[----:B------:R-:W-:-:S02]  /*2f50*/  PLOP3.LUT P0, PT, PT, PT, UP0, 0x80, 0x0 ;  /* 0x000000000000781c */ /* 0x000fc40003f0f008 */
        /* <DEDUP_REMOVED lines=18> */
[----:B------:R-:W-:-:S02]  /*3080*/  UIMAD UR37, UR35, 0x28, URZ ;  /* 0x00000028232578a4 */ /* 0x000fc4000f8e023f */
[----:B------:R-:W-:Y:S02]  /*3090*/  UIMAD UR36, UR35, 0x30, URZ ;  /* 0x00000030232478a4 */ /* 0x000fe4000f8e023f */
[----:B------:R-:W-:Y:S01]  /*30a0*/  UIADD3 UR55, UR58, 0x80, URZ ;  /* 0x000000803a377890 */ /* 0x000fe2000fffe03f */
[----:B------:R-:W-:Y:S01]  /*30b0*/  ULDC UR60, c[0x0][0x398] ;  /* 0x0000e600003c7ab9 */ /* 0x000fe20000000800 */
[----:B--2---:R-:W-:-:S05]  /*30c0*/  LEA R0, R25, UR4, 0x1 ;  /* 0x0000000419007c11 */ /* 0x004fca000f8e08ff */
        /* <DEDUP_REMOVED lines=11> */
[----:B------:R-:W-:-:S03]  /*3180*/  VIADD R2, R25, 0x1800 ;  /* 0x0000180019027836 */ /* 0x000fc60000000000 */
[----:B------:R-:W-:Y:S04]  /*3190*/  @P2 STS.128 [R0+0x10000], RZ ;  /* 0x010000ff00002388 */ /* 0x000fe80000000c00 */
[----:B------:R-:W-:Y:S04]  /*31a0*/  @P2 STS.128 [R0+0x12000], RZ ;  /* 0x012000ff00002388 */ /* 0x000fe80000000c00 */
[----:B------:R-:W-:Y:S01]  /*31b0*/  @P2 STS.128 [R0+0x14000], RZ ;  /* 0x014000ff00002388 */ /* 0x000fe20000000c00 */
[----:B-1----:R-:W-:Y:S01]  /*31c0*/  @!P2 IMAD.IADD R7, R13, 0x1, R22 ;  /* 0x000000010d07a824 */ /* 0x002fe200078e0216 */
[----:B----4-:R-:W-:-:S04]  /*31d0*/  @!P3 LEA R6, P1, R4, R18, 0x1 ;  /* 0x000000120406b211 */ /* 0x010fc800078208ff */
[----:B------:R-:W-:Y:S02]  /*31e0*/  @!P2 LEA.HI.X R9, R12, R17, R7, 0x1, P4 ;  /* 0x000000110c09a211 */ /* 0x000fe400020f0c07 */
[----:B------:R-:W-:Y:S02]  /*31f0*/  @!P3 LEA.HI.X R7, R4, R19, R5, 0x1, P1 ;  /* 0x000000130407b211 */ /* 0x000fe400008f0c05 */
[----:B------:R-:W-:Y:S01]  /*3200*/  ISETP.GE.AND P1, PT, R26, UR7, PT ;  /* 0x000000071a007c0c */ /* 0x000fe2000bf26270 */
        /* <DEDUP_REMOVED lines=15> */
[----:B------:R-:W-:-:S03]  /*3300*/  @!P2 LEA R4, P4, R10, R14, 0x1 ;  /* 0x0000000e0a04a211 */ /* 0x000fc600078808ff */
        /* <DEDUP_REMOVED lines=47> */
[----:B-1----:R-:W-:Y:S01]  /*3600*/  VIADD R9, R248, 0x8 ;  /* 0x00000008f8097836 */ /* 0x002fe20000000000 */
[----:B------:R-:W-:Y:S01]  /*3610*/  ISETP.GE.AND P1, PT, R2, UR7, PT ;  /* 0x0000000702007c0c */ /* 0x000fe2000bf26270 */
[C---:B------:R-:W-:Y:S01]  /*3620*/  VIADD R8, R248.reuse, 0x20 ;  /* 0x00000020f8087836 */ /* 0x040fe20000000000 */
[----:B------:R-:W-:-:S02]  /*3630*/  ISETP.GE.AND P4, PT, R248, UR7, PT ;  /* 0x00000007f8007c0c */ /* 0x000fc4000bf86270 */
[----:B------:R-:W-:Y:S02]  /*3640*/  ISETP.GE.AND P3, PT, R9, UR7, PT ;  /* 0x0000000709007c0c */ /* 0x000fe4000bf66270 */
[----:B------:R-:W-:Y:S01]  /*3650*/  ISETP.GE.AND P2, PT, R8, UR7, PT ;  /* 0x0000000708007c0c */ /* 0x000fe2000bf46270 */
[----:B--2---:R-:W-:-:S06]  /*3660*/  IMAD.MOV.U32 R6, RZ, RZ, 0x4 ;  /* 0x00000004ff067424 */ /* 0x004fcc00078e00ff */
[----:B------:R-:W-:Y:S01]  /*3670*/  @!P1 IMAD.WIDE R6, R2, R6, UR12 ;  /* 0x0000000c02069e25 */ /* 0x000fe2000f8e0206 */
[----:B------:R-:W1:Y:S04]  /*3680*/  LDC.64 R10, c[0x0][0x3b8] ;  /* 0x0000ee00ff0a7b82 */ /* 0x000e680000000a00 */
[----:B------:R2:W5:Y:S01]  /*3690*/  @!P1 LDG.E R250, desc[UR8][R6.64] ;  /* 0x0000000806fa9981 */ /* 0x000562000c1e1900 */
[----:B----4-:R-:W-:Y:S01]  /*36a0*/  IMAD.MOV.U32 R4, RZ, RZ, 0x4 ;  /* 0x00000004ff047424 */ /* 0x010fe200078e00ff */
[----:B------:R-:W-:-:S04]  /*36b0*/  DEPBAR.LE SB0, 0x1 ;  /* 0x000080400000791a */ /* 0x000fc80000000000 */
[----:B------:R-:W-:-:S05]  /*36c0*/  IMAD.WIDE R4, R248, R4, UR12 ;  /* 0x0000000cf8047e25 */ /* 0x000fca000f8e0204 */
[----:B------:R2:W5:Y:S04]  /*36d0*/  @!P4 LDG.E R251, desc[UR8][R4.64] ;  /* 0x0000000804fbc981 */ /* 0x000568000c1e1900 */
[----:B------:R2:W5:Y:S04]  /*36e0*/  @!P3 LDG.E R252, desc[UR8][R4.64+0x20] ;  /* 0x0000200804fcb981 */ /* 0x000568000c1e1900 */
[----:B------:R2:W5:Y:S01]  /*36f0*/  @!P2 LDG.E R249, desc[UR8][R4.64+0x80] ;  /* 0x0000800804f9a981 */ /* 0x000562000c1e1900 */
[----:B------:R-:W-:Y:S06]  /*3700*/  BAR.SYNC.DEFER_BLOCKING 0x0 ;  /* 0x0000000000007b1d */ /* 0x000fec0000010000 */
[----:B-1----:R-:W4:Y:S04]  /*3710*/  LDG.E.64 R6, desc[UR8][R10.64] ;  /* 0x000000080a067981 */ /* 0x002f28000c1e1b00 */
[----:B------:R-:W2:Y:S01]  /*3720*/  LDG.E.64 R4, desc[UR8][R10.64+0x8] ;  /* 0x000008080a047981 */ /* 0x000ea2000c1e1b00 */
[----:B------:R-:W-:-:S03]  /*3730*/  UIMAD UR7, UR61, UR54, UR17 ;  /* 0x000000363d0772a4 */ /* 0x000fc6000f8e0211 */
[----:B------:R-:W1:Y:S01]  /*3740*/  LDSM.16.M88.4 R160, [R196+0xf000] ;  /* 0x00f00000c4a0783b */ /* 0x000e620000000200 */
[----:B------:R-:W-:-:S03]  /*3750*/  USHF.L.U32 UR7, UR7, 0x5, URZ ;  /* 0x0000000507077899 */ /* 0x000fc6000800063f */
[----:B------:R-:W1:Y:S01]  /*3760*/  LDSM.16.M88.4 R164, [R196+0xf400] ;  /* 0x00f40000c4a4783b */ /* 0x000e620000000200 */
[----:B------:R-:W-:-:S03]  /*3770*/  USHF.R.S32.HI UR10, URZ, 0x1f, UR7 ;  /* 0x0000001f3f0a7899 */ /* 0x000fc60008011407 */
[----:B------:R-:W1:Y:S04]  /*3780*/  LDSM.16.M88.4 R176, [R196+0x11000] ;  /* 0x01100000c4b0783b */ /* 0x000e680000000200 */
[----:B------:R-:W1:Y:S04]  /*3790*/  LDSM.16.M88.4 R180, [R196+0x11400] ;  /* 0x01140000c4b4783b */ /* 0x000e680000000200 */
[----:B------:R-:W1:Y:S01]  /*37a0*/  LDSM.16.M88.4 R192, [R196+0x13000] ;  /* 0x01300000c4c0783b */ /* 0x000e620000000200 */
[----:B---3--:R-:W-:-:S03]  /*37b0*/  SHF.R.S32.HI R0, RZ, 0x1f, R24 ;  /* 0x0000001fff007819 */ /* 0x008fc60000011418 */
[----:B------:R-:W3:Y:S04]  /*37c0*/  LDSM.16.M88.4 R196, [R196+0x13400] ;  /* 0x01340000c4c4783b */ /* 0x000ee80000000200 */
[----:B------:R-:W1:Y:S04]  /*37d0*/  LDSM.16.M88.4 R168, [R210] ;  /* 0x00000000d2a8783b */ /* 0x000e680000000200 */
[----:B------:R-:W1:Y:S04]  /*37e0*/  LDSM.16.M88.4 R172, [R210+0x400] ;  /* 0x00040000d2ac783b */ /* 0x000e680000000200 */
[----:B------:R-:W1:Y:S04]  /*37f0*/  LDSM.16.M88.4 R184, [R210+0x2000] ;  /* 0x00200000d2b8783b */ /* 0x000e680000000200 */
[----:B------:R-:W1:Y:S04]  /*3800*/  LDSM.16.M88.4 R188, [R210+0x2400] ;  /* 0x00240000d2bc783b */ /* 0x000e680000000200 */
[----:B------:R-:W1:Y:S04]  /*3810*/  LDSM.16.M88.4 R200, [R210+0x4000] ;  /* 0x00400000d2c8783b */ /* 0x000e680000000200 */
        /* <DEDUP_REMOVED lines=12> */
[----:B------:R-:W-:Y:S02]  /*38e0*/  UIADD3 UR23, UR20, UR24, URZ ;  /* 0x0000001814177290 */ /* 0x000fe4000fffe03f */
[----:B------:R-:W-:Y:S01]  /*38f0*/  UIADD3 UR52, -UR5, 0x80, UR50 ;  /* 0x0000008005347890 */ /* 0x000fe2000fffe132 */
[----:B------:R-:W-:Y:S01]  /*3900*/  LEA R209, R209, UR4, 0x1 ;  /* 0x00000004d1d17c11 */ /* 0x000fe2000f8e08ff */
[----:B------:R-:W-:Y:S01]  /*3910*/  UIADD3 UR22, UR20, UR23, URZ ;  /* 0x0000001714167290 */ /* 0x000fe2000fffe03f */
[----:B------:R-:W-:Y:S01]  /*3920*/  LEA R208, R208, UR4, 0x1 ;  /* 0x00000004d0d07c11 */ /* 0x000fe2000f8e08ff */
[----:B------:R-:W-:Y:S01]  /*3930*/  ULDC UR11, c[0x0][0x394] ;  /* 0x0000e500000b7ab9 */ /* 0x000fe20000000800 */
[----:B------:R-:W-:-:S02]  /*3940*/  UIADD3 UR52, UR52, -UR53, URZ ;  /* 0x8000003534347290 */ /* 0x000fc4000fffe03f */
[----:B------:R-:W-:Y:S02]  /*3950*/  UIMAD UR39, UR35, 0x18, URZ ;  /* 0x00000018232778a4 */ /* 0x000fe4000f8e023f */
[----:B------:R-:W-:Y:S01]  /*3960*/  USHF.L.U32 UR38, UR35, 0x5, URZ ;  /* 0x0000000523267899 */ /* 0x000fe2000800063f */
[----:B------:R-:W-:Y:S01]  /*3970*/  UMOV UR15, UR11 ;  /* 0x0000000b000f7c82 */ /* 0x000fe20008000000 */
[----:B------:R-:W-:Y:S02]  /*3980*/  UIMAD UR35, UR35, 0x38, URZ ;  /* 0x00000038232378a4 */ /* 0x000fe4000f8e023f */
[----:B------:R-:W-:Y:S01]  /*3990*/  UIADD3 UR33, UR20, UR22, URZ ;  /* 0x0000001614217290 */ /* 0x000fe2000fffe03f */
[----:B------:R-:W-:Y:S01]  /*39a0*/  ULDC.U8 UR11, c[0x0][0x388] ;  /* 0x0000e200000b7ab9 */ /* 0x000fe20000000000 */
[----:B----4-:R-:W-:Y:S02]  /*39b0*/  R2UR UR41, R6 ;  /* 0x00000000062972ca */ /* 0x010fe400000e0000 */
[----:B--2---:R-:W-:-:S04]  /*39c0*/  IADD3 R2, P2, P1, R4, UR7, R24 ;  /* 0x0000000704027c10 */ /* 0x004fc8000f95e018 */
[----:B------:R-:W-:Y:S01]  /*39d0*/  IADD3.X R0, R5, UR10, R0, P2, P1 ;  /* 0x0000000a05007c10 */ /* 0x000fe200097e2400 */
[----:B------:R2:W-:Y:S01]  /*39e0*/  STL [R1+0x10], R2 ;  /* 0x0000100201007387 */ /* 0x0005e20000100800 */
[----:B------:R-:W-:Y:S01]  /*39f0*/  R2UR UR51, R7 ;  /* 0x00000000073372ca */ /* 0x000fe200000e0000 */
[----:B------:R-:W-:-:S04]  /*3a00*/  ULDC UR10, c[0x0][0x2ec] ;  /* 0x0000bb00000a7ab9 */ /* 0x000fc80000000800 */
[----:B------:R-:W-:Y:S01]  /*3a10*/  LOP3.LUT R0, R0, UR41, RZ, 0x3c, !PT ;  /* 0x0000002900007c12 */ /* 0x000fe2000f8e3cff */
[----:B--2---:R-:W-:-:S05]  /*3a20*/  IMAD R2, RZ, RZ, -UR27 ;  /* 0x8000001bff027e24 */ /* 0x004fca000f8e02ff */
[----:B------:R2:W-:Y:S04]  /*3a30*/  STL [R1+0x4], R2 ;  /* 0x0000040201007387 */ /* 0x0005e80000100800 */
[----:B------:R2:W-:Y:S01]  /*3a40*/  STL [R1], R0 ;  /* 0x0000000001007387 */ /* 0x0005e20000100800 */
[----:B------:R-:W-:Y:S02]  /*3a50*/  UIADD3 UR27, UR20, UR28, URZ ;  /* 0x0000001c141b7290 */ /* 0x000fe4000fffe03f */
[----:B------:R-:W-:Y:S02]  /*3a60*/  UIADD3 UR49, UR41, -0x61c88647, URZ ;  /* 0x9e3779b929317890 */ /* 0x000fe4000fffe03f */
[----:B------:R-:W-:Y:S02]  /*3a70*/  UIADD3 UR53, UR41, 0x3c6ef372, URZ ;  /* 0x3c6ef37229357890 */ /* 0x000fe4000fffe03f */
[----:B------:R-:W-:-:S02]  /*3a80*/  UIADD3 UR47, UR41, -0x255992d5, URZ ;  /* 0xdaa66d2b292f7890 */ /* 0x000fc4000fffe03f */
[----:B------:R-:W-:Y:S02]  /*3a90*/  UIADD3 UR45, UR41, 0x78dde6e4, URZ ;  /* 0x78dde6e4292d7890 */ /* 0x000fe4000fffe03f */
[----:B------:R-:W-:Y:S02]  /*3aa0*/  UIADD3 UR43, UR41, 0x1715609d, URZ ;  /* 0x1715609d292b7890 */ /* 0x000fe4000fffe03f */
[----:B------:R-:W-:Y:S02]  /*3ab0*/  UIADD3 UR34, UR20, UR27, URZ ;  /* 0x0000001b14227290 */ /* 0x000fe4000fffe03f */
[----:B------:R-:W-:Y:S02]  /*3ac0*/  UIADD3 UR54, UR51, -0x4498517b, URZ ;  /* 0xbb67ae8533367890 */ /* 0x000fe4000fffe03f */
[----:B------:R-:W-:Y:S02]  /*3ad0*/  UIADD3 UR48, UR51, 0x76cf5d0a, URZ ;  /* 0x76cf5d0a33307890 */ /* 0x000fe4000fffe03f */
[----:B------:R-:W-:-:S02]  /*3ae0*/  UIADD3 UR46, UR51, 0x32370b8f, URZ ;  /* 0x32370b8f332e7890 */ /* 0x000fc4000fffe03f */
[----:B------:R-:W-:Y:S02]  /*3af0*/  UIADD3 UR41, UR41, -0x4ab325aa, URZ ;  /* 0xb54cda5629297890 */ /* 0x000fe4000fffe03f */
[----:B------:R-:W-:Y:S02]  /*3b00*/  UIADD3 UR44, UR51, -0x126145ec, URZ ;  /* 0xed9eba14332c7890 */ /* 0x000fe4000fffe03f */
[----:B------:R-:W-:Y:S02]  /*3b10*/  UIADD3 UR42, UR51, -0x56f99767, URZ ;  /* 0xa9066899332a7890 */ /* 0x000fe4000fffe03f */
[----:B-123--:R-:W-:-:S12]  /*3b20*/  UIADD3 UR40, UR51, 0x646e171e, URZ ;  /* 0x646e171e33287890 */ /* 0x00efd8000fffe03f */
.L_x_614:
[----:B------:R-:W0:Y:S01]  /*3b30*/  LDGDEPBAR ;  /* 0x00000000000079af */ /* 0x000e220000000000 */
[----:B------:R-:W-:Y:S01]  /*3b40*/  LEA R0, R218, UR4, 0x1 ;  /* 0x00000004da007c11 */ /* 0x000fe2000f8e08ff */
[----:B------:R-:W-:Y:S01]  /*3b50*/  IMAD.U32 R4, RZ, RZ, UR19 ;  /* 0x00000013ff047e24 */ /* 0x000fe2000f8e00ff */
[----:B------:R-:W-:Y:S01]  /*3b60*/  IADD3 R2, R219, R209, RZ ;  /* 0x000000d1db027210 */ /* 0x000fe20007ffe0ff */
        /* <DEDUP_REMOVED lines=24> */
[-C--:B-1----:R-:W-:Y:S03]  /*3cf0*/  HMMA.16816.F32.BF16 R4, R32, R16.reuse, RZ ;  /* 0x000000102004723c */ /* 0x082fe600000418ff */
[----:B------:R-:W-:Y:S03]  /*3d00*/  LDSM.16.M88.4 R156, [R210+-0x1c00] ;  /* 0xffe40000d29c783b */ /* 0x000fe60000000200 */
        /* <DEDUP_REMOVED lines=73> */
.L_x_610:
        /* <DEDUP_REMOVED lines=132> */
.L_x_611:
[C---:B------:R-:W-:Y:S01]  /*49e0*/  FSETP.NEU.FTZ.AND P0, PT, R251.reuse, -INF , PT ;  /* 0xff800000fb00780b */ /* 0x040fe20003f1d000 */
[----:B------:R-:W-:Y:S01]  /*49f0*/  FMUL.FTZ R132, R251, 1.4426950216293334961 ;  /* 0x3fb8aa3bfb847820 */ /* 0x000fe20000410000 */
[C---:B------:R-:W-:Y:S01]  /*4a00*/  FSETP.NEU.FTZ.AND P1, PT, R249.reuse, -INF , PT ;  /* 0xff800000f900780b */ /* 0x040fe20003f3d000 */
[----:B------:R-:W2:Y:S01]  /*4a10*/  LDL R134, [R1+0x10] ;  /* 0x0000100001867983 */ /* 0x000ea20000100800 */
[----:B------:R-:W-:Y:S01]  /*4a20*/  FMUL.FTZ R133, R249, 1.4426950216293334961 ;  /* 0x3fb8aa3bf9857820 */ /* 0x000fe20000410000 */
[----:B------:R-:W-:Y:S01]  /*4a30*/  FMUL.FTZ R0, R252, 1.4426950216293334961 ;  /* 0x3fb8aa3bfc007820 */ /* 0x000fe20000410000 */
[----:B------:R-:W-:Y:S01]  /*4a40*/  FSEL R132, R132, RZ, P0 ;  /* 0x000000ff84847208 */ /* 0x000fe20000000000 */
[----:B------:R-:W3:Y:S01]  /*4a50*/  LDL R136, [R1+0x18] ;  /* 0x0000180001887983 */ /* 0x000ee20000100800 */
[----:B------:R-:W-:Y:S01]  /*4a60*/  FSETP.NEU.FTZ.AND P0, PT, R252, -INF , PT ;  /* 0xff800000fc00780b */ /* 0x000fe20003f1d000 */
[----:B------:R-:W-:Y:S02]  /*4a70*/  UISETP.GT.AND UP2, UPT, UR6, UR32, UPT ;  /* 0x000000200600728c */ /* 0x000fe4000bf44270 */
[--C-:B------:R-:W-:Y:S01]  /*4a80*/  FFMA.FTZ R20, R20, UR10, -R132.reuse ;  /* 0x0000000a14147c23 */ /* 0x100fe20008010884 */
[----:B------:R-:W1:Y:S01]  /*4a90*/  S2R R137, SR_TID.X ;  /* 0x0000000000897919 */ /* 0x000e620000002100 */
[--C-:B------:R-:W-:Y:S01]  /*4aa0*/  FFMA.FTZ R2, R32, UR10, -R132.reuse ;  /* 0x0000000a20027c23 */ /* 0x100fe20008010884 */
[----:B------:R-:W-:Y:S01]  /*4ab0*/  FSEL R32, R0, RZ, P0 ;  /* 0x000000ff00207208 */ /* 0x000fe20000000000 */
[----:B------:R4:W-:Y:S01]  /*4ac0*/  MUFU.EX2 R232, R20 ;  /* 0x0000001400e87308 */ /* 0x0009e20000000800 */
[----:B------:R-:W-:Y:S01]  /*4ad0*/  FSETP.NEU.FTZ.AND P0, PT, R250, -INF , PT ;  /* 0xff800000fa00780b */ /* 0x000fe20003f1d000 */
[----:B------:R-:W1:Y:S01]  /*4ae0*/  S2R R138, SR_TID.X ;  /* 0x00000000008a7919 */ /* 0x000e620000002100 */
[----:B------:R-:W-:Y:S01]  /*4af0*/  FFMA.FTZ R16, R16, UR10, -R132 ;  /* 0x0000000a10107c23 */ /* 0x000fe20008010884 */
[----:B------:R-:W-:Y:S01]  /*4b00*/  FFMA.FTZ R19, R19, UR10, -R32 ;  /* 0x0000000a13137c23 */ /* 0x000fe20008010820 */
[----:B------:R-:W-:Y:S01]  /*4b10*/  FFMA.FTZ R33, R33, UR10, -R132 ;  /* 0x0000000a21217c23 */ /* 0x000fe20008010884 */
[--C-:B------:R-:W-:Y:S01]  /*4b20*/  FFMA.FTZ R35, R35, UR10, -R32.reuse ;  /* 0x0000000a23237c23 */ /* 0x100fe20008010820 */
[----:B------:R-:W-:Y:S03]  /*4b30*/  FFMA.FTZ R7, R7, UR10, -R32 ;  /* 0x0000000a07077c23 */ /* 0x000fe60008010820 */
[----:B------:R1:W-:Y:S01]  /*4b40*/  MUFU.EX2 R230, R16 ;  /* 0x0000001000e67308 */ /* 0x0003e20000000800 */
[----:B------:R-:W-:Y:S01]  /*4b50*/  FFMA.FTZ R157, R4, UR10, -R132 ;  /* 0x0000000a049d7c23 */ /* 0x000fe20008010884 */
[--C-:B------:R-:W-:Y:S01]  /*4b60*/  FFMA.FTZ R18, R18, UR10, -R32.reuse ;  /* 0x0000000a12127c23 */ /* 0x100fe20008010820 */
[----:B------:R-:W-:Y:S02]  /*4b70*/  IMAD.U32 R4, RZ, RZ, UR6 ;  /* 0x00000006ff047e24 */ /* 0x000fe4000f8e00ff */
[----:B------:R-:W-:Y:S01]  /*4b80*/  FFMA.FTZ R144, R6, UR10, -R32 ;  /* 0x0000000a06907c23 */ /* 0x000fe20008010820 */
[--C-:B------:R-:W-:Y:S01]  /*4b90*/  FFMA.FTZ R156, R17, UR10, -R132.reuse ;  /* 0x0000000a119c7c23 */ /* 0x100fe20008010884 */
[--C-:B------:R-:W-:Y:S01]  /*4ba0*/  FFMA.FTZ R153, R21, UR10, -R132.reuse ;  /* 0x0000000a15997c23 */ /* 0x100fe20008010884 */
[----:B------:R-:W-:Y:S02]  /*4bb0*/  FFMA.FTZ R132, R5, UR10, -R132 ;  /* 0x0000000a05847c23 */ /* 0x000fe40008010884 */
[----:B------:R-:W-:Y:S01]  /*4bc0*/  MUFU.EX2 R229, R19 ;  /* 0x0000001300e57308 */ /* 0x000fe20000000800 */
[----:B----4-:R-:W4:Y:S01]  /*4bd0*/  LDL R20, [R1] ;  /* 0x0000000001147983 */ /* 0x010f220000100800 */
[--C-:B------:R-:W-:Y:S01]  /*4be0*/  FFMA.FTZ R23, R23, UR10, -R32.reuse ;  /* 0x0000000a17177c23 */ /* 0x100fe20008010820 */
[--C-:B------:R-:W-:Y:S01]  /*4bf0*/  FFMA.FTZ R226, R22, UR10, -R32.reuse ;  /* 0x0000000a16e27c23 */ /* 0x100fe20008010820 */
[----:B------:R-:W-:Y:S01]  /*4c00*/  FFMA.FTZ R32, R34, UR10, -R32 ;  /* 0x0000000a22207c23 */ /* 0x000fe20008010820 */
[----:B------:R-:W-:Y:S05]  /*4c10*/  FMUL.FTZ R0, R250, 1.4426950216293334961 ;  /* 0x3fb8aa3bfa007820 */ /* 0x000fea0000410000 */
[----:B------:R1:W4:Y:S02]  /*4c20*/  MUFU.EX2 R236, R2 ;  /* 0x0000000200ec7308 */ /* 0x0003240000000800 */
[----:B-1----:R-:W-:Y:S01]  /*4c30*/  IMAD.U32 R16, RZ, RZ, UR56 ;  /* 0x00000038ff107e24 */ /* 0x002fe2000f8e00ff */
[----:B------:R-:W-:Y:S02]  /*4c40*/  FSEL R0, R0, RZ, P0 ;  /* 0x000000ff00007208 */ /* 0x000fe40000000000 */
[----:B------:R-:W-:Y:S03]  /*4c50*/  SHF.R.S32.HI R137, RZ, 0x1f, R137 ;  /* 0x0000001fff897819 */ /* 0x000fe60000011489 */
[--C-:B------:R-:W-:Y:S02]  /*4c60*/  FFMA.FTZ R31, R31, UR10, -R0.reuse ;  /* 0x0000000a1f1f7c23 */ /* 0x100fe40008010800 */
[----:B------:R-:W-:Y:S01]  /*4c70*/  MUFU.EX2 R235, R35 ;  /* 0x0000002300eb7308 */ /* 0x000fe20000000800 */
[--C-:B------:R-:W-:Y:S01]  /*4c80*/  FFMA.FTZ R15, R15, UR10, -R0.reuse ;  /* 0x0000000a0f0f7c23 */ /* 0x100fe20008010800 */
[----:B------:R-:W-:Y:S01]  /*4c90*/  LEA.HI R137, R137, R138, RZ, 0x6 ;  /* 0x0000008a89897211 */ /* 0x000fe200078f30ff */
[--C-:B------:R-:W-:Y:S01]  /*4ca0*/  FFMA.FTZ R147, R14, UR10, -R0.reuse ;  /* 0x0000000a0e937c23 */ /* 0x100fe20008010800 */
[--C-:B------:R-:W-:Y:S01]  /*4cb0*/  FFMA.FTZ R142, R10, UR10, -R0.reuse ;  /* 0x0000000a0a8e7c23 */ /* 0x100fe20008010800 */
[--C-:B------:R-:W-:Y:S01]  /*4cc0*/  FFMA.FTZ R145, R11, UR10, -R0.reuse ;  /* 0x0000000a0b917c23 */ /* 0x100fe20008010800 */
[----:B------:R-:W-:Y:S01]  /*4cd0*/  SHF.R.S32.HI R137, RZ, 0x6, R137 ;  /* 0x00000006ff897819 */ /* 0x000fe20000011489 */
[--C-:B------:R-:W-:Y:S03]  /*4ce0*/  FFMA.FTZ R27, R27, UR10, -R0.reuse ;  /* 0x0000000a1b1b7c23 */ /* 0x100fe60008010800 */
[----:B------:R1:W-:Y:S01]  /*4cf0*/  MUFU.EX2 R227, R7 ;  /* 0x0000000700e37308 */ /* 0x0003e20000000800 */
[----:B------:R-:W-:Y:S01]  /*4d00*/  FSEL R2, R133, RZ, P1 ;  /* 0x000000ff85027208 */ /* 0x000fe20000800000 */
[--C-:B------:R-:W-:Y:S01]  /*4d10*/  FFMA.FTZ R26, R26, UR10, -R0.reuse ;  /* 0x0000000a1a1a7c23 */ /* 0x100fe20008010800 */
[----:B------:R-:W-:Y:S02]  /*4d20*/  IMAD R19, R16, 0x4, R137 ;  /* 0x0000000410137824 */ /* 0x000fe400078e0289 */
[----:B------:R-:W-:Y:S01]  /*4d30*/  FFMA.FTZ R0, R30, UR10, -R0 ;  /* 0x0000000a1e007c23 */ /* 0x000fe20008010800 */
[--C-:B------:R-:W-:Y:S01]  /*4d40*/  FFMA.FTZ R146, R8, UR10, -R2.reuse ;  /* 0x0000000a08927c23 */ /* 0x100fe20008010802 */
[--C-:B------:R-:W-:Y:S03]  /*4d50*/  FFMA.FTZ R141, R9, UR10, -R2.reuse ;  /* 0x0000000a098d7c23 */ /* 0x100fe60008010802 */
[----:B------:R1:W-:Y:S01]  /*4d60*/  MUFU.EX2 R228, R18 ;  /* 0x0000001200e47308 */ /* 0x0003e20000000800 */
[--C-:B------:R-:W-:Y:S01]  /*4d70*/  FFMA.FTZ R225, R12, UR10, -R2.reuse ;  /* 0x0000000a0ce17c23 */ /* 0x100fe20008010802 */
[--C-:B------:R-:W-:Y:S01]  /*4d80*/  FFMA.FTZ R143, R13, UR10, -R2.reuse ;  /* 0x0000000a0d8f7c23 */ /* 0x100fe20008010802 */
[--C-:B------:R-:W-:Y:S01]  /*4d90*/  FFMA.FTZ R28, R28, UR10, -R2.reuse ;  /* 0x0000000a1c1c7c23 */ /* 0x100fe20008010802 */
[--C-:B------:R-:W-:Y:S01]  /*4da0*/  FFMA.FTZ R24, R24, UR10, -R2.reuse ;  /* 0x0000000a18187c23 */ /* 0x100fe20008010802 */
[--C-:B------:R-:W-:Y:S01]  /*4db0*/  FFMA.FTZ R25, R25, UR10, -R2.reuse ;  /* 0x0000000a19197c23 */ /* 0x100fe20008010802 */
[----:B------:R-:W-:Y:S04]  /*4dc0*/  FFMA.FTZ R2, R29, UR10, -R2 ;  /* 0x0000000a1d027c23 */ /* 0x000fe80008010802 */
[----:B------:R4:W-:Y:S10]  /*4dd0*/  MUFU.EX2 R231, R23 ;  /* 0x0000001700e77308 */ /* 0x0009f40000000800 */
[----:B------:R4:W-:Y:S10]  /*4de0*/  MUFU.EX2 R158, R15 ;  /* 0x0000000f009e7308 */ /* 0x0009f40000000800 */
[----:B------:R-:W4:Y:S10]  /*4df0*/  MUFU.EX2 R234, R31 ;  /* 0x0000001f00ea7308 */ /* 0x000f340000000800 */
        /* <DEDUP_REMOVED lines=18> */
[----:B------:R-:W4:Y:S10]  /*4f20*/  MUFU.EX2 R152, R24 ;  /* 0x0000001800987308 */ /* 0x000f340000000800 */
[----:B------:R-:W4:Y:S10]  /*4f30*/  MUFU.EX2 R150, R27 ;  /* 0x0000001b00967308 */ /* 0x000f340000000800 */
[----:B------:R-:W-:Y:S10]  /*4f40*/  MUFU.EX2 R151, R25 ;  /* 0x0000001900977308 */ /* 0x000ff40000000800 */
[----:B------:R-:W4:Y:S01]  /*4f50*/  MUFU.EX2 R149, R26 ;  /* 0x0000001a00957308 */ /* 0x000f220000000800 */
[----:B--2---:R-:W-:Y:S04]  /*4f60*/  IMAD.WIDE.U32 R134, R134, -0x2daee0ad, RZ ;  /* 0xd2511f5386867825 */ /* 0x004fe800078e00ff */
[----:B---3--:R-:W-:Y:S01]  /*4f70*/  IMAD R4, R4, 0x4, R136 ;  /* 0x0000000404047824 */ /* 0x008fe200078e0288 */
[----:B------:R-:W-:Y:S02]  /*4f80*/  LOP3.LUT R19, R135, UR51, R19, 0x96, !PT ;  /* 0x0000003387137c12 */ /* 0x000fe4000f8e9613 */
[----:B------:R-:W-:Y:S01]  /*4f90*/  LOP3.LUT R16, R134, UR54, RZ, 0x3c, !PT ;  /* 0x0000003686107c12 */ /* 0x000fe2000f8e3cff */
[C---:B------:R-:W-:Y:S02]  /*4fa0*/  VIADD R6, R4.reuse, 0x2 ;  /* 0x0000000204067836 */ /* 0x040fe40000000000 */
[----:B------:R-:W-:Y:S04]  /*4fb0*/  IMAD.WIDE.U32 R8, R4, -0x326172a9, RZ ;  /* 0xcd9e8d5704087825 */ /* 0x000fe800078e00ff */
[----:B------:R-:W-:Y:S04]  /*4fc0*/  IMAD.WIDE.U32 R4, R19, -0x326172a9, RZ ;  /* 0xcd9e8d5713047825 */ /* 0x000fe800078e00ff */
[----:B-1----:R-:W-:Y:S01]  /*4fd0*/  IMAD.WIDE.U32 R6, R6, -0x326172a9, RZ ;  /* 0xcd9e8d5706067825 */ /* 0x002fe200078e00ff */
[C---:B------:R-:W-:Y:S02]  /*4fe0*/  LOP3.LUT R12, R5.reuse, UR49, R8, 0x96, !PT ;  /* 0x00000031050c7c12 */ /* 0x040fe4000f8e9608 */
[----:B------:R-:W-:Y:S02]  /*4ff0*/  LOP3.LUT R18, R4, UR53, RZ, 0x3c, !PT ;  /* 0x0000003504127c12 */ /* 0x000fe4000f8e3cff */
[----:B------:R-:W-:Y:S01]  /*5000*/  LOP3.LUT R8, R5, UR49, R6, 0x96, !PT ;  /* 0x0000003105087c12 */ /* 0x000fe2000f8e9606 */
[----:B------:R-:W-:Y:S01]  /*5010*/  IMAD.WIDE.U32 R12, R12, -0x2daee0ad, RZ ;  /* 0xd2511f530c0c7825 */ /* 0x000fe200078e00ff */
[-C--:B----4-:R-:W-:Y:S02]  /*5020*/  LOP3.LUT R9, R9, R20.reuse, RZ, 0x3c, !PT ;  /* 0x0000001409097212 */ /* 0x090fe400078e3cff */
[----:B------:R-:W-:Y:S03]  /*5030*/  LOP3.LUT R17, R7, R20, RZ, 0x3c, !PT ;  /* 0x0000001407117212 */ /* 0x000fe600078e3cff */
[----:B------:R-:W-:Y:S04]  /*5040*/  IMAD.WIDE.U32 R6, R9, -0x2daee0ad, RZ ;  /* 0xd2511f5309067825 */ /* 0x000fe800078e00ff */
[----:B------:R-:W-:Y:S01]  /*5050*/  IMAD.WIDE.U32 R4, R17, -0x2daee0ad, RZ ;  /* 0xd2511f5311047825 */ /* 0x000fe200078e00ff */
[----:B------:R-:W-:Y:S02]  /*5060*/  LOP3.LUT R7, R16, R7, RZ, 0x3c, !PT ;  /* 0x0000000710077212 */ /* 0x000fe400078e3cff */
[----:B------:R-:W-:Y:S01]  /*5070*/  LOP3.LUT R20, R13, UR48, R6, 0x96, !PT ;  /* 0x000000300d147c12 */ /* 0x000fe2000f8e9606 */
[----:B------:R-:W-:Y:S01]  /*5080*/  IMAD.WIDE.U32 R8, R8, -0x2daee0ad, RZ ;  /* 0xd2511f5308087825 */ /* 0x000fe200078e00ff */
[----:B------:R-:W-:Y:S03]  /*5090*/  LOP3.LUT R5, R16, R5, RZ, 0x3c, !PT ;  /* 0x0000000510057212 */ /* 0x000fe600078e3cff */
[----:B------:R-:W-:Y:S01]  /*50a0*/  IMAD.WIDE.U32 R20, R20, -0x326172a9, RZ ;  /* 0xcd9e8d5714147825 */ /* 0x000fe200078e00ff */
[----:B------:R-:W-:Y:S03]  /*50b0*/  LOP3.LUT R16, R9, UR48, R4, 0x96, !PT ;  /* 0x0000003009107c12 */ /* 0x000fe6000f8e9604 */
        /* <DEDUP_REMOVED lines=10> */
[----:B------:R-:W-:Y:S01]  /*5160*/  IMAD.WIDE.U32 R22, R22, -0x2daee0ad, RZ ;  /* 0xd2511f5316167825 */ /* 0x000fe200078e00ff */
        /* <DEDUP_REMOVED lines=56> */
[----:B------:R-:W-:Y:S01]  /*54f0*/  @!P1 FADD.FTZ R233, -R233, -RZ ;  /* 0x800000ffe9e99221 */ /* 0x000fe20000010100 */
        /* <DEDUP_REMOVED lines=182> */
[-C--:B------:R-:W-:Y:S01]  /*6060*/  FSEL R0, R0, R223.reuse, P0 ;  /* 0x000000df00007208 */ /* 0x080fe20000000000 */
[----:B------:R-:W-:Y:S01]  /*6070*/  FADD.FTZ R2, -R224, R5 ;  /* 0x00000005e0027221 */ /* 0x000fe20000010100 */
[----:B------:R-:W-:Y:S01]  /*6080*/  FSEL R4, R4, R224, P2 ;  /* 0x000000e004047208 */ /* 0x000fe20001000000 */
[C---:B------:R-:W-:Y:S04]  /*6090*/  HMMA.16816.F32.BF16 R24, R136.reuse, R204, R24 ;  /* 0x000000cc8818723c */ /* 0x040fe80000041818 */
[----:B------:R-:W-:Y:S01]  /*60a0*/  FSETP.GE.FTZ.AND P0, PT, R227, RZ, PT ;  /* 0x000000ffe300720b */ /* 0x000fe20003f16000 */
[----:B------:R-:W-:Y:S01]  /*60b0*/  FMUL.FTZ R144, R144, R0 ;  /* 0x0000000090907220 */ /* 0x000fe20000410000 */
[----:B------:R-:W-:Y:S01]  /*60c0*/  FSETP.GE.FTZ.AND P2, PT, R141, RZ, PT ;  /* 0x000000ff8d00720b */ /* 0x000fe20003f56000 */
[----:B------:R-:W-:Y:S01]  /*60d0*/  FADD.FTZ R0, -R223, R7 ;  /* 0x00000007df007221 */ /* 0x000fe20000010100 */
[----:B------:R-:W-:Y:S01]  /*60e0*/  FSEL R2, R2, R224, P1 ;  /* 0x000000e002027208 */ /* 0x000fe20000800000 */
[-C--:B------:R-:W-:Y:S03]  /*60f0*/  HMMA.16816.F32.BF16 R28, R136, R206.reuse, R28 ;  /* 0x000000ce881c723c */ /* 0x080fe6000004181c */
[----:B------:R-:W-:Y:S01]  /*6100*/  FSEL R0, R0, R223, P0 ;  /* 0x000000df00007208 */ /* 0x000fe20000000000 */
[----:B------:R-:W-:Y:S01]  /*6110*/  FMUL.FTZ R157, R157, R4 ;  /* 0x000000049d9d7220 */ /* 0x000fe20000410000 */
[----:B------:R-:W-:Y:S01]  /*6120*/  FSETP.GE.FTZ.AND P0, PT, R145, RZ, PT ;  /* 0x000000ff9100720b */ /* 0x000fe20003f16000 */
[----:B------:R-:W-:Y:S01]  /*6130*/  FADD.FTZ R4, -R222, R9 ;  /* 0x00000009de047221 */ /* 0x000fe20000010100 */
[----:B------:R-:W-:Y:S01]  /*6140*/  FSETP.GE.FTZ.AND P1, PT, R142, RZ, PT ;  /* 0x000000ff8e00720b */ /* 0x000fe20003f36000 */
[----:B------:R-:W-:Y:S01]  /*6150*/  FADD.FTZ R5, -R222, R8 ;  /* 0x00000008de057221 */ /* 0x000fe20000010100 */
[----:B------:R-:W-:Y:S04]  /*6160*/  HMMA.16816.F32.BF16 R32, R132, R206, R32 ;  /* 0x000000ce8420723c */ /* 0x000fe80000041820 */
[-C--:B------:R-:W-:Y:S01]  /*6170*/  FSEL R4, R4, R222.reuse, P2 ;  /* 0x000000de04047208 */ /* 0x080fe20001000000 */
[----:B------:R-:W-:Y:S01]  /*6180*/  FADD.FTZ R11, -R221, R11 ;  /* 0x0000000bdd0b7221 */ /* 0x000fe20000010100 */
[----:B------:R-:W-:Y:S01]  /*6190*/  FSEL R5, R5, R222, P3 ;  /* 0x000000de05057208 */ /* 0x000fe20001800000 */
[----:B------:R-:W-:Y:S01]  /*61a0*/  FMUL.FTZ R227, R227, R0 ;  /* 0x00000000e3e37220 */ /* 0x000fe20000410000 */
[----:B------:R-:W-:Y:S02]  /*61b0*/  FSETP.GE.FTZ.AND P3, PT, R225, RZ, PT ;  /* 0x000000ffe100720b */ /* 0x000fe40003f76000 */
[----:B------:R-:W-:Y:S01]  /*61c0*/  FSETP.GE.FTZ.AND P2, PT, R143, RZ, PT ;  /* 0x000000ff8f00720b */ /* 0x000fe20003f56000 */
[----:B------:R-:W-:Y:S01]  /*61d0*/  FADD.FTZ R7, -R222, R12 ;  /* 0x0000000cde077221 */ /* 0x000fe20000010100 */
[-C--:B------:R-:W-:Y:S01]  /*61e0*/  FSEL R0, R11, R221.reuse, P0 ;  /* 0x000000dd0b007208 */ /* 0x080fe20000000000 */
[----:B------:R-:W-:Y:S01]  /*61f0*/  FADD.FTZ R15, -R221, R15 ;  /* 0x0000000fdd0f7221 */ /* 0x000fe20000010100 */
[----:B------:R-:W-:Y:S01]  /*6200*/  FSETP.GE.FTZ.AND P0, PT, R158, RZ, PT ;  /* 0x000000ff9e00720b */ /* 0x000fe20003f16000 */
[----:B------:R-:W-:Y:S01]  /*6210*/  FMUL.FTZ R140, R140, R2 ;  /* 0x000000028c8c7220 */ /* 0x000fe20000410000 */
[----:B------:R-:W-:Y:S01]  /*6220*/  FSEL R7, R7, R222, P3 ;  /* 0x000000de07077208 */ /* 0x000fe20001800000 */
[----:B------:R-:W-:Y:S01]  /*6230*/  FADD.FTZ R6, -R222, R13 ;  /* 0x0000000dde067221 */ /* 0x000fe20000010100 */
[----:B------:R-:W-:Y:S01]  /*6240*/  FSETP.GE.FTZ.AND P3, PT, R230, RZ, PT ;  /* 0x000000ffe600720b */ /* 0x000fe20003f76000 */
[----:B------:R-:W-:Y:S01]  /*6250*/  FADD.FTZ R2, -R221, R10 ;  /* 0x0000000add027221 */ /* 0x000fe20000010100 */
[----:B------:R-:W-:Y:S01]  /*6260*/  FMUL.FTZ R141, R141, R4 ;  /* 0x000000048d8d7220 */ /* 0x000fe20000410000 */
[-C--:B------:R-:W-:Y:S01]  /*6270*/  FSEL R4, R15, R221.reuse, P0 ;  /* 0x000000dd0f047208 */ /* 0x080fe20000000000 */
[----:B------:R-:W-:Y:S01]  /*6280*/  FADD.FTZ R16, -R224, R16 ;  /* 0x00000010e0107221 */ /* 0x000fe20000010100 */
[----:B------:R-:W-:Y:S01]  /*6290*/  FSEL R6, R6, R222, P2 ;  /* 0x000000de06067208 */ /* 0x000fe20001000000 */
        /* <DEDUP_REMOVED lines=12> */
[----:B------:R-:W-:Y:S01]  /*6360*/  FMUL.FTZ R13, R143, R6 ;  /* 0x000000068f0d7220 */ /* 0x000fe20000410000 */
[----:B------:R-:W-:Y:S01]  /*6370*/  FSEL R5, R8, R221, P1 ;  /* 0x000000dd08057208 */ /* 0x000fe20000800000 */
[----:B------:R-:W-:Y:S01]  /*6380*/  FADD.FTZ R20, -R224, R20 ;  /* 0x00000014e0147221 */ /* 0x000fe20000010100 */
[----:B------:R-:W-:Y:S01]  /*6390*/  FSEL R6, R17, R224, P2 ;  /* 0x000000e011067208 */ /* 0x000fe20001000000 */
[C---:B------:R-:W-:Y:S01]  /*63a0*/  FADD.FTZ R18, -R223.reuse, R18 ;  /* 0x00000012df127221 */ /* 0x040fe20000010100 */
[----:B------:R-:W-:Y:S01]  /*63b0*/  FSETP.GE.FTZ.AND P3, PT, R232, RZ, PT ;  /* 0x000000ffe800720b */ /* 0x000fe20003f76000 */
        /* <DEDUP_REMOVED lines=9> */
[-C--:B------:R-:W-:Y:S01]  /*6450*/  FSEL R5, R18, R223.reuse, P1 ;  /* 0x000000df12057208 */ /* 0x080fe20000800000 */
[----:B------:R-:W-:Y:S01]  /*6460*/  FMUL.FTZ R11, R156, R6 ;  /* 0x000000069c0b7220 */ /* 0x000fe20000410000 */
[----:B------:R-:W-:Y:S01]  /*6470*/  FSEL R9, R9, R224, P2 ;  /* 0x000000e009097208 */ /* 0x000fe20001000000 */
[----:B------:R-:W-:Y:S01]  /*6480*/  FADD.FTZ R7, -R222, R24 ;  /* 0x00000018de077221 */ /* 0x000fe20000010100 */
        /* <DEDUP_REMOVED lines=10> */
[-C--:B------:R-:W-:Y:S01]  /*6530*/  FSEL R7, R7, R222.reuse, P3 ;  /* 0x000000de07077208 */ /* 0x080fe20001800000 */
[----:B------:R-:W-:Y:S01]  /*6540*/  FADD.FTZ R26, -R221, R26 ;  /* 0x0000001add1a7221 */ /* 0x000fe20000010100 */
[----:B------:R-:W-:Y:S01]  /*6550*/  FSEL R6, R6, R222, P2 ;  /* 0x000000de06067208 */ /* 0x000fe20001000000 */
        /* <DEDUP_REMOVED lines=8> */
[----:B------:R-:W-:Y:S01]  /*65e0*/  FMUL.FTZ R6, R150, R4 ;  /* 0x0000000496067220 */ /* 0x000fe20000410000 */
        /* <DEDUP_REMOVED lines=8> */
[----:B------:R-:W-:Y:S01]  /*6670*/  FSETP.GE.FTZ.AND P1, PT, R159, RZ, PT ;  /* 0x000000ff9f00720b */ /* 0x000fe20003f36000 */
[----:B------:R-:W-:Y:S01]  /*6680*/  FADD.FTZ R34, -R223, R34 ;  /* 0x00000022df227221 */ /* 0x000fe20000010100 */
[----:B------:R-:W-:Y:S01]  /*6690*/  FSETP.GE.FTZ.AND P2, PT, R154, RZ, PT ;  /* 0x000000ff9a00720b */ /* 0x000fe20003f56000 */
[----:B------:R-:W-:Y:S01]  /*66a0*/  @P0 FADD.FTZ R221, -R221, R31 ;  /* 0x0000001fdddd0221 */ /* 0x000fe20000010100 */
[----:B------:R-:W-:Y:S01]  /*66b0*/  FSEL R5, R5, R222, P3 ;  /* 0x000000de05057208 */ /* 0x000fe20001800000 */
[----:B------:R-:W-:Y:S01]  /*66c0*/  FMUL.FTZ R148, R148, R4 ;  /* 0x0000000494947220 */ /* 0x000fe20000410000 */
        /* <DEDUP_REMOVED lines=9> */
[----:B------:R-:W-:Y:S01]  /*6760*/  @P2 FADD.FTZ R222, -R222, R29 ;  /* 0x0000001ddede2221 */ /* 0x000fe20000010100 */
[----:B------:R-:W-:Y:S01]  /*6770*/  FSETP.GE.FTZ.AND P2, PT, R155, RZ, PT ;  /* 0x000000ff9b00720b */ /* 0x000fe20003f56000 */
[----:B------:R-:W-:Y:S01]  /*6780*/  FMUL.FTZ R16, R233, R5 ;  /* 0x00000005e9107220 */ /* 0x000fe20000410000 */
[----:B------:R-:W-:Y:S01]  /*6790*/  F2FP.BF16.F32.PACK_AB R2, R140, R157 ;  /* 0x0000009d8c02723e */ /* 0x000fe200000010ff */
[----:B------:R-:W-:Y:S01]  /*67a0*/  FMUL.FTZ R5, R154, R222 ;  /* 0x000000de9a057220 */ /* 0x000fe20000410000 */
[----:B------:R-:W-:Y:S01]  /*67b0*/  FSEL R34, R34, R223, P2 ;  /* 0x000000df22227208 */ /* 0x000fe20001000000 */
[----:B------:R-:W-:Y:S01]  /*67c0*/  FMUL.FTZ R4, R234, R221 ;  /* 0x000000ddea047220 */ /* 0x000fe20000410000 */
[----:B------:R-:W-:Y:S01]  /*67d0*/  F2FP.BF16.F32.PACK_AB R0, R227, R144 ;  /* 0x00000090e300723e */ /* 0x000fe200000010ff */
[----:B------:R-:W-:Y:S01]  /*67e0*/  @P0 FADD.FTZ R223, -R223, R35 ;  /* 0x00000023dfdf0221 */ /* 0x000fe20000010100 */
[----:B------:R-:W-:Y:S01]  /*67f0*/  F2FP.BF16.F32.PACK_AB R15, R141, R146 ;  /* 0x000000928d0f723e */ /* 0x000fe200000010ff */
[----:B------:R-:W-:Y:S01]  /*6800*/  FMUL.FTZ R32, R236, R32 ;  /* 0x00000020ec207220 */ /* 0x000fe20000410000 */
        /* <DEDUP_REMOVED lines=12> */
[----:B------:R-:W-:Y:S01]  /*68d0*/  F2FP.BF16.F32.PACK_AB R4, R4, R148 ;  /* 0x000000940404723e */ /* 0x000fe200000010ff */
[----:B------:R-:W-:Y:S06]  /*68e0*/  @!P1 BRA `(.L_x_612) ;  /* 0x00000000004c9947 */ /* 0x000fec0003800000 */
[----:B------:R-:W1:Y:S01]  /*68f0*/  LDC R16, c[0x0][0x240] ;  /* 0x00009000ff107b82 */ /* 0x000e620000000800 */
[----:B------:R-:W-:Y:S01]  /*6900*/  ULOP3.LUT UR7, UR6, 0x1, URZ, 0xc0, !UPT ;  /* 0x0000000106077892 */ /* 0x000fe2000f8ec03f */
[----:B------:R-:W-:Y:S03]  /*6910*/  UMOV UR14, 0xffffd000 ;  /* 0xffffd000000e7882 */ /* 0x000fe60000000000 */
        /* <DEDUP_REMOVED lines=16> */
.L_x_612:
[----:B------:R2:W-:Y:S04]  /*6a20*/  STS [R237+0xf000], R2 ;  /* 0x00f00002ed007388 */ /* 0x0005e80000000800 */
[----:B------:R3:W-:Y:S04]  /*6a30*/  STS [R237+0xf400], R0 ;  /* 0x00f40000ed007388 */ /* 0x0007e80000000800 */
[----:B------:R-:W-:Y:S04]  /*6a40*/  STS [R239+0xf000], R11 ;  /* 0x00f0000bef007388 */ /* 0x000fe80000000800 */
[----:B------:R-:W-:Y:S04]  /*6a50*/  STS [R239+0xf400], R10 ;  /* 0x00f4000aef007388 */ /* 0x000fe80000000800 */
[----:B------:R-:W-:Y:S04]  /*6a60*/  STS [R237+0x10000], R15 ;  /* 0x0100000fed007388 */ /* 0x000fe80000000800 */
[----:B------:R-:W-:Y:S04]  /*6a70*/  STS [R237+0x10400], R14 ;  /* 0x0104000eed007388 */ /* 0x000fe80000000800 */
[----:B------:R-:W-:Y:S01]  /*6a80*/  STS [R239+0x10000], R13 ;  /* 0x0100000def007388 */ /* 0x000fe20000000800 */
[----:B--2---:R-:W-:Y:S03]  /*6a90*/  F2FP.BF16.F32.PACK_AB R2, R159, R32 ;  /* 0x000000209f02723e */ /* 0x004fe600000010ff */
[----:B------:R-:W-:Y:S01]  /*6aa0*/  STS [R239+0x10400], R12 ;  /* 0x0104000cef007388 */ /* 0x000fe20000000800 */
[----:B---3--:R-:W-:Y:S03]  /*6ab0*/  F2FP.BF16.F32.PACK_AB R0, R223, R34 ;  /* 0x00000022df00723e */ /* 0x008fe600000010ff */
        /* <DEDUP_REMOVED lines=97> */
.L_x_613:
[----:B------:R-:W2:Y:S01]  /*70d0*/  LDL R224, [R1+0x4] ;  /* 0x0000040001e07983 */ /* 0x000ea20000100800 */
[----:B------:R-:W-:Y:S01]  /*70e0*/  IMAD.MOV.U32 R4, RZ, RZ, 0x4 ;  /* 0x00000004ff047424 */ /* 0x000fe200078e00ff */
[----:B------:R-:W-:Y:S01]  /*70f0*/  @UP2 UIADD3 UR14, UP0, UR12, -0x100, URZ ;  /* 0xffffff000c0e2890 */ /* 0x000fe2000ff1e03f */
[----:B-1----:R-:W-:Y:S01]  /*7100*/  @P1 VIADD R2, R248, 0xffffffc0 ;  /* 0xffffffc0f8021836 */ /* 0x002fe20000000000 */
[----:B------:R-:W-:Y:S01]  /*7110*/  LDSM.16.M88.4 R24, [R213] ;  /* 0x00000000d518783b */ /* 0x000fe20000000200 */
[----:B------:R-:W-:Y:S02]  /*7120*/  UISETP.GT.AND UP1, UPT, UR6, UR32, UPT ;  /* 0x000000200600728c */ /* 0x000fe4000bf24270 */
[----:B------:R-:W-:Y:S01]  /*7130*/  @P1 IMAD.WIDE R222, R2, R4, UR12 ;  /* 0x0000000c02de1e25 */ /* 0x000fe2000f8e0204 */
[----:B------:R-:W1:Y:S01]  /*7140*/  LDSM.16.MT88.4 R8, [R0+0x9000] ;  /* 0x009000000008783b */ /* 0x000e620000004200 */
[----:B------:R-:W-:Y:S02]  /*7150*/  @UP2 UIADD3.X UR7, UR13, -0x1, URZ, UP0, !UPT ;  /* 0xffffffff0d072890 */ /* 0x000fe400087fe43f */
[----:B------:R-:W-:Y:S01]  /*7160*/  IMAD.U32 R2, RZ, RZ, UR38 ;  /* 0x00000026ff027e24 */ /* 0x000fe2000f8e00ff */
[----:B------:R-:W3:Y:S01]  /*7170*/  LDSM.16.MT88.4 R16, [R0+0xb000] ;  /* 0x00b000000010783b */ /* 0x000ee20000004200 */
[----:B------:R-:W-:Y:S03]  /*7180*/  @UP2 UMOV UR12, UR14 ;  /* 0x0000000e000c2c82 */ /* 0x000fe60008000000 */
[----:B------:R-:W4:Y:S01]  /*7190*/  LDSM.16.MT88.4 R28, [R0+0xd000] ;  /* 0x00d00000001c783b */ /* 0x000f220000004200 */
[----:B------:R-:W-:Y:S01]  /*71a0*/  @UP2 UMOV UR13, UR7 ;  /* 0x00000007000d2c82 */ /* 0x000fe20008000000 */
[----:B------:R-:W-:Y:S02]  /*71b0*/  ULOP3.LUT UR7, UR6, 0x1, URZ, 0xc0, !UPT ;  /* 0x0000000106077892 */ /* 0x000fe4000f8ec03f */
[----:B------:R-:W-:Y:S01]  /*71c0*/  LDSM.16.M88.4 R32, [R214] ;  /* 0x00000000d620783b */ /* 0x000fe20000000200 */
[----:B------:R-:W-:Y:S02]  /*71d0*/  UIADD3 UR6, UR6, -0x1, URZ ;  /* 0xffffffff06067890 */ /* 0x000fe4000fffe03f */
[----:B------:R-:W-:Y:S01]  /*71e0*/  UISETP.NE.U32.AND UP0, UPT, UR7, 0x1, UPT ;  /* 0x000000010700788c */ /* 0x000fe2000bf05070 */
[----:B------:R-:W4:Y:S04]  /*71f0*/  LDSM.16.MT88.4 R132, [R0+0x9400] ;  /* 0x009400000084783b */ /* 0x000f280000004200 */
[----:B------:R-:W4:Y:S04]  /*7200*/  LDSM.16.MT88.4 R136, [R0+0xb400] ;  /* 0x00b400000088783b */ /* 0x000f280000004200 */
[----:B------:R-:W4:Y:S04]  /*7210*/  LDSM.16.MT88.4 R140, [R0+0xd400] ;  /* 0x00d40000008c783b */ /* 0x000f280000004200 */
[----:B------:R-:W-:Y:S04]  /*7220*/  LDSM.16.M88.4 R144, [R216] ;  /* 0x00000000d890783b */ /* 0x000fe80000000200 */
[----:B------:R-:W4:Y:S04]  /*7230*/  LDSM.16.MT88.4 R148, [R0+0x9800] ;  /* 0x009800000094783b */ /* 0x000f280000004200 */
[----:B------:R-:W4:Y:S01]  /*7240*/  LDSM.16.MT88.4 R152, [R0+0xb800] ;  /* 0x00b800000098783b */ /* 0x000f220000004200 */
[C---:B-1----:R-:W-:Y:S03]  /*7250*/  HMMA.16816.F32.BF16 R4, R24.reuse, R8, RZ ;  /* 0x000000081804723c */ /* 0x042fe600000418ff */
[----:B------:R-:W-:Y:S04]  /*7260*/  LDSM.16.MT88.4 R156, [R0+0x9c00] ;  /* 0x009c0000009c783b */ /* 0x000fe80000004200 */
[----:B------:R1:W5:Y:S01]  /*7270*/  @P1 LDG.E R251, desc[UR8][R222.64] ;  /* 0x00000008defb1981 */ /* 0x000362000c1e1900 */
[C---:B------:R-:W-:Y:S03]  /*7280*/  HMMA.16816.F32.BF16 R8, R24.reuse, R10, RZ ;  /* 0x0000000a1808723c */ /* 0x040fe600000418ff */
[----:B------:R1:W5:Y:S03]  /*7290*/  @P1 LDG.E R252, desc[UR8][R222.64+0x20] ;  /* 0x00002008defc1981 */ /* 0x000366000c1e1900 */
[C---:B---3--:R-:W-:Y:S01]  /*72a0*/  HMMA.16816.F32.BF16 R12, R24.reuse, R16, RZ ;  /* 0x00000010180c723c */ /* 0x048fe200000418ff */
[----:B------:R1:W5:Y:S04]  /*72b0*/  @P1 LDG.E R249, desc[UR8][R222.64+0x80] ;  /* 0x00008008def91981 */ /* 0x000368000c1e1900 */
[----:B------:R1:W5:Y:S01]  /*72c0*/  @P1 LDG.E R250, desc[UR8][R222.64+0xa0] ;  /* 0x0000a008defa1981 */ /* 0x000362000c1e1900 */
[C---:B------:R-:W-:Y:S06]  /*72d0*/  HMMA.16816.F32.BF16 R16, R24.reuse, R18, RZ ;  /* 0x000000121810723c */ /* 0x040fec00000418ff */
[C---:B----4-:R-:W-:Y:S06]  /*72e0*/  HMMA.16816.F32.BF16 R20, R24.reuse, R28, RZ ;  /* 0x0000001c1814723c */ /* 0x050fec00000418ff */
[----:B------:R-:W-:Y:S01]  /*72f0*/  HMMA.16816.F32.BF16 R24, R24, R30, RZ ;  /* 0x0000001e1818723c */ /* 0x000fe200000418ff */
[----:B------:R-:W3:Y:S05]  /*7300*/  LDSM.16.MT88.4 R28, [R0+0xd800] ;  /* 0x00d80000001c783b */ /* 0x000eea0000004200 */
[C---:B------:R-:W-:Y:S06]  /*7310*/  HMMA.16816.F32.BF16 R4, R32.reuse, R132, R4 ;  /* 0x000000842004723c */ /* 0x040fec0000041804 */
[C---:B------:R-:W-:Y:S01]  /*7320*/  HMMA.16816.F32.BF16 R8, R32.reuse, R134, R8 ;  /* 0x000000862008723c */ /* 0x040fe20000041808 */
[----:B------:R-:W4:Y:S05]  /*7330*/  LDSM.16.M88.4 R132, [R215] ;  /* 0x00000000d784783b */ /* 0x000f2a0000000200 */
        /* <DEDUP_REMOVED lines=13> */
[C---:B---3--:R-:W-:Y:S06]  /*7410*/  HMMA.16816.F32.BF16 R20, R144.reuse, R28, R20 ;  /* 0x0000001c9014723c */ /* 0x048fec0000041814 */
[----:B------:R-:W-:Y:S01]  /*7420*/  HMMA.16816.F32.BF16 R24, R144, R30, R24 ;  /* 0x0000001e9018723c */ /* 0x000fe20000041818 */
[----:B------:R-:W3:Y:S04]  /*7430*/  LDSM.16.MT88.4 R28, [R0+0xe000] ;  /* 0x00e00000001c783b */ /* 0x000ee80000004200 */
[----:B------:R-:W-:Y:S01]  /*7440*/  LDSM.16.M88.4 R144, [R214+0x2000] ;  /* 0x00200000d690783b */ /* 0x000fe20000000200 */
[C---:B----4-:R-:W-:Y:S06]  /*7450*/  HMMA.16816.F32.BF16 R4, R132.reuse, R156, R4 ;  /* 0x0000009c8404723c */ /* 0x050fec0000041804 */
[C---:B------:R-:W-:Y:S01]  /*7460*/  HMMA.16816.F32.BF16 R8, R132.reuse, R158, R8 ;  /* 0x0000009e8408723c */ /* 0x040fe20000041808 */
[----:B------:R-:W4:Y:S05]  /*7470*/  LDSM.16.MT88.4 R156, [R0+0xa400] ;  /* 0x00a40000009c783b */ /* 0x000f2a0000004200 */
        /* <DEDUP_REMOVED lines=25> */
[----:B------:R3:W1:Y:S05]  /*7610*/  LDSM.16.MT88.4 R32, [R0+0xec00] ;  /* 0x00ec00000020783b */ /* 0x00066a0000004200 */
[C---:B------:R-:W-:Y:S06]  /*7620*/  HMMA.16816.F32.BF16 R4, R132.reuse, R148, R4 ;  /* 0x000000948404723c */ /* 0x040fec0000041804 */
[C---:B------:R-:W-:Y:S06]  /*7630*/  HMMA.16816.F32.BF16 R8, R132.reuse, R150, R8 ;  /* 0x000000968408723c */ /* 0x040fec0000041808 */
[C---:B------:R-:W-:Y:S06]  /*7640*/  HMMA.16816.F32.BF16 R12, R132.reuse, R152, R12 ;  /* 0x00000098840c723c */ /* 0x040fec000004180c */
[C---:B------:R-:W-:Y:S01]  /*7650*/  HMMA.16816.F32.BF16 R16, R132.reuse, R154, R16 ;  /* 0x0000009a8410723c */ /* 0x040fe20000041810 */
[----:B---3--:R-:W-:Y:S05]  /*7660*/  IMAD.U32 R0, RZ, RZ, UR20 ;  /* 0x00000014ff007e24 */ /* 0x008fea000f8e00ff */
[C---:B------:R-:W-:Y:S06]  /*7670*/  HMMA.16816.F32.BF16 R20, R132.reuse, R28, R20 ;  /* 0x0000001c8414723c */ /* 0x040fec0000041814 */
[----:B------:R-:W-:Y:S06]  /*7680*/  HMMA.16816.F32.BF16 R24, R132, R30, R24 ;  /* 0x0000001e8418723c */ /* 0x000fec0000041818 */
[C---:B----4-:R-:W-:Y:S01]  /*7690*/  HMMA.16816.F32.BF16 R4, R140.reuse, R156, R4 ;  /* 0x0000009c8c04723c */ /* 0x050fe20000041804 */
[----:B------:R-:W-:Y:S04]  /*76a0*/  IMAD.U32 R30, RZ, RZ, UR20 ;  /* 0x00000014ff1e7e24 */ /* 0x000fe8000f8e00ff */
[C---:B--2---:R-:W-:Y:S01]  /*76b0*/  LEA R226, P0, R224.reuse, R246, 0x2 ;  /* 0x000000f6e0e27211 */ /* 0x044fe200078010ff */
[C---:B------:R-:W-:Y:S01]  /*76c0*/  HMMA.16816.F32.BF16 R8, R140.reuse, R158, R8 ;  /* 0x0000009e8c08723c */ /* 0x040fe20000041808 */
[----:B------:R-:W-:Y:S04]  /*76d0*/  IMAD.U32 R132, RZ, RZ, UR21 ;  /* 0x00000015ff847e24 */ /* 0x000fe8000f8e00ff */
[----:B------:R-:W-:Y:S01]  /*76e0*/  LEA.HI.X.SX32 R225, R224, R247, 0x2, P0 ;  /* 0x000000f7e0e17211 */ /* 0x000fe200000f16ff */
[C---:B-1----:R-:W-:Y:S05]  /*76f0*/  HMMA.16816.F32.BF16 R12, R140.reuse, R136, R12 ;  /* 0x000000888c0c723c */ /* 0x042fea000004180c */
[----:B------:R-:W-:Y:S01]  /*7700*/  IMAD.MOV.U32 R28, RZ, RZ, R226 ;  /* 0x000000ffff1c7224 */ /* 0x000fe200078e00e2 */
[C---:B------:R-:W-:Y:S01]  /*7710*/  HMMA.16816.F32.BF16 R16, R140.reuse, R138, R16 ;  /* 0x0000008a8c10723c */ /* 0x040fe20000041810 */
[----:B------:R-:W-:Y:S04]  /*7720*/  LDSM.16.MT88.4 R136, [R208+0x2400] ;  /* 0x00240000d088783b */ /* 0x000fe80000004200 */
[----:B------:R-:W-:Y:S01]  /*7730*/  IMAD.MOV.U32 R29, RZ, RZ, R225 ;  /* 0x000000ffff1d7224 */ /* 0x000fe200078e00e1 */
[C---:B------:R-:W-:Y:S04]  /*7740*/  HMMA.16816.F32.BF16 R20, R140.reuse, R32, R20 ;  /* 0x000000208c14723c */ /* 0x040fe80000041814 */
[----:B------:R1:W-:Y:S01]  /*7750*/  REDG.E.ADD.F32.FTZ.RN.STRONG.GPU desc[UR8][R28.64], R4 ;  /* 0x000000041c0079a6 */ /* 0x0003e2000c10f388 */
[-C--:B------:R-:W-:Y:S01]  /*7760*/  LEA R30, P0, R30, R28.reuse, 0x2 ;  /* 0x0000001c1e1e7211 */ /* 0x080fe200078010ff */
[----:B------:R-:W-:Y:S01]  /*7770*/  HMMA.16816.F32.BF16 R24, R140, R34, R24 ;  /* 0x000000228c18723c */ /* 0x000fe20000041818 */
[----:B------:R-:W-:Y:S04]  /*7780*/  IMAD.U32 R32, RZ, RZ, UR38 ;  /* 0x00000026ff207e24 */ /* 0x000fe8000f8e00ff */
[-C--:B------:R-:W-:Y:S01]  /*7790*/  LEA.HI.X.SX32 R31, R0, R29.reuse, 0x2, P0 ;  /* 0x0000001d001f7211 */ /* 0x080fe200000f16ff */
[----:B------:R-:W-:Y:S01]  /*77a0*/  IMAD.U32 R0, RZ, RZ, UR21 ;  /* 0x00000015ff007e24 */ /* 0x000fe2000f8e00ff */
[-C--:B------:R-:W-:Y:S01]  /*77b0*/  LEA R132, P0, R132, R28.reuse, 0x2 ;  /* 0x0000001c84847211 */ /* 0x080fe200078010ff */
[----:B------:R-:W-:Y:S02]  /*77c0*/  IMAD.U32 R34, RZ, RZ, UR39 ;  /* 0x00000027ff227e24 */ /* 0x000fe4000f8e00ff */
[----:B------:R2:W-:Y:S01]  /*77d0*/  REDG.E.ADD.F32.FTZ.RN.STRONG.GPU desc[UR8][R30.64], R5 ;  /* 0x000000051e0079a6 */ /* 0x0005e2000c10f388 */
[-C--:B------:R-:W-:Y:S01]  /*77e0*/  LEA.HI.X.SX32 R133, R0, R29.reuse, 0x2, P0 ;  /* 0x0000001d00857211 */ /* 0x080fe200000f16ff */
[----:B------:R-:W-:Y:S01]  /*77f0*/  IMAD.U32 R0, RZ, RZ, UR37 ;  /* 0x00000025ff007e24 */ /* 0x000fe2000f8e00ff */
[-C--:B------:R-:W-:Y:S02]  /*7800*/  LEA R34, P2, R34, R28.reuse, 0x2 ;  /* 0x0000001c22227211 */ /* 0x080fe400078410ff */
[-C--:B------:R-:W-:Y:S01]  /*7810*/  LEA R32, P1, R32, R28.reuse, 0x2 ;  /* 0x0000001c20207211 */ /* 0x080fe200078210ff */
[----:B------:R3:W-:Y:S03]  /*7820*/  REDG.E.ADD.F32.FTZ.RN.STRONG.GPU desc[UR8][R132.64], R6 ;  /* 0x00000006840079a6 */ /* 0x0007e6000c10f388 */
[-C--:B------:R-:W-:Y:S01]  /*7830*/  LEA.HI.X.SX32 R33, R2, R29.reuse, 0x2, P1 ;  /* 0x0000001d02217211 */ /* 0x080fe200008f16ff */
[----:B------:R-:W-:Y:S01]  /*7840*/  IMAD.U32 R2, RZ, RZ, UR36 ;  /* 0x00000024ff027e24 */ /* 0x000fe2000f8e00ff */
[----:B------:R-:W-:Y:S01]  /*7850*/  LDSM.16.MT88.4 R132, [R3+0x11800] ;  /* 0x011800000384783b */ /* 0x000fe20000004200 */
[----:B-1----:R-:W-:Y:S05]  /*7860*/  IMAD.U32 R4, RZ, RZ, UR37 ;  /* 0x00000025ff047e24 */ /* 0x002fea000f8e00ff */
[-C--:B------:R-:W-:Y:S01]  /*7870*/  LEA R4, P0, R4, R28.reuse, 0x2 ;  /* 0x0000001c04047211 */ /* 0x080fe200078010ff */
[----:B--2---:R-:W-:Y:S05]  /*7880*/  IMAD.U32 R5, RZ, RZ, UR39 ;  /* 0x00000027ff057e24 */ /* 0x004fea000f8e00ff */
[-C--:B------:R-:W-:Y:S01]  /*7890*/  LEA.HI.X.SX32 R35, R5, R29.reuse, 0x2, P2 ;  /* 0x0000001d05237211 */ /* 0x080fe200010f16ff */
[----:B---3--:R-:W-:Y:S01]  /*78a0*/  IMAD.U32 R6, RZ, RZ, UR31 ;  /* 0x0000001fff067e24 */ /* 0x008fe2000f8e00ff */
[-C--:B------:R-:W-:Y:S01]  /*78b0*/  LEA.HI.X.SX32 R5, R0, R29.reuse, 0x2, P0 ;  /* 0x0000001d00057211 */ /* 0x080fe200000f16ff */
[----:B------:R-:W-:Y:S02]  /*78c0*/  IMAD.U32 R0, RZ, RZ, UR36 ;  /* 0x00000024ff007e24 */ /* 0x000fe4000f8e00ff */
[----:B------:R1:W-:Y:S04]  /*78d0*/  REDG.E.ADD.F32.FTZ.RN.STRONG.GPU desc[UR8][R34.64], R7 ;  /* 0x00000007220079a6 */ /* 0x0003e8000c10f388 */
        /* <DEDUP_REMOVED lines=368> */
.L_x_615:
        /* <DEDUP_REMOVED lines=21> */
.L_x_616:
[----:B------:R-:W2:Y:S01]  /*9130*/  LDL.64 R4, [R1+0x20] ;  /* 0x0000200001047983 */ /* 0x000ea20000100a00 */
[----:B------:R-:W1:Y:S01]  /*9140*/  S2UR UR15, SR_CTAID.Z ;  /* 0x00000000000f79c3 */ /* 0x000e620000002700 */
[----:B------:R-:W-:Y:S01]  /*9150*/  USHF.R.S32.HI UR12, URZ, 0x1f, UR58 ;  /* 0x0000001f3f0c7899 */ /* 0x000fe2000801143a */
[----:B------:R-:W-:-:S06]  /*9160*/  IMAD.U32 R2, RZ, RZ, UR6 ;  /* 0x00000006ff027e24 */ /* 0x000fcc000f8e00ff */
[----:B------:R-:W-:Y:S01]  /*9170*/  BAR.SYNC.DEFER_BLOCKING 0x0 ;  /* 0x0000000000007b1d */ /* 0x000fe20000010000 */
[----:B------:R-:W-:Y:S02]  /*9180*/  UIMAD UR5, UR56, -0x80, UR5 ;  /* 0xffffff80380578a4 */ /* 0x000fe4000f8e0205 */
[----:B------:R-:W-:-:S05]  /*9190*/  UIMAD UR14, UR12, UR6, URZ ;  /* 0x000000060c0e72a4 */ /* 0x000fca000f8e023f */
[----:B------:R-:W3:Y:S01]  /*91a0*/  S2UR UR20, SR_CTAID.Z ;  /* 0x00000000001479c3 */ /* 0x000ee20000002700 */
[----:B------:R-:W-:Y:S01]  /*91b0*/  UIMAD UR14, UR58, UR7, UR14 ;  /* 0x000000073a0e72a4 */ /* 0x000fe2000f8e020e */
[----:B------:R-:W4:Y:S01]  /*91c0*/  S2R R26, SR_TID.X ;  /* 0x00000000001a7919 */ /* 0x000f220000002100 */
[----:B------:R-:W-:Y:S01]  /*91d0*/  BSSY B0, `(.L_x_617) ;  /* 0x000002c000007945 */ /* 0x000fe20003800000 */
[----:B------:R-:W5:Y:S01]  /*91e0*/  S2R R27, SR_TID.X ;  /* 0x00000000001b7919 */ /* 0x000f620000002100 */
[----:B-1----:R-:W-:Y:S01]  /*91f0*/  USHF.R.S32.HI UR16, URZ, 0x1f, UR15 ;  /* 0x0000001f3f107899 */ /* 0x002fe2000801140f */
[----:B------:R1:W1:Y:S04]  /*9200*/  LDS.128 R36, [R0+0xa000] ;  /* 0x00a0000000247984 */ /* 0x0002680000000c00 */
[----:B------:R1:W1:Y:S04]  /*9210*/  LDS.128 R32, [R0+0xc000] ;  /* 0x00c0000000207984 */ /* 0x0002680000000c00 */
[----:B------:R1:W1:Y:S04]  /*9220*/  LDS.128 R28, [R0+0xe000] ;  /* 0x00e00000001c7984 */ /* 0x0002680000000c00 */
[----:B------:R1:W1:Y:S04]  /*9230*/  LDS.128 R48, [R0+0x10000] ;  /* 0x0100000000307984 */ /* 0x0002680000000c00 */
[----:B------:R1:W1:Y:S01]  /*9240*/  LDS.128 R44, [R0+0x12000] ;  /* 0x01200000002c7984 */ /* 0x0002620000000c00 */
[----:B----4-:R-:W-:-:S03]  /*9250*/  SHF.R.S32.HI R26, RZ, 0x1f, R26 ;  /* 0x0000001fff1a7819 */ /* 0x010fc6000001141a */
[----:B------:R4:W1:Y:S01]  /*9260*/  LDS.128 R40, [R0+0x14000] ;  /* 0x0140000000287984 */ /* 0x0008620000000c00 */
[----:B-----5:R-:W-:-:S04]  /*9270*/  LEA.HI R26, R26, R27, RZ, 0x2 ;  /* 0x0000001b1a1a7211 */ /* 0x020fc800078f10ff */
        /* <DEDUP_REMOVED lines=14> */
[----:B---3--:R-:W-:Y:S02]  /*9360*/  UIMAD UR15, UR20, UR15, UR16 ;  /* 0x0000000f140f72a4 */ /* 0x008fe4000f8e0210 */
        /* <DEDUP_REMOVED lines=18> */
.L_x_618:
[----:B------:R-:W-:Y:S05]  /*9490*/  BSYNC B0 ;  /* 0x0000000000007941 */ /* 0x000fea0003800000 */
.L_x_617:
        /* <DEDUP_REMOVED lines=16> */
.L_x_620:
[----:B------:R-:W-:Y:S05]  /*95a0*/  BSYNC B0 ;  /* 0x0000000000007941 */ /* 0x000fea0003800000 */
.L_x_619:
[----:B------:R-:W3:Y:S01]  /*95b0*/  S2UR UR6, SR_CTAID.Z ;  /* 0x00000000000679c3 */ /* 0x000ee20000002700 */
[----:B------:R-:W-:Y:S01]  /*95c0*/  UIMAD UR5, UR12, UR10, URZ ;  /* 0x0000000a0c0572a4 */ /* 0x000fe2000f8e023f */
[----:B------:R-:W-:Y:S01]  /*95d0*/  IMAD.U32 R2, RZ, RZ, UR10 ;  /* 0x0000000aff027e24 */ /* 0x000fe2000f8e00ff */
[----:B-1----:R-:W1:Y:S01]  /*95e0*/  LDS.128 R20, [R0+0xf000] ;  /* 0x00f0000000147984 */ /* 0x002e620000000c00 */
[----:B------:R-:W-:Y:S01]  /*95f0*/  BSSY B0, `(.L_x_621) ;  /* 0x000001d000007945 */ /* 0x000fe20003800000 */
[----:B------:R-:W-:Y:S01]  /*9600*/  UIMAD UR5, UR58, UR11, UR5 ;  /* 0x0000000b3a0572a4 */ /* 0x000fe2000f8e0205 */
[----:B------:R-:W-:Y:S01]  /*9610*/  IMAD.WIDE.U32 R6, R2, UR58, R6 ;  /* 0x0000003a02067c25 */ /* 0x000fe2000f8e0006 */
[----:B------:R-:W4:Y:S01]  /*9620*/  LDS.128 R16, [R0+0x11000] ;  /* 0x0110000000107984 */ /* 0x000f220000000c00 */
[----:B------:R-:W5:Y:S03]  /*9630*/  S2UR UR14, SR_CTAID.Z ;  /* 0x00000000000e79c3 */ /* 0x000f660000002700 */
[----:B------:R2:W1:Y:S01]  /*9640*/  LDS.128 R12, [R0+0x13000] ;  /* 0x01300000000c7984 */ /* 0x0004620000000c00 */
[----:B------:R-:W-:Y:S01]  /*9650*/  IADD3 R6, P0, R6, UR13, RZ ;  /* 0x0000000d06067c10 */ /* 0x000fe2000ff1e0ff */
[----:B---3--:R-:W-:-:S03]  /*9660*/  USHF.R.S32.HI UR15, URZ, 0x1f, UR6 ;  /* 0x0000001f3f0f7899 */ /* 0x008fc60008011406 */
[----:B------:R-:W-:Y:S01]  /*9670*/  ULDC.64 UR6, c[0x0][0x470] ;  /* 0x00011c0000067ab9 */ /* 0x000fe20000000a00 */
[----:B--2---:R-:W-:Y:S01]  /*9680*/  IMAD.U32 R0, RZ, RZ, UR5 ;  /* 0x00000005ff007e24 */ /* 0x004fe2000f8e00ff */
[----:B------:R-:W-:-:S04]  /*9690*/  UIMAD UR5, UR15, UR6, URZ ;  /* 0x000000060f0572a4 */ /* 0x000fc8000f8e023f */
[----:B------:R-:W-:Y:S01]  /*96a0*/  IADD3.X R7, R7, UR17, R0, P0, !PT ;  /* 0x0000001107077c10 */ /* 0x000fe200087fe400 */
[----:B-----5:R-:W-:Y:S01]  /*96b0*/  UIMAD UR7, UR14, UR7, UR5 ;  /* 0x000000070e0772a4 */ /* 0x020fe2000f8e0205 */
[----:B------:R-:W-:-:S05]  /*96c0*/  MOV R0, UR6 ;  /* 0x0000000600007c02 */ /* 0x000fca0008000f00 */
[----:B------:R-:W-:-:S05]  /*96d0*/  IMAD.WIDE.U32 R6, R0, UR14, R6 ;  /* 0x0000000e00067c25 */ /* 0x000fca000f8e0006 */
[----:B------:R-:W-:Y:S01]  /*96e0*/  IADD3 R2, R7, UR7, RZ ;  /* 0x0000000707027c10 */ /* 0x000fe2000fffe0ff */
[----:B-1--4-:R-:W-:Y:S06]  /*96f0*/  @P2 BRA `(.L_x_622) ;  /* 0x0000000000302947 */ /* 0x012fec0003800000 */
        /* <DEDUP_REMOVED lines=12> */
.L_x_622:
[----:B------:R-:W-:Y:S05]  /*97c0*/  BSYNC B0 ;  /* 0x0000000000007941 */ /* 0x000fea0003800000 */
.L_x_621:
        /* <DEDUP_REMOVED lines=14> */
.L_x_609:
[----:B------:R-:W-:Y:S05]  /*98b0*/  BSYNC B1 ;  /* 0x0000000000017941 */ /* 0x000fea0003800000 */
.L_x_595:
        /* <DEDUP_REMOVED lines=8> */
.L_x_623:
[----:B------:R-:W-:Y:S05]  /*9940*/  EXIT ;  /* 0x000000000000794d */ /* 0x000fea0003800000 */
.L_x_625:
        /* <DEDUP_REMOVED lines=11> */
.L_x_1296:


//--------------------- .text._ZN5flash44flash_bwd_dq_dk_dv_loop_seqk_parallel_kernelI23Flash_bwd_kernel_traitsILi96ELi64ELi128ELi8ELi2ELi4ELi4ELb1ELb0EN7cutlass10bfloat16_tE19Flash_kernel_traitsILi96ELi64ELi128ELi8ES3_EELb0ELb0ELb1ELb0ELb0ELb1ELb1EEEvNS_16Flash_bwd_paramsE --------------------------
	.section	.text._ZN5flash44flash_bwd_dq_dk_dv_loop_seqk_parallel_kernelI23Flash_bwd_kernel_traitsILi96ELi64ELi128ELi8ELi2ELi4ELi4ELb1ELb0EN7cutlass10bfloat16_tE19Flash_kernel_traitsILi96ELi64ELi128ELi8ES3_EELb0ELb0ELb1ELb0ELb0ELb1ELb1EEEvNS_16Flash_bwd_paramsE,"ax",@progbits
	.align	128
        .global         _ZN5flash44flash_bwd_dq_dk_dv_loop_seqk_parallel_kernelI23Flash_bwd_kernel_traitsILi96ELi64ELi128ELi8ELi2ELi4ELi4ELb1ELb0EN7cutlass10bfloat16_tE19Flash_kernel_traitsILi96ELi64ELi128ELi8ES3_EELb0ELb0ELb1ELb0ELb0ELb1ELb1EEEvNS_16Flash_bwd_paramsE
        .type           _ZN5flash44flash_bwd_dq_dk_dv_loop_seqk_parallel_kernelI23Flash_bwd_kernel_traitsILi96ELi64ELi128ELi8ELi2ELi4ELi4ELb1ELb0EN7cutlass10bfloat16_tE19Flash_kernel_traitsILi96ELi64ELi128ELi8ES3_EELb0ELb0ELb1ELb0ELb0ELb1ELb1EEEvNS_16Flash_bwd_paramsE,@function
        .size           _ZN5flash44flash_bwd_dq_dk_dv_loop_seqk_parallel_kernelI23Flash_bwd_kernel_traitsILi96ELi64ELi128ELi8ELi2ELi4ELi4ELb1ELb0EN7cutlass10bfloat16_tE19Flash_kernel_traitsILi96ELi64ELi128ELi8ES3_EELb0ELb0ELb1ELb0ELb0ELb1ELb1EEEvNS_16Flash_bwd_paramsE,(.L_x_1297 - _ZN5flash44flash_bwd_dq_dk_dv_loop_seqk_parallel_kernelI23Flash_bwd_kernel_traitsILi96ELi64ELi128ELi8ELi2ELi4ELi4ELb1ELb0EN7cutlass10bfloat16_tE19Flash_kernel_traitsILi96ELi64ELi128ELi8ES3_EELb0ELb0ELb1ELb0ELb0ELb1ELb1EEEvNS_16Flash_bwd_paramsE)
        .other          _ZN5flash44flash_bwd_dq_dk_dv_loop_seqk_parallel_kernelI23Flash_bwd_kernel_traitsILi96ELi64ELi128ELi8ELi2ELi4ELi4ELb1ELb0EN7cutlass10bfloat16_tE19Flash_kernel_traitsILi96ELi64ELi128ELi8ES3_EELb0ELb0ELb1ELb0ELb0ELb1ELb1EEEvNS_16Flash_bwd_paramsE,@"STO_CUDA_ENTRY STV_DEFAULT"
_ZN5flash44flash_bwd_dq_dk_dv_loop_seqk_parallel_kernelI23Flash_bwd_kernel_traitsILi96ELi64ELi128ELi8ELi2ELi4ELi4ELb1ELb0EN7cutlass10bfloat16_tE19Flash_kernel_traitsILi96ELi64ELi128ELi8ES3_EELb0ELb0ELb1ELb0ELb0ELb1ELb1EEEvNS_16Flash_bwd_paramsE:
.text._ZN5flash44flash_bwd_dq_dk_dv_loop_seqk_parallel_kernelI23Flash_bwd_kernel_traitsILi96ELi64ELi128ELi8ELi2ELi4ELi4ELb1ELb0EN7cutlass10bfloat16_tE19Flash_kernel_traitsILi96ELi64ELi128ELi8ES3_EELb0ELb0ELb1ELb0ELb0ELb1ELb1EEEvNS_16Flash_bwd_paramsE:
        /* <DEDUP_REMOVED lines=26> */
[-C--:B------:R-:W-:Y:S02]  /*01a0*/  LEA.HI R12, R18, R20.reuse, RZ, 0x2 ;  /* 0x00000014120c7211 */ /* 0x080fe400078f10ff */
[----:B-1----:R-:W-:Y:S01]  /*01b0*/  SHF.R.S32.HI R0, RZ, 0x3, R14 ;  /* 0x00000003ff007819 */ /* 0x002fe2000001140e */
[----:B-----5:R-:W-:Y:S01]  /*01c0*/  USHF.L.U32 UR6, UR48, 0x7, URZ ;  /* 0x0000000730067899 */ /* 0x020fe2000800063f */
[----:B------:R-:W-:Y:S02]  /*01d0*/  LOP3.LUT R3, R12, 0xfffffffc, RZ, 0xc0, !PT ;  /* 0xfffffffc0c037812 */ /* 0x000fe400078ec0ff */
[-C--:B------:R-:W-:Y:S01]  /*01e0*/  LEA.HI R2, R18, R20.reuse, RZ, 0x4 ;  /* 0x0000001412027211 */ /* 0x080fe200078f20ff */
[----:B------:R-:W-:Y:S01]  /*01f0*/  IMAD.SHL.U32 R0, R0, 0x40, RZ ;  /* 0x0000004000007824 */ /* 0x000fe200078e00ff */
[----:B------:R-:W-:Y:S01]  /*0200*/  LEA.HI R16, R18, R20, RZ, 0x5 ;  /* 0x0000001412107211 */ /* 0x000fe200078f28ff */
[----:B------:R-:W-:Y:S01]  /*0210*/  IMAD.IADD R17, R20, 0x1, -R3 ;  /* 0x0000000114117824 */ /* 0x000fe200078e0a03 */
[----:B------:R-:W-:-:S02]  /*0220*/  SHF.R.S32.HI R6, RZ, 0x4, R2 ;  /* 0x00000004ff067819 */ /* 0x000fc40000011402 */
[----:B------:R-:W-:Y:S01]  /*0230*/  LOP3.LUT R4, R16, 0xffffffe0, RZ, 0xc0, !PT ;  /* 0xffffffe010047812 */ /* 0x000fe200078ec0ff */
[----:B------:R-:W-:Y:S01]  /*0240*/  IMAD.SHL.U32 R10, R17, 0x8, RZ ;  /* 0x00000008110a7824 */ /* 0x000fe200078e00ff */
[C---:B------:R-:W-:Y:S02]  /*0250*/  LOP3.LUT R7, R2.reuse, 0xfffffff0, RZ, 0xc0, !PT ;  /* 0xfffffff002077812 */ /* 0x040fe400078ec0ff */
[----:B------:R-:W-:Y:S01]  /*0260*/  LEA.HI R2, R2, R6, RZ, 0x1 ;  /* 0x0000000602027211 */ /* 0x000fe200078f08ff */
[----:B------:R-:W-:Y:S01]  /*0270*/  IMAD.IADD R3, R20, 0x1, -R4 ;  /* 0x0000000114037824 */ /* 0x000fe200078e0a04 */
[----:B------:R-:W-:Y:S01]  /*0280*/  LOP3.LUT R0, R0, 0xc0, RZ, 0xc0, !PT ;  /* 0x000000c000007812 */ /* 0x000fe200078ec0ff */
[----:B------:R1:W-:Y:S01]  /*0290*/  STL [R1+0x40], R10 ;  /* 0x0000400a01007387 */ /* 0x0003e20000100800 */
[----:B------:R-:W-:Y:S02]  /*02a0*/  LOP3.LUT R4, R2, 0xfffffffe, RZ, 0xc0, !PT ;  /* 0xfffffffe02047812 */ /* 0x000fe400078ec0ff */
[----:B------:R-:W-:-:S02]  /*02b0*/  SHF.R.U32.HI R5, RZ, 0x3, R0 ;  /* 0x00000003ff057819 */ /* 0x000fc40000011600 */
[----:B------:R-:W-:Y:S01]  /*02c0*/  LOP3.LUT R2, R0, 0x18, R10, 0xf8, !PT ;  /* 0x0000001800027812 */ /* 0x000fe200078ef80a */
[----:B------:R-:W-:Y:S01]  /*02d0*/  IMAD.IADD R0, R20, 0x1, -R7 ;  /* 0x0000000114007824 */ /* 0x000fe200078e0a07 */
[----:B------:R-:W-:Y:S01]  /*02e0*/  SHF.R.S32.HI R8, RZ, 0x1f, R3 ;  /* 0x0000001fff087819 */ /* 0x000fe20000011403 */
[----:B------:R-:W-:Y:S01]  /*02f0*/  IMAD.IADD R13, R6, 0x1, -R4 ;  /* 0x00000001060d7824 */ /* 0x000fe200078e0a04 */
[----:B------:R-:W-:Y:S02]  /*0300*/  SHF.R.S32.HI R25, RZ, 0x2, R12 ;  /* 0x00000002ff197819 */ /* 0x000fe4000001140c */
[----:B------:R-:W-:Y:S02]  /*0310*/  LEA.HI R23, R8, R3, RZ, 0x2 ;  /* 0x0000000308177211 */ /* 0x000fe400078f10ff */
[----:B------:R-:W-:Y:S02]  /*0320*/  SHF.R.S32.HI R3, RZ, 0x1f, R0 ;  /* 0x0000001fff037819 */ /* 0x000fe40000011400 */
[----:B------:R-:W-:-:S02]  /*0330*/  LOP3.LUT R8, R2, R5, RZ, 0x3c, !PT ;  /* 0x0000000502087212 */ /* 0x000fc400078e3cff */
[----:B------:R-:W-:Y:S02]  /*0340*/  LOP3.LUT R2, R14, 0xfffffff8, RZ, 0xc0, !PT ;  /* 0xfffffff80e027812 */ /* 0x000fe400078ec0ff */
[-C--:B------:R-:W-:Y:S02]  /*0350*/  LEA.HI R7, R0, R0.reuse, RZ, 0x1 ;  /* 0x0000000000077211 */ /* 0x080fe400078f08ff */
[----:B------:R-:W-:Y:S01]  /*0360*/  LEA.HI R15, R3, R0, RZ, 0x3 ;  /* 0x00000000030f7211 */ /* 0x000fe200078f18ff */
[----:B------:R-:W-:Y:S01]  /*0370*/  IMAD.IADD R6, R20, 0x1, -R2 ;  /* 0x0000000114067824 */ /* 0x000fe200078e0a02 */
[----:B------:R-:W-:Y:S02]  /*0380*/  LOP3.LUT R3, R7, 0x7fffffe, RZ, 0xc0, !PT ;  /* 0x07fffffe07037812 */ /* 0x000fe400078ec0ff */
[----:B------:R-:W-:Y:S02]  /*0390*/  LOP3.LUT R2, R15, 0xfffffff8, RZ, 0xc0, !PT ;  /* 0xfffffff80f027812 */ /* 0x000fe400078ec0ff */
[----:B------:R-:W-:Y:S01]  /*03a0*/  LEA.HI R4, R12, R25, RZ, 0x1 ;  /* 0x000000190c047211 */ /* 0x000fe200078f08ff */
[----:B------:R-:W-:Y:S01]  /*03b0*/  IMAD.IADD R21, R0, 0x1, -R3 ;  /* 0x0000000100157824 */ /* 0x000fe200078e0a03 */
[----:B-1----:R-:W-:Y:S01]  /*03c0*/  LEA.HI R10, R18, R20, RZ, 0x6 ;  /* 0x00000014120a7211 */ /* 0x002fe200078f30ff */
[----:B------:R-:W-:Y:S01]  /*03d0*/  IMAD.IADD R19, R0, 0x1, -R2 ;  /* 0x0000000100137824 */ /* 0x000fe200078e0a02 */
[----:B------:R-:W-:-:S02]  /*03e0*/  LEA.HI R9, R6, R6, RZ, 0x1 ;  /* 0x0000000606097211 */ /* 0x000fc400078f08ff */
[----:B------:R-:W-:Y:S02]  /*03f0*/  LOP3.LUT R0, R4, 0x7fffffe, RZ, 0xc0, !PT ;  /* 0x07fffffe04007812 */ /* 0x000fe400078ec0ff */
[----:B------:R-:W-:Y:S02]  /*0400*/  SHF.R.S32.HI R10, RZ, 0x6, R10 ;  /* 0x00000006ff0a7819 */ /* 0x000fe4000001140a */
[----:B------:R-:W-:Y:S01]  /*0410*/  LOP3.LUT R2, R9, 0x3fffffe, RZ, 0xc0, !PT ;  /* 0x03fffffe09027812 */ /* 0x000fe200078ec0ff */
[----:B------:R-:W-:Y:S01]  /*0420*/  IMAD.IADD R0, R25, 0x1, -R0 ;  /* 0x0000000119007824 */ /* 0x000fe200078e0a00 */
[--C-:B------:R-:W-:Y:S01]  /*0430*/  SHF.R.S32.HI R24, RZ, 0x5, R16.reuse ;  /* 0x00000005ff187819 */ /* 0x100fe20000011410 */
[----:B------:R-:W-:Y:S01]  /*0440*/  IMAD R3, R10, 0x4, R13 ;  /* 0x000000040a037824 */ /* 0x000fe200078e020d */
[----:B------:R-:W-:Y:S01]  /*0450*/  SHF.R.S32.HI R11, RZ, 0x1f, R16 ;  /* 0x0000001fff0b7819 */ /* 0x000fe20000011410 */
[----:B------:R-:W-:Y:S01]  /*0460*/  IMAD.IADD R5, R6, 0x1, -R2 ;  /* 0x0000000106057824 */ /* 0x000fe200078e0a02 */
[----:B------:R-:W-:Y:S01]  /*0470*/  SHF.R.S32.HI R4, RZ, 0x1f, R12 ;  /* 0x0000001fff047819 */ /* 0x000fe2000001140c */
[----:B------:R-:W-:Y:S01]  /*0480*/  IMAD R0, R24, 0x8, R0 ;  /* 0x0000000818007824 */ /* 0x000fe200078e0200 */
[----:B------:R-:W-:Y:S01]  /*0490*/  LEA.HI R2, R11, R24, RZ, 0x2 ;  /* 0x000000180b027211 */ /* 0x000fe200078f10ff */
[----:B------:R-:W-:Y:S01]  /*04a0*/  IMAD R22, R3, 0x8, R5 ;  /* 0x0000000803167824 */ /* 0x000fe200078e0205 */
[----:B------:R-:W-:Y:S01]  /*04b0*/  LEA.HI R3, R4, R25, RZ, 0x3 ;  /* 0x0000001904037211 */ /* 0x000fe200078f18ff */
[----:B------:R-:W-:Y:S01]  /*04c0*/  IMAD.U32 R5, R0, 0x20, R8 ;  /* 0x0000002000057824 */ /* 0x000fe200078e0008 */
[----:B------:R-:W-:Y:S01]  /*04d0*/  LOP3.LUT R0, R2, 0xfffffffc, RZ, 0xc0, !PT ;  /* 0xfffffffc02007812 */ /* 0x000fe200078ec0ff */
[----:B------:R-:W-:Y:S01]  /*04e0*/  IMAD.SHL.U32 R4, R6, 0x40, RZ ;  /* 0x0000004006047824 */ /* 0x000fe200078e00ff */
[----:B------:R-:W-:-:S02]  /*04f0*/  LOP3.LUT R3, R3, 0xfffffff8, RZ, 0xc0, !PT ;  /* 0xfffffff803037812 */ /* 0x000fc400078ec0ff */
[----:B------:R-:W-:Y:S01]  /*0500*/  SHF.R.S32.HI R2, RZ, 0x1, R9 ;  /* 0x00000001ff027819 */ /* 0x000fe20000011409 */
[----:B------:R1:W-:Y:S01]  /*0510*/  STL [R1+0x28], R5 ;  /* 0x0000280501007387 */ /* 0x0003e20000100800 */
[----:B------:R-:W-:Y:S02]  /*0520*/  SHF.R.S32.HI R8, RZ, 0x1, R7 ;  /* 0x00000001ff087819 */ /* 0x000fe40000011407 */
[C---:B------:R-:W-:Y:S01]  /*0530*/  LOP3.LUT P6, RZ, R2.reuse, 0x2, RZ, 0xc0, !PT ;  /* 0x0000000202ff7812 */ /* 0x040fe200078cc0ff */
[----:B------:R-:W-:Y:S01]  /*0540*/  IMAD.SHL.U32 R2, R2, 0x40, RZ ;  /* 0x0000004002027824 */ /* 0x000fe200078e00ff */
[----:B------:R-:W-:Y:S02]  /*0550*/  LOP3.LUT R9, R4, 0x1c0, RZ, 0xc0, !PT ;  /* 0x000001c004097812 */ /* 0x000fe400078ec0ff */
[----:B------:R-:W-:Y:S02]  /*0560*/  SEL R214, R222, 0xffffffe0, !P6 ;  /* 0xffffffe0ded67807 */ /* 0x000fe40007000000 */
[----:B------:R-:W-:-:S02]  /*0570*/  LOP3.LUT R2, R2, 0xc0, RZ, 0xc0, !PT ;  /* 0x000000c002027812 */ /* 0x000fc400078ec0ff */
[----:B-1----:R-:W-:Y:S01]  /*0580*/  SHF.R.S32.HI R5, RZ, 0x1f, R7 ;  /* 0x0000001fff057819 */ /* 0x002fe20000011407 */
[----:B------:R-:W-:Y:S02]  /*0590*/  IMAD.IADD R7, R24, 0x1, -R0 ;  /* 0x0000000118077824 */ /* 0x000fe400078e0a00 */
[----:B------:R-:W-:Y:S01]  /*05a0*/  IMAD.IADD R0, R25, 0x1, -R3 ;  /* 0x0000000119007824 */ /* 0x000fe200078e0a03 */
[----:B------:R-:W-:Y:S01]  /*05b0*/  LEA.HI R5, R5, R8, RZ, 0x2 ;  /* 0x0000000805057211 */ /* 0x000fe200078f10ff */
[----:B------:R-:W-:-:S03]  /*05c0*/  IMAD.SHL.U32 R3, R7, 0x10, RZ ;  /* 0x0000001007037824 */ /* 0x000fc600078e00ff */
[----:B------:R-:W-:Y:S02]  /*05d0*/  LOP3.LUT R4, R0, 0x1, RZ, 0xc0, !PT ;  /* 0x0000000100047812 */ /* 0x000fe400078ec0ff */
[----:B------:R-:W-:Y:S02]  /*05e0*/  LOP3.LUT R6, R5, 0xfffffffc, RZ, 0xc0, !PT ;  /* 0xfffffffc05067812 */ /* 0x000fe400078ec0ff */
[----:B------:R-:W-:Y:S02]  /*05f0*/  ISETP.NE.U32.AND P5, PT, R4, 0x1, PT ;  /* 0x000000010400780c */ /* 0x000fe40003fa5070 */
[----:B------:R-:W-:Y:S01]  /*0600*/  LOP3.LUT R5, R2, 0x8, R14, 0xf8, !PT ;  /* 0x0000000802057812 */ /* 0x000fe200078ef80e */
[----:B------:R-:W-:Y:S01]  /*0610*/  IMAD.IADD R12, R8, 0x1, -R6 ;  /* 0x00000001080c7824 */ /* 0x000fe200078e0a06 */
[----:B------:R-:W-:Y:S02]  /*0620*/  SHF.R.U32.HI R4, RZ, 0x3, R2 ;  /* 0x00000003ff047819 */ /* 0x000fe40000011602 */
[----:B------:R-:W-:-:S02]  /*0630*/  LOP3.LUT R3, R9, 0x30, R3, 0xf8, !PT ;  /* 0x0000003009037812 */ /* 0x000fc400078ef803 */
[----:B------:R-:W-:Y:S01]  /*0640*/  LOP3.LUT R213, R5, R4, RZ, 0x3c, !PT ;  /* 0x0000000405d57212 */ /* 0x000fe200078e3cff */
[----:B------:R-:W-:Y:S01]  /*0650*/  IMAD.SHL.U32 R4, R10, 0x20, RZ ;  /* 0x000000200a047824 */ /* 0x000fe200078e00ff */
[----:B------:R-:W-:Y:S01]  /*0660*/  LEA.HI R2, R18, R20, RZ, 0x7 ;  /* 0x0000001412027211 */ /* 0x000fe200078f38ff */
[----:B------:R-:W-:Y:S01]  /*0670*/  IMAD.SHL.U32 R20, R20, 0x2, RZ ;  /* 0x0000000214147824 */ /* 0x000fe200078e00ff */
[----:B------:R-:W-:Y:S01]  /*0680*/  LEA.HI R10, R0, R0, RZ, 0x1 ;  /* 0x00000000000a7211 */ /* 0x000fe200078f08ff */
[----:B------:R-:W-:Y:S01]  /*0690*/  IMAD.SHL.U32 R5, R17, 0x2, RZ ;  /* 0x0000000211057824 */ /* 0x000fe200078e00ff */
[----:B------:R-:W-:Y:S01]  /*06a0*/  LOP3.LUT R14, R3, 0x8, R14, 0xf8, !PT ;  /* 0x00000008030e7812 */ /* 0x000fe200078ef80e */
[----:B------:R-:W-:Y:S01]  /*06b0*/  IMAD.U32 R213, R22, 0x20, R213 ;  /* 0x0000002016d57824 */ /* 0x000fe200078e00d5 */
[----:B------:R-:W-:Y:S02]  /*06c0*/  LEA.HI R3, R16, R24, RZ, 0x1 ;  /* 0x0000001810037211 */ /* 0x000fe400078f08ff */
[----:B------:R-:W-:-:S02]  /*06d0*/  SHF.R.S32.HI R8, RZ, 0x7, R2 ;  /* 0x00000007ff087819 */ /* 0x000fc40000011402 */
[----:B------:R-:W-:Y:S02]  /*06e0*/  LOP3.LUT R2, R10, 0x3fffffe, RZ, 0xc0, !PT ;  /* 0x03fffffe0a027812 */ /* 0x000fe400078ec0ff */
[----:B------:R-:W-:Y:S02]  /*06f0*/  LOP3.LUT R3, R3, 0xfffffffe, RZ, 0xc0, !PT ;  /* 0xfffffffe03037812 */ /* 0x000fe400078ec0ff */
[C---:B------:R-:W-:Y:S01]  /*0700*/  LOP3.LUT P4, RZ, R0.reuse, 0x2, RZ, 0xc0, !PT ;  /* 0x0000000200ff7812 */ /* 0x040fe2000788c0ff */
[C---:B------:R-:W-:Y:S01]  /*0710*/  IMAD.IADD R11, R0.reuse, 0x1, -R2 ;  /* 0x00000001000b7824 */ /* 0x040fe200078e0a02 */
[----:B------:R-:W-:Y:S01]  /*0720*/  SHF.R.S32.HI R2, RZ, 0x2, R23 ;  /* 0x00000002ff027819 */ /* 0x000fe20000011417 */
[----:B------:R-:W-:Y:S01]  /*0730*/  IMAD.SHL.U32 R0, R0, 0x40, RZ ;  /* 0x0000004000007824 */ /* 0x000fe200078e00ff */
[----:B------:R-:W-:Y:S01]  /*0740*/  LOP3.LUT R6, R4, 0x6, R20, 0xf8, !PT ;  /* 0x0000000604067812 */ /* 0x000fe200078ef814 */
[----:B------:R-:W-:Y:S01]  /*0750*/  IMAD.IADD R223, R24, 0x1, -R3 ;  /* 0x0000000118df7824 */ /* 0x000fe200078e0a03 */
[----:B------:R-:W-:-:S02]  /*0760*/  SHF.R.S32.HI R3, RZ, 0x3, R15 ;  /* 0x00000003ff037819 */ /* 0x000fc4000001140f */
[----:B------:R-:W-:Y:S01]  /*0770*/  LOP3.LUT R0, R0, 0x1c0, RZ, 0xc0, !PT ;  /* 0x000001c000007812 */ /* 0x000fe200078ec0ff */
[----:B------:R-:W-:Y:S01]  /*0780*/  IMAD R16, R223, 0x10, R2 ;  /* 0x00000010df107824 */ /* 0x000fe200078e0202 */
[----:B------:R1:W-:Y:S01]  /*0790*/  STL [R1+0x3c], R6 ;  /* 0x00003c0601007387 */ /* 0x0003e20000100800 */
[----:B------:R-:W-:Y:S01]  /*07a0*/  IMAD R15, R3, 0x8, R21 ;  /* 0x00000008030f7824 */ /* 0x000fe200078e0215 */
[----:B------:R-:W-:Y:S01]  /*07b0*/  LOP3.LUT R4, R0, 0x20, R4, 0xf8, !PT ;  /* 0x0000002000047812 */ /* 0x000fe200078ef804 */
[----:B------:R-:W-:Y:S01]  /*07c0*/  IMAD R217, R7, 0x2, R3 ;  /* 0x0000000207d97824 */ /* 0x000fe200078e0203 */
[----:B------:R-:W-:Y:S01]  /*07d0*/  SHF.R.U32.HI R2, RZ, 0x3, R0 ;  /* 0x00000003ff027819 */ /* 0x000fe20000011600 */
[--C-:B------:R-:W-:Y:S01]  /*07e0*/  IMAD R0, R8, 0x1000, R5.reuse ;  /* 0x0000100008007824 */ /* 0x100fe200078e0205 */
[----:B------:R-:W-:Y:S01]  /*07f0*/  STL [R1+0x1c], R16 ;  /* 0x00001c1001007387 */ /* 0x000fe20000100800 */
[----:B------:R-:W-:Y:S01]  /*0800*/  VIADD R3, R16, 0xffffffc0 ;  /* 0xffffffc010037836 */ /* 0x000fe20000000000 */
[----:B------:R-:W-:Y:S01]  /*0810*/  LOP3.LUT R4, R4, R2, RZ, 0x3c, !PT ;  /* 0x0000000204047212 */ /* 0x000fe200078e3cff */
[----:B------:R-:W-:Y:S01]  /*0820*/  IMAD R2, R223, 0x400, R0 ;  /* 0x00000400df027824 */ /* 0x000fe200078e0200 */
[----:B------:R-:W-:Y:S01]  /*0830*/  R2P PR, R19, 0x6 ;  /* 0x0000000613007804 */ /* 0x000fe20000000000 */
[----:B------:R-:W-:Y:S01]  /*0840*/  IMAD R7, R7, 0x200, R5 ;  /* 0x0000020007077824 */ /* 0x000fe200078e0205 */
[----:B------:R-:W-:Y:S01]  /*0850*/  SHF.R.S32.HI R0, RZ, 0x1f, R3 ;  /* 0x0000001fff007819 */ /* 0x000fe20000011403 */
[----:B------:R-:W-:Y:S01]  /*0860*/  IMAD.IADD R244, R4, 0x1, R2 ;  /* 0x0000000104f47824 */ /* 0x000fe200078e0202 */
[----:B------:R-:W-:Y:S01]  /*0870*/  LOP3.LUT P0, RZ, R12, 0x2, RZ, 0xc0, !PT ;  /* 0x000000020cff7812 */ /* 0x000fe2000780c0ff */
[----:B------:R-:W-:Y:S01]  /*0880*/  IMAD R11, R11, 0x20, R7 ;  /* 0x000000200b0b7824 */ /* 0x000fe200078e0207 */
[----:B------:R-:W-:Y:S01]  /*0890*/  SHF.L.U64.HI R2, R3, 0x2, R0 ;  /* 0x0000000203027819 */ /* 0x000fe20000010200 */
[----:B------:R-:W-:Y:S01]  /*08a0*/  IMAD.SHL.U32 R0, R8, 0x8, RZ ;  /* 0x0000000808007824 */ /* 0x000fe200078e00ff */
[----:B------:R-:W-:Y:S01]  /*08b0*/  LEA R244, R244, UR4, 0x1 ;  /* 0x00000004f4f47c11 */ /* 0x000fe2000f8e08ff */
[----:B------:R-:W-:Y:S01]  /*08c0*/  IMAD.SHL.U32 R4, R12, 0x40, RZ ;  /* 0x000000400c047824 */ /* 0x000fe200078e00ff */
[----:B------:R-:W-:Y:S01]  /*08d0*/  SEL R218, R222, 0xffffffe0, !P1 ;  /* 0xffffffe0deda7807 */ /* 0x000fe20004800000 */
[----:B------:R2:W-:Y:S01]  /*08e0*/  STL [R1+0x38], R2 ;  /* 0x0000380201007387 */ /* 0x0005e20000100800 */
[----:B------:R-:W-:Y:S01]  /*08f0*/  LOP3.LUT R7, R0, 0x8, RZ, 0xc0, !PT ;  /* 0x0000000800077812 */ /* 0x000fe200078ec0ff */
[C---:B------:R-:W-:Y:S01]  /*0900*/  IMAD.SHL.U32 R5, R13.reuse, 0x8, RZ ;  /* 0x000000080d057824 */ /* 0x040fe200078e00ff */
[----:B------:R-:W-:Y:S01]  /*0910*/  SHF.R.S32.HI R0, RZ, 0x1, R10 ;  /* 0x00000001ff007819 */ /* 0x000fe2000001140a */
[----:B------:R-:W-:Y:S01]  /*0920*/  IMAD.SHL.U32 R10, R13, 0x10, RZ ;  /* 0x000000100d0a7824 */ /* 0x000fe200078e00ff */
[----:B-1----:R-:W-:Y:S01]  /*0930*/  SHF.R.U32.HI R6, RZ, 0x3, R9 ;  /* 0x00000003ff067819 */ /* 0x002fe20000011609 */
[----:B------:R-:W-:Y:S01]  /*0940*/  VIADD R245, R244, 0x20 ;  /* 0x00000020f4f57836 */ /* 0x000fe20000000000 */
[C---:B------:R-:W-:Y:S01]  /*0950*/  LOP3.LUT P3, RZ, R0.reuse, 0x2, RZ, 0xc0, !PT ;  /* 0x0000000200ff7812 */ /* 0x040fe2000786c0ff */
[----:B------:R-:W-:Y:S01]  /*0960*/  IMAD.SHL.U32 R0, R0, 0x40, RZ ;  /* 0x0000004000007824 */ /* 0x000fe200078e00ff */
[----:B------:R-:W-:Y:S01]  /*0970*/  LOP3.LUT R6, R14, R6, RZ, 0x3c, !PT ;  /* 0x000000060e067212 */ /* 0x000fe200078e3cff */
[----:B------:R-:W-:Y:S01]  /*0980*/  @P4 VIADD R245, R244, 0xffffffe0 ;  /* 0xffffffe0f4f54836 */ /* 0x000fe20000000000 */
[----:B------:R-:W-:-:S02]  /*0990*/  LOP3.LUT R5, R5, 0x8, RZ, 0xc0, !PT ;  /* 0x0000000805057812 */ /* 0x000fc400078ec0ff */
[----:B------:R-:W-:Y:S01]  /*09a0*/  LOP3.LUT R0, R0, 0xc0, RZ, 0xc0, !PT ;  /* 0x000000c000007812 */ /* 0x000fe200078ec0ff */
[----:B------:R-:W-:Y:S01]  /*09b0*/  IMAD R3, R13, 0x200, R6 ;  /* 0x000002000d037824 */ /* 0x000fe200078e0206 */
[----:B------:R-:W-:Y:S02]  /*09c0*/  LOP3.LUT R10, R7, 0x10, R10, 0xf8, !PT ;  /* 0x00000010070a7812 */ /* 0x000fe400078ef80a */
[----:B------:R-:W-:Y:S02]  /*09d0*/  SHF.R.U32.HI R8, RZ, 0x3, R0 ;  /* 0x00000003ff087819 */ /* 0x000fe40000011600 */
[----:B------:R-:W-:Y:S02]  /*09e0*/  SEL R242, R242, 0x10, !P5 ;  /* 0x00000010f2f27807 */ /* 0x000fe40006800000 */
[----:B------:R-:W-:Y:S01]  /*09f0*/  LOP3.LUT R8, R8, R0, R7, 0x1e, !PT ;  /* 0x0000000008087212 */ /* 0x000fe200078e1e07 */
[----:B------:R-:W-:Y:S01]  /*0a00*/  IMAD.SHL.U32 R0, R15, 0x20, RZ ;  /* 0x000000200f007824 */ /* 0x000fe200078e00ff */
[----:B------:R-:W-:Y:S01]  /*0a10*/  SEL R219, R219, 0x40, P2 ;  /* 0x00000040dbdb7807 */ /* 0x000fe20001000000 */
[----:B------:R-:W-:Y:S01]  /*0a20*/  IMAD.IADD R243, R244, 0x1, R242 ;  /* 0x00000001f4f37824 */ /* 0x000fe200078e02f2 */
[----:B------:R-:W-:Y:S01]  /*0a30*/  LEA R213, R213, UR4, 0x1 ;  /* 0x00000004d5d57c11 */ /* 0x000fe2000f8e08ff */
[----:B--2---:R-:W-:Y:S01]  /*0a40*/  IMAD.SHL.U32 R2, R19, 0x40, RZ ;  /* 0x0000004013027824 */ /* 0x004fe200078e00ff */
[----:B------:R-:W-:Y:S01]  /*0a50*/  SEL R222, R222, 0xffffffe0, !P0 ;  /* 0xffffffe0dede7807 */ /* 0x000fe20004000000 */
[----:B------:R-:W-:-:S02]  /*0a60*/  IMAD R223, R223, 0x200, R0 ;  /* 0x00000200dfdf7824 */ /* 0x000fc400078e0200 */
[----:B------:R-:W-:Y:S01]  /*0a70*/  IMAD.IADD R8, R8, 0x1, R11 ;  /* 0x0000000108087824 */ /* 0x000fe200078e020b */
[----:B------:R-:W-:Y:S01]  /*0a80*/  LOP3.LUT R6, R2, 0x1c0, RZ, 0xc0, !PT ;  /* 0x000001c002067812 */ /* 0x000fe200078ec0ff */
[----:B------:R-:W-:Y:S01]  /*0a90*/  IMAD.IADD R214, R214, 0x1, R213 ;  /* 0x00000001d6d67824 */ /* 0x000fe200078e02d5 */
[----:B------:R-:W-:Y:S01]  /*0aa0*/  LOP3.LUT R2, R4, 0xc0, RZ, 0xc0, !PT ;  /* 0x000000c004027812 */ /* 0x000fe200078ec0ff */
[----:B------:R-:W-:Y:S01]  /*0ab0*/  IMAD.IADD R242, R242, 0x1, R245 ;  /* 0x00000001f2f27824 */ /* 0x000fe200078e02f5 */
[----:B------:R-:W-:Y:S02]  /*0ac0*/  SHF.R.U32.HI R9, RZ, 0x3, R6 ;  /* 0x00000003ff097819 */ /* 0x000fe40000011606 */
[----:B------:R-:W-:Y:S02]  /*0ad0*/  SHF.R.U32.HI R4, RZ, 0x3, R2 ;  /* 0x00000003ff047819 */ /* 0x000fe40000011602 */
[--C-:B------:R-:W-:Y:S02]  /*0ae0*/  LOP3.LUT R9, R9, R6, R5.reuse, 0x1e, !PT ;  /* 0x0000000609097212 */ /* 0x100fe400078e1e05 */
[----:B------:R-:W-:-:S02]  /*0af0*/  LOP3.LUT R5, R4, R2, R5, 0x1e, !PT ;  /* 0x0000000204057212 */ /* 0x000fc400078e1e05 */
[----:B------:R-:W-:Y:S01]  /*0b00*/  LOP3.LUT R2, R4, R10, R2, 0x1e, !PT ;  /* 0x0000000a04027212 */ /* 0x000fe200078e1e02 */
[----:B------:R-:W-:Y:S02]  /*0b10*/  IMAD.U32 R217, R217, 0x200, R9 ;  /* 0x00000200d9d97824 */ /* 0x000fe400078e0009 */
[----:B------:R-:W-:Y:S02]  /*0b20*/  IMAD.IADD R223, R223, 0x1, R5 ;  /* 0x00000001dfdf7824 */ /* 0x000fe400078e0205 */
[----:B------:R-:W-:Y:S02]  /*0b30*/  IMAD.IADD R221, R0, 0x1, R2 ;  /* 0x0000000100dd7824 */ /* 0x000fe400078e0202 */
[----:B------:R-:W-:Y:S01]  /*0b40*/  IMAD.U32 R0, RZ, RZ, UR5 ;  /* 0x00000005ff007e24 */ /* 0x000fe2000f8e00ff */
[----:B------:R-:W-:Y:S01]  /*0b50*/  USHF.R.S32.HI UR5, URZ, 0x1f, UR48 ;  /* 0x0000001f3f057899 */ /* 0x000fe20008011430 */
[----:B------:R-:W-:Y:S01]  /*0b60*/  IMAD.U32 R2, RZ, RZ, UR6 ;  /* 0x00000006ff027e24 */ /* 0x000fe2000f8e00ff */
[----:B------:R-:W-:Y:S01]  /*0b70*/  USHF.R.S32.HI UR6, URZ, 0x1f, UR59 ;  /* 0x0000001f3f067899 */ /* 0x000fe2000801143b */
[----:B------:R-:W-:-:S02]  /*0b80*/  LEA R215, R223, UR4, 0x1 ;  /* 0x00000004dfd77c11 */ /* 0x000fc4000f8e08ff */
[----:B------:R-:W-:Y:S01]  /*0b90*/  LEA R2, R3, UR4, 0x1 ;  /* 0x0000000403027c11 */ /* 0x000fe2000f8e08ff */
[----:B------:R-:W-:Y:S01]  /*0ba0*/  IMAD.U32 R0, RZ, RZ, UR5 ;  /* 0x00000005ff007e24 */ /* 0x000fe2000f8e00ff */
[----:B------:R-:W-:Y:S01]  /*0bb0*/  UIADD3 UR5, UR4, 0xf000, URZ ;  /* 0x0000f00004057890 */ /* 0x000fe2000fffe03f */
[----:B------:R-:W-:Y:S01]  /*0bc0*/  IMAD.U32 R0, RZ, RZ, UR6 ;  /* 0x00000006ff007e24 */ /* 0x000fe2000f8e00ff */
[----:B------:R-:W-:Y:S01]  /*0bd0*/  UIADD3 UR6, UR4, 0x9000, URZ ;  /* 0x0000900004067890 */ /* 0x000fe2000fffe03f */
[----:B------:R-:W-:-:S03]  /*0be0*/  IMAD.IADD R216, R215, 0x1, R222 ;  /* 0x00000001d7d87824 */ /* 0x000fc600078e02de */
[----:B------:R-:W-:Y:S02]  /*0bf0*/  LEA R217, R217, UR5, 0x1 ;  /* 0x00000005d9d97c11 */ /* 0x000fe4000f8e08ff */
[----:B------:R-:W-:-:S03]  /*0c00*/  LEA R4, R8, UR6, 0x1 ;  /* 0x0000000608047c11 */ /* 0x000fc6000f8e08ff */
[C---:B------:R-:W-:Y:S02]  /*0c10*/  IMAD.IADD R218, R217.reuse, 0x1, R218 ;  /* 0x00000001d9da7824 */ /* 0x040fe400078e02da */
[C---:B------:R-:W-:Y:S01]  /*0c20*/  VIADD R0, R4.reuse, 0x20 ;  /* 0x0000002004007836 */ /* 0x040fe20000000000 */
[----:B------:R1:W-:Y:S01]  /*0c30*/  STL [R1+0x20], R4 ;  /* 0x0000200401007387 */ /* 0x0003e20000100800 */
[----:B------:R-:W-:Y:S02]  /*0c40*/  @P3 VIADD R0, R4, 0xffffffe0 ;  /* 0xffffffe004003836 */ /* 0x000fe40000000000 */
[--C-:B------:R-:W-:Y:S02]  /*0c50*/  IMAD.IADD R220, R217, 0x1, R219.reuse ;  /* 0x00000001d9dc7824 */ /* 0x100fe400078e02db */
[----:B------:R-:W-:Y:S01]  /*0c60*/  IMAD.IADD R219, R218, 0x1, R219 ;  /* 0x00000001dadb7824 */ /* 0x000fe200078e02db */
[----:B------:R1:W-:Y:S06]  /*0c70*/  STL [R1+0x24], R0 ;  /* 0x0000240001007387 */ /* 0x0003ec0000100800 */
.L_x_656:
        /* <DEDUP_REMOVED lines=67> */
.L_x_626:
        /* <DEDUP_REMOVED lines=31> */
[----:B------:R-:W-:Y:S02]  /*12a0*/  USHF.L.U64.HI UR22, UR48, 0x7, UR60 ;  /* 0x0000000730167899 */ /* 0x000fe4000801023c */
        /* <DEDUP_REMOVED lines=27> */
[----:B------:R-:W-:Y:S01]  /*1460*/  USEL UR29, UR16, URZ, UP0 ;  /* 0x0000003f101d7287 */ /* 0x000fe20008000000 */
[----:B------:R-:W-:Y:S01]  /*1470*/  IMAD.MOV.U32 R4, RZ, RZ, RZ ;  /* 0x000000ffff047224 */ /* 0x000fe200078e00ff */
[----:B------:R-:W-:Y:S01]  /*1480*/  UIMAD.WIDE.U32 UR16, UR15, UR30, URZ ;  /* 0x0000001e0f1072a5 */ /* 0x000fe2000f8e003f */
        /* <DEDUP_REMOVED lines=10> */
[----:B------:R-:W-:Y:S02]  /*1530*/  @UP1 UMOV UR51, UR8 ;  /* 0x0000000800331c82 */ /* 0x000fe40008000000 */
[----:B------:R-:W-:Y:S01]  /*1540*/  IMAD.MOV R4, RZ, RZ, -R0 ;  /* 0x000000ffff047224 */ /* 0x000fe200078e0a00 */
[----:B------:R-:W-:-:S02]  /*1550*/  UIMAD UR21, UR15, UR31, URZ ;  /* 0x0000001f0f1572a4 */ /* 0x000fc4000f8e023f */
[----:B------:R-:W-:Y:S01]  /*1560*/  UIMAD.WIDE UR8, UR42, UR41, URZ ;  /* 0x000000292a0872a5 */ /* 0x000fe2000f8e023f */
[C---:B------:R-:W-:Y:S01]  /*1570*/  IMAD R3, R6.reuse, R4, R3 ;  /* 0x0000000406037224 */ /* 0x040fe200078e0203 */
[----:B------:R-:W-:Y:S02]  /*1580*/  USEL UR22, UR22, URZ, UP0 ;  /* 0x0000003f16167287 */ /* 0x000fe40008000000 */
[----:B------:R-:W-:Y:S02]  /*1590*/  @UP3 UIMAD UR18, UR48, UR33, URZ ;  /* 0x00000021301232a4 */ /* 0x000fe4000f8e023f */
[----:B------:R-:W-:Y:S01]  /*15a0*/  ISETP.GT.U32.AND P1, PT, R6, R3, PT ;  /* 0x000000030600720c */ /* 0x000fe20003f24070 */
[----:B------:R-:W-:Y:S02]  /*15b0*/  UISETP.LT.AND UP0, UPT, UR7, UR5, UPT ;  /* 0x000000050700728c */ /* 0x000fe4000bf01270 */
[----:B------:R-:W-:Y:S02]  /*15c0*/  @UP2 UIADD3 UR47, UR17, UR21, URZ ;  /* 0x00000015112f2290 */ /* 0x000fe4000fffe03f */
[----:B------:R-:W-:-:S02]  /*15d0*/  UIMAD UR19, UR9, UR12, URZ ;  /* 0x0000000c091372a4 */ /* 0x000fc4000f8e023f */
[----:B------:R-:W-:Y:S02]  /*15e0*/  @UP3 USEL UR18, UR18, UR15, !UP2 ;  /* 0x0000000f12123287 */ /* 0x000fe4000d000000 */
[----:B------:R-:W-:Y:S02]  /*15f0*/  UIMAD.WIDE.U32 UR16, UR8, UR12, URZ ;  /* 0x0000000c081072a5 */ /* 0x000fe4000f8e003f */
[----:B------:R-:W-:Y:S01]  /*1600*/  USEL UR34, UR7, UR5, UP0 ;  /* 0x0000000507227287 */ /* 0x000fe20008000000 */
[----:B------:R-:W-:Y:S01]  /*1610*/  @UP3 ULDC UR12, c[0x0][0x2e4] ;  /* 0x0000b900000c3ab9 */ /* 0x000fe20000000800 */
[----:B------:R-:W-:Y:S01]  /*1620*/  @!UP2 UIADD3 UR50, UR37, UR23, URZ ;  /* 0x000000172532a290 */ /* 0x000fe2000fffe03f */
[-C--:B------:R-:W-:Y:S01]  /*1630*/  @!P1 IADD3 R3, R3, -R6.reuse, RZ ;  /* 0x8000000603039210 */ /* 0x080fe20007ffe0ff */
[----:B------:R-:W-:Y:S01]  /*1640*/  @UP3 UIMAD UR23, UR59, UR12, UR18 ;  /* 0x0000000c3b1732a4 */ /* 0x000fe2000f8e0212 */
[----:B------:R-:W-:Y:S01]  /*1650*/  @!P1 VIADD R0, R0, 0x1 ;  /* 0x0000000100009836 */ /* 0x000fe20000000000 */
[----:B------:R-:W-:Y:S01]  /*1660*/  UIMAD UR19, UR8, UR13, UR19 ;  /* 0x0000000d081372a4 */ /* 0x000fe2000f8e0213 */
[----:B------:R-:W-:Y:S01]  /*1670*/  ISETP.GE.U32.AND P0, PT, R3, R6, PT ;  /* 0x000000060300720c */ /* 0x000fe20003f06070 */
[----:B------:R-:W-:Y:S01]  /*1680*/  ULEA UR18, UR34, 0xffffffc0, 0x6 ;  /* 0xffffffc022127891 */ /* 0x000fe2000f8e303f */
[----:B------:R-:W-:Y:S01]  /*1690*/  LOP3.LUT R3, R7, UR59, RZ, 0x3c, !PT ;  /* 0x0000003b07037c12 */ /* 0x000fe2000f8e3cff */
[----:B------:R-:W-:Y:S01]  /*16a0*/  UIMAD UR49, UR59, UR42, URZ ;  /* 0x0000002a3b3172a4 */ /* 0x000fe2000f8e023f */
[----:B------:R-:W-:Y:S01]  /*16b0*/  PLOP3.LUT P1, PT, PT, PT, UP1, 0x80, 0x0 ;  /* 0x000000000000781c */ /* 0x000fe20003f2f018 */
[----:B------:R-:W-:Y:S01]  /*16c0*/  UIMAD.WIDE.U32 UR12, UR8, UR15, URZ ;  /* 0x0000000f080c72a5 */ /* 0x000fe2000f8e003f */
[----:B------:R-:W-:Y:S01]  /*16d0*/  ISETP.GE.AND P2, PT, R3, RZ, PT ;  /* 0x000000ff0300720c */ /* 0x000fe20003f46270 */
[----:B------:R-:W-:-:S02]  /*16e0*/  UIADD3 UR42, UR17, UR19, URZ ;  /* 0x00000013112a7290 */ /* 0x000fc4000fffe03f */
[----:B------:R-:W-:Y:S02]  /*16f0*/  @!UP3 UIMAD UR20, UR48, UR41, UR59 ;  /* 0x000000293014b2a4 */ /* 0x000fe4000f8e023b */
[----:B------:R-:W-:Y:S02]  /*1700*/  USHF.R.S32.HI UR19, URZ, 0x1f, UR18 ;  /* 0x0000001f3f137899 */ /* 0x000fe40008011412 */
[----:B------:R-:W-:Y:S01]  /*1710*/  UIADD3 UR5, UP0, UR18, UR29, URZ ;  /* 0x0000001d12057290 */ /* 0x000fe2000ff1e03f */
[----:B------:R-:W-:Y:S01]  /*1720*/  @P0 VIADD R0, R0, 0x1 ;  /* 0x0000000100000836 */ /* 0x000fe20000000000 */
[----:B------:R-:W-:Y:S01]  /*1730*/  USEL UR57, UR16, UR12, !UP2 ;  /* 0x0000000c10397287 */ /* 0x000fe2000d000000 */
[----:B------:R-:W-:Y:S01]  /*1740*/  PLOP3.LUT P0, PT, PT, PT, UP3, 0x80, 0x0 ;  /* 0x000000000000781c */ /* 0x000fe20003f0f038 */
[----:B------:R-:W-:Y:S02]  /*1750*/  UIADD3.X UR16, UR19, UR22, URZ, UP0, !UPT ;  /* 0x0000001613107290 */ /* 0x000fe400087fe43f */
[----:B------:R-:W-:Y:S01]  /*1760*/  UIMAD UR7, UR9, UR5, URZ ;  /* 0x00000005090772a4 */ /* 0x000fe2000f8e023f */
[----:B------:R-:W-:Y:S01]  /*1770*/  @!P2 IADD3 R0, -R0, RZ, RZ ;  /* 0x000000ff0000a210 */ /* 0x000fe20007ffe1ff */
[----:B------:R-:W-:Y:S01]  /*1780*/  @UP1 UIADD3 UR24, UR43, UR46, URZ ;  /* 0x0000002e2b181290 */ /* 0x000fe2000fffe03f */
[----:B------:R-:W-:Y:S01]  /*1790*/  @!P3 LOP3.LUT R0, RZ, R7, RZ, 0x33, !PT ;  /* 0x00000007ff00b212 */ /* 0x000fe200078e33ff */
[----:B------:R-:W-:-:S02]  /*17a0*/  @!UP3 UIMAD UR23, UR20, UR33, URZ ;  /* 0x000000211417b2a4 */ /* 0x000fc4000f8e023f */
[----:B------:R-:W-:Y:S01]  /*17b0*/  UIMAD.WIDE.U32 UR32, UR8, UR5, URZ ;  /* 0x00000005082072a5 */ /* 0x000fe2000f8e003f */
[----:B------:R-:W-:Y:S01]  /*17c0*/  @UP1 ULDC.64 UR20, c[0x0][0x250] ;  /* 0x0000940000141ab9 */ /* 0x000fe20000000a00 */
[----:B------:R-:W-:Y:S02]  /*17d0*/  UIMAD UR12, UR9, UR15, URZ ;  /* 0x0000000f090c72a4 */ /* 0x000fe4000f8e023f */
[----:B------:R-:W-:Y:S02]  /*17e0*/  UIMAD UR5, UR8, UR16, UR7 ;  /* 0x00000010080572a4 */ /* 0x000fe4000f8e0207 */
[----:B------:R-:W-:Y:S02]  /*17f0*/  @UP1 UIMAD.WIDE.U32 UR8, UR24, UR20, URZ ;  /* 0x00000014180812a5 */ /* 0x000fe4000f8e003f */
[----:B------:R-:W-:Y:S02]  /*1800*/  @UP1 UIMAD UR7, UR24, UR21, URZ ;  /* 0x00000015180712a4 */ /* 0x000fe4000f8e023f */
[----:B------:R-:W-:-:S02]  /*1810*/  USEL UR54, UR35, URZ, UP4 ;  /* 0x0000003f23367287 */ /* 0x000fc4000a000000 */
[----:B------:R-:W-:Y:S02]  /*1820*/  USHF.R.S32.HI UR40, URZ, 0x1f, UR45 ;  /* 0x0000001f3f287899 */ /* 0x000fe4000801142d */
[----:B------:R-:W-:Y:S02]  /*1830*/  @UP2 UIADD3 UR42, UR13, UR12, URZ ;  /* 0x0000000c0d2a2290 */ /* 0x000fe4000fffe03f */
[----:B------:R-:W-:Y:S02]  /*1840*/  USHF.R.S32.HI UR56, URZ, 0x1f, UR49 ;  /* 0x0000001f3f387899 */ /* 0x000fe40008011431 */
[----:B------:R-:W-:Y:S02]  /*1850*/  USEL UR55, UR28, URZ, UP4 ;  /* 0x0000003f1c377287 */ /* 0x000fe4000a000000 */
        /* <DEDUP_REMOVED lines=16> */
.L_x_628:
        /* <DEDUP_REMOVED lines=13> */
.L_x_629:
        /* <DEDUP_REMOVED lines=11> */
.L_x_630:
[----:B------:R-:W-:Y:S02]  /*1ae0*/  ULDC UR5, c[0x0][0x270] ;  /* 0x00009c0000057ab9 */ /* 0x000fe40000000800 */
[----:B------:R-:W-:-:S04]  /*1af0*/  UIMAD UR5, UR48, UR5, UR59 ;  /* 0x00000005300572a4 */ /* 0x000fc8000f8e023b */
[----:B------:R-:W-:-:S12]  /*1b00*/  UIMAD UR5, UR5, UR61, URZ ;  /* 0x0000003d050572a4 */ /* 0x000fd8000f8e023f */
.L_x_631:
[----:B------:R-:W2:Y:S04]  /*1b10*/  LDL.64 R6, [R1+0x40] ;  /* 0x0000400001067983 */ /* 0x000ea80000100a00 */
[----:B------:R1:W2:Y:S01]  /*1b20*/  LDL.64 R12, [R1+0x40] ;  /* 0x00004000010c7983 */ /* 0x0002a20000100a00 */
[----:B------:R-:W-:Y:S01]  /*1b30*/  UIADD3 UR28, UR18, UR5, URZ ;  /* 0x00000005121c7290 */ /* 0x000fe2000fffe03f */
[----:B------:R-:W-:Y:S01]  /*1b40*/  BSSY B1, `(.L_x_627) ;  /* 0x0000796000017945 */ /* 0x000fe20003800000 */
[----:B------:R-:W-:Y:S01]  /*1b50*/  UIADD3 UR5, UR18, UR23, URZ ;  /* 0x0000001712057290 */ /* 0x000fe2000fffe03f */
[----:B------:R-:W3:Y:S01]  /*1b60*/  S2R R27, SR_TID.X ;  /* 0x00000000001b7919 */ /* 0x000ee20000002100 */
[----:B------:R-:W-:Y:S01]  /*1b70*/  ULDC UR7, c[0x0][0x2dc] ;  /* 0x0000b70000077ab9 */ /* 0x000fe20000000800 */
[----:B------:R-:W-:Y:S01]  /*1b80*/  ULDC UR9, c[0x0][0x270] ;  /* 0x00009c0000097ab9 */ /* 0x000fe20000000800 */
[----:B------:R-:W-:Y:S01]  /*1b90*/  ULDC.64 UR24, c[0x0][0x2b0] ;  /* 0x0000ac0000187ab9 */ /* 0x000fe20000000a00 */
[----:B------:R-:W4:Y:S01]  /*1ba0*/  S2R R28, SR_TID.X ;  /* 0x00000000001c7919 */ /* 0x000f220000002100 */
[----:B------:R-:W-:-:S02]  /*1bb0*/  UIMAD UR29, UR7, UR9, URZ ;  /* 0x00000009071d72a4 */ /* 0x000fc4000f8e023f */
[----:B------:R-:W-:Y:S01]  /*1bc0*/  UIMAD.WIDE UR24, UR5, 0x4, UR24 ;  /* 0x00000004051878a5 */ /* 0x000fe2000f8e0218 */
[----:B------:R-:W5:Y:S01]  /*1bd0*/  S2R R9, SR_TID.X ;  /* 0x0000000000097919 */ /* 0x000f620000002100 */
[----:B------:R-:W-:Y:S01]  /*1be0*/  USHF.R.S32.HI UR37, URZ, 0x1f, UR59 ;  /* 0x0000001f3f257899 */ /* 0x000fe2000801143b */
[----:B------:R-:W-:Y:S01]  /*1bf0*/  ULDC.64 UR12, c[0x0][0x428] ;  /* 0x00010a00000c7ab9 */ /* 0x000fe20000000a00 */
[----:B------:R-:W1:Y:S01]  /*1c00*/  S2R R14, SR_TID.X ;  /* 0x00000000000e7919 */ /* 0x000e620000002100 */
[----:B------:R-:W-:Y:S01]  /*1c10*/  ULDC.64 UR16, c[0x0][0x258] ;  /* 0x0000960000107ab9 */ /* 0x000fe20000000a00 */
[----:B------:R-:W-:Y:S01]  /*1c20*/  UIADD3 UR22, -UR6, UR14, UR45 ;  /* 0x0000000e06167290 */ /* 0x000fe2000fffe12d */
[----:B------:R-:W1:Y:S01]  /*1c30*/  S2R R15, SR_TID.X ;  /* 0x00000000000f7919 */ /* 0x000e620000002100 */
[----:B------:R-:W-:Y:S01]  /*1c40*/  ULDC UR36, c[0x0][0x398] ;  /* 0x0000e60000247ab9 */ /* 0x000fe20000000800 */
[----:B------:R-:W-:Y:S02]  /*1c50*/  UIMAD UR15, UR37, UR16, URZ ;  /* 0x00000010250f72a4 */ /* 0x000fe4000f8e023f */
[----:B------:R-:W-:-:S02]  /*1c60*/  USHF.L.U32 UR23, UR29, 0x6, URZ ;  /* 0x000000061d177899 */ /* 0x000fc4000800063f */
[----:B------:R-:W-:Y:S01]  /*1c70*/  UIMAD UR15, UR59, UR17, UR15 ;  /* 0x000000113b0f72a4 */ /* 0x000fe2000f8e020f */
[----:B------:R-:W-:Y:S01]  /*1c80*/  ULDC.64 UR38, c[0x0][0x478] ;  /* 0x00011e0000267ab9 */ /* 0x000fe20000000a00 */
[----:B---3--:R-:W-:-:S04]  /*1c90*/  SHF.R.S32.HI R27, RZ, 0x1f, R27 ;  /* 0x0000001fff1b7819 */ /* 0x008fc8000001141b */
[----:B----4-:R-:W-:-:S04]  /*1ca0*/  LEA.HI R27, R27, R28, RZ, 0x2 ;  /* 0x0000001c1b1b7211 */ /* 0x010fc800078f10ff */
[----:B------:R-:W-:Y:S02]  /*1cb0*/  SHF.R.S32.HI R27, RZ, 0x2, R27 ;  /* 0x00000002ff1b7819 */ /* 0x000fe4000001141b */
[----:B-----5:R-:W-:Y:S02]  /*1cc0*/  SHF.R.S32.HI R11, RZ, 0x1f, R9 ;  /* 0x0000001fff0b7819 */ /* 0x020fe40000011409 */
[----:B------:R-:W-:Y:S02]  /*1cd0*/  SHF.R.S32.HI R24, RZ, 0x1f, R27 ;  /* 0x0000001fff187819 */ /* 0x000fe4000001141b */
[----:B------:R-:W-:Y:S02]  /*1ce0*/  IADD3 R3, P0, R27, UR18, RZ ;  /* 0x000000121b037c10 */ /* 0x000fe4000ff1e0ff */
[----:B-1----:R-:W-:Y:S02]  /*1cf0*/  SHF.R.S32.HI R14, RZ, 0x1f, R14 ;  /* 0x0000001fff0e7819 */ /* 0x002fe4000001140e */
[----:B------:R-:W-:-:S02]  /*1d00*/  IADD3.X R4, R24, UR19, RZ, P0, !PT ;  /* 0x0000001318047c10 */ /* 0x000fc400087fe4ff */
[----:B------:R-:W-:-:S03]  /*1d10*/  LEA.HI R14, R14, R15, RZ, 0x5 ;  /* 0x0000000f0e0e7211 */ /* 0x000fc600078f28ff */
[----:B------:R-:W-:Y:S01]  /*1d20*/  IMAD R4, R4, UR30, RZ ;  /* 0x0000001e04047c24 */ /* 0x000fe2000f8e02ff */
[----:B------:R-:W-:-:S03]  /*1d30*/  SHF.R.S32.HI R14, RZ, 0x5, R14 ;  /* 0x00000005ff0e7819 */ /* 0x000fc6000001140e */
[----:B------:R-:W-:Y:S02]  /*1d40*/  IMAD R8, R3, UR31, R4 ;  /* 0x0000001f03087c24 */ /* 0x000fe4000f8e0204 */
[----:B--2---:R-:W-:-:S05]  /*1d50*/  IMAD.MOV.U32 R12, RZ, RZ, R6 ;  /* 0x000000ffff0c7224 */ /* 0x004fca00078e0006 */
[--C-:B------:R-:W-:Y:S02]  /*1d60*/  SHF.R.S32.HI R13, RZ, 0x1f, R12.reuse ;  /* 0x0000001fff0d7819 */ /* 0x100fe4000001140c */
[----:B------:R-:W-:Y:S01]  /*1d70*/  IADD3 R4, P0, R12, UR8, RZ ;  /* 0x000000080c047c10 */ /* 0x000fe2000ff1e0ff */
[----:B------:R-:W-:Y:S01]  /*1d80*/  ULDC.64 UR8, c[0x0][0x420] ;  /* 0x0001080000087ab9 */ /* 0x000fe20000000a00 */
[----:B------:R-:W-:Y:S01]  /*1d90*/  IMAD.WIDE.U32 R6, R3, UR30, R12 ;  /* 0x0000001e03067c25 */ /* 0x000fe2000f8e000c */
[----:B------:R-:W-:Y:S01]  /*1da0*/  UIMAD UR5, UR19, UR8, URZ ;  /* 0x00000008130572a4 */ /* 0x000fe2000f8e023f */
[----:B------:R-:W-:Y:S01]  /*1db0*/  IADD3.X R5, R13, UR50, RZ, P0, !PT ;  /* 0x000000320d057c10 */ /* 0x000fe200087fe4ff */
[----:B------:R1:W-:Y:S01]  /*1dc0*/  STL [R1+0x44], R13 ;  /* 0x0000440d01007387 */ /* 0x0003e20000100800 */
[----:B------:R-:W-:Y:S01]  /*1dd0*/  IMAD.U32 R3, RZ, RZ, UR8 ;  /* 0x00000008ff037e24 */ /* 0x000fe2000f8e00ff */
[----:B------:R-:W-:Y:S01]  /*1de0*/  IADD3 R6, P2, R6, UR58, RZ ;  /* 0x0000003a06067c10 */ /* 0x000fe2000ff5e0ff */
[----:B------:R-:W-:-:S02]  /*1df0*/  UIMAD UR7, UR18, UR9, UR5 ;  /* 0x00000009120772a4 */ /* 0x000fc4000f8e0205 */
[----:B------:R-:W-:Y:S01]  /*1e00*/  UIMAD UR5, UR37, UR12, URZ ;  /* 0x0000000c250572a4 */ /* 0x000fe2000f8e023f */
[----:B------:R-:W-:Y:S01]  /*1e10*/  IMAD.WIDE.U32 R4, R3, UR18, R4 ;  /* 0x0000001203047c25 */ /* 0x000fe2000f8e0004 */
[----:B------:R-:W-:Y:S01]  /*1e20*/  IADD3.X R7, R7, UR47, R8, P2, !PT ;  /* 0x0000002f07077c10 */ /* 0x000fe200097fe408 */
[----:B------:R-:W-:Y:S01]  /*1e30*/  ULDC.64 UR18, c[0x0][0x210] ;  /* 0x0000840000127ab9 */ /* 0x000fe20000000a00 */
[----:B------:R-:W-:Y:S01]  /*1e40*/  UIMAD UR13, UR59, UR13, UR5 ;  /* 0x0000000d3b0d72a4 */ /* 0x000fe2000f8e0205 */
[----:B------:R-:W-:Y:S01]  /*1e50*/  IMAD.U32 R3, RZ, RZ, UR16 ;  /* 0x00000010ff037e24 */ /* 0x000fe2000f8e00ff */
[----:B------:R-:W-:Y:S01]  /*1e60*/  UIADD3 UR5, UR22, -UR36, URZ ;  /* 0x8000002416057290 */ /* 0x000fe2000fffe03f */
[----:B------:R-:W-:Y:S01]  /*1e70*/  VIADD R5, R5, UR7 ;  /* 0x0000000705057c36 */ /* 0x000fe20008000000 */
[----:B------:R-:W-:Y:S01]  /*1e80*/  USHF.R.S32.HI UR7, URZ, 0x1f, UR23 ;  /* 0x0000001f3f077899 */ /* 0x000fe20008011417 */
[----:B------:R-:W-:Y:S01]  /*1e90*/  IMAD.WIDE.U32 R6, R3, UR59, R6 ;  /* 0x0000003b03067c25 */ /* 0x000fe2000f8e0006 */
[----:B------:R-:W-:Y:S01]  /*1ea0*/  LEA.HI R3, R11, R9, RZ, 0x5 ;  /* 0x000000090b037211 */ /* 0x000fe200078f28ff */
[----:B------:R-:W-:-:S02]  /*1eb0*/  USHF.R.S32.HI UR22, URZ, 0x1f, UR5 ;  /* 0x0000001f3f167899 */ /* 0x000fc40008011405 */
[----:B------:R-:W-:Y:S01]  /*1ec0*/  IMAD.U32 R8, RZ, RZ, UR12 ;  /* 0x0000000cff087e24 */ /* 0x000fe2000f8e00ff */
[----:B------:R-:W-:Y:S01]  /*1ed0*/  LOP3.LUT R3, R3, 0xffffffe0, RZ, 0xc0, !PT ;  /* 0xffffffe003037812 */ /* 0x000fe200078ec0ff */
[----:B------:R-:W-:Y:S01]  /*1ee0*/  ULEA.HI UR22, UR22, UR5, URZ, 0x6 ;  /* 0x0000000516167291 */ /* 0x000fe2000f8f303f */
[----:B------:R-:W-:Y:S01]  /*1ef0*/  VIADD R7, R7, UR15 ;  /* 0x0000000f07077c36 */ /* 0x000fe20008000000 */
[----:B------:R-:W-:Y:S01]  /*1f00*/  UIADD3 UR12, UP2, UP0, UR32, UR23, UR49 ;  /* 0x00000017200c7290 */ /* 0x000fe2000f85e031 */
[----:B------:R-:W-:Y:S01]  /*1f10*/  LEA R248, P0, R6, UR18, 0x1 ;  /* 0x0000001206f87c11 */ /* 0x000fe2000f8008ff */
[----:B------:R-:W-:Y:S01]  /*1f20*/  IMAD.IADD R3, R9, 0x1, -R3 ;  /* 0x0000000109037824 */ /* 0x000fe200078e0a03 */
[----:B------:R-:W-:Y:S01]  /*1f30*/  USHF.R.S32.HI UR22, URZ, 0x6, UR22 ;  /* 0x000000063f167899 */ /* 0x000fe20008011416 */
[----:B------:R-:W-:Y:S01]  /*1f40*/  IMAD.WIDE.U32 R4, R8, UR59, R4 ;  /* 0x0000003b08047c25 */ /* 0x000fe2000f8e0004 */
[----:B------:R-:W-:Y:S01]  /*1f50*/  UIADD3.X UR5, UR52, UR7, UR56, UP2, UP0 ;  /* 0x0000000734057290 */ /* 0x000fe200097e0438 */
[----:B------:R-:W-:Y:S01]  /*1f60*/  LEA.HI.X R249, R6, UR19, R7, 0x1, P0 ;  /* 0x0000001306f97c11 */ /* 0x000fe200080f0c07 */
[----:B------:R-:W-:Y:S01]  /*1f70*/  UIADD3 UR7, UP3, UP2, UR55, UR12, UR57 ;  /* 0x0000000c37077290 */ /* 0x000fe2000fa7e039 */
[----:B------:R-:W-:Y:S01]  /*1f80*/  IMAD R6, R14, UR29, R3 ;  /* 0x0000001d0e067c24 */ /* 0x000fe2000f8e0203 */
[----:B------:R-:W-:Y:S01]  /*1f90*/  UISETP.LT.AND UP0, UPT, URZ, UR22, UPT ;  /* 0x000000163f00728c */ /* 0x000fe2000bf01270 */
[----:B------:R-:W-:Y:S01]  /*1fa0*/  VIADD R5, R5, UR13 ;  /* 0x0000000d05057c36 */ /* 0x000fe20008000000 */
[----:B------:R-:W-:Y:S01]  /*1fb0*/  UIADD3.X UR5, UR54, UR5, UR42, UP3, UP2 ;  /* 0x0000000536057290 */ /* 0x000fe20009fe442a */
[----:B------:R-:W-:Y:S01]  /*1fc0*/  IMAD R7, R24, UR8, RZ ;  /* 0x0000000818077c24 */ /* 0x000fe2000f8e02ff */
[----:B------:R-:W-:Y:S01]  /*1fd0*/  USEL UR22, URZ, UR22, !UP0 ;  /* 0x000000163f167287 */ /* 0x000fe2000c000000 */
[C---:B------:R-:W-:Y:S01]  /*1fe0*/  IADD3 R3, P0, R6.reuse, UR7, RZ ;  /* 0x0000000706037c10 */ /* 0x040fe2000ff1e0ff */
[----:B------:R-:W-:Y:S01]  /*1ff0*/  ULDC.64 UR16, c[0x0][0x400] ;  /* 0x0001000000107ab9 */ /* 0x000fe20000000a00 */
[C---:B------:R-:W-:Y:S01]  /*2000*/  IMAD R7, R27.reuse, UR9, R7 ;  /* 0x000000091b077c24 */ /* 0x040fe2000f8e0207 */
[----:B------:R-:W-:Y:S01]  /*2010*/  UISETP.GT.AND UP0, UPT, UR34, UR22, UPT ;  /* 0x000000162200728c */ /* 0x000fe2000bf04270 */
[----:B------:R-:W-:Y:S01]  /*2020*/  LEA.HI.X.SX32 R6, R6, UR5, 0x1, P0 ;  /* 0x0000000506067c11 */ /* 0x000fe200080f0eff */
[----:B------:R-:W-:Y:S01]  /*2030*/  IMAD.WIDE.U32 R4, R27, UR8, R4 ;  /* 0x000000081b047c25 */ /* 0x000fe2000f8e0004 */
[----:B------:R-:W-:Y:S01]  /*2040*/  LEA R237, P0, R3, UR16, 0x2 ;  /* 0x0000001003ed7c11 */ /* 0x000fe2000f8010ff */
[----:B------:R-:W-:Y:S01]  /*2050*/  UIMAD.WIDE UR8, UR28, 0x4, UR38 ;  /* 0x000000041c0878a5 */ /* 0x000fe2000f8e0226 */
[----:B------:R-:W-:-:S02]  /*2060*/  ULDC.64 UR30, c[0x0][0x3e0] ;  /* 0x0000f800001e7ab9 */ /* 0x000fc40000000a00 */
[----:B------:R-:W-:Y:S01]  /*2070*/  LEA.HI.X R236, R3, UR17, R6, 0x2, P0 ;  /* 0x0000001103ec7c11 */ /* 0x000fe200080f1406 */
[----:B------:R-:W-:Y:S01]  /*2080*/  IMAD.IADD R5, R5, 0x1, R7 ;  /* 0x0000000105057824 */ /* 0x000fe200078e0207 */
[----:B------:R-:W-:Y:S01]  /*2090*/  PLOP3.LUT P0, PT, PT, PT, UP0, 0x80, 0x0 ;  /* 0x000000000000781c */ /* 0x000fe20003f0f008 */
[----:B------:R-:W-:Y:S01]  /*20a0*/  UIADD3 UR7, UR34, -0x1, URZ ;  /* 0xffffffff22077890 */ /* 0x000fe2000fffe03f */
[C---:B------:R-:W-:Y:S01]  /*20b0*/  LEA R246, P2, R4.reuse, UR30, 0x1 ;  /* 0x0000001e04f67c11 */ /* 0x040fe2000f8408ff */
[----:B------:R-:W-:Y:S01]  /*20c0*/  UMOV UR17, UR24 ;  /* 0x0000001800117c82 */ /* 0x000fe20008000000 */
[----:B------:R-:W-:Y:S01]  /*20d0*/  UMOV UR16, UR25 ;  /* 0x0000001900107c82 */ /* 0x000fe20008000000 */
[----:B------:R-:W-:Y:S01]  /*20e0*/  UMOV UR19, UR8 ;  /* 0x0000000800137c82 */ /* 0x000fe20008000000 */
[----:B------:R-:W-:Y:S01]  /*20f0*/  LEA.HI.X R247, R4, UR31, R5, 0x1, P2 ;  /* 0x0000001f04f77c11 */ /* 0x000fe200090f0c05 */
[----:B------:R-:W-:-:S06]  /*2100*/  UMOV UR18, UR9 ;  /* 0x0000000900127c82 */ /* 0x000fcc0008000000 */
        /* <DEDUP_REMOVED lines=20> */
.L_x_633:
        /* <DEDUP_REMOVED lines=19> */
.L_x_634:
[----:B------:R-:W-:Y:S01]  /*2380*/  UIMAD UR5, UR40, UR8, URZ ;  /* 0x00000008280572a4 */ /* 0x000fe2000f8e023f */
[----:B------:R-:W-:Y:S01]  /*2390*/  IMAD.U32 R4, RZ, RZ, UR8 ;  /* 0x00000008ff047e24 */ /* 0x000fe2000f8e00ff */
[----:B------:R-:W-:Y:S01]  /*23a0*/  UIMAD UR6, UR44, -0x80, UR6 ;  /* 0xffffff802c0678a4 */ /* 0x000fe2000f8e0206 */
[C---:B------:R-:W-:Y:S01]  /*23b0*/  VIADD R3, R27.reuse, 0x40 ;  /* 0x000000401b037836 */ /* 0x040fe20000000000 */
[----:B------:R-:W-:Y:S01]  /*23c0*/  UIMAD UR5, UR45, UR9, UR5 ;  /* 0x000000092d0572a4 */ /* 0x000fe2000f8e0205 */
[----:B------:R-:W-:Y:S01]  /*23d0*/  IMAD.WIDE.U32 R4, R4, UR45, R12 ;  /* 0x0000002d04047c25 */ /* 0x000fe2000f8e000c */
[----:B------:R-:W-:Y:S01]  /*23e0*/  USHF.R.S32.HI UR19, URZ, 0x1f, UR59 ;  /* 0x0000001f3f137899 */ /* 0x000fe2000801143b */
[----:B------:R-:W-:Y:S01]  /*23f0*/  BSSY B0, `(.L_x_635) ;  /* 0x0000019000007945 */ /* 0x000fe20003800000 */
[----:B------:R-:W-:Y:S01]  /*2400*/  ULDC.64 UR14, c[0x0][0x468] ;  /* 0x00011a00000e7ab9 */ /* 0x000fe20000000a00 */
[----:B------:R-:W-:Y:S02]  /*2410*/  ISETP.GE.AND P1, PT, R27, UR6, PT ;  /* 0x000000061b007c0c */ /* 0x000fe4000bf26270 */
[----:B------:R-:W-:Y:S01]  /*2420*/  MOV R0, UR5 ;  /* 0x0000000500007c02 */ /* 0x000fe20008000f00 */
[----:B------:R-:W-:Y:S01]  /*2430*/  UIMAD UR5, UR19, UR14, URZ ;  /* 0x0000000e130572a4 */ /* 0x000fe2000f8e023f */
[----:B------:R-:W-:-:S03]  /*2440*/  IADD3 R6, P0, R4, UR7, RZ ;  /* 0x0000000704067c10 */ /* 0x000fc6000ff1e0ff */
[----:B------:R-:W-:Y:S01]  /*2450*/  UIMAD UR15, UR59, UR15, UR5 ;  /* 0x0000000f3b0f72a4 */ /* 0x000fe2000f8e0205 */
[----:B------:R-:W-:Y:S02]  /*2460*/  IADD3.X R7, R5, UR18, R0, P0, !PT ;  /* 0x0000001205077c10 */ /* 0x000fe400087fe400 */
        /* <DEDUP_REMOVED lines=17> */
.L_x_636:
[----:B------:R-:W-:Y:S05]  /*2580*/  BSYNC B0 ;  /* 0x0000000000007941 */ /* 0x000fea0003800000 */
.L_x_635:
        /* <DEDUP_REMOVED lines=15> */
.L_x_638:
[----:B------:R-:W-:Y:S05]  /*2680*/  BSYNC B0 ;  /* 0x0000000000007941 */ /* 0x000fea0003800000 */
.L_x_637:
        /* <DEDUP_REMOVED lines=28> */
.L_x_640:
[----:B------:R-:W-:Y:S05]  /*2850*/  BSYNC B0 ;  /* 0x0000000000007941 */ /* 0x000fea0003800000 */
.L_x_639:
        /* <DEDUP_REMOVED lines=15> */
.L_x_632:
[----:B------:R-:W2:Y:S01]  /*2950*/  LDL R25, [R1+0x1c] ;  /* 0x00001c0001197983 */ /* 0x000ea20000100800 */
        /* <DEDUP_REMOVED lines=12> */
[----:B------:R-:W-:Y:S01]  /*2a20*/  ULDC.64 UR12, c[0x0][0x268] ;  /* 0x00009a00000c7ab9 */ /* 0x000fe20000000a00 */
[----:B------:R-:W-:-:S02]  /*2a30*/  UIADD3 UR34, UR45, UR14, URZ ;  /* 0x0000000e2d227290 */ /* 0x000fc4000fffe03f */
[----:B------:R-:W-:Y:S01]  /*2a40*/  IMAD.U32 R11, RZ, RZ, UR9 ;  /* 0x00000009ff0b7e24 */ /* 0x000fe2000f8e00ff */
[----:B------:R-:W-:Y:S01]  /*2a50*/  IADD3 R6, P0, R4, UR51, RZ ;  /* 0x0000003304067c10 */ /* 0x000fe2000ff1e0ff */
[----:B------:R-:W-:Y:S01]  /*2a60*/  IMAD R4, R10, UR12, RZ ;  /* 0x0000000c0a047c24 */ /* 0x000fe2000f8e02ff */
[----:B------:R-:W-:Y:S01]  /*2a70*/  ISETP.GE.AND P3, PT, R27, UR8, PT ;  /* 0x000000081b007c0c */ /* 0x000fe2000bf66270 */
[----:B------:R-:W-:Y:S01]  /*2a80*/  ULDC UR24, c[0x0][0x394] ;  /* 0x0000e50000187ab9 */ /* 0x000fe20000000800 */
[----:B------:R-:W-:Y:S02]  /*2a90*/  UIMAD UR33, UR29, 0x18, URZ ;  /* 0x000000181d2178a4 */ /* 0x000fe4000f8e023f */
[----:B------:R-:W-:Y:S02]  /*2aa0*/  USHF.L.U32 UR32, UR29, 0x5, URZ ;  /* 0x000000051d207899 */ /* 0x000fe4000800063f */
[----:B------:R-:W-:Y:S02]  /*2ab0*/  UIMAD UR31, UR29, 0x28, URZ ;  /* 0x000000281d1f78a4 */ /* 0x000fe4000f8e023f */
[----:B------:R-:W-:Y:S01]  /*2ac0*/  UIMAD UR30, UR29, 0x30, URZ ;  /* 0x000000301d1e78a4 */ /* 0x000fe2000f8e023f */
[----:B------:R-:W-:-:S04]  /*2ad0*/  ULDC UR47, c[0x0][0x398] ;  /* 0x0000e600002f7ab9 */ /* 0x000fc80000000800 */
[----:B------:R-:W1:Y:S08]  /*2ae0*/  @!P3 LDC.64 R16, c[0x0][0x220] ;  /* 0x00008800ff10bb82 */ /* 0x000e700000000a00 */
[----:B------:R-:W4:Y:S01]  /*2af0*/  @!P3 LDC.64 R20, c[0x0][0x218] ;  /* 0x00008600ff14bb82 */ /* 0x000f220000000a00 */
        /* <DEDUP_REMOVED lines=44> */
[----:B------:R-:W-:-:S06]  /*2dc0*/  @!P3 IMAD R3, R27, UR27, R3 ;  /* 0x0000001b1b03bc24 */ /* 0x000fcc000f8e0203 */
[----:B------:R-:W1:Y:S01]  /*2dd0*/  @!P2 LDC.64 R16, c[0x0][0x218] ;  /* 0x00008600ff10ab82 */ /* 0x000e620000000a00 */
[----:B------:R-:W-:Y:S01]  /*2de0*/  @!P3 IMAD.WIDE.U32 R10, R27, UR26, R6 ;  /* 0x0000001a1b0abc25 */ /* 0x000fe2000f8e0006 */
[----:B------:R-:W-:Y:S02]  /*2df0*/  UIADD3 UR8, UR7, -UR8, URZ ;  /* 0x8000000807087290 */ /* 0x000fe4000fffe03f */
[----:B----4-:R-:W-:Y:S02]  /*2e00*/  @!P3 LEA R6, P1, R10, R20, 0x1 ;  /* 0x000000140a06b211 */ /* 0x010fe400078208ff */
[----:B------:R-:W-:Y:S01]  /*2e10*/  UISETP.NE.AND UP0, UPT, UR8, 0x1, UPT ;  /* 0x000000010800788c */ /* 0x000fe2000bf05270 */
[----:B--2---:R-:W-:Y:S01]  /*2e20*/  @!P2 LEA R8, P4, R14, R18, 0x1 ;  /* 0x000000120e08a211 */ /* 0x004fe200078808ff */
[----:B------:R-:W-:Y:S02]  /*2e30*/  USHF.L.U32 UR21, UR29, 0x4, URZ ;  /* 0x000000041d157899 */ /* 0x000fe4000800063f */
[----:B------:R-:W-:Y:S01]  /*2e40*/  USHF.L.U32 UR20, UR29, 0x3, URZ ;  /* 0x000000031d147899 */ /* 0x000fe2000800063f */
[----:B------:R-:W-:Y:S04]  /*2e50*/  @P3 STS [R0+0xf000], RZ ;  /* 0x00f000ff00003388 */ /* 0x000fe80000000800 */
[----:B------:R-:W-:Y:S04]  /*2e60*/  @P3 STS [R0+0xf004], RZ ;  /* 0x00f004ff00003388 */ /* 0x000fe80000000800 */
[----:B------:R-:W-:Y:S04]  /*2e70*/  @P3 STS.64 [R0+0xf008], RZ ;  /* 0x00f008ff00003388 */ /* 0x000fe80000000a00 */
[----:B------:R-:W-:Y:S04]  /*2e80*/  @P3 STS.128 [R0+0x11000], RZ ;  /* 0x011000ff00003388 */ /* 0x000fe80000000c00 */
[----:B------:R-:W-:Y:S01]  /*2e90*/  @P3 STS.128 [R0+0x13000], RZ ;  /* 0x013000ff00003388 */ /* 0x000fe20000000c00 */
[----:B------:R-:W-:Y:S01]  /*2ea0*/  UIADD3 UR41, -UR6, 0x80, UR34 ;  /* 0x0000008006297890 */ /* 0x000fe2000fffe122 */
[----:B------:R-:W-:Y:S01]  /*2eb0*/  VIADD R212, R223, 0x1800 ;  /* 0x00001800dfd47836 */ /* 0x000fe20000000000 */
[----:B------:R-:W-:Y:S01]  /*2ec0*/  UMOV UR12, UR24 ;  /* 0x00000018000c7c82 */ /* 0x000fe20008000000 */
[----:B------:R-:W-:Y:S01]  /*2ed0*/  @!PT LDS RZ, [RZ] ;  /* 0x00000000fffff984 */ /* 0x000fe20000000800 */
[----:B------:R-:W-:Y:S01]  /*2ee0*/  @!PT LDS RZ, [RZ] ;  /* 0x00000000fffff984 */ /* 0x000fe20000000800 */
[----:B------:R-:W-:Y:S01]  /*2ef0*/  @!PT LDS RZ, [RZ] ;  /* 0x00000000fffff984 */ /* 0x000fe20000000800 */
[----:B------:R-:W-:Y:S01]  /*2f00*/  @!P3 LDGSTS.E.BYPASS.LTC128B.128 [R0+0xf000], desc[UR10][R4.64] ;  /* 0x0f0000000400bfae */ /* 0x000fe2000b901d4a */
[----:B------:R-:W-:-:S02]  /*2f10*/  CS2R R126, SRZ ;  /* 0x00000000007e7805 */ /* 0x000fc4000001ff00 */
[----:B------:R-:W-:Y:S02]  /*2f20*/  CS2R R124, SRZ ;  /* 0x00000000007c7805 */ /* 0x000fe4000001ff00 */
[----:B------:R-:W-:Y:S01]  /*2f30*/  CS2R R130, SRZ ;  /* 0x0000000000827805 */ /* 0x000fe2000001ff00 */
[----:B------:R-:W-:Y:S01]  /*2f40*/  @!P3 LDGSTS.E.BYPASS.LTC128B.128 [R0+0x11000], desc[UR10][R4.64+0x40] ;  /* 0x110000400400bfae */ /* 0x000fe2000b901d4a */
[----:B------:R-:W-:Y:S02]  /*2f50*/  CS2R R128, SRZ ;  /* 0x0000000000807805 */ /* 0x000fe4000001ff00 */
[----:B------:R-:W-:Y:S02]  /*2f60*/  CS2R R122, SRZ ;  /* 0x00000000007a7805 */ /* 0x000fe4000001ff00 */
[----:B------:R-:W-:Y:S01]  /*2f70*/  CS2R R120, SRZ ;  /* 0x0000000000787805 */ /* 0x000fe2000001ff00 */
[----:B------:R2:W-:Y:S01]  /*2f80*/  @!P3 LDGSTS.E.BYPASS.LTC128B.128 [R0+0x13000], desc[UR10][R4.64+0x80] ;  /* 0x130000800400bfae */ /* 0x0005e2000b901d4a */
[----:B------:R-:W-:-:S02]  /*2f90*/  PLOP3.LUT P0, PT, PT, PT, UP0, 0x80, 0x0 ;  /* 0x000000000000781c */ /* 0x000fc40003f0f008 */
[----:B------:R-:W-:Y:S02]  /*2fa0*/  CS2R R118, SRZ ;  /* 0x0000000000767805 */ /* 0x000fe4000001ff00 */
[----:B------:R-:W-:Y:S01]  /*2fb0*/  CS2R R116, SRZ ;  /* 0x0000000000747805 */ /* 0x000fe2000001ff00 */
[----:B------:R-:W-:Y:S01]  /*2fc0*/  @P2 STS.128 [R0+0x10000], RZ ;  /* 0x010000ff00002388 */ /* 0x000fe20000000c00 */
[----:B------:R-:W-:Y:S02]  /*2fd0*/  CS2R R110, SRZ ;  /* 0x00000000006e7805 */ /* 0x000fe4000001ff00 */
[----:B------:R-:W-:Y:S02]  /*2fe0*/  CS2R R108, SRZ ;  /* 0x00000000006c7805 */ /* 0x000fe4000001ff00 */
[----:B------:R-:W-:Y:S01]  /*2ff0*/  CS2R R114, SRZ ;  /* 0x0000000000727805 */ /* 0x000fe2000001ff00 */
[----:B------:R-:W-:Y:S01]  /*3000*/  @P2 STS.128 [R0+0x12000], RZ ;  /* 0x012000ff00002388 */ /* 0x000fe20000000c00 */
[----:B------:R-:W-:-:S02]  /*3010*/  CS2R R112, SRZ ;  /* 0x0000000000707805 */ /* 0x000fc4000001ff00 */
[----:B------:R-:W-:Y:S02]  /*3020*/  CS2R R106, SRZ ;  /* 0x00000000006a7805 */ /* 0x000fe4000001ff00 */
[----:B------:R-:W-:Y:S01]  /*3030*/  CS2R R104, SRZ ;  /* 0x0000000000687805 */ /* 0x000fe2000001ff00 */
[----:B------:R-:W-:Y:S01]  /*3040*/  @P2 STS.128 [R0+0x14000], RZ ;  /* 0x014000ff00002388 */ /* 0x000fe20000000c00 */
        /* <DEDUP_REMOVED lines=14> */
[----:B--2---:R-:W-:Y:S01]  /*3130*/  @!P3 IMAD.IADD R4, R11, 0x1, R3 ;  /* 0x000000010b04b824 */ /* 0x004fe200078e0203 */
[----:B------:R-:W-:Y:S01]  /*3140*/  CS2R R74, SRZ ;  /* 0x00000000004a7805 */ /* 0x000fe2000001ff00 */
[----:B------:R-:W-:Y:S01]  /*3150*/  @!P2 IMAD.IADD R5, R15, 0x1, R22 ;  /* 0x000000010f05a824 */ /* 0x000fe200078e0216 */
[----:B------:R-:W-:-:S02]  /*3160*/  CS2R R72, SRZ ;  /* 0x0000000000487805 */ /* 0x000fc4000001ff00 */
[----:B------:R-:W-:Y:S02]  /*3170*/  CS2R R70, SRZ ;  /* 0x0000000000467805 */ /* 0x000fe4000001ff00 */
[----:B------:R-:W-:Y:S02]  /*3180*/  @!P3 LEA.HI.X R7, R10, R21, R4, 0x1, P1 ;  /* 0x000000150a07b211 */ /* 0x000fe400008f0c04 */
[----:B------:R-:W-:Y:S02]  /*3190*/  CS2R R68, SRZ ;  /* 0x0000000000447805 */ /* 0x000fe4000001ff00 */
[----:B------:R-:W-:Y:S01]  /*31a0*/  ISETP.GE.AND P1, PT, R27, UR5, PT ;  /* 0x000000051b007c0c */ /* 0x000fe2000bf26270 */
[----:B------:R-:W-:Y:S01]  /*31b0*/  VIADD R3, R26, 0x1800 ;  /* 0x000018001a037836 */ /* 0x000fe20000000000 */
[----:B------:R-:W-:Y:S02]  /*31c0*/  @!P2 LEA.HI.X R9, R14, R19, R5, 0x1, P4 ;  /* 0x000000130e09a211 */ /* 0x000fe400020f0c05 */
[----:B------:R-:W-:-:S02]  /*31d0*/  CS2R R62, SRZ ;  /* 0x00000000003e7805 */ /* 0x000fc4000001ff00 */
[----:B------:R-:W-:Y:S02]  /*31e0*/  CS2R R60, SRZ ;  /* 0x00000000003c7805 */ /* 0x000fe4000001ff00 */
[----:B------:R-:W-:Y:S02]  /*31f0*/  CS2R R66, SRZ ;  /* 0x0000000000427805 */ /* 0x000fe4000001ff00 */
[----:B------:R-:W-:Y:S01]  /*3200*/  SEL R10, R3, R26, !P0 ;  /* 0x0000001a030a7207 */ /* 0x000fe20004000000 */
[----:B------:R-:W-:Y:S01]  /*3210*/  @!PT LDS RZ, [RZ] ;  /* 0x00000000fffff984 */ /* 0x000fe20000000800 */
[----:B------:R-:W-:Y:S01]  /*3220*/  @!PT LDS RZ, [RZ] ;  /* 0x00000000fffff984 */ /* 0x000fe20000000800 */
[----:B------:R-:W-:Y:S01]  /*3230*/  @!PT LDS RZ, [RZ] ;  /* 0x00000000fffff984 */ /* 0x000fe20000000800 */
[----:B------:R-:W-:Y:S01]  /*3240*/  @!P2 LDGSTS.E.BYPASS.LTC128B.128 [R0+0x10000], desc[UR10][R8.64] ;  /* 0x100000000800afae */ /* 0x000fe2000b901d4a */
[----:B------:R-:W-:Y:S01]  /*3250*/  @!P2 IMAD.IADD R3, R13, 0x1, R23 ;  /* 0x000000010d03a824 */ /* 0x000fe200078e0217 */
[----:B-1----:R-:W-:Y:S02]  /*3260*/  @!P2 LEA R4, P4, R12, R16, 0x1 ;  /* 0x000000100c04a211 */ /* 0x002fe400078808ff */
[----:B------:R-:W-:Y:S01]  /*3270*/  CS2R R64, SRZ ;  /* 0x0000000000407805 */ /* 0x000fe2000001ff00 */
[----:B------:R-:W-:Y:S01]  /*3280*/  @!P2 LDGSTS.E.BYPASS.LTC128B.128 [R0+0x12000], desc[UR10][R8.64+0x40] ;  /* 0x120000400800afae */ /* 0x000fe2000b901d4a */
[----:B------:R-:W-:-:S02]  /*3290*/  LEA R250, R10, UR4, 0x1 ;  /* 0x000000040afa7c11 */ /* 0x000fc4000f8e08ff */
[----:B------:R-:W-:Y:S02]  /*32a0*/  CS2R R58, SRZ ;  /* 0x00000000003a7805 */ /* 0x000fe4000001ff00 */
[----:B------:R-:W-:Y:S01]  /*32b0*/  CS2R R56, SRZ ;  /* 0x0000000000387805 */ /* 0x000fe2000001ff00 */
[----:B------:R1:W-:Y:S01]  /*32c0*/  @!P2 LDGSTS.E.BYPASS.LTC128B.128 [R0+0x14000], desc[UR10][R8.64+0x80] ;  /* 0x140000800800afae */ /* 0x0003e2000b901d4a */
[----:B------:R-:W-:Y:S02]  /*32d0*/  @!P2 LEA.HI.X R5, R12, R17, R3, 0x1, P4 ;  /* 0x000000110c05a211 */ /* 0x000fe400020f0c03 */
[----:B------:R-:W-:Y:S02]  /*32e0*/  CS2R R54, SRZ ;  /* 0x0000000000367805 */ /* 0x000fe4000001ff00 */
[----:B------:R-:W-:Y:S01]  /*32f0*/  CS2R R52, SRZ ;  /* 0x0000000000347805 */ /* 0x000fe2000001ff00 */
[----:B------:R-:W0:Y:S01]  /*3300*/  LDGDEPBAR ;  /* 0x00000000000079af */ /* 0x000e220000000000 */
[----:B------:R-:W-:Y:S01]  /*3310*/  VIADD R3, R25, 0x28 ;  /* 0x0000002819037836 */ /* 0x000fe20000000000 */
[----:B------:R-:W-:-:S02]  /*3320*/  CS2R R46, SRZ ;  /* 0x00000000002e7805 */ /* 0x000fc4000001ff00 */
[----:B------:R-:W-:Y:S01]  /*3330*/  CS2R R44, SRZ ;  /* 0x00000000002c7805 */ /* 0x000fe2000001ff00 */
[----:B------:R-:W-:Y:S01]  /*3340*/  @P1 STS [R0+0x6000], RZ ;  /* 0x006000ff00001388 */ /* 0x000fe20000000800 */
[----:B------:R-:W-:Y:S02]  /*3350*/  CS2R R50, SRZ ;  /* 0x0000000000327805 */ /* 0x000fe4000001ff00 */
[----:B------:R-:W-:Y:S02]  /*3360*/  CS2R R48, SRZ ;  /* 0x0000000000307805 */ /* 0x000fe4000001ff00 */
[----:B------:R-:W-:Y:S01]  /*3370*/  CS2R R42, SRZ ;  /* 0x00000000002a7805 */ /* 0x000fe2000001ff00 */
[----:B------:R-:W-:Y:S01]  /*3380*/  @P1 STS [R0+0x6004], RZ ;  /* 0x006004ff00001388 */ /* 0x000fe20000000800 */
[----:B------:R-:W-:Y:S02]  /*3390*/  CS2R R40, SRZ ;  /* 0x0000000000287805 */ /* 0x000fe4000001ff00 */
[----:B------:R-:W-:-:S02]  /*33a0*/  CS2R R38, SRZ ;  /* 0x0000000000267805 */ /* 0x000fc4000001ff00 */
[----:B------:R-:W-:Y:S01]  /*33b0*/  CS2R R36, SRZ ;  /* 0x0000000000247805 */ /* 0x000fe2000001ff00 */
[----:B------:R-:W-:Y:S01]  /*33c0*/  @P1 STS.64 [R0+0x6008], RZ ;  /* 0x006008ff00001388 */ /* 0x000fe20000000a00 */
[----:B------:R-:W-:Y:S01]  /*33d0*/  UIADD3 UR42, UR45, 0x80, URZ ;  /* 0x000000802d2a7890 */ /* 0x000fe2000fffe03f */
        /* <DEDUP_REMOVED lines=25> */
[----:B------:R-:W-:Y:S04]  /*3570*/  @!P1 LDGSTS.E.BYPASS.LTC128B.128 [R250+0x1000], desc[UR10][R248.64+0x40] ;  /* 0x01000040f8fa9fae */ /* 0x000fe8000b901d4a */
        /* <DEDUP_REMOVED lines=11> */
[----:B-1----:R-:W-:-:S03]  /*3630*/  SHF.R.S32.HI R8, RZ, 0x1f, R25 ;  /* 0x0000001fff087819 */ /* 0x002fc60000011419 */
[----:B------:R-:W-:Y:S01]  /*3640*/  @!P3 LDGSTS.E.BYPASS.LTC128B.128 [R0+0xb000], desc[UR10][R6.64+0x40] ;  /* 0x0b0000400600bfae */ /* 0x000fe2000b901d4a */
[----:B------:R-:W-:Y:S01]  /*3650*/  ISETP.GE.AND P4, PT, R25, UR5, PT ;  /* 0x0000000519007c0c */ /* 0x000fe2000bf86270 */
[----:B------:R-:W-:Y:S01]  /*3660*/  IMAD.MOV.U32 R18, RZ, RZ, 0x7f800000 ;  /* 0x7f800000ff127424 */ /* 0x000fe200078e00ff */
[----:B------:R-:W-:Y:S01]  /*3670*/  UIADD3 UR27, UR21, 0x20, URZ ;  /* 0x00000020151b7890 */ /* 0x000fe2000fffe03f */
[----:B------:R1:W-:Y:S01]  /*3680*/  @!P3 LDGSTS.E.BYPASS.LTC128B.128 [R0+0xd000], desc[UR10][R6.64+0x80] ;  /* 0x0d0000800600bfae */ /* 0x0003e2000b901d4a */
[----:B------:R-:W-:Y:S01]  /*3690*/  IMAD.MOV.U32 R15, RZ, RZ, 0x7f800000 ;  /* 0x7f800000ff0f7424 */ /* 0x000fe200078e00ff */
[----:B------:R-:W-:Y:S02]  /*36a0*/  UIADD3 UR39, UR21, 0x40, URZ ;  /* 0x0000004015277890 */ /* 0x000fe4000fffe03f */
[----:B------:R-:W-:Y:S01]  /*36b0*/  @P2 STS.128 [R0+0xa000], RZ ;  /* 0x00a000ff00002388 */ /* 0x000fe20000000c00 */
[----:B------:R-:W-:Y:S01]  /*36c0*/  IMAD.MOV.U32 R14, RZ, RZ, 0x7f800000 ;  /* 0x7f800000ff0e7424 */ /* 0x000fe200078e00ff */
[----:B------:R-:W-:-:S02]  /*36d0*/  UIADD3 UR41, UR41, -UR36, URZ ;  /* 0x8000002429297290 */ /* 0x000fc4000fffe03f */
[----:B------:R-:W-:Y:S01]  /*36e0*/  @P2 STS.128 [R0+0xc000], RZ ;  /* 0x00c000ff00002388 */ /* 0x000fe20000000c00 */
[----:B------:R-:W-:Y:S01]  /*36f0*/  IMAD.MOV.U32 R11, RZ, RZ, 0x7f800000 ;  /* 0x7f800000ff0b7424 */ /* 0x000fe200078e00ff */
[----:B------:R-:W-:Y:S01]  /*3700*/  SEL R212, R212, R223, !P0 ;  /* 0x000000dfd4d47207 */ /* 0x000fe20004000000 */
[----:B------:R-:W-:Y:S01]  /*3710*/  UIMAD UR29, UR29, 0x38, URZ ;  /* 0x000000381d1d78a4 */ /* 0x000fe2000f8e023f */
[----:B------:R2:W-:Y:S01]  /*3720*/  @P2 STS.128 [R0+0xe000], RZ ;  /* 0x00e000ff00002388 */ /* 0x0005e20000000c00 */
[----:B------:R-:W-:-:S03]  /*3730*/  ULDC UR5, c[0x0][0x39c] ;  /* 0x0000e70000057ab9 */ /* 0x000fc60000000800 */
[----:B------:R-:W-:Y:S01]  /*3740*/  @!PT LDS RZ, [RZ] ;  /* 0x00000000fffff984 */ /* 0x000fe20000000800 */
[----:B------:R-:W-:Y:S01]  /*3750*/  @!PT LDS RZ, [RZ] ;  /* 0x00000000fffff984 */ /* 0x000fe20000000800 */
[----:B------:R-:W-:Y:S01]  /*3760*/  @!PT LDS RZ, [RZ] ;  /* 0x00000000fffff984 */ /* 0x000fe20000000800 */
[----:B------:R-:W-:Y:S04]  /*3770*/  @!P2 LDGSTS.E.BYPASS.LTC128B.128 [R0+0xa000], desc[UR10][R4.64] ;  /* 0x0a0000000400afae */ /* 0x000fe8000b901d4a */
[----:B------:R-:W-:Y:S04]  /*3780*/  @!P2 LDGSTS.E.BYPASS.LTC128B.128 [R0+0xc000], desc[UR10][R4.64+0x40] ;  /* 0x0c0000400400afae */ /* 0x000fe8000b901d4a */
[----:B------:R3:W-:Y:S01]  /*3790*/  @!P2 LDGSTS.E.BYPASS.LTC128B.128 [R0+0xe000], desc[UR10][R4.64+0x80] ;  /* 0x0e0000800400afae */ /* 0x0007e2000b901d4a */
[----:B-1----:R-:W-:-:S03]  /*37a0*/  IMAD.SHL.U32 R6, R25, 0x4, RZ ;  /* 0x0000000419067824 */ /* 0x002fc600078e00ff */
[----:B------:R-:W0:Y:S02]  /*37b0*/  LDGDEPBAR ;  /* 0x00000000000079af */ /* 0x000e240000000000 */
[----:B---3--:R-:W-:Y:S01]  /*37c0*/  IADD3 R4, P3, R6, UR17, RZ ;  /* 0x0000001106047c10 */ /* 0x008fe2000ff7e0ff */
[----:B------:R-:W-:-:S04]  /*37d0*/  DEPBAR.LE SB0, 0x1 ;  /* 0x000080400000791a */ /* 0x000fc80000000000 */
[----:B------:R-:W-:Y:S02]  /*37e0*/  SHF.L.U64.HI R5, R25, 0x2, R8 ;  /* 0x0000000219057819 */ /* 0x000fe40000010208 */
[----:B--2---:R-:W-:Y:S02]  /*37f0*/  SHF.R.S32.HI R0, RZ, 0x1f, R3 ;  /* 0x0000001fff007819 */ /* 0x004fe40000011403 */
[----:B------:R-:W-:Y:S02]  /*3800*/  @!P1 LEA R6, P2, R3, UR17, 0x2 ;  /* 0x0000001103069c11 */ /* 0x000fe4000f8410ff */
[----:B------:R-:W-:Y:S02]  /*3810*/  IADD3.X R5, R5, UR16, RZ, P3, !PT ;  /* 0x0000001005057c10 */ /* 0x000fe40009ffe4ff */
[----:B------:R-:W-:-:S03]  /*3820*/  @!P1 LEA.HI.X R7, R3, UR16, R0, 0x2, P2 ;  /* 0x0000001003079c11 */ /* 0x000fc600090f1400 */
[----:B------:R-:W2:Y:S04]  /*3830*/  @!P4 LDG.E R18, desc[UR10][R4.64] ;  /* 0x0000000a0412c981 */ /* 0x000ea8000c1e1900 */
[----:B------:R-:W3:Y:S04]  /*3840*/  @!P6 LDG.E R15, desc[UR10][R4.64+0x20] ;  /* 0x0000200a040fe981 */ /* 0x000ee8000c1e1900 */
[----:B------:R1:W4:Y:S04]  /*3850*/  @!P5 LDG.E R14, desc[UR10][R4.64+0x80] ;  /* 0x0000800a040ed981 */ /* 0x000328000c1e1900 */
[----:B------:R-:W5:Y:S01]  /*3860*/  @!P1 LDG.E R11, desc[UR10][R6.64] ;  /* 0x0000000a060b9981 */ /* 0x000f62000c1e1900 */
[----:B------:R-:W-:Y:S01]  /*3870*/  BAR.SYNC.DEFER_BLOCKING 0x0 ;  /* 0x0000000000007b1d */ /* 0x000fe20000010000 */
[----:B------:R-:W-:-:S04]  /*3880*/  VIADD R0, R25, 0xffffffc0 ;  /* 0xffffffc019007836 */ /* 0x000fc80000000000 */
[----:B------:R-:W-:Y:S02]  /*3890*/  IMAD.SHL.U32 R0, R0, 0x4, RZ ;  /* 0x0000000400007824 */ /* 0x000fe400078e00ff */
        /* <DEDUP_REMOVED lines=16> */
[----:B------:R-:W-:-:S02]  /*39a0*/  UIADD3 UR26, UR20, UR27, URZ ;  /* 0x0000001b141a7290 */ /* 0x000fc4000fffe03f */
[----:B------:R-:W-:Y:S01]  /*39b0*/  UIADD3 UR38, UR20, UR39, URZ ;  /* 0x0000002714267290 */ /* 0x000fe2000fffe03f */
[----:B------:R-:W-:Y:S01]  /*39c0*/  VIADD R3, R221, 0x1800 ;  /* 0x00001800dd037836 */ /* 0x000fe20000000000 */
[----:B------:R-:W-:Y:S02]  /*39d0*/  UIADD3 UR25, UR20, UR26, URZ ;  /* 0x0000001a14197290 */ /* 0x000fe4000fffe03f */
[----:B------:R-:W-:Y:S01]  /*39e0*/  UIADD3 UR37, UR20, UR38, URZ ;  /* 0x0000002614257290 */ /* 0x000fe2000fffe03f */
[----:B-1----:R-:W-:Y:S01]  /*39f0*/  SHF.L.U64.HI R4, R25, 0x2, R8 ;  /* 0x0000000219047819 */ /* 0x002fe20000010208 */
[----:B------:R-:W-:Y:S01]  /*3a00*/  UIADD3 UR24, UR20, UR25, URZ ;  /* 0x0000001914187290 */ /* 0x000fe2000fffe03f */
[----:B------:R-:W-:Y:S01]  /*3a10*/  SEL R3, R3, R221, !P0 ;  /* 0x000000dd03037207 */ /* 0x000fe20004000000 */
[----:B------:R-:W-:Y:S01]  /*3a20*/  UIADD3 UR36, UR20, UR37, URZ ;  /* 0x0000002514247290 */ /* 0x000fe2000fffe03f */
[----:B------:R-:W-:Y:S01]  /*3a30*/  LEA R212, R212, UR4, 0x1 ;  /* 0x00000004d4d47c11 */ /* 0x000fe2000f8e08ff */
[----:B------:R-:W-:Y:S01]  /*3a40*/  UIADD3 UR23, UR20, UR24, URZ ;  /* 0x0000001814177290 */ /* 0x000fe2000fffe03f */
[----:B------:R-:W-:Y:S01]  /*3a50*/  LEA R3, R3, UR4, 0x1 ;  /* 0x0000000403037c11 */ /* 0x000fe2000f8e08ff */
[----:B------:R-:W-:-:S02]  /*3a60*/  UIADD3 UR35, UR20, UR36, URZ ;  /* 0x0000002414237290 */ /* 0x000fc4000fffe03f */
[----:B------:R-:W-:Y:S02]  /*3a70*/  UIADD3 UR28, UR20, UR23, URZ ;  /* 0x00000017141c7290 */ /* 0x000fe4000fffe03f */
[----:B------:R-:W-:Y:S01]  /*3a80*/  UIADD3 UR40, UR20, UR35, URZ ;  /* 0x0000002314287290 */ /* 0x000fe2000fffe03f */
[----:B--2---:R1:W-:Y:S04]  /*3a90*/  STL [R1+0x10], R18 ;  /* 0x0000101201007387 */ /* 0x0043e80000100800 */
[----:B---3--:R1:W-:Y:S04]  /*3aa0*/  STL [R1+0x14], R15 ;  /* 0x0000140f01007387 */ /* 0x0083e80000100800 */
[----:B----4-:R1:W-:Y:S04]  /*3ab0*/  STL [R1+0x8], R14 ;  /* 0x0000080e01007387 */ /* 0x0103e80000100800 */
[----:B-----5:R1:W-:Y:S04]  /*3ac0*/  STL [R1+0xc], R11 ;  /* 0x00000c0b01007387 */ /* 0x0203e80000100800 */
[----:B------:R1:W-:Y:S04]  /*3ad0*/  STL [R1+0x30], R4 ;  /* 0x0000300401007387 */ /* 0x0003e80000100800 */
[----:B------:R1:W-:Y:S02]  /*3ae0*/  STL [R1+0x2c], R0 ;  /* 0x00002c0001007387 */ /* 0x0003e40000100800 */
.L_x_646:
[----:B------:R-:W2:Y:S01]  /*3af0*/  LDL R225, [R1+0x34] ;  /* 0x0000340001e17983 */ /* 0x000ea20000100800 */
[----:B-1----:R-:W-:Y:S01]  /*3b00*/  IADD3 R0, R222, R212, RZ ;  /* 0x000000d4de007210 */ /* 0x002fe20007ffe0ff */
        /* <DEDUP_REMOVED lines=20> */
[----:B------:R-:W4:Y:S01]  /*3c50*/  LDSM.16.M88.4 R156, [R213+0xb000] ;  /* 0x00b00000d59c783b */ /* 0x000f220000000200 */
[-C--:B------:R-:W-:Y:S06]  /*3c60*/  HMMA.16816.F32.BF16 R20, R32, R132.reuse, RZ ;  /* 0x000000842014723c */ /* 0x080fec00000418ff */
[C---:B------:R-:W-:Y:S01]  /*3c70*/  HMMA.16816.F32.BF16 R24, R28.reuse, R132, RZ ;  /* 0x000000841c18723c */ /* 0x040fe200000418ff */
[----:B-----5:R-:W4:Y:S05]  /*3c80*/  LDSM.16.M88.4 R160, [R212+0x1800] ;  /* 0x00180000d4a0783b */ /* 0x020f2a0000000200 */
[-C--:B------:R-:W-:Y:S06]  /*3c90*/  HMMA.16816.F32.BF16 R28, R28, R134.reuse, RZ ;  /* 0x000000861c1c723c */ /* 0x080fec00000418ff */
[----:B------:R-:W-:Y:S01]  /*3ca0*/  HMMA.16816.F32.BF16 R32, R32, R134, RZ ;  /* 0x000000862020723c */ /* 0x000fe200000418ff */
[----:B------:R-:W4:Y:S05]  /*3cb0*/  LDSM.16.M88.4 R132, [R213+0xb400] ;  /* 0x00b40000d584783b */ /* 0x000f2a0000000200 */
[-C--:B------:R-:W-:Y:S06]  /*3cc0*/  HMMA.16816.F32.BF16 R4, R136, R140.reuse, R4 ;  /* 0x0000008c8804723c */ /* 0x080fec0000041804 */
[C---:B-1----:R-:W-:Y:S06]  /*3cd0*/  HMMA.16816.F32.BF16 R8, R144.reuse, R140, R8 ;  /* 0x0000008c9008723c */ /* 0x042fec0000041808 */
[-C--:B------:R-:W-:Y:S06]  /*3ce0*/  HMMA.16816.F32.BF16 R12, R144, R142.reuse, R12 ;  /* 0x0000008e900c723c */ /* 0x080fec000004180c */
[C---:B------:R-:W-:Y:S01]  /*3cf0*/  HMMA.16816.F32.BF16 R16, R136.reuse, R142, R16 ;  /* 0x0000008e8810723c */ /* 0x040fe20000041810 */
[----:B------:R-:W-:Y:S05]  /*3d00*/  LDSM.16.M88.4 R140, [R214+0xb000] ;  /* 0x00b00000d68c783b */ /* 0x000fea0000000200 */
[-C--:B----4-:R-:W-:Y:S06]  /*3d10*/  HMMA.16816.F32.BF16 R20, R136, R148.reuse, R20 ;  /* 0x000000948814723c */ /* 0x090fec0000041814 */
[C---:B------:R-:W-:Y:S06]  /*3d20*/  HMMA.16816.F32.BF16 R24, R144.reuse, R148, R24 ;  /* 0x000000949018723c */ /* 0x040fec0000041818 */
[-C--:B------:R-:W-:Y:S01]  /*3d30*/  HMMA.16816.F32.BF16 R28, R144, R150.reuse, R28 ;  /* 0x00000096901c723c */ /* 0x080fe2000004181c */
[----:B------:R-:W-:Y:S05]  /*3d40*/  LDSM.16.M88.4 R144, [R0+0x1800] ;  /* 0x001800000090783b */ /* 0x000fea0000000200 */
[----:B------:R-:W-:Y:S03]  /*3d50*/  HMMA.16816.F32.BF16 R32, R136, R150, R32 ;  /* 0x000000968820723c */ /* 0x000fe60000041820 */
[----:B------:R-:W1:Y:S03]  /*3d60*/  LDSM.16.M88.4 R136, [R0+0x1000] ;  /* 0x001000000088783b */ /* 0x000e660000000200 */
[-C--:B------:R-:W-:Y:S06]  /*3d70*/  HMMA.16816.F32.BF16 R4, R152, R156.reuse, R4 ;  /* 0x0000009c9804723c */ /* 0x080fec0000041804 */
[C---:B------:R-:W-:Y:S06]  /*3d80*/  HMMA.16816.F32.BF16 R8, R160.reuse, R156, R8 ;  /* 0x0000009ca008723c */ /* 0x040fec0000041808 */
[-C--:B------:R-:W-:Y:S06]  /*3d90*/  HMMA.16816.F32.BF16 R12, R160, R158.reuse, R12 ;  /* 0x0000009ea00c723c */ /* 0x080fec000004180c */
[C---:B------:R-:W-:Y:S01]  /*3da0*/  HMMA.16816.F32.BF16 R16, R152.reuse, R158, R16 ;  /* 0x0000009e9810723c */ /* 0x040fe20000041810 */
[----:B------:R-:W-:Y:S05]  /*3db0*/  LDSM.16.M88.4 R156, [R0+0x2800] ;  /* 0x00280000009c783b */ /* 0x000fea0000000200 */
[-C--:B------:R-:W-:Y:S06]  /*3dc0*/  HMMA.16816.F32.BF16 R20, R152, R132.reuse, R20 ;  /* 0x000000849814723c */ /* 0x080fec0000041814 */
[C---:B------:R-:W-:Y:S06]  /*3dd0*/  HMMA.16816.F32.BF16 R24, R160.reuse, R132, R24 ;  /* 0x00000084a018723c */ /* 0x040fec0000041818 */
[-C--:B------:R-:W-:Y:S06]  /*3de0*/  HMMA.16816.F32.BF16 R28, R160, R134.reuse, R28 ;  /* 0x00000086a01c723c */ /* 0x080fec000004181c */
[----:B------:R-:W-:Y:S01]  /*3df0*/  HMMA.16816.F32.BF16 R32, R152, R134, R32 ;  /* 0x000000869820723c */ /* 0x000fe20000041820 */
[----:B------:R-:W-:Y:S05]  /*3e00*/  LDSM.16.M88.4 R132, [R212+0x2000] ;  /* 0x00200000d484783b */ /* 0x000fea0000000200 */
[-C--:B-1----:R-:W-:Y:S03]  /*3e10*/  HMMA.16816.F32.BF16 R4, R136, R140.reuse, R4 ;  /* 0x0000008c8804723c */ /* 0x082fe60000041804 */
        /* <DEDUP_REMOVED lines=8> */
[----:B------:R-:W5:Y:S04]  /*3ea0*/  LDG.E R227, desc[UR10][R148.64] ;  /* 0x0000000a94e37981 */ /* 0x000f68000c1e1900 */
        /* <DEDUP_REMOVED lines=14> */
[C---:B------:R-:W-:Y:S06]  /*3f90*/  HMMA.16816.F32.BF16 R16, R132.reuse, R154, R16 ;  /* 0x0000009a8410723c */ /* 0x040fec0000041810 */
[-C--:B-1----:R-:W-:Y:S06]  /*3fa0*/  HMMA.16816.F32.BF16 R20, R132, R144.reuse, R20 ;  /* 0x000000908414723c */ /* 0x082fec0000041814 */
[C---:B------:R-:W-:Y:S06]  /*3fb0*/  HMMA.16816.F32.BF16 R24, R140.reuse, R144, R24 ;  /* 0x000000908c18723c */ /* 0x040fec0000041818 */
[-C--:B------:R-:W-:Y:S06]  /*3fc0*/  HMMA.16816.F32.BF16 R28, R140, R146.reuse, R28 ;  /* 0x000000928c1c723c */ /* 0x080fec000004181c */
[----:B------:R-:W-:Y:S06]  /*3fd0*/  HMMA.16816.F32.BF16 R32, R132, R146, R32 ;  /* 0x000000928420723c */ /* 0x000fec0000041820 */
[-C--:B--2---:R-:W-:Y:S06]  /*3fe0*/  HMMA.16816.F32.BF16 R4, R136, R148.reuse, R4 ;  /* 0x000000948804723c */ /* 0x084fec0000041804 */
        /* <DEDUP_REMOVED lines=117> */
.L_x_642:
        /* <DEDUP_REMOVED lines=130> */
.L_x_643:
[----:B------:R-:W2:Y:S01]  /*4f60*/  LDL R0, [R1+0x10] ;  /* 0x0000100001007983 */ /* 0x000ea20000100800 */
[----:B------:R-:W-:Y:S03]  /*4f70*/  UISETP.GT.AND UP3, UPT, UR7, UR22, UPT ;  /* 0x000000160700728c */ /* 0x000fe6000bf64270 */
[----:B------:R-:W3:Y:S03]  /*4f80*/  LDL R4, [R1+0x14] ;  /* 0x0000140001047983 */ /* 0x000ee60000100800 */
[----:B------:R-:W-:Y:S01]  /*4f90*/  PLOP3.LUT P1, PT, PT, PT, UP3, 0x80, 0x0 ;  /* 0x000000000000781c */ /* 0x000fe20003f2f038 */
        /* <DEDUP_REMOVED lines=56> */
[----:B------:R-:W-:Y:S04]  /*5320*/  FFMA.FTZ R19, R23, UR8, -R4 ;  /* 0x0000000817137c23 */ /* 0x000fe80008010804 */
        /* <DEDUP_REMOVED lines=77> */
[----:B------:R-:W2:Y:S04]  /*5800*/  LDSM.16.M88.4 R32, [R215+0x6000] ;  /* 0x00600000d720783b */ /* 0x000ea80000000200 */
[----:B------:R-:W3:Y:S04]  /*5810*/  LDSM.16.M88.4 R28, [R215+0x6800] ;  /* 0x00680000d71c783b */ /* 0x000ee80000000200 */
[----:B------:R-:W4:Y:S04]  /*5820*/  LDSM.16.M88.4 R132, [R216+0x6000] ;  /* 0x00600000d884783b */ /* 0x000f280000000200 */
        /* <DEDUP_REMOVED lines=55> */
[-C--:B------:R-:W-:Y:S05]  /*5ba0*/  HMMA.16816.F32.BF16 R20, R132, R208.reuse, R20 ;  /* 0x000000d08414723c */ /* 0x080fea0000041814 */
[----:B-----5:R-:W-:Y:S01]  /*5bb0*/  FADD.FTZ R6, -R226, R6 ;  /* 0x00000006e2067221 */ /* 0x020fe20000010100 */
[----:B------:R-:W-:Y:S01]  /*5bc0*/  FADD.FTZ R10, -R224, R10 ;  /* 0x0000000ae00a7221 */ /* 0x000fe20000010100 */
[----:B------:R-:W-:Y:S01]  /*5bd0*/  FADD.FTZ R5, -R227, R5 ;  /* 0x00000005e3057221 */ /* 0x000fe20000010100 */
[C---:B------:R-:W-:Y:S01]  /*5be0*/  FADD.FTZ R9, -R225.reuse, R9 ;  /* 0x00000009e1097221 */ /* 0x040fe20000010100 */
[C---:B------:R-:W-:Y:S04]  /*5bf0*/  HMMA.16816.F32.BF16 R24, R136.reuse, R208, R24 ;  /* 0x000000d08818723c */ /* 0x040fe80000041818 */
[----:B------:R-:W-:Y:S01]  /*5c00*/  FMUL.FTZ R236, R236, R6 ;  /* 0x00000006ecec7220 */ /* 0x000fe20000410000 */
[C---:B------:R-:W-:Y:S01]  /*5c10*/  FADD.FTZ R12, -R225.reuse, R12 ;  /* 0x0000000ce10c7221 */ /* 0x040fe20000010100 */
[----:B------:R-:W-:Y:S01]  /*5c20*/  FADD.FTZ R13, -R225, R13 ;  /* 0x0000000de10d7221 */ /* 0x000fe20000010100 */
[----:B------:R-:W-:Y:S01]  /*5c30*/  FFMA.FTZ R6, -R143, R143, 1 ;  /* 0x3f8000008f067423 */ /* 0x000fe2000001018f */
[----:B------:R-:W-:Y:S01]  /*5c40*/  FADD.FTZ R14, -R224, R14 ;  /* 0x0000000ee00e7221 */ /* 0x000fe20000010100 */
[-C--:B------:R-:W-:Y:S03]  /*5c50*/  HMMA.16816.F32.BF16 R28, R136, R210.reuse, R28 ;  /* 0x000000d2881c723c */ /* 0x080fe6000004181c */
[----:B------:R-:W-:Y:S01]  /*5c60*/  FMUL.FTZ R143, R56, R13 ;  /* 0x0000000d388f7220 */ /* 0x000fe20000410000 */
[----:B------:R-:W-:Y:S01]  /*5c70*/  FADD.FTZ R15, -R224, R15 ;  /* 0x0000000fe00f7221 */ /* 0x000fe20000010100 */
        /* <DEDUP_REMOVED lines=9> */
[----:B------:R-:W-:Y:S03]  /*5d10*/  FADD.FTZ R24, -R225, R24 ;  /* 0x00000018e1187221 */ /* 0x000fe60000010100 */
[----:B------:R-:W-:Y:S01]  /*5d20*/  FMUL.FTZ R22, R47, R22 ;  /* 0x000000162f167220 */ /* 0x000fe20000410000 */
[----:B------:R-:W-:Y:S01]  /*5d30*/  FMUL.FTZ R132, R45, R24 ;  /* 0x000000182d847220 */ /* 0x000fe20000410000 */
[C---:B------:R-:W-:Y:S01]  /*5d40*/  FADD.FTZ R25, -R225.reuse, R25 ;  /* 0x00000019e1197221 */ /* 0x040fe20000010100 */
[C---:B------:R-:W-:Y:S01]  /*5d50*/  FADD.FTZ R26, -R224.reuse, R26 ;  /* 0x0000001ae01a7221 */ /* 0x040fe20000010100 */
[----:B------:R-:W-:Y:S01]  /*5d60*/  FADD.FTZ R27, -R224, R27 ;  /* 0x0000001be01b7221 */ /* 0x000fe20000010100 */
[----:B------:R-:W-:Y:S01]  /*5d70*/  FADD.FTZ R28, -R225, R28 ;  /* 0x0000001ce11c7221 */ /* 0x000fe20000010100 */
[----:B------:R-:W-:Y:S01]  /*5d80*/  FMUL.FTZ R25, R44, R25 ;  /* 0x000000192c197220 */ /* 0x000fe20000410000 */
[----:B------:R-:W-:Y:S01]  /*5d90*/  FMUL.FTZ R24, R43, R26 ;  /* 0x0000001a2b187220 */ /* 0x000fe20000410000 */
[----:B------:R-:W-:Y:S01]  /*5da0*/  FADD.FTZ R29, -R225, R29 ;  /* 0x0000001de11d7221 */ /* 0x000fe20000010100 */
[C---:B------:R-:W-:Y:S01]  /*5db0*/  FADD.FTZ R30, -R224.reuse, R30 ;  /* 0x0000001ee01e7221 */ /* 0x040fe20000010100 */
[----:B------:R-:W-:Y:S01]  /*5dc0*/  FADD.FTZ R31, -R224, R31 ;  /* 0x0000001fe01f7221 */ /* 0x000fe20000010100 */
[----:B------:R-:W-:Y:S01]  /*5dd0*/  FMUL.FTZ R240, R240, R10 ;  /* 0x0000000af0f07220 */ /* 0x000fe20000410000 */
[----:B------:R-:W-:Y:S01]  /*5de0*/  FMUL.FTZ R237, R237, R5 ;  /* 0x00000005eded7220 */ /* 0x000fe20000410000 */
[----:B------:R-:W-:Y:S01]  /*5df0*/  FFMA.FTZ R5, -R142, R142, 1 ;  /* 0x3f8000008e057423 */ /* 0x000fe2000001018e */
        /* <DEDUP_REMOVED lines=9> */
[----:B------:R-:W-:Y:S01]  /*5e90*/  FMUL.FTZ R6, R6, UR5 ;  /* 0x0000000506067c20 */ /* 0x000fe20008410000 */
[----:B------:R-:W-:Y:S01]  /*5ea0*/  FMUL.FTZ R241, R241, R9 ;  /* 0x00000009f1f17220 */ /* 0x000fe20000410000 */
[----:B------:R-:W-:Y:S01]  /*5eb0*/  FADD.FTZ R4, -R227, R4 ;  /* 0x00000004e3047221 */ /* 0x000fe20000010100 */
[----:B------:R-:W-:Y:S01]  /*5ec0*/  FMUL.FTZ R5, R5, UR5 ;  /* 0x0000000505057c20 */ /* 0x000fe20008410000 */
[----:B------:R-:W-:Y:S01]  /*5ed0*/  FADD.FTZ R7, -R226, R7 ;  /* 0x00000007e2077221 */ /* 0x000fe20000010100 */
[----:B------:R-:W-:Y:S01]  /*5ee0*/  FADD.FTZ R8, -R225, R8 ;  /* 0x00000008e1087221 */ /* 0x000fe20000010100 */
[----:B------:R-:W-:Y:S01]  /*5ef0*/  FMUL.FTZ R238, R238, R4 ;  /* 0x00000004eeee7220 */ /* 0x000fe20000410000 */
        /* <DEDUP_REMOVED lines=9> */
[----:B------:R-:W-:Y:S01]  /*5f90*/  FMUL.FTZ R19, R46, R23 ;  /* 0x000000172e137220 */ /* 0x000fe20000410000 */
[----:B------:R-:W-:Y:S01]  /*5fa0*/  FMUL.FTZ R23, R42, R27 ;  /* 0x0000001b2a177220 */ /* 0x000fe20000410000 */
[----:B------:R-:W-:Y:S01]  /*5fb0*/  F2FP.BF16.F32.PACK_AB R141, R141, R9 ;  /* 0x000000098d8d723e */ /* 0x000fe200000010ff */
[----:B------:R-:W-:Y:S01]  /*5fc0*/  FMUL.FTZ R9, R53, R16 ;  /* 0x0000001035097220 */ /* 0x000fe20000410000 */
[----:B------:R-:W-:Y:S01]  /*5fd0*/  FMUL.FTZ R10, R236, R4 ;  /* 0x00000004ec0a7220 */ /* 0x000fe20000410000 */
[----:B------:R-:W-:Y:S01]  /*5fe0*/  FMUL.FTZ R236, R57, R12 ;  /* 0x0000000c39ec7220 */ /* 0x000fe20000410000 */
[----:B------:R-:W-:Y:S01]  /*5ff0*/  FMUL.FTZ R12, R54, R15 ;  /* 0x0000000f360c7220 */ /* 0x000fe20000410000 */
[----:B------:R1:W5:Y:S01]  /*6000*/  LDL.LU R57, [R1+0xa8] ;  /* 0x0000a80001397983 */ /* 0x0003620000300800 */
        /* <DEDUP_REMOVED lines=8> */
[----:B------:R-:W-:Y:S01]  /*6090*/  FMUL.FTZ R0, R0, UR5 ;  /* 0x0000000500007c20 */ /* 0x000fe20008410000 */
[----:B------:R-:W-:Y:S01]  /*60a0*/  FMUL.FTZ R6, R6, UR5 ;  /* 0x0000000506067c20 */ /* 0x000fe20008410000 */
[----:B------:R-:W-:Y:S01]  /*60b0*/  FMUL.FTZ R5, R5, UR5 ;  /* 0x0000000505057c20 */ /* 0x000fe20008410000 */
[----:B------:R1:W5:Y:S01]  /*60c0*/  LDL.LU R54, [R1+0x9c] ;  /* 0x00009c0001367983 */ /* 0x0003620000300800 */
[----:B------:R-:W-:Y:S01]  /*60d0*/  FMUL.FTZ R4, R4, UR5 ;  /* 0x0000000504047c20 */ /* 0x000fe20008410000 */
[----:B------:R-:W-:Y:S01]  /*60e0*/  FMUL.FTZ R8, R8, R6 ;  /* 0x0000000608087220 */ /* 0x000fe20000410000 */
[----:B------:R-:W-:Y:S01]  /*60f0*/  FMUL.FTZ R7, R241, R5 ;  /* 0x00000005f1077220 */ /* 0x000fe20000410000 */
[----:B------:R1:W5:Y:S01]  /*6100*/  LDL.LU R53, [R1+0x98] ;  /* 0x0000980001357983 */ /* 0x0003620000300800 */
[----:B------:R-:W-:Y:S01]  /*6110*/  FFMA.FTZ R6, -R151, R151, 1 ;  /* 0x3f80000097067423 */ /* 0x000fe20000010197 */
[----:B------:R-:W-:Y:S01]  /*6120*/  FADD.FTZ R11, -R224, R11 ;  /* 0x0000000be00b7221 */ /* 0x000fe20000010100 */
[----:B------:R-:W-:Y:S01]  /*6130*/  FFMA.FTZ R5, -R150, R150, 1 ;  /* 0x3f80000096057423 */ /* 0x000fe20000010196 */
[----:B------:R1:W5:Y:S01]  /*6140*/  LDL.LU R52, [R1+0x94] ;  /* 0x0000940001347983 */ /* 0x0003620000300800 */
[----:B------:R-:W-:Y:S01]  /*6150*/  F2FP.BF16.F32.PACK_AB R16, R7, R8 ;  /* 0x000000080710723e */ /* 0x000fe200000010ff */
[----:B------:R-:W-:Y:S01]  /*6160*/  FMUL.FTZ R7, R49, R20 ;  /* 0x0000001431077220 */ /* 0x000fe20000410000 */
[----:B------:R-:W-:Y:S01]  /*6170*/  FMUL.FTZ R8, R48, R21 ;  /* 0x0000001530087220 */ /* 0x000fe20000410000 */
[----:B------:R1:W5:Y:S01]  /*6180*/  LDL.LU R51, [R1+0x90] ;  /* 0x0000900001337983 */ /* 0x0003620000300800 */
[----:B------:R-:W-:Y:S01]  /*6190*/  FMUL.FTZ R20, R41, R28 ;  /* 0x0000001c29147220 */ /* 0x000fe20000410000 */
[----:B------:R-:W-:Y:S01]  /*61a0*/  FMUL.FTZ R21, R38, R31 ;  /* 0x0000001f26157220 */ /* 0x000fe20000410000 */
        /* <DEDUP_REMOVED lines=10> */
[----:B------:R-:W-:Y:S01]  /*6250*/  FMUL.FTZ R11, R240, R4 ;  /* 0x00000004f00b7220 */ /* 0x000fe20000410000 */
[----:B------:R-:W-:Y:S01]  /*6260*/  F2FP.BF16.F32.PACK_AB R14, R14, R13 ;  /* 0x0000000d0e0e723e */ /* 0x000fe200000010ff */
[----:B------:R-:W-:Y:S01]  /*6270*/  FMUL.FTZ R0, R0, UR5 ;  /* 0x0000000500007c20 */ /* 0x000fe20008410000 */
[----:B------:R1:W5:Y:S01]  /*6280*/  LDL.LU R47, [R1+0x80] ;  /* 0x00008000012f7983 */ /* 0x0003620000300800 */
[----:B------:R-:W-:Y:S01]  /*6290*/  FFMA.FTZ R4, -R149, R149, 1 ;  /* 0x3f80000095047423 */ /* 0x000fe20000010195 */
[----:B------:R-:W-:Y:S01]  /*62a0*/  F2FP.BF16.F32.PACK_AB R15, R15, R11 ;  /* 0x0000000b0f0f723e */ /* 0x000fe200000010ff */
[----:B------:R-:W-:Y:S01]  /*62b0*/  FMUL.FTZ R17, R12, R0 ;  /* 0x000000000c117220 */ /* 0x000fe20000410000 */
[----:B------:R1:W5:Y:S01]  /*62c0*/  LDL.LU R46, [R1+0x7c] ;  /* 0x00007c00012e7983 */ /* 0x0003620000300800 */
[----:B------:R-:W-:Y:S01]  /*62d0*/  FMUL.FTZ R4, R4, UR5 ;  /* 0x0000000504047c20 */ /* 0x000fe20008410000 */
[----:B------:R-:W-:Y:S01]  /*62e0*/  FFMA.FTZ R0, -R152, R152, 1 ;  /* 0x3f80000098007423 */ /* 0x000fe20000010198 */
[----:B------:R-:W-:Y:S01]  /*62f0*/  FFMA.FTZ R5, -R154, R154, 1 ;  /* 0x3f8000009a057423 */ /* 0x000fe2000001019a */
[----:B------:R1:W5:Y:S01]  /*6300*/  LDL.LU R45, [R1+0x78] ;  /* 0x00007800012d7983 */ /* 0x0003620000300800 */
[----:B------:R-:W-:Y:S01]  /*6310*/  FMUL.FTZ R18, R142, R4 ;  /* 0x000000048e127220 */ /* 0x000fe20000410000 */
[----:B------:R-:W-:Y:S01]  /*6320*/  FMUL.FTZ R0, R0, UR5 ;  /* 0x0000000500007c20 */ /* 0x000fe20008410000 */
[----:B------:R-:W-:Y:S01]  /*6330*/  FFMA.FTZ R4, -R153, R153, 1 ;  /* 0x3f80000099047423 */ /* 0x000fe20000010199 */
[----:B------:R1:W5:Y:S01]  /*6340*/  LDL.LU R44, [R1+0x74] ;  /* 0x00007400012c7983 */ /* 0x0003620000300800 */
[----:B------:R-:W-:Y:S01]  /*6350*/  FMUL.FTZ R5, R5, UR5 ;  /* 0x0000000505057c20 */ /* 0x000fe20008410000 */
[----:B------:R-:W-:Y:S01]  /*6360*/  F2FP.BF16.F32.PACK_AB R13, R17, R18 ;  /* 0x00000012110d723e */ /* 0x000fe200000010ff */
[----:B------:R-:W-:Y:S01]  /*6370*/  FMUL.FTZ R4, R4, UR5 ;  /* 0x0000000504047c20 */ /* 0x000fe20008410000 */
[----:B------:R1:W5:Y:S01]  /*6380*/  LDL.LU R43, [R1+0x70] ;  /* 0x00007000012b7983 */ /* 0x0003620000300800 */
[----:B------:R-:W-:Y:S01]  /*6390*/  FMUL.FTZ R11, R144, R0 ;  /* 0x00000000900b7220 */ /* 0x000fe20000410000 */
[----:B------:R-:W-:Y:S01]  /*63a0*/  FFMA.FTZ R0, -R156, R156, 1 ;  /* 0x3f8000009c007423 */ /* 0x000fe2000001019c */
[----:B------:R-:W-:Y:S01]  /*63b0*/  FMUL.FTZ R10, R10, R4 ;  /* 0x000000040a0a7220 */ /* 0x000fe20000410000 */
[----:B------:R1:W5:Y:S01]  /*63c0*/  LDL.LU R42, [R1+0x6c] ;  /* 0x00006c00012a7983 */ /* 0x0003620000300800 */
[----:B------:R-:W-:Y:S01]  /*63d0*/  FFMA.FTZ R4, -R160, R160, 1 ;  /* 0x3f800000a0047423 */ /* 0x000fe200000101a0 */
[----:B------:R-:W-:Y:S01]  /*63e0*/  FMUL.FTZ R0, R0, UR5 ;  /* 0x0000000500007c20 */ /* 0x000fe20008410000 */
[----:B------:R-:W-:Y:S01]  /*63f0*/  FMUL.FTZ R12, R145, R5 ;  /* 0x00000005910c7220 */ /* 0x000fe20000410000 */
[----:B------:R1:W5:Y:S01]  /*6400*/  LDL.LU R41, [R1+0x68] ;  /* 0x0000680001297983 */ /* 0x0003620000300800 */
[----:B------:R-:W-:Y:S01]  /*6410*/  FMUL.FTZ R4, R4, UR5 ;  /* 0x0000000504047c20 */ /* 0x000fe20008410000 */
[----:B------:R-:W-:Y:S01]  /*6420*/  FMUL.FTZ R17, R19, R0 ;  /* 0x0000000013117220 */ /* 0x000fe20000410000 */
[----:B------:R-:W-:Y:S01]  /*6430*/  FMUL.FTZ R19, R40, R29 ;  /* 0x0000001d28137220 */ /* 0x000fe20000410000 */
[----:B------:R-:W-:Y:S01]  /*6440*/  FFMA.FTZ R6, -R155, R155, 1 ;  /* 0x3f8000009b067423 */ /* 0x000fe2000001019b */
[----:B------:R1:W5:Y:S01]  /*6450*/  LDL.LU R40, [R1+0x64] ;  /* 0x0000640001287983 */ /* 0x0003620000300800 */
[----:B------:R-:W-:Y:S01]  /*6460*/  FMUL.FTZ R18, R22, R4 ;  /* 0x0000000416127220 */ /* 0x000fe20000410000 */
        /* <DEDUP_REMOVED lines=9> */
[----:B------:R-:W-:Y:S01]  /*6500*/  FMUL.FTZ R8, R8, R5 ;  /* 0x0000000508087220 */ /* 0x000fe20000410000 */
[----:B------:R1:W5:Y:S01]  /*6510*/  LDL.LU R37, [R1+0x58] ;  /* 0x0000580001257983 */ /* 0x0003620000300800 */
[----:B------:R-:W-:Y:S01]  /*6520*/  FFMA.FTZ R6, -R162, R162, 1 ;  /* 0x3f800000a2067423 */ /* 0x000fe200000101a2 */
[----:B------:R-:W-:Y:S01]  /*6530*/  FFMA.FTZ R5, -R163, R163, 1 ;  /* 0x3f800000a3057423 */ /* 0x000fe200000101a3 */
[----:B------:R-:W-:Y:S01]  /*6540*/  FFMA.FTZ R4, -R159, R159, 1 ;  /* 0x3f8000009f047423 */ /* 0x000fe2000001019f */
[----:B------:R1:W5:Y:S01]  /*6550*/  LDL.LU R36, [R1+0x54] ;  /* 0x0000540001247983 */ /* 0x0003620000300800 */
[----:B------:R-:W-:Y:S01]  /*6560*/  FMUL.FTZ R23, R23, R0 ;  /* 0x0000000017177220 */ /* 0x000fe20000410000 */
[----:B------:R-:W-:Y:S01]  /*6570*/  FMUL.FTZ R6, R6, UR5 ;  /* 0x0000000506067c20 */ /* 0x000fe20008410000 */
[----:B------:R-:W-:Y:S01]  /*6580*/  FMUL.FTZ R5, R5, UR5 ;  /* 0x0000000505057c20 */ /* 0x000fe20008410000 */
[----:B------:R1:W5:Y:S01]  /*6590*/  LDL.LU R3, [R1+0x50] ;  /* 0x0000500001037983 */ /* 0x0003620000300800 */
[----:B------:R-:W-:Y:S01]  /*65a0*/  FMUL.FTZ R4, R4, UR5 ;  /* 0x0000000504047c20 */ /* 0x000fe20008410000 */
[----:B------:R-:W-:Y:S01]  /*65b0*/  FFMA.FTZ R0, -R158, R158, 1 ;  /* 0x3f8000009e007423 */ /* 0x000fe2000001019e */
[----:B------:R-:W-:Y:S01]  /*65c0*/  F2FP.BF16.F32.PACK_AB R12, R12, R9 ;  /* 0x000000090c0c723e */ /* 0x000fe200000010ff */
[----:B------:R1:W5:Y:S01]  /*65d0*/  LDL.LU R2, [R1+0x4c] ;  /* 0x00004c0001027983 */ /* 0x0003620000300800 */
[----:B------:R-:W-:Y:S01]  /*65e0*/  FMUL.FTZ R7, R7, R6 ;  /* 0x0000000607077220 */ /* 0x000fe20000410000 */
[----:B------:R-:W-:Y:S01]  /*65f0*/  FMUL.FTZ R9, R25, R5 ;  /* 0x0000000519097220 */ /* 0x000fe20000410000 */
[----:B------:R-:W-:Y:S01]  /*6600*/  FMUL.FTZ R24, R24, R4 ;  /* 0x0000000418187220 */ /* 0x000fe20000410000 */
[----:B------:R-:W-:Y:S01]  /*6610*/  FMUL.FTZ R0, R0, UR5 ;  /* 0x0000000500007c20 */ /* 0x000fe20008410000 */
[----:B------:R-:W-:Y:S01]  /*6620*/  FFMA.FTZ R6, -R228, R228, 1 ;  /* 0x3f800000e4067423 */ /* 0x000fe200000101e4 */
[----:B------:R-:W-:Y:S01]  /*6630*/  FFMA.FTZ R5, -R230, R230, 1 ;  /* 0x3f800000e6057423 */ /* 0x000fe200000101e6 */
[----:B------:R-:W-:Y:S01]  /*6640*/  FFMA.FTZ R4, -R229, R229, 1 ;  /* 0x3f800000e5047423 */ /* 0x000fe200000101e5 */
[----:B------:R-:W-:Y:S01]  /*6650*/  FMUL.FTZ R21, R21, R0 ;  /* 0x0000000015157220 */ /* 0x000fe20000410000 */
[----:B------:R-:W-:Y:S01]  /*6660*/  FMUL.FTZ R6, R6, UR5 ;  /* 0x0000000506067c20 */ /* 0x000fe20008410000 */
[----:B------:R-:W-:Y:S01]  /*6670*/  FMUL.FTZ R5, R5, UR5 ;  /* 0x0000000505057c20 */ /* 0x000fe20008410000 */
[----:B------:R-:W-:Y:S01]  /*6680*/  FMUL.FTZ R4, R4, UR5 ;  /* 0x0000000504047c20 */ /* 0x000fe20008410000 */
[----:B------:R-:W-:Y:S01]  /*6690*/  FFMA.FTZ R0, -R235, R235, 1 ;  /* 0x3f800000eb007423 */ /* 0x000fe200000101eb */
[----:B------:R-:W-:Y:S01]  /*66a0*/  F2FP.BF16.F32.PACK_AB R8, R8, R7 ;  /* 0x000000070808723e */ /* 0x000fe200000010ff */
[----:B------:R-:W-:Y:S01]  /*66b0*/  FMUL.FTZ R19, R19, R5 ;  /* 0x0000000513137220 */ /* 0x000fe20000410000 */
[----:B------:R-:W-:Y:S01]  /*66c0*/  F2FP.BF16.F32.PACK_AB R11, R11, R10 ;  /* 0x0000000a0b0b723e */ /* 0x000fe200000010ff */
[----:B------:R-:W-:Y:S01]  /*66d0*/  FMUL.FTZ R10, R132, R6 ;  /* 0x00000006840a7220 */ /* 0x000fe20000410000 */
[----:B------:R-:W-:Y:S01]  /*66e0*/  F2FP.BF16.F32.PACK_AB R7, R17, R18 ;  /* 0x000000121107723e */ /* 0x000fe200000010ff */
[----:B------:R-:W-:Y:S01]  /*66f0*/  FMUL.FTZ R22, R22, R4 ;  /* 0x0000000416167220 */ /* 0x000fe20000410000 */
[----:B------:R-:W-:Y:S01]  /*6700*/  FMUL.FTZ R18, R0, UR5 ;  /* 0x0000000500127c20 */ /* 0x000fe20008410000 */
[----:B------:R-:W-:Y:S01]  /*6710*/  FFMA.FTZ R6, -R231, R231, 1 ;  /* 0x3f800000e7067423 */ /* 0x000fe200000101e7 */
[----:B------:R-:W-:Y:S01]  /*6720*/  FFMA.FTZ R5, -R234, R234, 1 ;  /* 0x3f800000ea057423 */ /* 0x000fe200000101ea */
[----:B------:R-:W-:Y:S01]  /*6730*/  FFMA.FTZ R4, -R233, R233, 1 ;  /* 0x3f800000e9047423 */ /* 0x000fe200000101e9 */
[----:B------:R-:W-:Y:S01]  /*6740*/  FFMA.FTZ R0, -R232, R232, 1 ;  /* 0x3f800000e8007423 */ /* 0x000fe200000101e8 */
[----:B------:R-:W-:Y:S01]  /*6750*/  FMUL.FTZ R6, R6, UR5 ;  /* 0x0000000506067c20 */ /* 0x000fe20008410000 */
[----:B------:R-:W-:Y:S01]  /*6760*/  FMUL.FTZ R5, R5, UR5 ;  /* 0x0000000505057c20 */ /* 0x000fe20008410000 */
[----:B------:R-:W-:Y:S01]  /*6770*/  FMUL.FTZ R17, R4, UR5 ;  /* 0x0000000504117c20 */ /* 0x000fe20008410000 */
[----:B------:R-:W-:Y:S01]  /*6780*/  FMUL.FTZ R0, R0, UR5 ;  /* 0x0000000500007c20 */ /* 0x000fe20008410000 */
[----:B------:R-:W-:Y:S01]  /*6790*/  FMUL.FTZ R20, R20, R6 ;  /* 0x0000000614147220 */ /* 0x000fe20000410000 */
        /* <DEDUP_REMOVED lines=8> */
[----:B------:R-:W-:Y:S04]  /*6820*/  F2FP.BF16.F32.PACK_AB R4, R4, R18 ;  /* 0x000000120404723e */ /* 0x000fe800000010ff */
[----:B------:R-:W-:Y:S01]  /*6830*/  F2FP.BF16.F32.PACK_AB R0, R0, R17 ;  /* 0x000000110000723e */ /* 0x000fe200000010ff */
[----:B-1----:R-:W-:Y:S06]  /*6840*/  @!P1 BRA `(.L_x_644) ;  /* 0x00000000004c9947 */ /* 0x002fec0003800000 */
        /* <DEDUP_REMOVED lines=19> */
.L_x_644:
        /* <DEDUP_REMOVED lines=18> */
[----:B-----5:R-:W-:Y:S04]  /*6aa0*/  LDSM.16.MT88.4 R4, [R2+0x13000] ;  /* 0x013000000204783b */ /* 0x020fe80000004200 */
        /* <DEDUP_REMOVED lines=86> */
.L_x_645:
[----:B------:R-:W2:Y:S01]  /*7010*/  LDL R227, [R1+0x2c] ;  /* 0x00002c0001e37983 */ /* 0x000ea20000100800 */
[----:B------:R-:W-:Y:S02]  /*7020*/  ULOP3.LUT UR9, UR7, 0x1, URZ, 0xc0, !UPT ;  /* 0x0000000107097892 */ /* 0x000fe4000f8ec03f */
[----:B------:R-:W-:Y:S01]  /*7030*/  UISETP.GT.AND UP2, UPT, UR7, UR22, UPT ;  /* 0x000000160700728c */ /* 0x000fe2000bf44270 */
[----:B------:R-:W3:Y:S01]  /*7040*/  LDL.LU.64 R228, [R1] ;  /* 0x0000000001e47983 */ /* 0x000ee20000300a00 */
[----:B------:R-:W-:Y:S02]  /*7050*/  UISETP.NE.U32.AND UP0, UPT, UR9, 0x1, UPT ;  /* 0x000000010900788c */ /* 0x000fe4000bf05070 */
[----:B------:R-:W-:Y:S01]  /*7060*/  UIADD3 UR7, UR7, -0x1, URZ ;  /* 0xffffffff07077890 */ /* 0x000fe2000fffe03f */
[----:B------:R-:W4:Y:S04]  /*7070*/  LDL R225, [R1+0x38] ;  /* 0x0000380001e17983 */ /* 0x000f280000100800 */
[----:B------:R-:W-:Y:S04]  /*7080*/  LDSM.16.M88.4 R24, [R217] ;  /* 0x00000000d918783b */ /* 0x000fe80000000200 */
[----:B------:R-:W1:Y:S04]  /*7090*/  LDSM.16.MT88.4 R8, [R0+0x9000] ;  /* 0x009000000008783b */ /* 0x000e680000004200 */
        /* <DEDUP_REMOVED lines=111> */
[-C--:B------:R-:W-:Y:S02]  /*7790*/  LEA.HI.X.SX32 R35, R31, R29.reuse, 0x2, P2 ;  /* 0x0000001d1f237211 */ /* 0x080fe400010f16ff */
[-C--:B------:R-:W-:Y:S01]  /*77a0*/  LEA.HI.X.SX32 R133, R0, R29.reuse, 0x2, P0 ;  /* 0x0000001d00857211 */ /* 0x080fe200000f16ff */
[----:B------:R-:W-:Y:S04]  /*77b0*/  IMAD.U32 R0, RZ, RZ, UR31 ;  /* 0x0000001fff007e24 */ /* 0x000fe8000f8e00ff */
[----:B------:R1:W-:Y:S04]  /*77c0*/  REDG.E.ADD.F32.FTZ.RN.STRONG.GPU desc[UR10][R132.64], R6 ;  /* 0x00000006840079a6 */ /* 0x0003e8000c10f38a */
[----:B------:R1:W-:Y:S04]  /*77d0*/  REDG.E.ADD.F32.FTZ.RN.STRONG.GPU desc[UR10][R34.64], R7 ;  /* 0x00000007220079a6 */ /* 0x0003e8000c10f38a */
[----:B------:R-:W-:Y:S01]  /*77e0*/  LDSM.16.MT88.4 R132, [R2+0x11800] ;  /* 0x011800000284783b */ /* 0x000fe20000004200 */
[----:B-1----:R-:W-:Y:S02]  /*77f0*/  IMAD.U32 R4, RZ, RZ, UR31 ;  /* 0x0000001fff047e24 */ /* 0x002fe4000f8e00ff */
[----:B------:R-:W-:Y:S03]  /*7800*/  IMAD.U32 R5, RZ, RZ, UR32 ;  /* 0x00000020ff057e24 */ /* 0x000fe6000f8e00ff */
[-C--:B------:R-:W-:Y:S01]  /*7810*/  LEA R4, P0, R4, R28.reuse, 0x2 ;  /* 0x0000001c04047211 */ /* 0x080fe200078010ff */
[----:B------:R-:W-:Y:S02]  /*7820*/  IMAD.U32 R6, RZ, RZ, UR27 ;  /* 0x0000001bff067e24 */ /* 0x000fe4000f8e00ff */
[----:B------:R-:W-:Y:S01]  /*7830*/  IMAD.U32 R7, RZ, RZ, UR26 ;  /* 0x0000001aff077e24 */ /* 0x000fe2000f8e00ff */
[----:B--2---:R-:W-:Y:S04]  /*7840*/  @P1 STL [R1+0xc], R161 ;  /* 0x00000ca101001387 */ /* 0x004fe80000100800 */
[----:B---3--:R-:W-:Y:S04]  /*7850*/  @P1 STL [R1+0x8], R162 ;  /* 0x000008a201001387 */ /* 0x008fe80000100800 */
[----:B----4-:R-:W-:Y:S04]  /*7860*/  @P1 STL [R1+0x14], R163 ;  /* 0x000014a301001387 */ /* 0x010fe80000100800 */
[----:B------:R-:W-:Y:S01]  /*7870*/  @P1 STL [R1+0x10], R224 ;  /* 0x000010e001001387 */ /* 0x000fe20000100800 */
[-C--:B------:R-:W-:Y:S04]  /*7880*/  LEA R30, P1, R30, R28.reuse, 0x2 ;  /* 0x0000001c1e1e7211 */ /* 0x080fe800078210ff */
[-C--:B------:R-:W-:Y:S02]  /*7890*/  LEA.HI.X.SX32 R31, R5, R29.reuse, 0x2, P1 ;  /* 0x0000001d051f7211 */ /* 0x080fe400008f16ff */
[-C--:B------:R-:W-:Y:S01]  /*78a0*/  LEA.HI.X.SX32 R5, R0, R29.reuse, 0x2, P0 ;  /* 0x0000001d00057211 */ /* 0x080fe200000f16ff */
[----:B------:R-:W-:Y:S02]  /*78b0*/  IMAD.U32 R0, RZ, RZ, UR30 ;  /* 0x0000001eff007e24 */ /* 0x000fe4000f8e00ff */
[----:B------:R1:W-:Y:S04]  /*78c0*/  REDG.E.ADD.F32.FTZ.RN.STRONG.GPU desc[UR10][R30.64], R8 ;  /* 0x000000081e0079a6 */ /* 0x0003e8000c10f38a */
[----:B------:R2:W-:Y:S01]  /*78d0*/  REDG.E.ADD.F32.FTZ.RN.STRONG.GPU desc[UR10][R4.64], R9 ;  /* 0x00000009040079a6 */ /* 0x0005e2000c10f38a */
[----:B-1----:R-:W-:Y:S02]  /*78e0*/  IMAD.U32 R8, RZ, RZ, UR29 ;  /* 0x0000001dff087e24 */ /* 0x002fe4000f8e00ff */
[----:B------:R-:W-:Y:S02]  /*78f0*/  IMAD.U32 R30, RZ, RZ, UR27 ;  /* 0x0000001bff1e7e24 */ /* 0x000fe4000f8e00ff */
[----:B--2---:R-:W-:Y:S01]  /*7900*/  IMAD.U32 R5, RZ, RZ, UR30 ;  /* 0x0000001eff057e24 */ /* 0x004fe2000f8e00ff */
        /* <DEDUP_REMOVED lines=306> */
.L_x_647:
[----:B------:R-:W-:Y:S01]  /*8c30*/  @UP0 UIADD3 UR5, UR43, UR46, URZ ;  /* 0x0000002e2b050290 */ /* 0x000fe2000fffe03f */
[----:B-1---5:R-:W-:Y:S01]  /*8c40*/  LEA R0, R160, UR4, 0x1 ;  /* 0x00000004a0007c11 */ /* 0x022fe2000f8e08ff */
        /* <DEDUP_REMOVED lines=17> */
.L_x_648:
        /* <DEDUP_REMOVED lines=52> */
.L_x_650:
[----:B------:R-:W-:Y:S05]  /*90a0*/  BSYNC B0 ;  /* 0x0000000000007941 */ /* 0x000fea0003800000 */
.L_x_649:
        /* <DEDUP_REMOVED lines=16> */
.L_x_652:
[----:B------:R-:W-:Y:S05]  /*91b0*/  BSYNC B0 ;  /* 0x0000000000007941 */ /* 0x000fea0003800000 */
.L_x_651:
        /* <DEDUP_REMOVED lines=31> */
.L_x_654:
[----:B------:R-:W-:Y:S05]  /*93b0*/  BSYNC B0 ;  /* 0x0000000000007941 */ /* 0x000fea0003800000 */
.L_x_653:
        /* <DEDUP_REMOVED lines=14> */
.L_x_641:
[----:B------:R-:W-:Y:S05]  /*94a0*/  BSYNC B1 ;  /* 0x0000000000017941 */ /* 0x000fea0003800000 */
.L_x_627:
        /* <DEDUP_REMOVED lines=8> */
.L_x_655:
[----:B------:R-:W-:Y:S05]  /*9530*/  EXIT ;  /* 0x000000000000794d */ /* 0x000fea0003800000 */
.L_x_657:
        /* <DEDUP_REMOVED lines=12> */
.L_x_1297:


//--------------------- .text._ZN5flash44flash_bwd_dq_dk_dv_loop_seqk_parallel_kernelI23Flash_bwd_kernel_traitsILi96ELi64ELi128ELi8ELi2ELi4ELi4ELb1ELb0EN7cutlass10bfloat16_tE19Flash_kernel_traitsILi96ELi64ELi128ELi8ES3_EELb1ELb0ELb1ELb1ELb0ELb0ELb0EEEvNS_16Flash_bwd_paramsE --------------------------
	.section	.text._ZN5flash44flash_bwd_dq_dk_dv_loop_seqk_parallel_kernelI23Flash_bwd_kernel_traitsILi96ELi64ELi128ELi8ELi2ELi4ELi4ELb1ELb0EN7cutlass10bfloat16_tE19Flash_kernel_traitsILi96ELi64ELi128ELi8ES3_EELb1ELb0ELb1ELb1ELb0ELb0ELb0EEEvNS_16Flash_bwd_paramsE,"ax",@progbits
	.align	128
        .global         _ZN5flash44flash_bwd_dq_dk_dv_loop_seqk_parallel_kernelI23Flash_bwd_kernel_traitsILi96ELi64ELi128ELi8ELi2ELi4ELi4ELb1ELb0EN7cutlass10bfloat16_tE19Flash_kernel_traitsILi96ELi64ELi128ELi8ES3_EELb1ELb0ELb1ELb1ELb0ELb0ELb0EEEvNS_16Flash_bwd_paramsE
        .type           _ZN5flash44flash_bwd_dq_dk_dv_loop_seqk_parallel_kernelI23Flash_bwd_kernel_traitsILi96ELi64ELi128ELi8ELi2ELi4ELi4ELb1ELb0EN7cutlass10bfloat16_tE19Flash_kernel_traitsILi96ELi64ELi128ELi8ES3_EELb1ELb0ELb1ELb1ELb0ELb0ELb0EEEvNS_16Flash_bwd_paramsE,@function
        .size           _ZN5flash44flash_bwd_dq_dk_dv_loop_seqk_parallel_kernelI23Flash_bwd_kernel_traitsILi96ELi64ELi128ELi8ELi2ELi4ELi4ELb1ELb0EN7cutlass10bfloat16_tE19Flash_kernel_traitsILi96ELi64ELi128ELi8ES3_EELb1ELb0ELb1ELb1ELb0ELb0ELb0EEEvNS_16Flash_bwd_paramsE,(.L_x_1298 - _ZN5flash44flash_bwd_dq_dk_dv_loop_seqk_parallel_kernelI23Flash_bwd_kernel_traitsILi96ELi64ELi128ELi8ELi2ELi4ELi4ELb1ELb0EN7cutlass10bfloat16_tE19Flash_kernel_traitsILi96ELi64ELi128ELi8ES3_EELb1ELb0ELb1ELb1ELb0ELb0ELb0EEEvNS_16Flash_bwd_paramsE)
        .other          _ZN5flash44flash_bwd_dq_dk_dv_loop_seqk_parallel_kernelI23Flash_bwd_kernel_traitsILi96ELi64ELi128ELi8ELi2ELi4ELi4ELb1ELb0EN7cutlass10bfloat16_tE19Flash_kernel_traitsILi96ELi64ELi128ELi8ES3_EELb1ELb0ELb1ELb1ELb0ELb0ELb0EEEvNS_16Flash_bwd_paramsE,@"STO_CUDA_ENTRY STV_DEFAULT"
_ZN5flash44flash_bwd_dq_dk_dv_loop_seqk_parallel_kernelI23Flash_bwd_kernel_traitsILi96ELi64ELi128ELi8ELi2ELi4ELi4ELb1ELb0EN7cutlass10bfloat16_tE19Flash_kernel_traitsILi96ELi64ELi128ELi8ES3_EELb1ELb0ELb1ELb1ELb0ELb0ELb0EEEvNS_16Flash_bwd_paramsE:
.text._ZN5flash44flash_bwd_dq_dk_dv_loop_seqk_parallel_kernelI23Flash_bwd_kernel_traitsILi96ELi64ELi128ELi8ELi2ELi4ELi4ELb1ELb0EN7cutlass10bfloat16_tE19Flash_kernel_traitsILi96ELi64ELi128ELi8ES3_EELb1ELb0ELb1ELb1ELb0ELb0ELb0EEEvNS_16Flash_bwd_paramsE:
        /* <DEDUP_REMOVED lines=20> */
[----:B------:R-:W-:Y:S02]  /*0140*/  UMOV UR60, 0xffffd000 ;  /* 0xffffd000003c7882 */ /* 0x000fe40000000000 */
        /* <DEDUP_REMOVED lines=16> */
[C---:B------:R-:W-:Y:S02]  /*0250*/  LOP3.LUT R5, R4.reuse, 0xfffffffc, RZ, 0xc0, !PT ;  /* 0xfffffffc04057812 */ /* 0x040fe400078ec0ff */
[-C--:B------:R-:W-:Y:S02]  /*0260*/  LEA.HI R3, R3, R0.reuse, RZ, 0x3 ;  /* 0x0000000003037211 */ /* 0x080fe400078f18ff */
[----:B------:R-:W-:Y:S01]  /*0270*/  LEA.HI R4, R4, R0, RZ, 0x1 ;  /* 0x0000000004047211 */ /* 0x000fe200078f08ff */
[----:B------:R-:W-:Y:S01]  /*0280*/  IMAD.IADD R20, R10, 0x1, -R5 ;  /* 0x000000010a147824 */ /* 0x000fe200078e0a05 */
[----:B------:R-:W-:-:S02]  /*0290*/  LOP3.LUT R6, R2, 0xffffffe0, RZ, 0xc0, !PT ;  /* 0xffffffe002067812 */ /* 0x000fc400078ec0ff */
[----:B------:R-:W-:Y:S01]  /*02a0*/  LOP3.LUT R11, R15, 0xfffffff8, RZ, 0xc0, !PT ;  /* 0xfffffff80f0b7812 */ /* 0x000fe200078ec0ff */
[----:B------:R-:W-:Y:S01]  /*02b0*/  IMAD.SHL.U32 R24, R20, 0x8, RZ ;  /* 0x0000000814187824 */ /* 0x000fe200078e00ff */
[----:B------:R-:W-:Y:S01]  /*02c0*/  LOP3.LUT R12, R7, 0xfffffff0, RZ, 0xc0, !PT ;  /* 0xfffffff0070c7812 */ /* 0x000fe200078ec0ff */
[C---:B------:R-:W-:Y:S01]  /*02d0*/  IMAD.IADD R9, R10.reuse, 0x1, -R6 ;  /* 0x000000010a097824 */ /* 0x040fe200078e0a06 */
[----:B------:R-:W-:Y:S01]  /*02e0*/  LOP3.LUT R3, R3, 0xfffffff8, RZ, 0xc0, !PT ;  /* 0xfffffff803037812 */ /* 0x000fe200078ec0ff */
[C---:B------:R-:W-:Y:S01]  /*02f0*/  IMAD.IADD R11, R10.reuse, 0x1, -R11 ;  /* 0x000000010a0b7824 */ /* 0x040fe200078e0a0b */
[----:B------:R-:W-:Y:S01]  /*0300*/  SHF.R.S32.HI R8, RZ, 0x4, R7 ;  /* 0x00000004ff087819 */ /* 0x000fe20000011407 */
[----:B------:R-:W-:Y:S01]  /*0310*/  IMAD.IADD R6, R10, 0x1, -R12 ;  /* 0x000000010a067824 */ /* 0x000fe200078e0a0c */
[----:B------:R-:W-:Y:S01]  /*0320*/  LOP3.LUT R5, R4, 0x7fffffe, RZ, 0xc0, !PT ;  /* 0x07fffffe04057812 */ /* 0x000fe200078ec0ff */
[C---:B------:R-:W-:Y:S01]  /*0330*/  IMAD.IADD R10, R0.reuse, 0x1, -R3 ;  /* 0x00000001000a7824 */ /* 0x040fe200078e0a03 */
[----:B------:R-:W-:Y:S01]  /*0340*/  LEA.HI R4, R7, R8, RZ, 0x1 ;  /* 0x0000000807047211 */ /* 0x000fe200078f08ff */
[----:B------:R-:W-:Y:S01]  /*0350*/  STL [R1], R24 ;  /* 0x0000001801007387 */ /* 0x000fe20000100800 */
[----:B------:R-:W-:Y:S01]  /*0360*/  SHF.R.S32.HI R3, RZ, 0x3, R15 ;  /* 0x00000003ff037819 */ /* 0x000fe2000001140f */
[----:B------:R-:W-:Y:S01]  /*0370*/  IMAD.IADD R7, R0, 0x1, -R5 ;  /* 0x0000000100077824 */ /* 0x000fe200078e0a05 */
[----:B------:R-:W-:-:S02]  /*0380*/  SHF.R.S32.HI R0, RZ, 0x5, R2 ;  /* 0x00000005ff007819 */ /* 0x000fc40000011402 */
[----:B------:R-:W-:Y:S01]  /*0390*/  LOP3.LUT R5, R4, 0xfffffffe, RZ, 0xc0, !PT ;  /* 0xfffffffe04057812 */ /* 0x000fe200078ec0ff */
[----:B------:R-:W-:Y:S01]  /*03a0*/  IMAD.SHL.U32 R3, R3, 0x40, RZ ;  /* 0x0000004003037824 */ /* 0x000fe200078e00ff */
[----:B------:R-:W-:Y:S02]  /*03b0*/  SHF.R.S32.HI R4, RZ, 0x1f, R2 ;  /* 0x0000001fff047819 */ /* 0x000fe40000011402 */
[-C--:B------:R-:W-:Y:S01]  /*03c0*/  LEA.HI R2, R2, R0.reuse, RZ, 0x1 ;  /* 0x0000000002027211 */ /* 0x080fe200078f08ff */
[----:B------:R-:W-:Y:S01]  /*03d0*/  IMAD.IADD R17, R8, 0x1, -R5 ;  /* 0x0000000108117824 */ /* 0x000fe200078e0a05 */
[----:B------:R-:W-:Y:S02]  /*03e0*/  LEA.HI R4, R4, R0, RZ, 0x2 ;  /* 0x0000000004047211 */ /* 0x000fe400078f10ff */
[----:B------:R-:W-:Y:S02]  /*03f0*/  LOP3.LUT R5, R2, 0xfffffffe, RZ, 0xc0, !PT ;  /* 0xfffffffe02057812 */ /* 0x000fe400078ec0ff */
[----:B------:R-:W-:-:S02]  /*0400*/  LOP3.LUT R2, R3, 0xc0, RZ, 0xc0, !PT ;  /* 0x000000c003027812 */ /* 0x000fc400078ec0ff */
[----:B------:R-:W-:Y:S01]  /*0410*/  LOP3.LUT R3, R4, 0xfffffffc, RZ, 0xc0, !PT ;  /* 0xfffffffc04037812 */ /* 0x000fe200078ec0ff */
[----:B------:R-:W-:Y:S01]  /*0420*/  IMAD.IADD R22, R0, 0x1, -R5 ;  /* 0x0000000100167824 */ /* 0x000fe200078e0a05 */
[----:B------:R-:W-:Y:S02]  /*0430*/  SHF.R.U32.HI R4, RZ, 0x3, R2 ;  /* 0x00000003ff047819 */ /* 0x000fe40000011602 */
[----:B------:R-:W-:Y:S01]  /*0440*/  LOP3.LUT R2, R2, 0x18, R24, 0xf8, !PT ;  /* 0x0000001802027812 */ /* 0x000fe200078ef818 */
[C---:B------:R-:W-:Y:S01]  /*0450*/  IMAD.IADD R12, R0.reuse, 0x1, -R3 ;  /* 0x00000001000c7824 */ /* 0x040fe200078e0a03 */
[----:B------:R-:W-:Y:S01]  /*0460*/  SHF.R.S32.HI R14, RZ, 0x1f, R6 ;  /* 0x0000001fff0e7819 */ /* 0x000fe20000011406 */
[----:B------:R-:W-:Y:S01]  /*0470*/  IMAD R0, R0, 0x8, R7 ;  /* 0x0000000800007824 */ /* 0x000fe200078e0207 */
[----:B------:R-:W-:Y:S01]  /*0480*/  LOP3.LUT R2, R2, R4, RZ, 0x3c, !PT ;  /* 0x0000000402027212 */ /* 0x000fe200078e3cff */
[----:B------:R-:W-:Y:S01]  /*0490*/  STL [R1+0x38], R22 ;  /* 0x0000381601007387 */ /* 0x000fe20000100800 */
[----:B------:R-:W-:-:S02]  /*04a0*/  LEA.HI R5, R11, R11, RZ, 0x1 ;  /* 0x0000000b0b057211 */ /* 0x000fc400078f08ff */
[-C--:B------:R-:W-:Y:S01]  /*04b0*/  LEA.HI R14, R14, R6.reuse, RZ, 0x3 ;  /* 0x000000060e0e7211 */ /* 0x080fe200078f18ff */
[----:B------:R-:W-:Y:S01]  /*04c0*/  IMAD.U32 R2, R0, 0x20, R2 ;  /* 0x0000002000027824 */ /* 0x000fe200078e0002 */
[----:B------:R-:W-:Y:S02]  /*04d0*/  LOP3.LUT R0, R5, 0x7fffffe, RZ, 0xc0, !PT ;  /* 0x07fffffe05007812 */ /* 0x000fe400078ec0ff */
[----:B------:R-:W-:Y:S02]  /*04e0*/  SHF.R.S32.HI R13, RZ, 0x6, R13 ;  /* 0x00000006ff0d7819 */ /* 0x000fe4000001140d */
[----:B------:R1:W-:Y:S01]  /*04f0*/  STL [R1+0x20], R2 ;  /* 0x0000200201007387 */ /* 0x0003e20000100800 */
[----:B------:R-:W-:Y:S01]  /*0500*/  SHF.R.S32.HI R8, RZ, 0x1f, R9 ;  /* 0x0000001fff087819 */ /* 0x000fe20000011409 */
[----:B------:R-:W-:Y:S01]  /*0510*/  IMAD.IADD R4, R11, 0x1, -R0 ;  /* 0x000000010b047824 */ /* 0x000fe200078e0a00 */
[----:B------:R-:W-:Y:S01]  /*0520*/  LEA.HI R3, R6, R6, RZ, 0x1 ;  /* 0x0000000606037211 */ /* 0x000fe200078f08ff */
[----:B------:R-:W-:Y:S01]  /*0530*/  IMAD R0, R13, 0x4, R17 ;  /* 0x000000040d007824 */ /* 0x000fe200078e0211 */
[----:B------:R-:W-:Y:S01]  /*0540*/  LEA.HI R247, R8, R9, RZ, 0x2 ;  /* 0x0000000908f77211 */ /* 0x000fe200078f10ff */
[----:B------:R-:W-:Y:S01]  /*0550*/  IMAD.SHL.U32 R8, R11, 0x40, RZ ;  /* 0x000000400b087824 */ /* 0x000fe200078e00ff */
[----:B------:R-:W-:Y:S01]  /*0560*/  LOP3.LUT R7, R3, 0x7fffffe, RZ, 0xc0, !PT ;  /* 0x07fffffe03077812 */ /* 0x000fe200078ec0ff */
[----:B------:R-:W-:Y:S01]  /*0570*/  IMAD R0, R0, 0x8, R4 ;  /* 0x0000000800007824 */ /* 0x000fe200078e0204 */
[----:B------:R-:W-:Y:S01]  /*0580*/  SHF.R.S32.HI R9, RZ, 0x1, R3 ;  /* 0x00000001ff097819 */ /* 0x000fe20000011403 */
[----:B------:R-:W-:Y:S01]  /*0590*/  IMAD.SHL.U32 R4, R12, 0x10, RZ ;  /* 0x000000100c047824 */ /* 0x000fe200078e00ff */
[----:B------:R-:W-:Y:S01]  /*05a0*/  LOP3.LUT R8, R8, 0x1c0, RZ, 0xc0, !PT ;  /* 0x000001c008087812 */ /* 0x000fe200078ec0ff */
[----:B------:R-:W-:Y:S01]  /*05b0*/  IMAD.IADD R19, R6, 0x1, -R7 ;  /* 0x0000000106137824 */ /* 0x000fe200078e0a07 */
[----:B------:R-:W-:-:S02]  /*05c0*/  LOP3.LUT P2, RZ, R10, 0x2, RZ, 0xc0, !PT ;  /* 0x000000020aff7812 */ /* 0x000fc4000784c0ff */
[----:B------:R-:W-:-:S05]  /*05d0*/  SHF.R.S32.HI R247, RZ, 0x2, R247 ;  /* 0x00000002fff77819 */ /* 0x000fca00000114f7 */
[----:B------:R-:W-:Y:S01]  /*05e0*/  IMAD R247, R22, 0x10, R247 ;  /* 0x0000001016f77824 */ /* 0x000fe200078e02f7 */
[----:B-1----:R-:W-:-:S05]  /*05f0*/  LOP3.LUT R2, R14, 0xfffffff8, RZ, 0xc0, !PT ;  /* 0xfffffff80e027812 */ /* 0x002fca00078ec0ff */
[----:B------:R-:W-:Y:S01]  /*0600*/  IMAD.IADD R16, R6, 0x1, -R2 ;  /* 0x0000000106107824 */ /* 0x000fe200078e0a02 */
[----:B------:R-:W-:Y:S02]  /*0610*/  SHF.R.S32.HI R2, RZ, 0x1, R5 ;  /* 0x00000001ff027819 */ /* 0x000fe40000011405 */
[----:B------:R-:W-:Y:S02]  /*0620*/  SHF.R.S32.HI R5, RZ, 0x1f, R3 ;  /* 0x0000001fff057819 */ /* 0x000fe40000011403 */
[C---:B------:R-:W-:Y:S01]  /*0630*/  LOP3.LUT P4, RZ, R2.reuse, 0x2, RZ, 0xc0, !PT ;  /* 0x0000000202ff7812 */ /* 0x040fe2000788c0ff */
[----:B------:R-:W-:Y:S01]  /*0640*/  IMAD.SHL.U32 R2, R2, 0x40, RZ ;  /* 0x0000004002027824 */ /* 0x000fe200078e00ff */
[----:B------:R-:W-:Y:S02]  /*0650*/  LOP3.LUT R3, R10, 0x1, RZ, 0xc0, !PT ;  /* 0x000000010a037812 */ /* 0x000fe400078ec0ff */
[----:B------:R-:W-:Y:S02]  /*0660*/  LEA.HI R5, R5, R9, RZ, 0x2 ;  /* 0x0000000905057211 */ /* 0x000fe400078f10ff */
[----:B------:R-:W-:-:S02]  /*0670*/  ISETP.NE.U32.AND P3, PT, R3, 0x1, PT ;  /* 0x000000010300780c */ /* 0x000fc40003f65070 */
[----:B------:R-:W-:Y:S02]  /*0680*/  LOP3.LUT R3, R8, 0x30, R4, 0xf8, !PT ;  /* 0x0000003008037812 */ /* 0x000fe400078ef804 */
[----:B------:R-:W-:Y:S02]  /*0690*/  LOP3.LUT R2, R2, 0xc0, RZ, 0xc0, !PT ;  /* 0x000000c002027812 */ /* 0x000fe400078ec0ff */
[----:B------:R-:W-:Y:S02]  /*06a0*/  LOP3.LUT R7, R5, 0xfffffffc, RZ, 0xc0, !PT ;  /* 0xfffffffc05077812 */ /* 0x000fe400078ec0ff */
[--C-:B------:R-:W-:Y:S02]  /*06b0*/  LOP3.LUT R5, R3, 0x8, R15.reuse, 0xf8, !PT ;  /* 0x0000000803057812 */ /* 0x100fe400078ef80f */
[----:B------:R-:W-:Y:S01]  /*06c0*/  SHF.R.U32.HI R4, RZ, 0x3, R8 ;  /* 0x00000003ff047819 */ /* 0x000fe20000011608 */
[----:B------:R-:W-:Y:S01]  /*06d0*/  IMAD.SHL.U32 R8, R13, 0x20, RZ ;  /* 0x000000200d087824 */ /* 0x000fe200078e00ff */
[----:B------:R-:W-:Y:S01]  /*06e0*/  LOP3.LUT R6, R2, 0x8, R15, 0xf8, !PT ;  /* 0x0000000802067812 */ /* 0x000fe200078ef80f */
[----:B------:R-:W-:Y:S01]  /*06f0*/  IMAD.IADD R15, R9, 0x1, -R7 ;  /* 0x00000001090f7824 */ /* 0x000fe200078e0a07 */
[----:B------:R-:W-:-:S02]  /*0700*/  LEA.HI R3, R10, R10, RZ, 0x1 ;  /* 0x0000000a0a037211 */ /* 0x000fc400078f08ff */
[----:B------:R-:W-:Y:S02]  /*0710*/  SHF.R.U32.HI R2, RZ, 0x3, R2 ;  /* 0x00000003ff027819 */ /* 0x000fe40000011602 */
[----:B------:R-:W-:Y:S02]  /*0720*/  LOP3.LUT R18, R5, R4, RZ, 0x3c, !PT ;  /* 0x0000000405127212 */ /* 0x000fe400078e3cff */
[----:B------:R-:W-:Y:S02]  /*0730*/  LOP3.LUT R5, R3, 0x3fffffe, RZ, 0xc0, !PT ;  /* 0x03fffffe03057812 */ /* 0x000fe400078ec0ff */
[----:B------:R-:W-:Y:S01]  /*0740*/  LOP3.LUT R2, R6, R2, RZ, 0x3c, !PT ;  /* 0x0000000206027212 */ /* 0x000fe200078e3cff */
[C---:B------:R-:W-:Y:S01]  /*0750*/  IMAD.SHL.U32 R6, R10.reuse, 0x40, RZ ;  /* 0x000000400a067824 */ /* 0x040fe200078e00ff */
[----:B------:R-:W-:Y:S01]  /*0760*/  SHF.R.S32.HI R4, RZ, 0x3, R14 ;  /* 0x00000003ff047819 */ /* 0x000fe2000001140e */
[----:B------:R-:W-:Y:S01]  /*0770*/  IMAD.IADD R11, R10, 0x1, -R5 ;  /* 0x000000010a0b7824 */ /* 0x000fe200078e0a05 */
[----:B------:R-:W-:Y:S01]  /*0780*/  SHF.R.S32.HI R3, RZ, 0x1, R3 ;  /* 0x00000001ff037819 */ /* 0x000fe20000011403 */
[----:B------:R-:W-:Y:S01]  /*0790*/  IMAD.SHL.U32 R5, R20, 0x2, RZ ;  /* 0x0000000214057824 */ /* 0x000fe200078e00ff */
[----:B------:R-:W-:Y:S01]  /*07a0*/  SHF.R.S32.HI R7, RZ, 0x7, R21 ;  /* 0x00000007ff077819 */ /* 0x000fe20000011415 */
[----:B------:R-:W-:Y:S01]  /*07b0*/  IMAD R19, R4, 0x8, R19 ;  /* 0x0000000804137824 */ /* 0x000fe200078e0213 */
[C---:B------:R-:W-:Y:S01]  /*07c0*/  LOP3.LUT P1, RZ, R3.reuse, 0x2, RZ, 0xc0, !PT ;  /* 0x0000000203ff7812 */ /* 0x040fe2000782c0ff */
[----:B------:R-:W-:Y:S01]  /*07d0*/  IMAD R213, R12, 0x2, R4 ;  /* 0x000000020cd57824 */ /* 0x000fe200078e0204 */
[----:B------:R-:W-:Y:S01]  /*07e0*/  LOP3.LUT R4, R6, 0x1c0, RZ, 0xc0, !PT ;  /* 0x000001c006047812 */ /* 0x000fe200078ec0ff */
[----:B------:R-:W-:Y:S01]  /*07f0*/  IMAD.SHL.U32 R3, R3, 0x40, RZ ;  /* 0x0000004003037824 */ /* 0x000fe200078e00ff */
[----:B------:R-:W-:Y:S01]  /*0800*/  LOP3.LUT P5, RZ, R16, 0x2, RZ, 0xc0, !PT ;  /* 0x0000000210ff7812 */ /* 0x000fe200078ac0ff */
[--C-:B------:R-:W-:Y:S01]  /*0810*/  IMAD R9, R12, 0x200, R5.reuse ;  /* 0x000002000c097824 */ /* 0x100fe200078e0205 */
[----:B------:R-:W-:Y:S01]  /*0820*/  LOP3.LUT R6, R4, 0x20, R8, 0xf8, !PT ;  /* 0x0000002004067812 */ /* 0x000fe200078ef808 */
[C---:B------:R-:W-:Y:S01]  /*0830*/  IMAD R10, R7.reuse, 0x1000, R5 ;  /* 0x00001000070a7824 */ /* 0x040fe200078e0205 */
[----:B------:R-:W-:Y:S01]  /*0840*/  SHF.R.U32.HI R5, RZ, 0x3, R4 ;  /* 0x00000003ff057819 */ /* 0x000fe20000011604 */
[----:B------:R-:W-:Y:S01]  /*0850*/  IMAD.SHL.U32 R4, R7, 0x8, RZ ;  /* 0x0000000807047824 */ /* 0x000fe200078e00ff */
[----:B------:R-:W-:Y:S01]  /*0860*/  LOP3.LUT R3, R3, 0xc0, RZ, 0xc0, !PT ;  /* 0x000000c003037812 */ /* 0x000fe200078ec0ff */
[----:B------:R-:W-:Y:S01]  /*0870*/  IMAD R7, R22, 0x400, R10 ;  /* 0x0000040016077824 */ /* 0x000fe200078e020a */
[----:B------:R-:W-:Y:S01]  /*0880*/  LOP3.LUT R8, R6, R5, RZ, 0x3c, !PT ;  /* 0x0000000506087212 */ /* 0x000fe200078e3cff */
[----:B------:R-:W-:Y:S01]  /*0890*/  IMAD.U32 R218, R0, 0x20, R2 ;  /* 0x0000002000da7824 */ /* 0x000fe200078e0002 */
[----:B------:R-:W-:Y:S01]  /*08a0*/  LOP3.LUT R4, R4, 0x8, RZ, 0xc0, !PT ;  /* 0x0000000804047812 */ /* 0x000fe200078ec0ff */
[----:B------:R-:W-:Y:S01]  /*08b0*/  IMAD.SHL.U32 R0, R16, 0x40, RZ ;  /* 0x0000004010007824 */ /* 0x000fe200078e00ff */
[----:B------:R-:W-:Y:S01]  /*08c0*/  SHF.R.U32.HI R5, RZ, 0x3, R3 ;  /* 0x00000003ff057819 */ /* 0x000fe20000011603 */
[----:B------:R-:W-:Y:S01]  /*08d0*/  IMAD.IADD R239, R8, 0x1, R7 ;  /* 0x0000000108ef7824 */ /* 0x000fe200078e0207 */
[----:B------:R-:W-:Y:S01]  /*08e0*/  LEA R210, R218, UR5, 0x1 ;  /* 0x00000005dad27c11 */ /* 0x000fe2000f8e08ff */
[----:B------:R-:W-:Y:S01]  /*08f0*/  IMAD.SHL.U32 R6, R17, 0x10, RZ ;  /* 0x0000001011067824 */ /* 0x000fe200078e00ff */
[----:B------:R-:W-:Y:S01]  /*0900*/  LOP3.LUT R8, R5, R3, R4, 0x1e, !PT ;  /* 0x0000000305087212 */ /* 0x000fe200078e1e04 */
[----:B------:R-:W-:Y:S01]  /*0910*/  IMAD.SHL.U32 R5, R17, 0x8, RZ ;  /* 0x0000000811057824 */ /* 0x000fe200078e00ff */
[----:B------:R-:W-:Y:S01]  /*0920*/  LOP3.LUT R0, R0, 0x1c0, RZ, 0xc0, !PT ;  /* 0x000001c000007812 */ /* 0x000fe200078ec0ff */
[----:B------:R-:W-:Y:S01]  /*0930*/  IMAD.SHL.U32 R3, R15, 0x40, RZ ;  /* 0x000000400f037824 */ /* 0x000fe200078e00ff */
[----:B------:R-:W-:Y:S01]  /*0940*/  LOP3.LUT R7, R4, 0x10, R6, 0xf8, !PT ;  /* 0x0000001004077812 */ /* 0x000fe200078ef806 */
[----:B------:R-:W-:Y:S01]  /*0950*/  IMAD R9, R11, 0x20, R9 ;  /* 0x000000200b097824 */ /* 0x000fe200078e0209 */
[----:B------:R-:W-:Y:S01]  /*0960*/  LOP3.LUT R5, R5, 0x8, RZ, 0xc0, !PT ;  /* 0x0000000805057812 */ /* 0x000fe200078ec0ff */
[----:B------:R-:W-:Y:S01]  /*0970*/  IMAD R4, R17, 0x200, R18 ;  /* 0x0000020011047824 */ /* 0x000fe200078e0212 */
[----:B------:R-:W-:Y:S01]  /*0980*/  SHF.R.U32.HI R6, RZ, 0x3, R0 ;  /* 0x00000003ff067819 */ /* 0x000fe20000011600 */
[----:B------:R-:W-:Y:S01]  /*0990*/  IMAD.IADD R8, R8, 0x1, R9 ;  /* 0x0000000108087824 */ /* 0x000fe200078e0209 */
[----:B------:R-:W-:-:S02]  /*09a0*/  LOP3.LUT R3, R3, 0xc0, RZ, 0xc0, !PT ;  /* 0x000000c003037812 */ /* 0x000fc400078ec0ff */
[----:B------:R-:W-:Y:S02]  /*09b0*/  LOP3.LUT R6, R6, R0, R5, 0x1e, !PT ;  /* 0x0000000006067212 */ /* 0x000fe400078e1e05 */
        /* <DEDUP_REMOVED lines=8> */
[----:B------:R-:W-:Y:S01]  /*0a40*/  USHF.R.S32.HI UR6, URZ, 0x1f, UR51 ;  /* 0x0000001f3f067899 */ /* 0x000fe20008011433 */
[----:B------:R-:W-:Y:S01]  /*0a50*/  IMAD.SHL.U32 R2, R19, 0x20, RZ ;  /* 0x0000002013027824 */ /* 0x000fe200078e00ff */
[----:B------:R-:W-:Y:S01]  /*0a60*/  LOP3.LUT P6, RZ, R16, 0x4, RZ, 0xc0, !PT ;  /* 0x0000000410ff7812 */ /* 0x000fe200078cc0ff */
[----:B------:R-:W-:Y:S01]  /*0a70*/  IMAD.U32 R0, RZ, RZ, UR7 ;  /* 0x00000007ff007e24 */ /* 0x000fe2000f8e00ff */
[----:B------:R-:W-:Y:S01]  /*0a80*/  USHF.R.S32.HI UR7, URZ, 0x1f, UR56 ;  /* 0x0000001f3f077899 */ /* 0x000fe20008011438 */
[----:B------:R-:W-:Y:S01]  /*0a90*/  IMAD R220, R22, 0x200, R2 ;  /* 0x0000020016dc7824 */ /* 0x000fe200078e0202 */
[----:B------:R-:W-:Y:S01]  /*0aa0*/  LOP3.LUT P0, RZ, R15, 0x2, RZ, 0xc0, !PT ;  /* 0x000000020fff7812 */ /* 0x000fe2000780c0ff */
[----:B------:R-:W-:Y:S01]  /*0ab0*/  IMAD.IADD R217, R2, 0x1, R3 ;  /* 0x0000000102d97824 */ /* 0x000fe200078e0203 */
[----:B------:R-:W-:Y:S01]  /*0ac0*/  SEL R214, R219, 0xffffffe0, !P5 ;  /* 0xffffffe0dbd67807 */ /* 0x000fe20006800000 */
[----:B------:R-:W-:Y:S01]  /*0ad0*/  IMAD.U32 R2, RZ, RZ, UR6 ;  /* 0x00000006ff027e24 */ /* 0x000fe2000f8e00ff */
[----:B------:R-:W-:Y:S01]  /*0ae0*/  UIADD3 UR6, UR4, 0x9000, URZ ;  /* 0x0000900004067890 */ /* 0x000fe2000fffe03f */
[----:B------:R-:W-:Y:S01]  /*0af0*/  IMAD.U32 R2, RZ, RZ, UR7 ;  /* 0x00000007ff027e24 */ /* 0x000fe2000f8e00ff */
[----:B------:R-:W-:Y:S01]  /*0b00*/  LEA R213, R213, UR5, 0x1 ;  /* 0x00000005d5d57c11 */ /* 0x000fe2000f8e08ff */
[----:B------:R-:W-:Y:S01]  /*0b10*/  VIADD R3, R24, 0x20 ;  /* 0x0000002018037836 */ /* 0x000fe20000000000 */
[----:B------:R-:W-:Y:S01]  /*0b20*/  SEL R240, R240, 0x10, !P3 ;  /* 0x00000010f0f07807 */ /* 0x000fe20005800000 */
[----:B------:R-:W-:Y:S01]  /*0b30*/  IMAD.IADD R220, R220, 0x1, R5 ;  /* 0x00000001dcdc7824 */ /* 0x000fe200078e0205 */
[----:B------:R-:W-:Y:S01]  /*0b40*/  LEA R5, R8, UR6, 0x1 ;  /* 0x0000000608057c11 */ /* 0x000fe2000f8e08ff */
[----:B------:R-:W-:Y:S01]  /*0b50*/  VIADD R2, R24, 0x40 ;  /* 0x0000004018027836 */ /* 0x000fe20000000000 */
[----:B------:R1:W-:Y:S01]  /*0b60*/  STL [R1+0x10], R3 ;  /* 0x0000100301007387 */ /* 0x0003e20000100800 */
[----:B------:R-:W-:Y:S01]  /*0b70*/  IMAD.MOV.U32 R0, RZ, RZ, 0x40 ;  /* 0x00000040ff007424 */ /* 0x000fe200078e00ff */
[----:B------:R-:W-:Y:S01]  /*0b80*/  SEL R219, R219, 0xffffffe0, !P0 ;  /* 0xffffffe0dbdb7807 */ /* 0x000fe20004000000 */
[----:B------:R-:W-:Y:S01]  /*0b90*/  IMAD.SHL.U32 R211, R220, 0x2, RZ ;  /* 0x00000002dcd37824 */ /* 0x000fe200078e00ff */
[----:B------:R2:W-:Y:S01]  /*0ba0*/  STL [R1+0x14], R2 ;  /* 0x0000140201007387 */ /* 0x0005e20000100800 */
[C---:B------:R-:W-:Y:S01]  /*0bb0*/  VIADD R241, R239.reuse, 0x20 ;  /* 0x00000020eff17836 */ /* 0x040fe20000000000 */
[----:B------:R-:W-:Y:S01]  /*0bc0*/  SEL R0, R0, 0xffffffc0, !P6 ;  /* 0xffffffc000007807 */ /* 0x000fe20007000000 */
[----:B------:R-:W-:Y:S01]  /*0bd0*/  @P2 VIADD R241, R239, 0xffffffe0 ;  /* 0xffffffe0eff12836 */ /* 0x000fe20000000000 */
[----:B------:R3:W-:Y:S01]  /*0be0*/  STL [R1+0x24], R5 ;  /* 0x0000240501007387 */ /* 0x0007e20000100800 */
[----:B------:R-:W-:Y:S01]  /*0bf0*/  IADD3 R212, R211, 0x6000, R212 ;  /* 0x00006000d3d47810 */ /* 0x000fe20007ffe0d4 */
[----:B------:R-:W-:-:S02]  /*0c00*/  IMAD.IADD R214, R213, 0x1, R214 ;  /* 0x00000001d5d67824 */ /* 0x000fc400078e02d6 */
[----:B------:R-:W-:Y:S02]  /*0c10*/  IMAD.IADD R242, R239, 0x1, R240 ;  /* 0x00000001eff27824 */ /* 0x000fe400078e02f0 */
        /* <DEDUP_REMOVED lines=8> */
.L_x_701:
        /* <DEDUP_REMOVED lines=20> */
[----:B---3--:R-:W-:Y:S01]  /*0de0*/  IMAD.U32 R5, RZ, RZ, UR7 ;  /* 0x00000007ff057e24 */ /* 0x008fe2000f8e00ff */
        /* <DEDUP_REMOVED lines=46> */
.L_x_658:
        /* <DEDUP_REMOVED lines=34> */
[----:B------:R-:W-:Y:S02]  /*12f0*/  @!UP2 UIMAD UR5, UR57, UR6, URZ ;  /* 0x000000063905a2a4 */ /* 0x000fe4000f8e023f */
[----:B------:R-:W-:Y:S02]  /*1300*/  UIADD3 UR6, UR18, 0x80, UR48 ;  /* 0x0000008012067890 */ /* 0x000fe4000fffe030 */
        /* <DEDUP_REMOVED lines=11> */
[----:B------:R-:W-:Y:S02]  /*13c0*/  @UP2 ULDC.64 UR10, c[0x0][0x420] ;  /* 0x00010800000a2ab9 */ /* 0x000fe40000000a00 */
[----:B------:R-:W-:Y:S01]  /*13d0*/  @UP1 UIADD3 UR32, UR7, UR8, URZ ;  /* 0x0000000807201290 */ /* 0x000fe2000fffe03f */
[----:B------:R-:W1:Y:S01]  /*13e0*/  F2I.FTZ.U32.TRUNC.NTZ R5, R4 ;  /* 0x0000000400057305 */ /* 0x000e62000021f000 */
[----:B------:R-:W-:Y:S02]  /*13f0*/  USHF.R.S32.HI UR8, URZ, 0x1f, UR5 ;  /* 0x0000001f3f087899 */ /* 0x000fe40008011405 */
[----:B------:R-:W-:Y:S02]  /*1400*/  @UP2 UIMAD.WIDE.U32 UR38, UR16, UR10, URZ ;  /* 0x0000000a102622a5 */ /* 0x000fe4000f8e003f */
[----:B------:R-:W-:-:S02]  /*1410*/  ULEA.HI UR19, UR8, UR5, URZ, 0x6 ;  /* 0x0000000508137291 */ /* 0x000fc4000f8f303f */
[----:B------:R-:W-:Y:S01]  /*1420*/  UIMAD UR5, UR33, UR51, URZ ;  /* 0x00000033210572a4 */ /* 0x000fe2000f8e023f */
[----:B------:R-:W-:Y:S01]  /*1430*/  ULDC.U8 UR10, c[0x0][0x480] ;  /* 0x00012000000a7ab9 */ /* 0x000fe20000000000 */
[----:B------:R-:W-:Y:S02]  /*1440*/  @UP2 UIMAD UR44, UR16, UR11, UR39 ;  /* 0x0000000b102c22a4 */ /* 0x000fe4000f8e0227 */
[----:B------:R-:W-:Y:S02]  /*1450*/  UISETP.NE.AND UP4, UPT, UR10, URZ, UPT ;  /* 0x0000003f0a00728c */ /* 0x000fe4000bf85270 */
[----:B------:R-:W-:Y:S01]  /*1460*/  UIMAD.WIDE.U32 UR10, UR51, UR58, URZ ;  /* 0x0000003a330a72a5 */ /* 0x000fe2000f8e003f */
[----:B-1----:R-:W-:Y:S01]  /*1470*/  IMAD.MOV R0, RZ, RZ, -R5 ;  /* 0x000000ffff007224 */ /* 0x002fe200078e0a05 */
[----:B------:R-:W-:Y:S01]  /*1480*/  UIMAD UR5, UR57, UR58, UR5 ;  /* 0x0000003a390572a4 */ /* 0x000fe2000f8e0205 */
[----:B------:R-:W-:Y:S01]  /*1490*/  IMAD.MOV.U32 R4, RZ, RZ, RZ ;  /* 0x000000ffff047224 */ /* 0x000fe200078e00ff */
[----:B------:R-:W-:Y:S01]  /*14a0*/  UIMAD.WIDE.U32 UR14, UR16, UR34, URZ ;  /* 0x00000022100e72a5 */ /* 0x000fe2000f8e003f */
[----:B------:R-:W-:Y:S01]  /*14b0*/  IMAD R0, R0, R6, RZ ;  /* 0x0000000600007224 */ /* 0x000fe200078e02ff */
[----:B------:R-:W-:-:S02]  /*14c0*/  UIMAD UR17, UR16, UR35, URZ ;  /* 0x00000023101172a4 */ /* 0x000fc4000f8e023f */
[----:B------:R-:W-:Y:S01]  /*14d0*/  UIADD3 UR11, UR11, UR5, URZ ;  /* 0x000000050b0b7290 */ /* 0x000fe2000fffe03f */
[----:B------:R-:W-:Y:S01]  /*14e0*/  IMAD.HI.U32 R0, R5, R0, R4 ;  /* 0x0000000005007227 */ /* 0x000fe200078e0004 */
[----:B------:R-:W-:Y:S01]  /*14f0*/  ULDC UR40, c[0x0][0x2c4] ;  /* 0x0000b10000287ab9 */ /* 0x000fe20000000800 */
[----:B------:R-:W-:Y:S02]  /*1500*/  USHF.R.S32.HI UR8, URZ, 0x6, UR26 ;  /* 0x000000063f087899 */ /* 0x000fe4000801141a */
[----:B------:R-:W-:Y:S02]  /*1510*/  USHF.R.S32.HI UR5, URZ, 0x6, UR19 ;  /* 0x000000063f057899 */ /* 0x000fe40008011413 */
[----:B------:R-:W-:Y:S01]  /*1520*/  IMAD.HI.U32 R0, R0, R2, RZ ;  /* 0x0000000200007227 */ /* 0x000fe200078e00ff */
[----:B------:R-:W-:Y:S01]  /*1530*/  ULDC UR43, c[0x0][0x2dc] ;  /* 0x0000b700002b7ab9 */ /* 0x000fe20000000800 */
[----:B------:R-:W-:Y:S01]  /*1540*/  ULDC UR61, c[0x0][0x270] ;  /* 0x00009c00003d7ab9 */ /* 0x000fe20000000800 */
[----:B------:R-:W-:-:S02]  /*1550*/  @UP2 UIADD3 UR41, UR15, UR17, URZ ;  /* 0x000000110f292290 */ /* 0x000fc4000fffe03f */
[----:B------:R-:W-:Y:S01]  /*1560*/  IADD3 R4, -R0, RZ, RZ ;  /* 0x000000ff00047210 */ /* 0x000fe20007ffe1ff */
[----:B------:R-:W-:Y:S01]  /*1570*/  @UP1 UMOV UR29, UR6 ;  /* 0x00000006001d1c82 */ /* 0x000fe20008000000 */
[----:B------:R-:W-:Y:S02]  /*1580*/  @UP3 UIMAD UR17, UR51, UR40, URZ ;  /* 0x00000028331132a4 */ /* 0x000fe4000f8e023f */
[----:B------:R-:W-:Y:S01]  /*1590*/  UIMAD.WIDE UR6, UR43, UR61, URZ ;  /* 0x0000003d2b0672a5 */ /* 0x000fe2000f8e023f */
[C---:B------:R-:W-:Y:S01]  /*15a0*/  IMAD R2, R6.reuse, R4, R2 ;  /* 0x0000000406027224 */ /* 0x040fe200078e0202 */
[----:B------:R-:W-:Y:S02]  /*15b0*/  USEL UR22, UR22, URZ, UP0 ;  /* 0x0000003f16167287 */ /* 0x000fe40008000000 */
[----:B------:R-:W-:Y:S02]  /*15c0*/  UISETP.LT.AND UP0, UPT, UR8, UR5, UPT ;  /* 0x000000050800728c */ /* 0x000fe4000bf01270 */
[----:B------:R-:W-:Y:S01]  /*15d0*/  ISETP.GT.U32.AND P1, PT, R6, R2, PT ;  /* 0x000000020600720c */ /* 0x000fe20003f24070 */
[----:B------:R-:W-:-:S02]  /*15e0*/  USEL UR54, UR20, UR14, !UP2 ;  /* 0x0000000e14367287 */ /* 0x000fc4000d000000 */
[----:B------:R-:W-:Y:S02]  /*15f0*/  @UP3 USEL UR17, UR17, UR16, !UP2 ;  /* 0x0000001011113287 */ /* 0x000fe4000d000000 */
[----:B------:R-:W-:Y:S02]  /*1600*/  UIMAD.WIDE.U32 UR14, UR6, UR10, URZ ;  /* 0x0000000a060e72a5 */ /* 0x000fe4000f8e003f */
[----:B------:R-:W-:Y:S02]  /*1610*/  UIMAD UR20, UR7, UR10, URZ ;  /* 0x0000000a071472a4 */ /* 0x000fe4000f8e023f */
[----:B------:R-:W-:Y:S01]  /*1620*/  @!UP3 UIMAD UR19, UR51, UR61, UR56 ;  /* 0x0000003d3313b2a4 */ /* 0x000fe2000f8e0238 */
[----:B------:R-:W-:Y:S01]  /*1630*/  @UP3 ULDC UR10, c[0x0][0x2e4] ;  /* 0x0000b900000a3ab9 */ /* 0x000fe20000000800 */
[----:B------:R-:W-:Y:S02]  /*1640*/  USEL UR21, UR8, UR5, UP0 ;  /* 0x0000000508157287 */ /* 0x000fe40008000000 */
[----:B------:R-:W-:Y:S01]  /*1650*/  @!P1 IMAD.IADD R2, R2, 0x1, -R6 ;  /* 0x0000000102029824 */ /* 0x000fe200078e0a06 */
[----:B------:R-:W-:Y:S01]  /*1660*/  @!UP2 UIADD3 UR44, UR37, UR23, URZ ;  /* 0x00000017252ca290 */ /* 0x000fe2000fffe03f */
[----:B------:R-:W-:Y:S01]  /*1670*/  @!P1 VIADD R0, R0, 0x1 ;  /* 0x0000000100009836 */ /* 0x000fe20000000000 */
[----:B------:R-:W-:Y:S01]  /*1680*/  @UP3 UIMAD UR23, UR56, UR10, UR17 ;  /* 0x0000000a381732a4 */ /* 0x000fe2000f8e0211 */
[----:B------:R-:W-:Y:S01]  /*1690*/  PLOP3.LUT P1, PT, PT, PT, UP1, 0x80, 0x0 ;  /* 0x000000000000781c */ /* 0x000fe20003f2f018 */
[----:B------:R-:W-:Y:S01]  /*16a0*/  @!UP3 UIMAD UR23, UR19, UR40, URZ ;  /* 0x000000281317b2a4 */ /* 0x000fe2000f8e023f */
[----:B------:R-:W-:Y:S01]  /*16b0*/  ISETP.GE.U32.AND P0, PT, R2, R6, PT ;  /* 0x000000060200720c */ /* 0x000fe20003f06070 */
[----:B------:R-:W-:Y:S01]  /*16c0*/  ULEA UR19, UR21, 0xffffffc0, 0x6 ;  /* 0xffffffc015137891 */ /* 0x000fe2000f8e303f */
[----:B------:R-:W-:Y:S01]  /*16d0*/  LOP3.LUT R2, R7, UR56, RZ, 0x3c, !PT ;  /* 0x0000003807027c12 */ /* 0x000fe2000f8e3cff */
[----:B------:R-:W-:-:S02]  /*16e0*/  UIMAD UR17, UR6, UR11, UR20 ;  /* 0x0000000b061172a4 */ /* 0x000fc4000f8e0214 */
[----:B------:R-:W-:Y:S01]  /*16f0*/  UIMAD.WIDE.U32 UR10, UR6, UR16, URZ ;  /* 0x00000010060a72a5 */ /* 0x000fe2000f8e003f */
[----:B------:R-:W-:Y:S01]  /*1700*/  ISETP.GE.AND P2, PT, R2, RZ, PT ;  /* 0x000000ff0200720c */ /* 0x000fe20003f46270 */
[----:B------:R-:W-:Y:S02]  /*1710*/  USHF.R.S32.HI UR20, URZ, 0x1f, UR19 ;  /* 0x0000001f3f147899 */ /* 0x000fe40008011413 */
[----:B------:R-:W-:Y:S02]  /*1720*/  UIADD3 UR5, UP0, UR19, UR27, URZ ;  /* 0x0000001b13057290 */ /* 0x000fe4000ff1e03f */
[----:B------:R-:W-:Y:S02]  /*1730*/  USEL UR55, UR14, UR10, !UP2 ;  /* 0x0000000a0e377287 */ /* 0x000fe4000d000000 */
[----:B------:R-:W-:Y:S01]  /*1740*/  UIMAD UR8, UR7, UR16, URZ ;  /* 0x00000010070872a4 */ /* 0x000fe2000f8e023f */
[----:B------:R-:W-:Y:S01]  /*1750*/  @P0 IADD3 R0, R0, 0x1, RZ ;  /* 0x0000000100000810 */ /* 0x000fe20007ffe0ff */
[----:B------:R-:W-:Y:S01]  /*1760*/  UIADD3.X UR10, UR20, UR22, URZ, UP0, !UPT ;  /* 0x00000016140a7290 */ /* 0x000fe200087fe43f */
[----:B------:R-:W-:Y:S01]  /*1770*/  PLOP3.LUT P0, PT, PT, PT, UP3, 0x80, 0x0 ;  /* 0x000000000000781c */ /* 0x000fe20003f0f038 */
[----:B------:R-:W-:-:S02]  /*1780*/  UIMAD UR7, UR7, UR5, URZ ;  /* 0x00000005070772a4 */ /* 0x000fc4000f8e023f */
[----:B------:R-:W-:Y:S01]  /*1790*/  @UP1 UIADD3 UR31, UR47, UR49, URZ ;  /* 0x000000312f1f1290 */ /* 0x000fe2000fffe03f */
[----:B------:R-:W-:Y:S01]  /*17a0*/  IMAD.MOV.U32 R14, RZ, RZ, R0 ;  /* 0x000000ffff0e7224 */ /* 0x000fe200078e0000 */
[----:B------:R-:W-:Y:S02]  /*17b0*/  UIADD3 UR42, UR15, UR17, URZ ;  /* 0x000000110f2a7290 */ /* 0x000fe4000fffe03f */
        /* <DEDUP_REMOVED lines=29> */
.L_x_660:
        /* <DEDUP_REMOVED lines=13> */
.L_x_661:
        /* <DEDUP_REMOVED lines=11> */
.L_x_662:
[----:B------:R-:W-:-:S04]  /*1b10*/  UIMAD UR5, UR51, UR61, UR56 ;  /* 0x0000003d330572a4 */ /* 0x000fc8000f8e0238 */
[----:B------:R-:W-:-:S12]  /*1b20*/  UIMAD UR5, UR5, UR58, URZ ;  /* 0x0000003a050572a4 */ /* 0x000fd8000f8e023f */
.L_x_663:
[----:B------:R-:W2:Y:S01]  /*1b30*/  LDL.64 R4, [R1] ;  /* 0x0000000001047983 */ /* 0x000ea20000100a00 */
[----:B------:R-:W-:-:S03]  /*1b40*/  ULDC UR7, c[0x0][0x2dc] ;  /* 0x0000b70000077ab9 */ /* 0x000fc60000000800 */
[----:B------:R1:W2:Y:S01]  /*1b50*/  LDL.64 R22, [R1] ;  /* 0x0000000001167983 */ /* 0x0002a20000100a00 */
[----:B------:R-:W-:Y:S01]  /*1b60*/  UIADD3 UR5, UR19, UR5, URZ ;  /* 0x0000000513057290 */ /* 0x000fe2000fffe03f */
[----:B------:R-:W-:Y:S01]  /*1b70*/  BSSY B1, `(.L_x_659) ;  /* 0x0000955000017945 */ /* 0x000fe20003800000 */
[----:B------:R-:W-:Y:S01]  /*1b80*/  UIMAD UR38, UR7, UR61, URZ ;  /* 0x0000003d072672a4 */ /* 0x000fe2000f8e023f */
[----:B------:R-:W3:Y:S01]  /*1b90*/  S2R R20, SR_TID.X ;  /* 0x0000000000147919 */ /* 0x000ee20000002100 */
[----:B------:R-:W-:Y:S01]  /*1ba0*/  ULDC.64 UR36, c[0x0][0x478] ;  /* 0x00011e0000247ab9 */ /* 0x000fe20000000a00 */
[----:B------:R-:W-:Y:S02]  /*1bb0*/  USHF.R.S32.HI UR39, URZ, 0x1f, UR56 ;  /* 0x0000001f3f277899 */ /* 0x000fe40008011438 */
[----:B------:R-:W-:Y:S01]  /*1bc0*/  UIADD3 UR11, -UR9, UR18, UR48 ;  /* 0x00000012090b7290 */ /* 0x000fe2000fffe130 */
[----:B------:R-:W-:Y:S01]  /*1bd0*/  ULDC.64 UR16, c[0x0][0x258] ;  /* 0x0000960000107ab9 */ /* 0x000fe20000000a00 */
[----:B------:R-:W-:Y:S01]  /*1be0*/  USHF.L.U32 UR28, UR38, 0x6, URZ ;  /* 0x00000006261c7899 */ /* 0x000fe2000800063f */
[----:B------:R-:W-:Y:S01]  /*1bf0*/  IMAD.U32 R9, RZ, RZ, UR16 ;  /* 0x00000010ff097e24 */ /* 0x000fe2000f8e00ff */
[----:B------:R-:W-:-:S02]  /*1c00*/  UIMAD UR8, UR39, UR16, URZ ;  /* 0x00000010270872a4 */ /* 0x000fc4000f8e023f */
[----:B------:R-:W-:Y:S02]  /*1c10*/  UIADD3 UR10, UR21, -0x1, URZ ;  /* 0xffffffff150a7890 */ /* 0x000fe4000fffe03f */
[----:B------:R-:W-:-:S03]  /*1c20*/  UIMAD UR31, UR56, UR17, UR8 ;  /* 0x00000011381f72a4 */ /* 0x000fc6000f8e0208 */
[----:B------:R-:W-:Y:S02]  /*1c30*/  ULDC.64 UR16, c[0x0][0x428] ;  /* 0x00010a0000107ab9 */ /* 0x000fe40000000a00 */
[----:B------:R-:W-:-:S04]  /*1c40*/  UIMAD UR8, UR39, UR16, URZ ;  /* 0x00000010270872a4 */ /* 0x000fc8000f8e023f */
[----:B------:R-:W-:Y:S01]  /*1c50*/  UIMAD UR8, UR56, UR17, UR8 ;  /* 0x00000011380872a4 */ /* 0x000fe2000f8e0208 */
[----:B---3--:R-:W-:-:S04]  /*1c60*/  SHF.R.S32.HI R21, RZ, 0x1f, R20 ;  /* 0x0000001fff157819 */ /* 0x008fc80000011414 */
[CC--:B------:R-:W-:Y:S02]  /*1c70*/  LEA.HI R2, R21.reuse, R20.reuse, RZ, 0x2 ;  /* 0x0000001415027211 */ /* 0x0c0fe400078f10ff */
[----:B------:R-:W-:Y:S02]  /*1c80*/  LEA.HI R8, R21, R20, RZ, 0x5 ;  /* 0x0000001415087211 */ /* 0x000fe400078f28ff */
[----:B------:R-:W-:-:S04]  /*1c90*/  SHF.R.S32.HI R2, RZ, 0x2, R2 ;  /* 0x00000002ff027819 */ /* 0x000fc80000011402 */
[----:B------:R-:W-:Y:S02]  /*1ca0*/  SHF.R.S32.HI R19, RZ, 0x1f, R2 ;  /* 0x0000001fff137819 */ /* 0x000fe40000011402 */
[----:B------:R-:W-:Y:S01]  /*1cb0*/  IADD3 R0, P0, R2, UR19, RZ ;  /* 0x0000001302007c10 */ /* 0x000fe2000ff1e0ff */
[----:B--2---:R-:W-:-:S03]  /*1cc0*/  IMAD.MOV.U32 R22, RZ, RZ, R4 ;  /* 0x000000ffff167224 */ /* 0x004fc600078e0004 */
[----:B------:R-:W-:Y:S02]  /*1cd0*/  IADD3.X R4, R19, UR20, RZ, P0, !PT ;  /* 0x0000001413047c10 */ /* 0x000fe400087fe4ff */
[----:B------:R-:W-:-:S03]  /*1ce0*/  SHF.R.S32.HI R23, RZ, 0x1f, R22 ;  /* 0x0000001fff177819 */ /* 0x000fc60000011416 */
[----:B------:R-:W-:Y:S02]  /*1cf0*/  IMAD R6, R4, UR34, RZ ;  /* 0x0000002204067c24 */ /* 0x000fe4000f8e02ff */
[C---:B------:R-:W-:Y:S01]  /*1d00*/  IMAD.WIDE.U32 R4, R0.reuse, UR34, R22 ;  /* 0x0000002200047c25 */ /* 0x040fe2000f8e0016 */
[----:B------:R-:W-:Y:S01]  /*1d10*/  UIADD3 UR34, UR19, UR23, URZ ;  /* 0x0000001713227290 */ /* 0x000fe2000fffe03f */
[----:B------:R1:W-:Y:S01]  /*1d20*/  STL [R1+0x4], R23 ;  /* 0x0000041701007387 */ /* 0x0003e20000100800 */
[----:B------:R-:W-:Y:S01]  /*1d30*/  UIMAD.WIDE UR22, UR5, 0x4, UR36 ;  /* 0x00000004051678a5 */ /* 0x000fe2000f8e0224 */
[----:B------:R-:W-:Y:S01]  /*1d40*/  IMAD R0, R0, UR35, R6 ;  /* 0x0000002300007c24 */ /* 0x000fe2000f8e0206 */
[----:B------:R-:W-:Y:S01]  /*1d50*/  IADD3 R6, P0, R4, UR54, RZ ;  /* 0x0000003604067c10 */ /* 0x000fe2000ff1e0ff */
[----:B------:R-:W-:Y:S01]  /*1d60*/  ULDC UR54, c[0x0][0x398] ;  /* 0x0000e60000367ab9 */ /* 0x000fe20000000800 */
[----:B------:R-:W-:Y:S02]  /*1d70*/  ULDC.64 UR36, c[0x0][0x210] ;  /* 0x0000840000247ab9 */ /* 0x000fe40000000a00 */
[----:B------:R-:W-:-:S02]  /*1d80*/  IADD3.X R7, R5, UR41, R0, P0, !PT ;  /* 0x0000002905077c10 */ /* 0x000fc400087fe400 */
[----:B------:R-:W-:Y:S01]  /*1d90*/  IADD3 R4, P0, R22, UR6, RZ ;  /* 0x0000000616047c10 */ /* 0x000fe2000ff1e0ff */
[----:B------:R-:W-:Y:S02]  /*1da0*/  ULDC.64 UR6, c[0x0][0x420] ;  /* 0x0001080000067ab9 */ /* 0x000fe40000000a00 */
[----:B------:R-:W-:Y:S01]  /*1db0*/  IMAD.U32 R0, RZ, RZ, UR6 ;  /* 0x00000006ff007e24 */ /* 0x000fe2000f8e00ff */
[----:B------:R-:W-:Y:S01]  /*1dc0*/  IADD3.X R5, R23, UR44, RZ, P0, !PT ;  /* 0x0000002c17057c10 */ /* 0x000fe200087fe4ff */
[----:B------:R-:W-:Y:S01]  /*1dd0*/  UIMAD UR5, UR20, UR6, URZ ;  /* 0x00000006140572a4 */ /* 0x000fe2000f8e023f */
[----:B------:R-:W-:Y:S01]  /*1de0*/  IMAD.WIDE.U32 R6, R9, UR56, R6 ;  /* 0x0000003809067c25 */ /* 0x000fe2000f8e0006 */
[----:B------:R-:W-:-:S03]  /*1df0*/  UIADD3 UR20, UP2, UP0, UR26, UR28, UR43 ;  /* 0x0000001c1a147290 */ /* 0x000fc6000f85e02b */
[----:B------:R-:W-:Y:S01]  /*1e00*/  IMAD.WIDE.U32 R4, R0, UR19, R4 ;  /* 0x0000001300047c25 */ /* 0x000fe2000f8e0004 */
[----:B------:R-:W-:Y:S01]  /*1e10*/  UIMAD UR19, UR19, UR7, UR5 ;  /* 0x00000007131372a4 */ /* 0x000fe2000f8e0205 */
[----:B------:R-:W-:Y:S01]  /*1e20*/  LEA R245, P4, R6, UR36, 0x1 ;  /* 0x0000002406f57c11 */ /* 0x000fe2000f8808ff */
[----:B------:R-:W-:Y:S01]  /*1e30*/  UIADD3 UR5, UR11, -UR54, URZ ;  /* 0x800000360b057290 */ /* 0x000fe2000fffe03f */
[----:B------:R-:W-:Y:S01]  /*1e40*/  IMAD.U32 R0, RZ, RZ, UR16 ;  /* 0x00000010ff007e24 */ /* 0x000fe2000f8e00ff */
[----:B------:R-:W-:Y:S01]  /*1e50*/  USHF.R.S32.HI UR11, URZ, 0x1f, UR28 ;  /* 0x0000001f3f0b7899 */ /* 0x000fe2000801141c */
[----:B------:R-:W-:Y:S01]  /*1e60*/  IMAD R9, R19, UR6, RZ ;  /* 0x0000000613097c24 */ /* 0x000fe2000f8e02ff */
[----:B------:R-:W-:Y:S01]  /*1e70*/  USHF.R.S32.HI UR35, URZ, 0x1f, UR5 ;  /* 0x0000001f3f237899 */ /* 0x000fe20008011405 */
[----:B------:R-:W-:Y:S01]  /*1e80*/  VIADD R5, R5, UR19 ;  /* 0x0000001305057c36 */ /* 0x000fe20008000000 */
[----:B------:R-:W-:Y:S01]  /*1e90*/  UIADD3.X UR11, UR45, UR11, UR46, UP2, UP0 ;  /* 0x0000000b2d0b7290 */ /* 0x000fe200097e042e */
[----:B------:R-:W-:Y:S01]  /*1ea0*/  IMAD R9, R2, UR7, R9 ;  /* 0x0000000702097c24 */ /* 0x000fe2000f8e0209 */
[----:B------:R-:W-:Y:S01]  /*1eb0*/  ULEA.HI UR35, UR35, UR5, URZ, 0x6 ;  /* 0x0000000523237291 */ /* 0x000fe2000f8f303f */
[----:B------:R-:W-:Y:S01]  /*1ec0*/  IMAD.WIDE.U32 R4, R0, UR56, R4 ;  /* 0x0000003800047c25 */ /* 0x000fe2000f8e0004 */
[----:B------:R-:W-:Y:S01]  /*1ed0*/  LOP3.LUT R0, R8, 0xffffffe0, RZ, 0xc0, !PT ;  /* 0xffffffe008007812 */ /* 0x000fe200078ec0ff */
[----:B------:R-:W-:Y:S01]  /*1ee0*/  UIADD3 UR5, UP3, UP2, UR53, UR20, UR55 ;  /* 0x0000001435057290 */ /* 0x000fe2000fa7e037 */
[----:B------:R-:W-:Y:S01]  /*1ef0*/  SHF.R.S32.HI R8, RZ, 0x5, R8 ;  /* 0x00000005ff087819 */ /* 0x000fe20000011408 */
[----:B------:R-:W-:Y:S01]  /*1f00*/  USHF.R.S32.HI UR35, URZ, 0x6, UR35 ;  /* 0x000000063f237899 */ /* 0x000fe20008011423 */
[----:B------:R-:W-:Y:S01]  /*1f10*/  VIADD R5, R5, UR8 ;  /* 0x0000000805057c36 */ /* 0x000fe20008000000 */
[----:B------:R-:W-:Y:S01]  /*1f20*/  UIADD3.X UR8, UR50, UR11, UR42, UP3, UP2 ;  /* 0x0000000b32087290 */ /* 0x000fe20009fe442a */
[----:B------:R-:W-:Y:S01]  /*1f30*/  IMAD.IADD R18, R20, 0x1, -R0 ;  /* 0x0000000114127824 */ /* 0x000fe200078e0a00 */
[----:B------:R-:W-:Y:S01]  /*1f40*/  UISETP.LT.AND UP0, UPT, URZ, UR35, UPT ;  /* 0x000000233f00728c */ /* 0x000fe2000bf01270 */
[----:B------:R-:W-:Y:S01]  /*1f50*/  IMAD.WIDE.U32 R4, R2, UR6, R4 ;  /* 0x0000000602047c25 */ /* 0x000fe2000f8e0004 */
[----:B------:R-:W-:Y:S01]  /*1f60*/  ULDC.64 UR26, c[0x0][0x3e0] ;  /* 0x0000f800001a7ab9 */ /* 0x000fe20000000a00 */
[----:B------:R-:W-:Y:S01]  /*1f70*/  ULDC.64 UR16, c[0x0][0x400] ;  /* 0x0001000000107ab9 */ /* 0x000fe20000000a00 */
[----:B------:R-:W-:Y:S01]  /*1f80*/  USEL UR35, URZ, UR35, !UP0 ;  /* 0x000000233f237287 */ /* 0x000fe2000c000000 */
[----:B------:R-:W-:Y:S01]  /*1f90*/  IMAD R8, R8, UR38, R18 ;  /* 0x0000002608087c24 */ /* 0x000fe2000f8e0212 */
[----:B------:R-:W-:Y:S01]  /*1fa0*/  LEA R246, P3, R4, UR26, 0x1 ;  /* 0x0000001a04f67c11 */ /* 0x000fe2000f8608ff */
[----:B------:R-:W-:Y:S01]  /*1fb0*/  IMAD.IADD R5, R5, 0x1, R9 ;  /* 0x0000000105057824 */ /* 0x000fe200078e0209 */
[----:B------:R-:W-:Y:S01]  /*1fc0*/  UISETP.GT.AND UP0, UPT, UR21, UR35, UPT ;  /* 0x000000231500728c */ /* 0x000fe2000bf04270 */
[----:B------:R-:W-:Y:S01]  /*1fd0*/  VIADD R7, R7, UR31 ;  /* 0x0000001f07077c36 */ /* 0x000fe20008000000 */
[----:B------:R-:W-:Y:S01]  /*1fe0*/  IADD3 R0, P0, R8, UR5, RZ ;  /* 0x0000000508007c10 */ /* 0x000fe2000ff1e0ff */
[----:B------:R-:W-:Y:S01]  /*1ff0*/  ULDC.64 UR44, c[0x0][0x2b0] ;  /* 0x0000ac00002c7ab9 */ /* 0x000fe20000000a00 */
[----:B------:R-:W-:Y:S01]  /*2000*/  LEA.HI.X R244, R4, UR27, R5, 0x1, P3 ;  /* 0x0000001b04f47c11 */ /* 0x000fe200098f0c05 */
[----:B------:R-:W-:Y:S01]  /*2010*/  UIMAD.WIDE UR20, UR34, 0x4, UR44 ;  /* 0x00000004221478a5 */ /* 0x000fe2000f8e022c */
[----:B------:R-:W-:Y:S01]  /*2020*/  LEA.HI.X.SX32 R8, R8, UR8, 0x1, P0 ;  /* 0x0000000808087c11 */ /* 0x000fe200080f0eff */
[----:B------:R-:W-:Y:S01]  /*2030*/  UMOV UR19, UR23 ;  /* 0x0000001700137c82 */ /* 0x000fe20008000000 */
[----:B------:R-:W-:-:S02]  /*2040*/  PLOP3.LUT P0, PT, PT, PT, UP0, 0x80, 0x0 ;  /* 0x000000000000781c */ /* 0x000fc40003f0f008 */
[----:B------:R-:W-:Y:S02]  /*2050*/  LEA R226, P2, R0, UR16, 0x2 ;  /* 0x0000001000e27c11 */ /* 0x000fe4000f8410ff */
[----:B------:R-:W-:Y:S02]  /*2060*/  LEA.HI.X R243, R6, UR37, R7, 0x1, P4 ;  /* 0x0000002506f37c11 */ /* 0x000fe4000a0f0c07 */
[----:B------:R-:W-:-:S07]  /*2070*/  LEA.HI.X R225, R0, UR17, R8, 0x2, P2 ;  /* 0x0000001100e17c11 */ /* 0x000fce00090f1408 */
        /* <DEDUP_REMOVED lines=20> */
.L_x_665:
        /* <DEDUP_REMOVED lines=19> */
.L_x_666:
        /* <DEDUP_REMOVED lines=38> */
.L_x_668:
[----:B------:R-:W-:Y:S05]  /*2550*/  BSYNC B0 ;  /* 0x0000000000007941 */ /* 0x000fea0003800000 */
.L_x_667:
        /* <DEDUP_REMOVED lines=19> */
.L_x_670:
[----:B------:R-:W-:Y:S05]  /*2690*/  BSYNC B0 ;  /* 0x0000000000007941 */ /* 0x000fea0003800000 */
.L_x_669:
        /* <DEDUP_REMOVED lines=32> */
.L_x_672:
[----:B------:R-:W-:Y:S05]  /*28a0*/  BSYNC B0 ;  /* 0x0000000000007941 */ /* 0x000fea0003800000 */
.L_x_671:
        /* <DEDUP_REMOVED lines=20> */
.L_x_664:
        /* <DEDUP_REMOVED lines=72> */
.L_x_675:
[----:B------:R-:W-:Y:S05]  /*2e70*/  BSYNC B0 ;  /* 0x0000000000007941 */ /* 0x000fea0003800000 */
.L_x_674:
        /* <DEDUP_REMOVED lines=44> */
.L_x_677:
[----:B------:R-:W-:Y:S05]  /*3140*/  BSYNC B0 ;  /* 0x0000000000007941 */ /* 0x000fea0003800000 */
.L_x_676:
        /* <DEDUP_REMOVED lines=41> */
.L_x_679:
[----:B------:R-:W-:Y:S05]  /*33e0*/  BSYNC B0 ;  /* 0x0000000000007941 */ /* 0x000fea0003800000 */
.L_x_678:
        /* <DEDUP_REMOVED lines=16> */
.L_x_681:
        /* <DEDUP_REMOVED lines=37> */
.L_x_682:
[----:B------:R-:W-:Y:S05]  /*3740*/  BSYNC B0 ;  /* 0x0000000000007941 */ /* 0x000fea0003800000 */
.L_x_680:
[----:B-1----:R-:W-:Y:S01]  /*3750*/  IMAD.U32 R4, RZ, RZ, UR24 ;  /* 0x00000018ff047e24 */ /* 0x002fe2000f8e00ff */
[----:B------:R-:W-:Y:S01]  /*3760*/  UIMAD UR6, UR30, UR24, URZ ;  /* 0x000000181e0672a4 */ /* 0x000fe2000f8e023f */
[----:B------:R1:W-:Y:S01]  /*3770*/  @P1 STS [R0+0x9000], RZ ;  /* 0x009000ff00001388 */ /* 0x0003e20000000800 */
[----:B----4-:R-:W-:Y:S01]  /*3780*/  VIADD R8, R247, 0x8 ;  /* 0x00000008f7087836 */ /* 0x010fe20000000000 */
[----:B------:R-:W-:Y:S01]  /*3790*/  BSSY B0, `(.L_x_683) ;  /* 0x000003f000007945 */ /* 0x000fe20003800000 */
[----:B------:R-:W-:Y:S01]  /*37a0*/  IMAD.WIDE.U32 R4, R4, UR48, R22 ;  /* 0x0000003004047c25 */ /* 0x000fe2000f8e0016 */
[----:B------:R-:W-:Y:S01]  /*37b0*/  UIMAD UR6, UR48, UR25, UR6 ;  /* 0x00000019300672a4 */ /* 0x000fe2000f8e0206 */
        /* <DEDUP_REMOVED lines=60> */
.L_x_684:
[----:B------:R-:W-:Y:S05]  /*3b80*/  BSYNC B0 ;  /* 0x0000000000007941 */ /* 0x000fea0003800000 */
.L_x_683:
        /* <DEDUP_REMOVED lines=11> */
[----:B------:R-:W-:-:S04]  /*3c40*/  IMAD.X R4, RZ, RZ, R19, P1 ;  /* 0x000000ffff047224 */ /* 0x000fc800008e0613 */
[----:B------:R-:W-:Y:S02]  /*3c50*/  IMAD R7, R4, UR24, RZ ;  /* 0x0000001804077c24 */ /* 0x000fe4000f8e02ff */
[----:B--2-4-:R-:W1:Y:S01]  /*3c60*/  @!P4 LDC.64 R10, c[0x0][0x218] ;  /* 0x00008600ff0acb82 */ /* 0x014e620000000a00 */
        /* <DEDUP_REMOVED lines=11> */
[----:B-----5:R-:W-:Y:S02]  /*3d20*/  ISETP.GE.AND P3, PT, R8, UR5, PT ;  /* 0x0000000508007c0c */ /* 0x020fe4000bf66270 */
[----:B---3--:R-:W-:-:S11]  /*3d30*/  ISETP.GE.AND P2, PT, R12, UR5, PT ;  /* 0x000000050c007c0c */ /* 0x008fd6000bf46270 */
[----:B------:R-:W1:Y:S01]  /*3d40*/  @!P3 LDC.64 R8, c[0x0][0x218] ;  /* 0x00008600ff08bb82 */ /* 0x000e620000000a00 */
[----:B------:R2:W-:Y:S07]  /*3d50*/  @P3 STS.128 [R0+0xc000], RZ ;  /* 0x00c000ff00003388 */ /* 0x0005ee0000000c00 */
[----:B------:R-:W3:Y:S01]  /*3d60*/  @!P2 LDC.64 R6, c[0x0][0x218] ;  /* 0x00008600ff06ab82 */ /* 0x000ee20000000a00 */
[----:B-1----:R-:W-:-:S04]  /*3d70*/  @!P3 LEA R8, P1, R4, R8, 0x1 ;  /* 0x000000080408b211 */ /* 0x002fc800078208ff */
[C---:B------:R-:W-:Y:S02]  /*3d80*/  @!P3 LEA.HI.X R9, R4.reuse, R9, R2, 0x1, P1 ;  /* 0x000000090409b211 */ /* 0x040fe400008f0c02 */
[----:B---3--:R-:W-:-:S03]  /*3d90*/  @!P2 LEA R6, P1, R4, R6, 0x1 ;  /* 0x000000060406a211 */ /* 0x008fc600078208ff */
        /* <DEDUP_REMOVED lines=10> */
.L_x_686:
[----:B------:R-:W-:Y:S05]  /*3e40*/  BSYNC B0 ;  /* 0x0000000000007941 */ /* 0x000fea0003800000 */
.L_x_685:
[----:B------:R-:W0:Y:S01]  /*3e50*/  LDGDEPBAR ;  /* 0x00000000000079af */ /* 0x000e220000000000 */
[----:B------:R-:W-:Y:S01]  /*3e60*/  ULDC.64 UR14, c[0x0][0x3c8] ;  /* 0x0000f200000e7ab9 */ /* 0x000fe20000000a00 */
[----:B------:R-:W-:Y:S01]  /*3e70*/  ISETP.NE.AND P3, PT, R15, RZ, PT ;  /* 0x000000ff0f00720c */ /* 0x000fe20003f65270 */
[----:B------:R-:W-:Y:S01]  /*3e80*/  UISETP.NE.U32.AND UP1, UPT, UR14, URZ, UPT ;  /* 0x0000003f0e00728c */ /* 0x000fe2000bf25070 */
[----:B------:R-:W-:Y:S01]  /*3e90*/  ISETP.NE.AND P2, PT, R16, RZ, PT ;  /* 0x000000ff1000720c */ /* 0x000fe20003f45270 */
[----:B--2---:R-:W-:Y:S01]  /*3ea0*/  IMAD.MOV.U32 R6, RZ, RZ, 0x4 ;  /* 0x00000004ff067424 */ /* 0x004fe200078e00ff */
[----:B------:R-:W-:Y:S01]  /*3eb0*/  USHF.R.S32.HI UR6, URZ, 0x1f, UR56 ;  /* 0x0000001f3f067899 */ /* 0x000fe20008011438 */
[----:B------:R-:W-:Y:S01]  /*3ec0*/  IMAD.MOV.U32 R4, RZ, RZ, 0x4 ;  /* 0x00000004ff047424 */ /* 0x000fe200078e00ff */
[----:B------:R-:W-:Y:S01]  /*3ed0*/  UISETP.NE.AND.EX UP1, UPT, UR15, URZ, UPT, UP1 ;  /* 0x0000003f0f00728c */ /* 0x000fe2000bf25310 */
[----:B------:R-:W-:Y:S01]  /*3ee0*/  IMAD.MOV.U32 R252, RZ, RZ, 0x7f800000 ;  /* 0x7f800000fffc7424 */ /* 0x000fe200078e00ff */
[----:B-1--4-:R-:W1:Y:S01]  /*3ef0*/  LDC.64 R10, c[0x0][0x3b8] ;  /* 0x0000ee00ff0a7b82 */ /* 0x012e620000000a00 */
[----:B------:R-:W-:Y:S01]  /*3f00*/  IMAD.MOV.U32 R2, RZ, RZ, 0x7f800000 ;  /* 0x7f800000ff027424 */ /* 0x000fe200078e00ff */
[----:B------:R-:W-:Y:S01]  /*3f10*/  ULDC UR46, c[0x0][0x2d0] ;  /* 0x0000b400002e7ab9 */ /* 0x000fe20000000800 */
[----:B---3--:R-:W-:Y:S01]  /*3f20*/  IMAD.MOV.U32 R0, RZ, RZ, 0x7f800000 ;  /* 0x7f800000ff007424 */ /* 0x008fe200078e00ff */
[----:B------:R-:W-:Y:S01]  /*3f30*/  PLOP3.LUT P1, PT, PT, PT, UP1, 0x80, 0x0 ;  /* 0x000000000000781c */ /* 0x000fe20003f2f018 */
[----:B------:R-:W-:Y:S01]  /*3f40*/  IMAD.MOV.U32 R251, RZ, RZ, 0x7f800000 ;  /* 0x7f800000fffb7424 */ /* 0x000fe200078e00ff */
[----:B------:R-:W-:Y:S01]  /*3f50*/  ULDC UR50, c[0x0][0x398] ;  /* 0x0000e60000327ab9 */ /* 0x000fe20000000800 */
[----:B------:R-:W-:-:S02]  /*3f60*/  IMAD.WIDE R4, R247, R4, UR20 ;  /* 0x00000014f7047e25 */ /* 0x000fc4000f8e0204 */
[----:B------:R-:W-:Y:S01]  /*3f70*/  @UP1 ULDC.64 UR16, c[0x0][0x3d0] ;  /* 0x0000f40000101ab9 */ /* 0x000fe20000000a00 */
[----:B------:R-:W-:Y:S01]  /*3f80*/  @UP1 UMOV UR7, UR6 ;  /* 0x0000000600071c82 */ /* 0x000fe20008000000 */
[----:B------:R-:W-:Y:S01]  /*3f90*/  @!P5 IMAD.WIDE R6, R14, R6, UR20 ;  /* 0x000000140e06de25 */ /* 0x000fe2000f8e0206 */
[----:B------:R-:W2:Y:S01]  /*3fa0*/  @!P3 LDG.E R2, desc[UR12][R4.64] ;  /* 0x0000000c0402b981 */ /* 0x000ea2000c1e1900 */
[----:B------:R-:W-:Y:S01]  /*3fb0*/  @UP1 UIMAD UR5, UR57, UR16, URZ ;  /* 0x00000010390512a4 */ /* 0x000fe2000f8e023f */
[----:B------:R-:W-:-:S04]  /*3fc0*/  DEPBAR.LE SB0, 0x1 ;  /* 0x000080400000791a */ /* 0x000fc80000000000 */
[----:B------:R-:W3:Y:S01]  /*3fd0*/  @!P2 LDG.E R0, desc[UR12][R4.64+0x20] ;  /* 0x0000200c0400a981 */ /* 0x000ee2000c1e1900 */
[----:B------:R-:W-:Y:S01]  /*3fe0*/  @UP1 UMOV UR6, UR56 ;  /* 0x0000003800061c82 */ /* 0x000fe20008000000 */
[----:B------:R-:W-:Y:S02]  /*3ff0*/  @UP1 UIMAD UR5, UR51, UR17, UR5 ;  /* 0x00000011330512a4 */ /* 0x000fe4000f8e0205 */
[----:B------:R4:W5:Y:S01]  /*4000*/  @!P6 LDG.E R251, desc[UR12][R4.64+0x80] ;  /* 0x0000800c04fbe981 */ /* 0x000962000c1e1900 */
[----:B------:R-:W-:-:S03]  /*4010*/  @UP1 UIMAD.WIDE.U32 UR6, UR51, UR16, UR6 ;  /* 0x00000010330612a5 */ /* 0x000fc6000f8e0006 */
[----:B------:R-:W5:Y:S01]  /*4020*/  @!P5 LDG.E R252, desc[UR12][R6.64] ;  /* 0x0000000c06fcd981 */ /* 0x000f62000c1e1900 */
[----:B------:R-:W-:Y:S02]  /*4030*/  @UP1 ULEA UR14, UP0, UR6, UR14, 0x2 ;  /* 0x0000000e060e1291 */ /* 0x000fe4000f80103f */
[----:B------:R-:W-:Y:S01]  /*4040*/  @UP1 UIADD3 UR5, UR7, UR5, URZ ;  /* 0x0000000507051290 */ /* 0x000fe2000fffe03f */
[----:B------:R-:W-:Y:S03]  /*4050*/  BAR.SYNC.DEFER_BLOCKING 0x0 ;  /* 0x0000000000007b1d */ /* 0x000fe60000010000 */
[----:B------:R-:W-:-:S03]  /*4060*/  @UP1 ULEA.HI.X UR15, UR6, UR15, UR5, 0x2, UP0 ;  /* 0x0000000f060f1291 */ /* 0x000fc600080f1405 */
[----:B------:R-:W-:Y:S01]  /*4070*/  @UP1 ULDC UR5, c[0x0][0x2e8] ;  /* 0x0000ba0000051ab9 */ /* 0x000fe20000000800 */
[----:B------:R-:W-:Y:S01]  /*4080*/  LEA R196, R218, UR4, 0x1 ;  /* 0x00000004dac47c11 */ /* 0x000fe2000f8e08ff */
[----:B------:R-:W-:Y:S01]  /*4090*/  IMAD.U32 R233, RZ, RZ, UR52 ;  /* 0x00000034ffe97e24 */ /* 0x000fe2000f8e00ff */
[----:B------:R-:W-:Y:S02]  /*40a0*/  USHF.L.U32 UR24, UR38, 0x4, URZ ;  /* 0x0000000426187899 */ /* 0x000fe4000800063f */
[----:B------:R-:W-:Y:S01]  /*40b0*/  USHF.L.U32 UR23, UR38, 0x3, URZ ;  /* 0x0000000326177899 */ /* 0x000fe2000800063f */
[----:B------:R-:W-:Y:S01]  /*40c0*/  VIADD R208, R217, 0x1800 ;  /* 0x00001800d9d07836 */ /* 0x000fe20000000000 */
[----:B------:R-:W-:Y:S01]  /*40d0*/  UIADD3 UR43, UR48, UR18, URZ ;  /* 0x00000012302b7290 */ /* 0x000fe2000fffe03f */
[----:B------:R-:W-:Y:S01]  /*40e0*/  IMAD.MOV.U32 R250, RZ, RZ, R238 ;  /* 0x000000fffffa7224 */ /* 0x000fe200078e00ee */
[----:B------:R-:W-:Y:S02]  /*40f0*/  CS2R R126, SRZ ;  /* 0x00000000007e7805 */ /* 0x000fe4000001ff00 */
[----:B------:R-:W-:Y:S01]  /*4100*/  CS2R R124, SRZ ;  /* 0x00000000007c7805 */ /* 0x000fe2000001ff00 */
[----:B----4-:R-:W-:Y:S01]  /*4110*/  IMAD.U32 R4, RZ, RZ, UR14 ;  /* 0x0000000eff047e24 */ /* 0x010fe2000f8e00ff */
[----:B------:R-:W-:Y:S01]  /*4120*/  CS2R R130, SRZ ;  /* 0x0000000000827805 */ /* 0x000fe2000001ff00 */
[----:B------:R-:W-:Y:S01]  /*4130*/  IMAD.U32 R5, RZ, RZ, UR15 ;  /* 0x0000000fff057e24 */ /* 0x000fe2000f8e00ff */
[----:B------:R-:W-:-:S02]  /*4140*/  CS2R R128, SRZ ;  /* 0x0000000000807805 */ /* 0x000fc4000001ff00 */
[----:B------:R-:W-:Y:S02]  /*4150*/  CS2R R122, SRZ ;  /* 0x00000000007a7805 */ /* 0x000fe4000001ff00 */
[----:B------:R-:W-:Y:S02]  /*4160*/  CS2R R120, SRZ ;  /* 0x0000000000787805 */ /* 0x000fe4000001ff00 */
[----:B------:R-:W-:Y:S01]  /*4170*/  CS2R R118, SRZ ;  /* 0x0000000000767805 */ /* 0x000fe2000001ff00 */
[----:B------:R-:W4:Y:S01]  /*4180*/  @P1 LDG.E R6, desc[UR12][R4.64] ;  /* 0x0000000c04061981 */ /* 0x000f22000c1e1900 */
[----:B------:R-:W-:Y:S02]  /*4190*/  CS2R R116, SRZ ;  /* 0x0000000000747805 */ /* 0x000fe4000001ff00 */
[----:B------:R-:W-:Y:S02]  /*41a0*/  CS2R R110, SRZ ;  /* 0x00000000006e7805 */ /* 0x000fe4000001ff00 */
[----:B------:R-:W-:Y:S01]  /*41b0*/  CS2R R108, SRZ ;  /* 0x00000000006c7805 */ /* 0x000fe2000001ff00 */
[----:B-1----:R-:W4:Y:S01]  /*41c0*/  LDG.E.64 R8, desc[UR12][R10.64] ;  /* 0x0000000c0a087981 */ /* 0x002f22000c1e1b00 */
        /* <DEDUP_REMOVED lines=23> */
[----:B------:R1:W4:Y:S01]  /*4340*/  LDG.E.64 R4, desc[UR12][R10.64+0x8] ;  /* 0x0000080c0a047981 */ /* 0x000322000c1e1b00 */
[----:B------:R-:W-:-:S02]  /*4350*/  CS2R R74, SRZ ;  /* 0x00000000004a7805 */ /* 0x000fc4000001ff00 */
[----:B------:R-:W-:Y:S02]  /*4360*/  CS2R R72, SRZ ;  /* 0x0000000000487805 */ /* 0x000fe4000001ff00 */
[----:B------:R-:W-:Y:S01]  /*4370*/  CS2R R70, SRZ ;  /* 0x0000000000467805 */ /* 0x000fe2000001ff00 */
[----:B------:R-:W2:Y:S01]  /*4380*/  LDSM.16.M88.4 R196, [R196+0x13400] ;  /* 0x01340000c4c4783b */ /* 0x000ea20000000200 */
[----:B------:R-:W-:Y:S02]  /*4390*/  CS2R R68, SRZ ;  /* 0x0000000000447805 */ /* 0x000fe4000001ff00 */
[----:B------:R-:W-:Y:S02]  /*43a0*/  CS2R R62, SRZ ;  /* 0x00000000003e7805 */ /* 0x000fe4000001ff00 */
[----:B------:R-:W-:Y:S01]  /*43b0*/  CS2R R60, SRZ ;  /* 0x00000000003c7805 */ /* 0x000fe2000001ff00 */
[----:B------:R-:W2:Y:S01]  /*43c0*/  LDSM.16.M88.4 R168, [R210] ;  /* 0x00000000d2a8783b */ /* 0x000ea20000000200 */
[----:B------:R-:W-:-:S02]  /*43d0*/  CS2R R66, SRZ ;  /* 0x0000000000427805 */ /* 0x000fc4000001ff00 */
[----:B------:R-:W-:Y:S02]  /*43e0*/  CS2R R64, SRZ ;  /* 0x0000000000407805 */ /* 0x000fe4000001ff00 */
[----:B------:R-:W-:Y:S01]  /*43f0*/  CS2R R58, SRZ ;  /* 0x00000000003a7805 */ /* 0x000fe2000001ff00 */
[----:B------:R-:W2:Y:S01]  /*4400*/  LDSM.16.M88.4 R172, [R210+0x400] ;  /* 0x00040000d2ac783b */ /* 0x000ea20000000200 */
[----:B------:R-:W-:Y:S02]  /*4410*/  CS2R R56, SRZ ;  /* 0x0000000000387805 */ /* 0x000fe4000001ff00 */
[----:B------:R-:W-:Y:S02]  /*4420*/  CS2R R54, SRZ ;  /* 0x0000000000367805 */ /* 0x000fe4000001ff00 */
[----:B------:R-:W-:Y:S01]  /*4430*/  CS2R R52, SRZ ;  /* 0x0000000000347805 */ /* 0x000fe2000001ff00 */
[----:B------:R-:W2:Y:S01]  /*4440*/  LDSM.16.M88.4 R184, [R210+0x2000] ;  /* 0x00200000d2b8783b */ /* 0x000ea20000000200 */
        /* <DEDUP_REMOVED lines=9> */
[----:B------:R-:W-:Y:S01]  /*44e0*/  CS2R R36, SRZ ;  /* 0x0000000000247805 */ /* 0x000fe2000001ff00 */
[----:B------:R-:W-:Y:S01]  /*44f0*/  ULDC UR8, c[0x0][0x394] ;  /* 0x0000e50000087ab9 */ /* 0x000fe20000000800 */
[----:B-1----:R-:W1:Y:S01]  /*4500*/  S2R R10, SR_TID.X ;  /* 0x00000000000a7919 */ /* 0x002e620000002100 */
[----:B------:R-:W-:Y:S02]  /*4510*/  UIMAD UR42, UR38, 0x18, URZ ;  /* 0x00000018262a78a4 */ /* 0x000fe4000f8e023f */
[----:B------:R-:W-:Y:S01]  /*4520*/  USHF.L.U32 UR41, UR38, 0x5, URZ ;  /* 0x0000000526297899 */ /* 0x000fe2000800063f */
[----:B------:R-:W2:Y:S01]  /*4530*/  LDSM.16.M88.4 R204, [R210+0x4400] ;  /* 0x00440000d2cc783b */ /* 0x000ea20000000200 */
[----:B------:R-:W-:Y:S02]  /*4540*/  UIADD3 UR34, UR24, 0x20, URZ ;  /* 0x0000002018227890 */ /* 0x000fe4000fffe03f */
[----:B------:R-:W-:Y:S01]  /*4550*/  UIADD3 UR29, UR24, 0x40, URZ ;  /* 0x00000040181d7890 */ /* 0x000fe2000fffe03f */
[----:B------:R-:W-:Y:S01]  /*4560*/  SEL R208, R208, R217, !P0 ;  /* 0x000000d9d0d07207 */ /* 0x000fe20004000000 */
[----:B------:R-:W-:-:S02]  /*4570*/  UIADD3 UR44, -UR9, 0x80, UR43 ;  /* 0x00000080092c7890 */ /* 0x000fc4000fffe12b */
[----:B------:R-:W-:Y:S02]  /*4580*/  UIMAD UR40, UR38, 0x28, URZ ;  /* 0x00000028262878a4 */ /* 0x000fe4000f8e023f */
[----:B------:R-:W-:Y:S02]  /*4590*/  UIMAD UR39, UR38, 0x30, URZ ;  /* 0x00000030262778a4 */ /* 0x000fe4000f8e023f */
[----:B------:R-:W-:Y:S01]  /*45a0*/  UIADD3 UR45, UR48, 0x80, URZ ;  /* 0x00000080302d7890 */ /* 0x000fe2000fffe03f */
[----:B------:R-:W-:Y:S01]  /*45b0*/  ULDC.U8 UR16, c[0x0][0x388] ;  /* 0x0000e20000107ab9 */ /* 0x000fe20000000000 */
[----:B------:R-:W-:Y:S01]  /*45c0*/  ULDC UR15, c[0x0][0x2ec] ;  /* 0x0000bb00000f7ab9 */ /* 0x000fe20000000800 */
[----:B-1----:R-:W-:Y:S01]  /*45d0*/  IMAD.SHL.U32 R10, R10, 0x2, RZ ;  /* 0x000000020a0a7824 */ /* 0x002fe200078e00ff */
[----:B------:R-:W-:-:S04]  /*45e0*/  UIADD3 UR33, UR23, UR34, URZ ;  /* 0x0000002217217290 */ /* 0x000fc8000fffe03f */
[----:B------:R-:W-:-:S04]  /*45f0*/  UIADD3 UR32, UR23, UR33, URZ ;  /* 0x0000002117207290 */ /* 0x000fc8000fffe03f */
[----:B------:R-:W-:Y:S01]  /*4600*/  UIADD3 UR31, UR23, UR32, URZ ;  /* 0x00000020171f7290 */ /* 0x000fe2000fffe03f */
[----:B------:R-:W-:-:S03]  /*4610*/  LEA R208, R208, UR4, 0x1 ;  /* 0x00000004d0d07c11 */ /* 0x000fc6000f8e08ff */
[----:B------:R-:W-:Y:S01]  /*4620*/  UIADD3 UR30, UR23, UR31, URZ ;  /* 0x0000001f171e7290 */ /* 0x000fe2000fffe03f */
[----:B------:R-:W-:Y:S01]  /*4630*/  UMOV UR17, UR8 ;  /* 0x0000000800117c82 */ /* 0x000fe20008000000 */
[----:B------:R-:W-:Y:S02]  /*4640*/  UIMAD UR38, UR38, 0x38, URZ ;  /* 0x00000038262678a4 */ /* 0x000fe4000f8e023f */
[----:B------:R-:W-:Y:S02]  /*4650*/  UIADD3 UR44, UR44, -UR54, URZ ;  /* 0x800000362c2c7290 */ /* 0x000fe4000fffe03f */
[----:B------:R-:W-:Y:S01]  /*4660*/  UIADD3 UR37, UR23, UR30, URZ ;  /* 0x0000001e17257290 */ /* 0x000fe2000fffe03f */
[----:B--2---:R1:W-:Y:S04]  /*4670*/  STL [R1+0x8], R2 ;  /* 0x0000080201007387 */ /* 0x0043e80000100800 */
[----:B---3--:R2:W-:Y:S01]  /*4680*/  STL [R1+0xc], R0 ;  /* 0x00000c0001007387 */ /* 0x0085e20000100800 */
[----:B-1----:R-:W4:Y:S01]  /*4690*/  @P1 MUFU.RCP R2, UR5 ;  /* 0x0000000500021d08 */ /* 0x002f220008001000 */
[----:B------:R-:W-:Y:S01]  /*46a0*/  UIMAD UR5, UR51, UR61, UR56 ;  /* 0x0000003d330572a4 */ /* 0x000fe2000f8e0238 */
[----:B--2---:R-:W-:-:S03]  /*46b0*/  LEA.HI R0, R21, R20, RZ, 0x6 ;  /* 0x0000001415007211 */ /* 0x004fc600078f30ff */
[----:B------:R-:W-:Y:S01]  /*46c0*/  USHF.L.U32 UR5, UR5, 0x5, URZ ;  /* 0x0000000505057899 */ /* 0x000fe2000800063f */
[----:B------:R-:W-:-:S03]  /*46d0*/  SHF.R.S32.HI R0, RZ, 0x6, R0 ;  /* 0x00000006ff007819 */ /* 0x000fc60000011400 */
[----:B------:R-:W-:Y:S01]  /*46e0*/  USHF.R.S32.HI UR6, URZ, 0x1f, UR5 ;  /* 0x0000001f3f067899 */ /* 0x000fe20008011405 */
[----:B----4-:R-:W-:Y:S01]  /*46f0*/  @P1 FMUL.FTZ R6, R6, R2 ;  /* 0x0000000206061220 */ /* 0x010fe20000410000 */
[----:B------:R-:W-:Y:S02]  /*4700*/  IMAD.U32 R2, RZ, RZ, UR52 ;  /* 0x00000034ff027e24 */ /* 0x000fe4000f8e00ff */
[----:B------:R-:W-:Y:S01]  /*4710*/  IMAD.SHL.U32 R7, R0, 0x20, RZ ;  /* 0x0000002000077824 */ /* 0x000fe200078e00ff */
[----:B------:R-:W-:Y:S01]  /*4720*/  R2UR UR11, R9 ;  /* 0x00000000090b72ca */ /* 0x000fe200000e0000 */
[----:B------:R-:W-:Y:S01]  /*4730*/  IMAD R2, R2, 0x4, R0 ;  /* 0x0000000402027824 */ /* 0x000fe200078e0200 */
[----:B------:R-:W-:Y:S02]  /*4740*/  @P1 R2UR UR7, R6 ;  /* 0x00000000060712ca */ /* 0x000fe400000e0000 */
[----:B------:R-:W-:Y:S02]  /*4750*/  SHF.R.S32.HI R0, RZ, 0x1f, R18 ;  /* 0x0000001fff007819 */ /* 0x000fe40000011412 */
[----:B------:R-:W-:-:S02]  /*4760*/  R2UR UR14, R8 ;  /* 0x00000000080e72ca */ /* 0x000fc400000e0000 */
[----:B------:R-:W-:-:S05]  /*4770*/  LOP3.LUT R7, R7, 0x6, R10, 0xf8, !PT ;  /* 0x0000000607077812 */ /* 0x000fca00078ef80a */
[----:B------:R-:W-:Y:S01]  /*4780*/  IMAD R233, R233, 0x80, R7 ;  /* 0x00000080e9e97824 */ /* 0x000fe200078e0207 */
[----:B------:R-:W-:-:S04]  /*4790*/  IADD3 R18, P2, P1, R4, UR5, R18 ;  /* 0x0000000504127c10 */ /* 0x000fc8000f95e012 */
[----:B------:R-:W-:Y:S01]  /*47a0*/  IADD3.X R4, R5, UR6, R0, P2, P1 ;  /* 0x0000000605047c10 */ /* 0x000fe200097e2400 */
[----:B------:R-:W-:Y:S02]  /*47b0*/  VIADD R0, R220, 0x1800 ;  /* 0x00001800dc007836 */ /* 0x000fe40000000000 */
[----:B------:R-:W-:-:S03]  /*47c0*/  IMAD.WIDE.U32 R6, R18, -0x2daee0ad, RZ ;  /* 0xd2511f5312067825 */ /* 0x000fc600078e00ff */
[----:B------:R-:W-:Y:S01]  /*47d0*/  SEL R209, R0, R220, !P0 ;  /* 0x000000dc00d17207 */ /* 0x000fe20004000000 */
[----:B------:R-:W-:Y:S01]  /*47e0*/  IMAD R5, RZ, RZ, -UR28 ;  /* 0x8000001cff057e24 */ /* 0x000fe2000f8e02ff */
[----:B------:R-:W-:Y:S02]  /*47f0*/  LOP3.LUT R0, R2, UR11, RZ, 0x3c, !PT ;  /* 0x0000000b02007c12 */ /* 0x000fe4000f8e3cff */
[----:B------:R-:W-:Y:S02]  /*4800*/  LOP3.LUT R2, R4, UR14, RZ, 0x3c, !PT ;  /* 0x0000000e04027c12 */ /* 0x000fe4000f8e3cff */
[----:B------:R-:W-:Y:S01]  /*4810*/  LOP3.LUT R0, R7, R0, RZ, 0x3c, !PT ;  /* 0x0000000007007212 */ /* 0x000fe200078e3cff */
[----:B------:R1:W-:Y:S04]  /*4820*/  STL [R1+0x1c], R5 ;  /* 0x00001c0501007387 */ /* 0x0003e80000100800 */
[----:B------:R1:W-:Y:S04]  /*4830*/  STL.64 [R1+0x30], R6 ;  /* 0x0000300601007387 */ /* 0x0003e80000100a00 */
[----:B------:R1:W-:Y:S04]  /*4840*/  STL [R1+0x18], R2 ;  /* 0x0000180201007387 */ /* 0x0003e80000100800 */
[----:B------:R1:W-:Y:S01]  /*4850*/  STL [R1+0x2c], R0 ;  /* 0x00002c0001007387 */ /* 0x0003e20000100800 */
[----:B------:R-:W-:-:S04]  /*4860*/  UIADD3 UR28, UR23, UR29, URZ ;  /* 0x0000001d171c7290 */ /* 0x000fc8000fffe03f */
[----:B------:R-:W-:-:S04]  /*4870*/  UIADD3 UR27, UR23, UR28, URZ ;  /* 0x0000001c171b7290 */ /* 0x000fc8000fffe03f */
[----:B------:R-:W-:Y:S01]  /*4880*/  UIADD3 UR26, UR23, UR27, URZ ;  /* 0x0000001b171a7290 */ /* 0x000fe2000fffe03f */
[----:B------:R-:W-:-:S03]  /*4890*/  LEA R209, R209, UR4, 0x1 ;  /* 0x00000004d1d17c11 */ /* 0x000fc6000f8e08ff */
[----:B------:R-:W-:Y:S01]  /*48a0*/  UIADD3 UR25, UR23, UR26, URZ ;  /* 0x0000001a17197290 */ /* 0x000fe2000fffe03f */
[----:B------:R-:W-:Y:S01]  /*48b0*/  UMOV UR5, URZ ;  /* 0x0000003f00057c82 */ /* 0x000fe20008000000 */
[----:B------:R-:W-:Y:S02]  /*48c0*/  @UP1 UMOV UR5, UR7 ;  /* 0x0000000700051c82 */ /* 0x000fe40008000000 */
[----:B------:R-:W-:-:S12]  /*48d0*/  UIADD3 UR36, UR23, UR25, URZ ;  /* 0x0000001917247290 */ /* 0x000fd8000fffe03f */
.L_x_691:
[----:B------:R-:W0:Y:S01]  /*48e0*/  LDGDEPBAR ;  /* 0x00000000000079af */ /* 0x000e220000000000 */
[----:B-1----:R-:W-:Y:S01]  /*48f0*/  LEA R0, R218, UR4, 0x1 ;  /* 0x00000004da007c11 */ /* 0x002fe2000f8e08ff */
[----:B------:R-:W-:Y:S01]  /*4900*/  IMAD.IADD R2, R219, 0x1, R209 ;  /* 0x00000001db027824 */ /* 0x000fe200078e02d1 */
[----:B------:R-:W-:Y:S01]  /*4910*/  USHF.L.U32 UR6, UR10, 0x6, URZ ;  /* 0x000000060a067899 */ /* 0x000fe2000800063f */
[----:B------:R-:W-:Y:S01]  /*4920*/  IMAD.MOV.U32 R248, RZ, RZ, R226 ;  /* 0x000000fffff87224 */ /* 0x000fe200078e00e2 */
[----:B------:R-:W-:Y:S01]  /*4930*/  UMOV UR8, UR59 ;  /* 0x0000003b00087c82 */ /* 0x000fe20008000000 */
[----:B------:R-:W-:Y:S01]  /*4940*/  IMAD.MOV.U32 R249, RZ, RZ, R225 ;  /* 0x000000fffff97224 */ /* 0x000fe200078e00e1 */
[----:B------:R-:W-:Y:S01]  /*4950*/  UISETP.GE.AND UP0, UPT, UR6, UR44, UPT ;  /* 0x0000002c0600728c */ /* 0x000fe2000bf06270 */
[----:B------:R-:W-:Y:S04]  /*4960*/  DEPBAR.LE SB0, 0x0 ;  /* 0x000080000000791a */ /* 0x000fe80000000000 */
[----:B------:R-:W-:Y:S06]  /*4970*/  BAR.SYNC.DEFER_BLOCKING 0x0 ;  /* 0x0000000000007b1d */ /* 0x000fec0000010000 */
[----:B------:R-:W-:Y:S06]  /*4980*/  LDSM.16.M88.4 R32, [R209] ;  /* 0x00000000d120783b */ /* 0x000fec0000000200 */
[----:B------:R-:W1:Y:S06]  /*4990*/  LDSM.16.M88.4 R16, [R0+0x9000] ;  /* 0x009000000010783b */ /* 0x000e6c0000000200 */
[----:B------:R-:W2:Y:S06]  /*49a0*/  LDSM.16.M88.4 R28, [R209+0x800] ;  /* 0x00080000d11c783b */ /* 0x000eac0000000200 */
[----:B------:R-:W3:Y:S06]  /*49b0*/  LDSM.16.M88.4 R132, [R0+0x9400] ;  /* 0x009400000084783b */ /* 0x000eec0000000200 */
[----:B------:R-:W-:Y:S06]  /*49c0*/  LDSM.16.M88.4 R136, [R2] ;  /* 0x000000000288783b */ /* 0x000fec0000000200 */
[----:B------:R-:W4:Y:S06]  /*49d0*/  LDSM.16.M88.4 R140, [R210+-0x6000] ;  /* 0xffa00000d28c783b */ /* 0x000f2c0000000200 */
[----:B------:R-:W4:Y:S06]  /*49e0*/  LDSM.16.M88.4 R144, [R2+0x800] ;  /* 0x000800000290783b */ /* 0x000f2c0000000200 */
[----:B------:R-:W4:Y:S01]  /*49f0*/  LDSM.16.M88.4 R148, [R210+-0x5c00] ;  /* 0xffa40000d294783b */ /* 0x000f220000000200 */
[-C--:B-1----:R-:W-:Y:S05]  /*4a00*/  HMMA.16816.F32.BF16 R4, R32, R16.reuse, RZ ;  /* 0x000000102004723c */ /* 0x082fea00000418ff */
[----:B------:R-:W-:Y:S01]  /*4a10*/  LDSM.16.M88.4 R152, [R209+0x1800] ;  /* 0x00180000d198783b */ /* 0x000fe20000000200 */
[C---:B--2---:R-:W-:Y:S05]  /*4a20*/  HMMA.16816.F32.BF16 R8, R28.reuse, R16, RZ ;  /* 0x000000101c08723c */ /* 0x044fea00000418ff */
[----:B------:R-:W-:Y:S01]  /*4a30*/  LDSM.16.M88.4 R156, [R0+0xb400] ;  /* 0x00b40000009c783b */ /* 0x000fe20000000200 */
        /* <DEDUP_REMOVED lines=16> */
[----:B------:R-:W-:Y:S01]  /*4b40*/  IMAD.U32 R144, RZ, RZ, UR22 ;  /* 0x00000016ff907e24 */ /* 0x000fe2000f8e00ff */
[----:B------:R-:W-:Y:S03]  /*4b50*/  LDSM.16.M88.4 R136, [R2+0x1000] ;  /* 0x001000000288783b */ /* 0x000fe60000000200 */
[----:B------:R-:W-:Y:S01]  /*4b60*/  IMAD.U32 R145, RZ, RZ, UR19 ;  /* 0x00000013ff917e24 */ /* 0x000fe2000f8e00ff */
[C---:B------:R-:W-:Y:S02]  /*4b70*/  LEA R144, P0, R247.reuse, R144, 0x2 ;  /* 0x00000090f7907211 */ /* 0x040fe400078010ff */
[----:B------:R-:W-:Y:S03]  /*4b80*/  LDSM.16.M88.4 R148, [R209+0x2800] ;  /* 0x00280000d194783b */ /* 0x000fe60000000200 */
[C---:B------:R-:W-:Y:S05]  /*4b90*/  LEA.HI.X.SX32 R145, R247.reuse, R145, 0x2, P0 ;  /* 0x00000091f7917211 */ /* 0x040fea00000f16ff */
[----:B-----5:R-:W5:Y:S01]  /*4ba0*/  LDG.E R224, desc[UR12][R144.64] ;  /* 0x0000000c90e07981 */ /* 0x020f62000c1e1900 */
[-C--:B-1----:R-:W-:Y:S05]  /*4bb0*/  HMMA.16816.F32.BF16 R4, R132, R140.reuse, R4 ;  /* 0x0000008c8404723c */ /* 0x082fea0000041804 */
[----:B------:R-:W5:Y:S01]  /*4bc0*/  LDG.E R223, desc[UR12][R144.64+0x20] ;  /* 0x0000200c90df7981 */ /* 0x000f62000c1e1900 */
[C---:B------:R-:W-:Y:S05]  /*4bd0*/  HMMA.16816.F32.BF16 R8, R152.reuse, R140, R8 ;  /* 0x0000008c9808723c */ /* 0x040fea0000041808 */
[----:B------:R-:W5:Y:S06]  /*4be0*/  LDG.E R222, desc[UR12][R144.64+0x80] ;  /* 0x0000800c90de7981 */ /* 0x000f6c000c1e1900 */
[----:B------:R1:W5:Y:S01]  /*4bf0*/  LDG.E R221, desc[UR12][R144.64+0xa0] ;  /* 0x0000a00c90dd7981 */ /* 0x000362000c1e1900 */
[-C--:B------:R-:W-:Y:S06]  /*4c00*/  HMMA.16816.F32.BF16 R12, R152, R142.reuse, R12 ;  /* 0x0000008e980c723c */ /* 0x080fec000004180c */
[C---:B------:R-:W-:Y:S01]  /*4c10*/  HMMA.16816.F32.BF16 R16, R132.reuse, R142, R16 ;  /* 0x0000008e8410723c */ /* 0x040fe20000041810 */
[----:B------:R-:W2:Y:S05]  /*4c20*/  LDSM.16.M88.4 R140, [R210+-0x4000] ;  /* 0xffc00000d28c783b */ /* 0x000eaa0000000200 */
[-C--:B------:R-:W-:Y:S06]  /*4c30*/  HMMA.16816.F32.BF16 R20, R132, R156.reuse, R20 ;  /* 0x0000009c8414723c */ /* 0x080fec0000041814 */
[C---:B------:R-:W-:Y:S06]  /*4c40*/  HMMA.16816.F32.BF16 R24, R152.reuse, R156, R24 ;  /* 0x0000009c9818723c */ /* 0x040fec0000041818 */
[-C--:B------:R-:W-:Y:S01]  /*4c50*/  HMMA.16816.F32.BF16 R28, R152, R158.reuse, R28 ;  /* 0x0000009e981c723c */ /* 0x080fe2000004181c */
[----:B-1----:R-:W1:Y:S05]  /*4c60*/  LDSM.16.M88.4 R144, [R2+0x1800] ;  /* 0x001800000290783b */ /* 0x002e6a0000000200 */
[----:B------:R-:W-:Y:S01]  /*4c70*/  HMMA.16816.F32.BF16 R32, R132, R158, R32 ;  /* 0x0000009e8420723c */ /* 0x000fe20000041820 */
[----:B------:R-:W3:Y:S06]  /*4c80*/  LDSM.16.M88.4 R132, [R210+-0x3c00] ;  /* 0xffc40000d284783b */ /* 0x000eec0000000200 */
[----:B------:R-:W-:Y:S01]  /*4c90*/  LDSM.16.M88.4 R152, [R0+0xd400] ;  /* 0x00d400000098783b */ /* 0x000fe20000000200 */
[-C--:B--2---:R-:W-:Y:S06]  /*4ca0*/  HMMA.16816.F32.BF16 R4, R136, R140.reuse, R4 ;  /* 0x0000008c8804723c */ /* 0x084fec0000041804 */
[C---:B-1----:R-:W-:Y:S06]  /*4cb0*/  HMMA.16816.F32.BF16 R8, R144.reuse, R140, R8 ;  /* 0x0000008c9008723c */ /* 0x042fec0000041808 */
[-C--:B------:R-:W-:Y:S06]  /*4cc0*/  HMMA.16816.F32.BF16 R12, R144, R142.reuse, R12 ;  /* 0x0000008e900c723c */ /* 0x080fec000004180c */
[C---:B------:R-:W-:Y:S01]  /*4cd0*/  HMMA.16816.F32.BF16 R16, R136.reuse, R142, R16 ;  /* 0x0000008e8810723c */ /* 0x040fe20000041810 */
[----:B------:R-:W-:Y:S05]  /*4ce0*/  LDSM.16.M88.4 R140, [R209+0x2000] ;  /* 0x00200000d18c783b */ /* 0x000fea0000000200 */
[-C--:B---3--:R-:W-:Y:S06]  /*4cf0*/  HMMA.16816.F32.BF16 R20, R136, R132.reuse, R20 ;  /* 0x000000848814723c */ /* 0x088fec0000041814 */
[C---:B------:R-:W-:Y:S06]  /*4d00*/  HMMA.16816.F32.BF16 R24, R144.reuse, R132, R24 ;  /* 0x000000849018723c */ /* 0x040fec0000041818 */
[-C--:B------:R-:W-:Y:S01]  /*4d10*/  HMMA.16816.F32.BF16 R28, R144, R134.reuse, R28 ;  /* 0x00000086901c723c */ /* 0x080fe2000004181c */
[----:B------:R1:W2:Y:S05]  /*4d20*/  LDSM.16.M88.4 R144, [R0+0xd000] ;  /* 0x00d000000090783b */ /* 0x0002aa0000000200 */
[----:B------:R-:W-:Y:S01]  /*4d30*/  HMMA.16816.F32.BF16 R32, R136, R134, R32 ;  /* 0x000000868820723c */ /* 0x000fe20000041820 */
[----:B------:R-:W-:Y:S06]  /*4d40*/  LDSM.16.M88.4 R132, [R2+0x2000] ;  /* 0x002000000284783b */ /* 0x000fec0000000200 */
[----:B------:R-:W3:Y:S01]  /*4d50*/  LDSM.16.M88.4 R136, [R210+-0x2000] ;  /* 0xffe00000d288783b */ /* 0x000ee20000000200 */
[----:B-1----:R-:W-:Y:S05]  /*4d60*/  IADD3 R0, R247, -UR18, -R233 ;  /* 0x80000012f7007c10 */ /* 0x002fea000fffe8e9 */
[----:B------:R-:W-:Y:S04]  /*4d70*/  VIADD R0, R0, UR9 ;  /* 0x0000000900007c36 */ /* 0x000fe80008000000 */
[----:B------:R-:W-:Y:S01]  /*4d80*/  VIADD R0, R0, UR6 ;  /* 0x0000000600007c36 */ /* 0x000fe20008000000 */
[-C--:B--2---:R-:W-:Y:S06]  /*4d90*/  HMMA.16816.F32.BF16 R4, R140, R144.reuse, R4 ;  /* 0x000000908c04723c */ /* 0x084fec0000041804 */
[C---:B------:R-:W-:Y:S06]  /*4da0*/  HMMA.16816.F32.BF16 R8, R148.reuse, R144, R8 ;  /* 0x000000909408723c */ /* 0x040fec0000041808 */
[-C--:B------:R-:W-:Y:S06]  /*4db0*/  HMMA.16816.F32.BF16 R12, R148, R146.reuse, R12 ;  /* 0x00000092940c723c */ /* 0x080fec000004180c */
[C---:B------:R-:W-:Y:S01]  /*4dc0*/  HMMA.16816.F32.BF16 R16, R140.reuse, R146, R16 ;  /* 0x000000928c10723c */ /* 0x040fe20000041810 */
[----:B------:R1:W2:Y:S05]  /*4dd0*/  LDSM.16.M88.4 R144, [R2+0x2800] ;  /* 0x002800000290783b */ /* 0x0002aa0000000200 */
[-C--:B------:R-:W-:Y:S06]  /*4de0*/  HMMA.16816.F32.BF16 R20, R140, R152.reuse, R20 ;  /* 0x000000988c14723c */ /* 0x080fec0000041814 */
[C---:B------:R-:W-:Y:S06]  /*4df0*/  HMMA.16816.F32.BF16 R24, R148.reuse, R152, R24 ;  /* 0x000000989418723c */ /* 0x040fec0000041818 */
[-C--:B------:R-:W-:Y:S01]  /*4e00*/  HMMA.16816.F32.BF16 R28, R148, R154.reuse, R28 ;  /* 0x0000009a941c723c */ /* 0x080fe2000004181c */
[----:B------:R-:W4:Y:S04]  /*4e10*/  LDSM.16.M88.4 R148, [R210+-0x1c00] ;  /* 0xffe40000d294783b */ /* 0x000f280000000200 */
[C---:B------:R-:W-:Y:S01]  /*4e20*/  VIADD R152, R0.reuse, 0xffffffe8 ;  /* 0xffffffe800987836 */ /* 0x040fe20000000000 */
[----:B------:R-:W-:Y:S05]  /*4e30*/  HMMA.16816.F32.BF16 R32, R140, R154, R32 ;  /* 0x0000009a8c20723c */ /* 0x000fea0000041820 */
[----:B-1----:R-:W-:Y:S01]  /*4e40*/  VIADD R2, R0, 0x28 ;  /* 0x0000002800027836 */ /* 0x002fe20000000000 */
[-C--:B---3--:R-:W-:Y:S05]  /*4e50*/  HMMA.16816.F32.BF16 R4, R132, R136.reuse, R4 ;  /* 0x000000888404723c */ /* 0x088fea0000041804 */
[----:B------:R-:W-:Y:S01]  /*4e60*/  ISETP.GE.AND P0, PT, R2, RZ, PT ;  /* 0x000000ff0200720c */ /* 0x000fe20003f06270 */
[C---:B------:R-:W-:Y:S02]  /*4e70*/  VIADD R142, R0.reuse, 0xffffffff ;  /* 0xffffffff008e7836 */ /* 0x040fe40000000000 */
[----:B------:R-:W-:Y:S03]  /*4e80*/  VIADD R141, R0, 0x8 ;  /* 0x00000008008d7836 */ /* 0x000fe60000000000 */
[----:B------:R-:W-:Y:S01]  /*4e90*/  ISETP.GE.AND P1, PT, R142, RZ, PT ;  /* 0x000000ff8e00720c */ /* 0x000fe20003f26270 */
[C---:B--2---:R-:W-:Y:S04]  /*4ea0*/  HMMA.16816.F32.BF16 R8, R144.reuse, R136, R8 ;  /* 0x000000889008723c */ /* 0x044fe80000041808 */
[----:B------:R-:W-:Y:S01]  /*4eb0*/  ISETP.GE.AND P6, PT, R141, RZ, PT ;  /* 0x000000ff8d00720c */ /* 0x000fe20003fc6270 */
[C---:B------:R-:W-:Y:S01]  /*4ec0*/  VIADD R140, R0.reuse, 0x7 ;  /* 0x00000007008c7836 */ /* 0x040fe20000000000 */
[----:B------:R-:W-:Y:S01]  /*4ed0*/  @!P0 IADD3 R2, -R0, -0x28, RZ ;  /* 0xffffffd800028810 */ /* 0x000fe20007ffe1ff */
[-C--:B------:R-:W-:Y:S03]  /*4ee0*/  HMMA.16816.F32.BF16 R12, R144, R138.reuse, R12 ;  /* 0x0000008a900c723c */ /* 0x080fe6000004180c */
[----:B------:R-:W-:Y:S01]  /*4ef0*/  ISETP.GE.AND P5, PT, R140, RZ, PT ;  /* 0x000000ff8c00720c */ /* 0x000fe20003fa6270 */
[C---:B------:R-:W-:Y:S01]  /*4f00*/  VIADD R137, R0.reuse, 0x18 ;  /* 0x0000001800897836 */ /* 0x040fe20000000000 */
[----:B------:R-:W-:Y:S01]  /*4f10*/  I2FP.F32.S32 R2, R2 ;  /* 0x0000000200027245 */ /* 0x000fe20000201400 */
[C---:B------:R-:W-:Y:S04]  /*4f20*/  HMMA.16816.F32.BF16 R16, R132.reuse, R138, R16 ;  /* 0x0000008a8410723c */ /* 0x040fe80000041810 */
[----:B------:R-:W-:Y:S01]  /*4f30*/  ISETP.GE.AND P2, PT, R137, RZ, PT ;  /* 0x000000ff8900720c */ /* 0x000fe20003f46270 */
[C---:B------:R-:W-:Y:S01]  /*4f40*/  VIADD R136, R0.reuse, 0x17 ;  /* 0x0000001700887836 */ /* 0x040fe20000000000 */
[----:B------:R-:W-:Y:S01]  /*4f50*/  @!P1 IADD3 R142, -R0, 0x1, RZ ;  /* 0x00000001008e9810 */ /* 0x000fe20007ffe1ff */
[-C--:B----4-:R-:W-:Y:S03]  /*4f60*/  HMMA.16816.F32.BF16 R20, R132, R148.reuse, R20 ;  /* 0x000000948414723c */ /* 0x090fe60000041814 */
[----:B------:R-:W-:Y:S01]  /*4f70*/  ISETP.GE.AND P1, PT, R136, RZ, PT ;  /* 0x000000ff8800720c */ /* 0x000fe20003f26270 */
[----:B------:R-:W-:Y:S01]  /*4f80*/  FFMA.FTZ R10, R2, -UR5, R10 ;  /* 0x80000005020a7c23 */ /* 0x000fe2000801000a */
[C---:B------:R-:W-:Y:S01]  /*4f90*/  @!P6 IADD3 R141, -R0.reuse, -0x8, RZ ;  /* 0xfffffff8008de810 */ /* 0x040fe20007ffe1ff */
[C---:B------:R-:W-:Y:S05]  /*4fa0*/  HMMA.16816.F32.BF16 R24, R144.reuse, R148, R24 ;  /* 0x000000949018723c */ /* 0x040fea0000041818 */
[C---:B------:R-:W-:Y:S01]  /*4fb0*/  @!P5 IADD3 R140, -R0.reuse, -0x7, RZ ;  /* 0xfffffff9008cd810 */ /* 0x040fe20007ffe1ff */
[-C--:B------:R-:W-:Y:S05]  /*4fc0*/  HMMA.16816.F32.BF16 R28, R144, R150.reuse, R28 ;  /* 0x00000096901c723c */ /* 0x080fea000004181c */
[C---:B------:R-:W-:Y:S01]  /*4fd0*/  @!P2 IADD3 R137, -R0.reuse, -0x18, RZ ;  /* 0xffffffe80089a810 */ /* 0x040fe20007ffe1ff */
[C---:B------:R-:W-:Y:S01]  /*4fe0*/  VIADD R2, R0.reuse, 0x27 ;  /* 0x0000002700027836 */ /* 0x040fe20000000000 */
[C---:B------:R-:W-:Y:S01]  /*4ff0*/  @!P1 IADD3 R136, -R0.reuse, -0x17, RZ ;  /* 0xffffffe900889810 */ /* 0x040fe20007ffe1ff */
[----:B------:R-:W-:Y:S01]  /*5000*/  VIADD R139, R0, 0x20 ;  /* 0x00000020008b7836 */ /* 0x000fe20000000000 */
[----:B------:R-:W-:Y:S01]  /*5010*/  ISETP.GE.AND P1, PT, R152, RZ, PT ;  /* 0x000000ff9800720c */ /* 0x000fe20003f26270 */
[----:B------:R-:W-:Y:S04]  /*5020*/  HMMA.16816.F32.BF16 R32, R132, R150, R32 ;  /* 0x000000968420723c */ /* 0x000fe80000041820 */
[----:B------:R-:W-:Y:S01]  /*5030*/  ISETP.GE.AND P0, PT, R2, RZ, PT ;  /* 0x000000ff0200720c */ /* 0x000fe20003f06270 */
[C---:B------:R-:W-:Y:S01]  /*5040*/  VIADD R138, R0.reuse, 0x1f ;  /* 0x0000001f008a7836 */ /* 0x040fe20000000000 */
[----:B------:R-:W-:Y:S01]  /*5050*/  ISETP.GE.AND P4, PT, R139, RZ, PT ;  /* 0x000000ff8b00720c */ /* 0x000fe20003f86270 */
[----:B------:R-:W-:Y:S01]  /*5060*/  VIADD R144, R0, 0xfffffff8 ;  /* 0xfffffff800907836 */ /* 0x000fe20000000000 */
[----:B------:R-:W-:Y:S02]  /*5070*/  I2FP.F32.S32 R142, R142 ;  /* 0x0000008e008e7245 */ /* 0x000fe40000201400 */
[----:B------:R-:W-:Y:S01]  /*5080*/  ISETP.GE.AND P3, PT, R138, RZ, PT ;  /* 0x000000ff8a00720c */ /* 0x000fe20003f66270 */
[----:B------:R-:W-:Y:S01]  /*5090*/  VIADD R146, R0, 0xfffffff0 ;  /* 0xfffffff000927836 */ /* 0x000fe20000000000 */
[----:B------:R-:W-:Y:S01]  /*50a0*/  ISETP.GE.AND P6, PT, R144, RZ, PT ;  /* 0x000000ff9000720c */ /* 0x000fe20003fc6270 */
[C---:B------:R-:W-:Y:S01]  /*50b0*/  VIADD R143, R0.reuse, 0xfffffff7 ;  /* 0xfffffff7008f7836 */ /* 0x040fe20000000000 */
[C---:B------:R-:W-:Y:S01]  /*50c0*/  @!P1 IADD3 R152, -R0.reuse, 0x18, RZ ;  /* 0x0000001800989810 */ /* 0x040fe20007ffe1ff */
[C---:B------:R-:W-:Y:S01]  /*50d0*/  VIADD R145, R0.reuse, 0xffffffef ;  /* 0xffffffef00917836 */ /* 0x040fe20000000000 */
[----:B------:R-:W-:Y:S01]  /*50e0*/  I2FP.F32.S32 R141, R141 ;  /* 0x0000008d008d7245 */ /* 0x000fe20000201400 */
[C---:B------:R-:W-:Y:S01]  /*50f0*/  VIADD R148, R0.reuse, 0x10 ;  /* 0x0000001000947836 */ /* 0x040fe20000000000 */
[C---:B------:R-:W-:Y:S01]  /*5100*/  @!P0 IADD3 R2, -R0.reuse, -0x27, RZ ;  /* 0xffffffd900028810 */ /* 0x040fe20007ffe1ff */
[----:B------:R-:W-:Y:S01]  /*5110*/  VIADD R147, R0, 0xf ;  /* 0x0000000f00937836 */ /* 0x000fe20000000000 */
[----:B------:R-:W-:Y:S01]  /*5120*/  ISETP.GE.AND P0, PT, R146, RZ, PT ;  /* 0x000000ff9200720c */ /* 0x000fe20003f06270 */
[C---:B------:R-:W-:Y:S01]  /*5130*/  VIADD R149, R0.reuse, 0xffffffe7 ;  /* 0xffffffe700957836 */ /* 0x040fe20000000000 */
[----:B------:R-:W-:Y:S01]  /*5140*/  @!P4 IADD3 R139, -R0, -0x20, RZ ;  /* 0xffffffe0008bc810 */ /* 0x000fe20007ffe1ff */
[----:B------:R-:W-:Y:S01]  /*5150*/  FFMA.FTZ R5, R142, -UR5, R5 ;  /* 0x800000058e057c23 */ /* 0x000fe20008010005 */
[C---:B------:R-:W-:Y:S01]  /*5160*/  @!P3 IADD3 R138, -R0.reuse, -0x1f, RZ ;  /* 0xffffffe1008ab810 */ /* 0x040fe20007ffe1ff */
[----:B------:R-:W-:Y:S01]  /*5170*/  FFMA.FTZ R6, R141, -UR5, R6 ;  /* 0x800000058d067c23 */ /* 0x000fe20008010006 */
[----:B------:R-:W-:Y:S01]  /*5180*/  @!P6 IADD3 R144, -R0, 0x8, RZ ;  /* 0x000000080090e810 */ /* 0x000fe20007ffe1ff */
[----:B------:R-:W-:Y:S01]  /*5190*/  FFMA.FTZ R19, R142, -UR5, R19 ;  /* 0x800000058e137c23 */ /* 0x000fe20008010013 */
[----:B------:R-:W-:Y:S01]  /*51a0*/  ISETP.GE.AND P5, PT, R143, RZ, PT ;  /* 0x000000ff8f00720c */ /* 0x000fe20003fa6270 */
[----:B------:R-:W-:Y:S01]  /*51b0*/  FFMA.FTZ R28, R141, -UR5, R28 ;  /* 0x800000058d1c7c23 */ /* 0x000fe2000801001c */
[----:B------:R-:W-:Y:S02]  /*51c0*/  ISETP.GE.AND P4, PT, R145, RZ, PT ;  /* 0x000000ff9100720c */ /* 0x000fe40003f86270 */
[----:B------:R-:W-:Y:S02]  /*51d0*/  ISETP.GE.AND P3, PT, R148, RZ, PT ;  /* 0x000000ff9400720c */ /* 0x000fe40003f66270 */
[----:B------:R-:W-:Y:S02]  /*51e0*/  ISETP.GE.AND P2, PT, R147, RZ, PT ;  /* 0x000000ff9300720c */ /* 0x000fe40003f46270 */
[----:B------:R-:W-:Y:S02]  /*51f0*/  ISETP.GE.AND P6, PT, R149, RZ, PT ;  /* 0x000000ff9500720c */ /* 0x000fe40003fc6270 */
[C---:B------:R-:W-:Y:S02]  /*5200*/  @!P0 IADD3 R146, -R0.reuse, 0x10, RZ ;  /* 0x0000001000928810 */ /* 0x040fe40007ffe1ff */
[----:B------:R-:W-:Y:S02]  /*5210*/  PLOP3.LUT P0, PT, PT, PT, UP0, 0x80, 0x0 ;  /* 0x000000000000781c */ /* 0x000fe40003f0f008 */
[C---:B------:R-:W-:Y:S02]  /*5220*/  @!P5 IADD3 R143, -R0.reuse, 0x9, RZ ;  /* 0x00000009008fd810 */ /* 0x040fe40007ffe1ff */
[C---:B------:R-:W-:Y:S02]  /*5230*/  @!P4 IADD3 R145, -R0.reuse, 0x11, RZ ;  /* 0x000000110091c810 */ /* 0x040fe40007ffe1ff */
[C---:B------:R-:W-:Y:S02]  /*5240*/  @!P3 IADD3 R148, -R0.reuse, -0x10, RZ ;  /* 0xfffffff00094b810 */ /* 0x040fe40007ffe1ff */
[C---:B------:R-:W-:Y:S02]  /*5250*/  @!P2 IADD3 R147, -R0.reuse, -0xf, RZ ;  /* 0xfffffff10093a810 */ /* 0x040fe40007ffe1ff */
[----:B------:R-:W-:Y:S02]  /*5260*/  @!P6 IADD3 R149, -R0, 0x19, RZ ;  /* 0x000000190095e810 */ /* 0x000fe40007ffe1ff */
[----:B------:R-:W-:Y:S02]  /*5270*/  IABS R0, R0 ;  /* 0x0000000000007213 */ /* 0x000fe40000000000 */
        /* <DEDUP_REMOVED lines=34> */
[C---:B------:R-:W-:Y:S01]  /*54a0*/  FFMA.FTZ R25, R147.reuse, -UR5, R25 ;  /* 0x8000000593197c23 */ /* 0x040fe20008010019 */
[----:B------:R-:W-:Y:S01]  /*54b0*/  FFMA.FTZ R29, R140, -UR5, R29 ;  /* 0x800000058c1d7c23 */ /* 0x000fe2000801001d */
[----:B------:R-:W-:Y:S01]  /*54c0*/  FFMA.FTZ R30, R148, -UR5, R30 ;  /* 0x80000005941e7c23 */ /* 0x000fe2000801001e */
[----:B------:R-:W-:Y:S01]  /*54d0*/  FFMA.FTZ R31, R147, -UR5, R31 ;  /* 0x80000005931f7c23 */ /* 0x000fe2000801001f */
[----:B------:R-:W-:Y:S01]  /*54e0*/  FFMA.FTZ R34, R146, -UR5, R34 ;  /* 0x8000000592227c23 */ /* 0x000fe20008010022 */
[----:B------:R-:W-:Y:S01]  /*54f0*/  FFMA.FTZ R35, R145, -UR5, R35 ;  /* 0x8000000591237c23 */ /* 0x000fe20008010023 */
[----:B------:R-:W-:Y:S01]  /*5500*/  FFMA.FTZ R32, R152, -UR5, R32 ;  /* 0x8000000598207c23 */ /* 0x000fe20008010020 */
[----:B------:R-:W-:Y:S01]  /*5510*/  FFMA.FTZ R33, R149, -UR5, R33 ;  /* 0x8000000595217c23 */ /* 0x000fe20008010021 */
[----:B------:R-:W-:Y:S06]  /*5520*/  @!P0 BRA `(.L_x_687) ;  /* 0x0000000000248947 */ /* 0x000fec0003800000 */
        /* <DEDUP_REMOVED lines=9> */
.L_x_687:
[----:B------:R-:W-:Y:S01]  /*55c0*/  UIADD3 UR17, UR9, 0x1, -UR18 ;  /* 0x0000000109117890 */ /* 0x000fe2000fffe812 */
[----:B------:R-:W-:Y:S01]  /*55d0*/  VIADD R132, R247, UR6 ;  /* 0x00000006f7847c36 */ /* 0x000fe20008000000 */
[----:B------:R-:W-:Y:S01]  /*55e0*/  UIADD3 UR7, -UR8, UR9, -UR18 ;  /* 0x0000000908077290 */ /* 0x000fe2000fffe912 */
[C---:B------:R-:W-:Y:S01]  /*55f0*/  VIADD R140, R233.reuse, 0x1 ;  /* 0x00000001e98c7836 */ /* 0x040fe20000000000 */
[----:B------:R-:W-:Y:S01]  /*5600*/  UIADD3 UR6, UR17, UR50, URZ ;  /* 0x0000003211067290 */ /* 0x000fe2000fffe03f */
[C---:B------:R-:W-:Y:S02]  /*5610*/  VIADD R139, R233.reuse, 0x8 ;  /* 0x00000008e98b7836 */ /* 0x040fe40000000000 */
[C---:B------:R-:W-:Y:S01]  /*5620*/  VIADD R138, R233.reuse, 0x9 ;  /* 0x00000009e98a7836 */ /* 0x040fe20000000000 */
[----:B------:R-:W-:Y:S01]  /*5630*/  VIADDMNMX R2, R132, UR7, RZ, !PT ;  /* 0x0000000784027c46 */ /* 0x000fe2000f8001ff */
[C---:B------:R-:W-:Y:S01]  /*5640*/  VIADD R137, R233.reuse, 0x10 ;  /* 0x00000010e9897836 */ /* 0x040fe20000000000 */
[----:B------:R-:W-:Y:S01]  /*5650*/  UMOV UR17, UR8 ;  /* 0x0000000800117c82 */ /* 0x000fe20008000000 */
[----:B------:R-:W-:Y:S01]  /*5660*/  IMAD.U32 R0, RZ, RZ, UR6 ;  /* 0x00000006ff007e24 */ /* 0x000fe2000f8e00ff */
[CC--:B------:R-:W-:Y:S01]  /*5670*/  ISETP.GE.AND P2, PT, R233.reuse, R2.reuse, PT ;  /* 0x00000002e900720c */ /* 0x0c0fe20003f46270 */
[C---:B------:R-:W-:Y:S01]  /*5680*/  VIADD R136, R233.reuse, 0x11 ;  /* 0x00000011e9887836 */ /* 0x040fe20000000000 */
[----:B------:R-:W-:Y:S01]  /*5690*/  ISETP.GE.AND P1, PT, R140, R2, PT ;  /* 0x000000028c00720c */ /* 0x000fe20003f26270 */
[C---:B------:R-:W-:Y:S01]  /*56a0*/  VIADD R135, R233.reuse, 0x18 ;  /* 0x00000018e9877836 */ /* 0x040fe20000000000 */
[C---:B------:R-:W-:Y:S01]  /*56b0*/  VIADDMNMX R0, R132.reuse, R0, UR9, PT ;  /* 0x0000000984007e46 */ /* 0x040fe2000b800100 */
[----:B------:R-:W-:Y:S01]  /*56c0*/  VIADD R134, R233, 0x19 ;  /* 0x00000019e9867836 */ /* 0x000fe20000000000 */
        /* <DEDUP_REMOVED lines=27> */
[CC--:B------:R-:W-:Y:S02]  /*5880*/  ISETP.GE.AND P0, PT, R140.reuse, R2.reuse, PT ;  /* 0x000000028c00720c */ /* 0x0c0fe40003f06270 */
[----:B------:R-:W-:Y:S02]  /*5890*/  ISETP.GE.AND P6, PT, R139, R2, PT ;  /* 0x000000028b00720c */ /* 0x000fe40003fc6270 */
        /* <DEDUP_REMOVED lines=28> */
[----:B------:R-:W-:Y:S02]  /*5a60*/  ISETP.GE.OR P6, PT, R140, R132, !P6 ;  /* 0x000000848c00720c */ /* 0x000fe400077c6670 */
[----:B------:R-:W-:Y:S02]  /*5a70*/  VIADDMNMX R2, R2, UR7, RZ, !PT ;  /* 0x0000000702027c46 */ /* 0x000fe4000f8001ff */
        /* <DEDUP_REMOVED lines=50> */
.L_x_688:
[----:B------:R-:W2:Y:S01]  /*5da0*/  LDL R133, [R1+0x8] ;  /* 0x0000080001857983 */ /* 0x000ea20000100800 */
[----:B------:R-:W-:Y:S02]  /*5db0*/  UIADD3 UR7, UR14, 0x3c6ef372, URZ ;  /* 0x3c6ef3720e077890 */ /* 0x000fe4000fffe03f */
[----:B------:R-:W-:Y:S01]  /*5dc0*/  UIADD3 UR6, UR14, -0x61c88647, URZ ;  /* 0x9e3779b90e067890 */ /* 0x000fe2000fffe03f */
[----:B------:R-:W3:Y:S01]  /*5dd0*/  LDL R0, [R1+0xc] ;  /* 0x00000c0001007983 */ /* 0x000ee20000100800 */
[----:B------:R-:W-:Y:S02]  /*5de0*/  UIADD3 UR8, UR11, -0x126145ec, URZ ;  /* 0xed9eba140b087890 */ /* 0x000fe4000fffe03f */
[----:B------:R-:W-:Y:S01]  /*5df0*/  UISETP.GT.AND UP3, UPT, UR10, UR35, UPT ;  /* 0x000000230a00728c */ /* 0x000fe2000bf64270 */
[----:B------:R-:W4:Y:S04]  /*5e00*/  LDL R136, [R1+0x38] ;  /* 0x0000380001887983 */ /* 0x000f280000100800 */
[----:B------:R-:W4:Y:S04]  /*5e10*/  LDL R132, [R1+0x2c] ;  /* 0x00002c0001847983 */ /* 0x000f280000100800 */
[----:B------:R-:W4:Y:S01]  /*5e20*/  LDL.64 R134, [R1+0x30] ;  /* 0x0000300001867983 */ /* 0x000f220000100a00 */
[C---:B--2---:R-:W-:Y:S01]  /*5e30*/  FSETP.NEU.FTZ.AND P1, PT, R133.reuse, -INF , PT ;  /* 0xff8000008500780b */ /* 0x044fe20003f3d000 */
[----:B------:R-:W-:Y:S04]  /*5e40*/  FMUL.FTZ R2, R133, 1.4426950216293334961 ;  /* 0x3fb8aa3b85027820 */ /* 0x000fe80000410000 */
[----:B------:R-:W2:Y:S01]  /*5e50*/  LDL R133, [R1+0x18] ;  /* 0x0000180001857983 */ /* 0x000ea20000100800 */
[C---:B---3--:R-:W-:Y:S01]  /*5e60*/  FSETP.NEU.FTZ.AND P0, PT, R0.reuse, -INF , PT ;  /* 0xff8000000000780b */ /* 0x048fe20003f1d000 */
[----:B------:R-:W-:Y:S01]  /*5e70*/  FMUL.FTZ R0, R0, 1.4426950216293334961 ;  /* 0x3fb8aa3b00007820 */ /* 0x000fe20000410000 */
[----:B------:R-:W-:Y:S04]  /*5e80*/  FSEL R2, R2, RZ, P1 ;  /* 0x000000ff02027208 */ /* 0x000fe80000800000 */
[----:B------:R-:W-:Y:S01]  /*5e90*/  FSEL R0, R0, RZ, P0 ;  /* 0x000000ff00007208 */ /* 0x000fe20000000000 */
[--C-:B------:R-:W-:Y:S01]  /*5ea0*/  FFMA.FTZ R20, R20, UR15, -R2.reuse ;  /* 0x0000000f14147c23 */ /* 0x100fe20008010802 */
[----:B------:R-:W-:Y:S01]  /*5eb0*/  FSETP.NEU.FTZ.AND P0, PT, R251, -INF , PT ;  /* 0xff800000fb00780b */ /* 0x000fe20003f1d000 */
[--C-:B------:R-:W-:Y:S01]  /*5ec0*/  FFMA.FTZ R32, R32, UR15, -R2.reuse ;  /* 0x0000000f20207c23 */ /* 0x100fe20008010802 */
[----:B------:R-:W-:Y:S01]  /*5ed0*/  FFMA.FTZ R16, R16, UR15, -R2 ;  /* 0x0000000f10107c23 */ /* 0x000fe20008010802 */
        /* <DEDUP_REMOVED lines=8> */
[----:B------:R3:W-:Y:S01]  /*5f60*/  MUFU.EX2 R236, R32 ;  /* 0x0000002000ec7308 */ /* 0x0007e20000000800 */
[----:B------:R-:W-:Y:S01]  /*5f70*/  FFMA.FTZ R141, R6, UR15, -R0 ;  /* 0x0000000f068d7c23 */ /* 0x000fe20008010800 */
[----:B----4-:R-:W-:Y:S04]  /*5f80*/  IMAD.WIDE.U32 R6, R132, -0x326172a9, RZ ;  /* 0xcd9e8d5784067825 */ /* 0x010fe800078e00ff */
[--C-:B------:R-:W-:Y:S01]  /*5f90*/  FFMA.FTZ R159, R21, UR15, -R2.reuse ;  /* 0x0000000f159f7c23 */ /* 0x100fe20008010802 */
[--C-:B------:R-:W-:Y:S01]  /*5fa0*/  FFMA.FTZ R156, R4, UR15, -R2.reuse ;  /* 0x0000000f049c7c23 */ /* 0x100fe20008010802 */
[--C-:B------:R-:W-:Y:S01]  /*5fb0*/  FFMA.FTZ R33, R33, UR15, -R2.reuse ;  /* 0x0000000f21217c23 */ /* 0x100fe20008010802 */
[--C-:B------:R-:W-:Y:S01]  /*5fc0*/  FFMA.FTZ R154, R17, UR15, -R2.reuse ;  /* 0x0000000f119a7c23 */ /* 0x100fe20008010802 */
[----:B------:R4:W-:Y:S01]  /*5fd0*/  MUFU.EX2 R231, R23 ;  /* 0x0000001700e77308 */ /* 0x0009e20000000800 */
[----:B-1----:R-:W-:Y:S01]  /*5fe0*/  FMUL.FTZ R20, R251, 1.4426950216293334961 ;  /* 0x3fb8aa3bfb147820 */ /* 0x002fe20000410000 */
[----:B------:R-:W-:Y:S04]  /*5ff0*/  FFMA.FTZ R2, R5, UR15, -R2 ;  /* 0x0000000f05027c23 */ /* 0x000fe80008010802 */
[----:B------:R-:W-:Y:S02]  /*6000*/  FSEL R0, R20, RZ, P0 ;  /* 0x000000ff14007208 */ /* 0x000fe40000000000 */
[----:B------:R-:W-:Y:S01]  /*6010*/  FSETP.NEU.FTZ.AND P0, PT, R252, -INF , PT ;  /* 0xff800000fc00780b */ /* 0x000fe20003f1d000 */
[----:B---3--:R-:W-:Y:S01]  /*6020*/  IMAD.U32 R32, RZ, RZ, UR10 ;  /* 0x0000000aff207e24 */ /* 0x008fe2000f8e00ff */
[----:B------:R1:W-:Y:S01]  /*6030*/  MUFU.EX2 R235, R34 ;  /* 0x0000002200eb7308 */ /* 0x0003e20000000800 */
[--C-:B------:R-:W-:Y:S01]  /*6040*/  FFMA.FTZ R28, R28, UR15, -R0.reuse ;  /* 0x0000000f1c1c7c23 */ /* 0x100fe20008010800 */
[----:B------:R-:W-:Y:S01]  /*6050*/  FFMA.FTZ R29, R29, UR15, -R0 ;  /* 0x0000000f1d1d7c23 */ /* 0x000fe20008010800 */
[----:B------:R-:W-:Y:S02]  /*6060*/  IMAD R22, R32, 0x4, R136 ;  /* 0x0000000420167824 */ /* 0x000fe400078e0288 */
[--C-:B------:R-:W-:Y:S01]  /*6070*/  FFMA.FTZ R146, R8, UR15, -R0.reuse ;  /* 0x0000000f08927c23 */ /* 0x100fe20008010800 */
[--C-:B------:R-:W-:Y:S01]  /*6080*/  FFMA.FTZ R142, R9, UR15, -R0.reuse ;  /* 0x0000000f098e7c23 */ /* 0x100fe20008010800 */
[--C-:B------:R-:W-:Y:S01]  /*6090*/  FFMA.FTZ R24, R24, UR15, -R0.reuse ;  /* 0x0000000f18187c23 */ /* 0x100fe20008010800 */
[C---:B------:R-:W-:Y:S02]  /*60a0*/  VIADD R18, R22.reuse, 0x2 ;  /* 0x0000000216127836 */ /* 0x040fe40000000000 */
[----:B------:R3:W-:Y:S01]  /*60b0*/  MUFU.EX2 R234, R28 ;  /* 0x0000001c00ea7308 */ /* 0x0007e20000000800 */
[----:B----4-:R-:W-:Y:S04]  /*60c0*/  IMAD.WIDE.U32 R22, R22, -0x326172a9, RZ ;  /* 0xcd9e8d5716167825 */ /* 0x010fe800078e00ff */
[--C-:B------:R-:W-:Y:S01]  /*60d0*/  FFMA.FTZ R25, R25, UR15, -R0.reuse ;  /* 0x0000000f19197c23 */ /* 0x100fe20008010800 */
[----:B------:R-:W-:Y:S01]  /*60e0*/  FFMA.FTZ R158, R12, UR15, -R0 ;  /* 0x0000000f0c9e7c23 */ /* 0x000fe20008010800 */
[----:B------:R-:W-:Y:S01]  /*60f0*/  IMAD.WIDE.U32 R18, R18, -0x326172a9, RZ ;  /* 0xcd9e8d5712127825 */ /* 0x000fe200078e00ff */
[----:B------:R-:W-:Y:S02]  /*6100*/  LOP3.LUT R132, R7, UR6, R22, 0x96, !PT ;  /* 0x0000000607847c12 */ /* 0x000fe4000f8e9616 */
[----:B------:R4:W-:Y:S01]  /*6110*/  MUFU.EX2 R229, R16 ;  /* 0x0000001000e57308 */ /* 0x0009e20000000800 */
[----:B------:R-:W-:Y:S01]  /*6120*/  FFMA.FTZ R144, R13, UR15, -R0 ;  /* 0x0000000f0d907c23 */ /* 0x000fe20008010800 */
[----:B-1----:R-:W-:Y:S01]  /*6130*/  LOP3.LUT R34, R7, UR6, R18, 0x96, !PT ;  /* 0x0000000607227c12 */ /* 0x002fe2000f8e9612 */
[----:B------:R-:W-:Y:S01]  /*6140*/  UIADD3 UR6, UR11, 0x76cf5d0a, URZ ;  /* 0x76cf5d0a0b067890 */ /* 0x000fe2000fffe03f */
[----:B------:R-:W-:Y:S06]  /*6150*/  FMUL.FTZ R0, R252, 1.4426950216293334961 ;  /* 0x3fb8aa3bfc007820 */ /* 0x000fec0000410000 */
[----:B------:R1:W2:Y:S01]  /*6160*/  MUFU.EX2 R237, R35 ;  /* 0x0000002300ed7308 */ /* 0x0002a20000000800 */
[----:B---3--:R-:W-:Y:S01]  /*6170*/  LOP3.LUT R28, R6, UR7, RZ, 0x3c, !PT ;  /* 0x00000007061c7c12 */ /* 0x008fe2000f8e3cff */
[----:B------:R-:W-:Y:S01]  /*6180*/  UIADD3 UR7, UR11, -0x4498517b, URZ ;  /* 0xbb67ae850b077890 */ /* 0x000fe2000fffe03f */
[----:B------:R-:W-:Y:S07]  /*6190*/  FSEL R0, R0, RZ, P0 ;  /* 0x000000ff00007208 */ /* 0x000fee0000000000 */
[----:B------:R-:W-:Y:S01]  /*61a0*/  MUFU.EX2 R230, R33 ;  /* 0x0000002100e67308 */ /* 0x000fe20000000800 */
[----:B----4-:R-:W-:Y:S01]  /*61b0*/  LOP3.LUT R16, R134, UR7, RZ, 0x3c, !PT ;  /* 0x0000000786107c12 */ /* 0x010fe2000f8e3cff */
[--C-:B------:R-:W-:Y:S01]  /*61c0*/  FFMA.FTZ R31, R31, UR15, -R0.reuse ;  /* 0x0000000f1f1f7c23 */ /* 0x100fe20008010800 */
[----:B------:R-:W-:Y:S01]  /*61d0*/  UIADD3 UR7, UR11, 0x32370b8f, URZ ;  /* 0x32370b8f0b077890 */ /* 0x000fe2000fffe03f */
[--C-:B------:R-:W-:Y:S01]  /*61e0*/  FFMA.FTZ R15, R15, UR15, -R0.reuse ;  /* 0x0000000f0f0f7c23 */ /* 0x100fe20008010800 */
[--C-:B------:R-:W-:Y:S01]  /*61f0*/  FFMA.FTZ R143, R10, UR15, -R0.reuse ;  /* 0x0000000f0a8f7c23 */ /* 0x100fe20008010800 */
[--C-:B------:R-:W-:Y:S01]  /*6200*/  FFMA.FTZ R147, R14, UR15, -R0.reuse ;  /* 0x0000000f0e937c23 */ /* 0x100fe20008010800 */
[--C-:B------:R-:W-:Y:S03]  /*6210*/  FFMA.FTZ R145, R11, UR15, -R0.reuse ;  /* 0x0000000f0b917c23 */ /* 0x100fe60008010800 */
[----:B------:R-:W-:Y:S01]  /*6220*/  MUFU.EX2 R155, R31 ;  /* 0x0000001f009b7308 */ /* 0x000fe20000000800 */
[----:B-1----:R-:W-:Y:S04]  /*6230*/  IMAD.WIDE.U32 R34, R34, -0x2daee0ad, RZ ;  /* 0xd2511f5322227825 */ /* 0x002fe800078e00ff */
[--C-:B------:R-:W-:Y:S01]  /*6240*/  FFMA.FTZ R27, R27, UR15, -R0.reuse ;  /* 0x0000000f1b1b7c23 */ /* 0x100fe20008010800 */
[--C-:B------:R-:W-:Y:S01]  /*6250*/  FFMA.FTZ R26, R26, UR15, -R0.reuse ;  /* 0x0000000f1a1a7c23 */ /* 0x100fe20008010800 */
[----:B------:R-:W-:Y:S03]  /*6260*/  FFMA.FTZ R0, R30, UR15, -R0 ;  /* 0x0000000f1e007c23 */ /* 0x000fe60008010800 */
[----:B------:R-:W-:Y:S10]  /*6270*/  MUFU.EX2 R153, R29 ;  /* 0x0000001d00997308 */ /* 0x000ff40000000800 */
[----:B------:R-:W1:Y:S10]  /*6280*/  MUFU.EX2 R227, R227 ;  /* 0x000000e300e37308 */ /* 0x000e740000000800 */
[----:B------:R-:W-:Y:S10]  /*6290*/  MUFU.EX2 R148, R0 ;  /* 0x0000000000947308 */ /* 0x000ff40000000800 */
[----:B------:R3:W-:Y:S10]  /*62a0*/  MUFU.EX2 R157, R15 ;  /* 0x0000000f009d7308 */ /* 0x0007f40000000800 */
        /* <DEDUP_REMOVED lines=15> */
[----:B------:R-:W1:Y:S10]  /*63a0*/  MUFU.EX2 R152, R24 ;  /* 0x0000001800987308 */ /* 0x000e740000000800 */
[----:B------:R-:W1:Y:S10]  /*63b0*/  MUFU.EX2 R150, R27 ;  /* 0x0000001b00967308 */ /* 0x000e740000000800 */
[----:B------:R-:W-:Y:S10]  /*63c0*/  MUFU.EX2 R151, R25 ;  /* 0x0000001900977308 */ /* 0x000ff40000000800 */
[----:B------:R-:W1:Y:S01]  /*63d0*/  MUFU.EX2 R149, R26 ;  /* 0x0000001a00957308 */ /* 0x000e620000000800 */
[-C--:B--2---:R-:W-:Y:S02]  /*63e0*/  LOP3.LUT R20, R23, R133.reuse, RZ, 0x3c, !PT ;  /* 0x0000008517147212 */ /* 0x084fe400078e3cff */
[----:B------:R-:W-:Y:S01]  /*63f0*/  LOP3.LUT R6, R19, R133, RZ, 0x3c, !PT ;  /* 0x0000008513067212 */ /* 0x000fe200078e3cff */
[----:B------:R-:W-:Y:S04]  /*6400*/  IMAD.WIDE.U32 R132, R132, -0x2daee0ad, RZ ;  /* 0xd2511f5384847825 */ /* 0x000fe800078e00ff */
[----:B------:R-:W-:Y:S04]  /*6410*/  IMAD.WIDE.U32 R18, R20, -0x2daee0ad, RZ ;  /* 0xd2511f5314127825 */ /* 0x000fe800078e00ff */
[----:B------:R-:W-:Y:S01]  /*6420*/  IMAD.WIDE.U32 R6, R6, -0x2daee0ad, RZ ;  /* 0xd2511f5306067825 */ /* 0x000fe200078e00ff */
[C---:B------:R-:W-:Y:S02]  /*6430*/  LOP3.LUT R19, R16.reuse, R19, RZ, 0x3c, !PT ;  /* 0x0000001310137212 */ /* 0x040fe400078e3cff */
[----:B------:R-:W-:Y:S02]  /*6440*/  LOP3.LUT R22, R133, UR6, R18, 0x96, !PT ;  /* 0x0000000685167c12 */ /* 0x000fe4000f8e9612 */
[----:B------:R-:W-:Y:S01]  /*6450*/  LOP3.LUT R134, R35, UR6, R6, 0x96, !PT ;  /* 0x0000000623867c12 */ /* 0x000fe2000f8e9606 */
[----:B------:R-:W-:Y:S01]  /*6460*/  UIADD3 UR6, UR14, -0x255992d5, URZ ;  /* 0xdaa66d2b0e067890 */ /* 0x000fe2000fffe03f */
[----:B------:R-:W-:Y:S01]  /*6470*/  LOP3.LUT R7, R16, R7, RZ, 0x3c, !PT ;  /* 0x0000000710077212 */ /* 0x000fe200078e3cff */
[----:B------:R-:W-:Y:S04]  /*6480*/  IMAD.WIDE.U32 R18, R19, -0x326172a9, RZ ;  /* 0xcd9e8d5713127825 */ /* 0x000fe800078e00ff */
[----:B------:R-:W-:Y:S01]  /*6490*/  IMAD.WIDE.U32 R22, R22, -0x326172a9, RZ ;  /* 0xcd9e8d5716167825 */ /* 0x000fe200078e00ff */
[----:B------:R-:W-:Y:S03]  /*64a0*/  LOP3.LUT R19, R28, R19, RZ, 0x3c, !PT ;  /* 0x000000131c137212 */ /* 0x000fe600078e3cff */
[----:B------:R-:W-:Y:S01]  /*64b0*/  IMAD.WIDE.U32 R134, R134, -0x326172a9, RZ ;  /* 0xcd9e8d5786867825 */ /* 0x000fe200078e00ff */
[----:B------:R-:W-:Y:S03]  /*64c0*/  LOP3.LUT R20, R23, UR6, R18, 0x96, !PT ;  /* 0x0000000617147c12 */ /* 0x000fe6000f8e9612 */
[----:B------:R-:W-:Y:S04]  /*64d0*/  IMAD.WIDE.U32 R6, R7, -0x326172a9, RZ ;  /* 0xcd9e8d5707067825 */ /* 0x000fe800078e00ff */
[----:B------:R-:W-:Y:S01]  /*64e0*/  IMAD.WIDE.U32 R18, R19, -0x2daee0ad, RZ ;  /* 0xd2511f5313127825 */ /* 0x000fe200078e00ff */
[----:B------:R-:W-:Y:S02]  /*64f0*/  LOP3.LUT R7, R28, R7, RZ, 0x3c, !PT ;  /* 0x000000071c077212 */ /* 0x000fe400078e3cff */
[----:B------:R-:W-:Y:S01]  /*6500*/  LOP3.LUT R16, R135, UR6, R6, 0x96, !PT ;  /* 0x0000000687107c12 */ /* 0x000fe2000f8e9606 */
[----:B------:R-:W-:Y:S01]  /*6510*/  IMAD.WIDE.U32 R20, R20, -0x2daee0ad, RZ ;  /* 0xd2511f5314147825 */ /* 0x000fe200078e00ff */
[----:B------:R-:W-:Y:S01]  /*6520*/  LOP3.LUT R132, R19, UR7, R132, 0x96, !PT ;  /* 0x0000000713847c12 */ /* 0x000fe2000f8e9684 */
[----:B------:R-:W-:Y:S02]  /*6530*/  UIADD3 UR6, UR14, 0x78dde6e4, URZ ;  /* 0x78dde6e40e067890 */ /* 0x000fe4000fffe03f */
[----:B------:R-:W-:Y:S01]  /*6540*/  IMAD.WIDE.U32 R6, R7, -0x2daee0ad, RZ ;  /* 0xd2511f5307067825 */ /* 0x000fe200078e00ff */
[----:B------:R-:W-:Y:S03]  /*6550*/  LOP3.LUT R4, R21, UR8, R18, 0x96, !PT ;  /* 0x0000000815047c12 */ /* 0x000fe6000f8e9612 */
[----:B------:R-:W-:Y:S01]  /*6560*/  IMAD.WIDE.U32 R18, R16, -0x2daee0ad, RZ ;  /* 0xd2511f5310127825 */ /* 0x000fe200078e00ff */
[----:B------:R-:W-:Y:S01]  /*6570*/  LOP3.LUT R5, R7, UR7, R34, 0x96, !PT ;  /* 0x0000000707057c12 */ /* 0x000fe2000f8e9622 */
[----:B------:R-:W-:Y:S02]  /*6580*/  UIADD3 UR7, UR14, 0x1715609d, URZ ;  /* 0x1715609d0e077890 */ /* 0x000fe4000fffe03f */
[----:B------:R-:W-:Y:S01]  /*6590*/  IMAD.WIDE.U32 R8, R132, -0x326172a9, RZ ;  /* 0xcd9e8d5784087825 */ /* 0x000fe200078e00ff */
[----:B------:R-:W-:Y:S01]  /*65a0*/  LOP3.LUT R16, R19, UR8, R6, 0x96, !PT ;  /* 0x0000000813107c12 */ /* 0x000fe2000f8e9606 */
[----:B------:R-:W-:Y:S02]  /*65b0*/  UIADD3 UR8, UR11, -0x56f99767, URZ ;  /* 0xa90668990b087890 */ /* 0x000fe4000fffe03f */
[----:B------:R-:W-:Y:S01]  /*65c0*/  IMAD.WIDE.U32 R12, R4, -0x326172a9, RZ ;  /* 0xcd9e8d57040c7825 */ /* 0x000fe200078e00ff */
[----:B------:R-:W-:Y:S03]  /*65d0*/  LOP3.LUT R6, R9, UR6, R22, 0x96, !PT ;  /* 0x0000000609067c12 */ /* 0x000fe6000f8e9616 */
[----:B------:R-:W-:Y:S01]  /*65e0*/  IMAD.WIDE.U32 R4, R5, -0x326172a9, RZ ;  /* 0xcd9e8d5705047825 */ /* 0x000fe200078e00ff */
[----:B------:R-:W-:Y:S03]  /*65f0*/  LOP3.LUT R8, R13, UR7, R8, 0x96, !PT ;  /* 0x000000070d087c12 */ /* 0x000fe6000f8e9608 */
[----:B------:R-:W-:Y:S01]  /*6600*/  IMAD.WIDE.U32 R16, R16, -0x326172a9, RZ ;  /* 0xcd9e8d5710107825 */ /* 0x000fe200078e00ff */
[----:B------:R-:W-:Y:S01]  /*6610*/  LOP3.LUT R134, R5, UR6, R134, 0x96, !PT ;  /* 0x0000000605867c12 */ /* 0x000fe2000f8e9686 */
[----:B------:R-:W-:Y:S02]  /*6620*/  UIADD3 UR6, UR11, 0x646e171e, URZ ;  /* 0x646e171e0b067890 */ /* 0x000fe4000fffe03f */
[----:B------:R-:W-:Y:S01]  /*6630*/  IMAD.WIDE.U32 R6, R6, -0x2daee0ad, RZ ;  /* 0xd2511f5306067825 */ /* 0x000fe200078e00ff */
[----:B------:R-:W-:Y:S03]  /*6640*/  LOP3.LUT R13, R17, UR7, R4, 0x96, !PT ;  /* 0x00000007110d7c12 */ /* 0x000fe6000f8e9604 */
[----:B------:R-:W-:Y:S01]  /*6650*/  IMAD.WIDE.U32 R4, R8, -0x2daee0ad, RZ ;  /* 0xd2511f5308047825 */ /* 0x000fe200078e00ff */
[----:B------:R-:W-:Y:S04]  /*6660*/  LOP3.LUT R20, R7, UR8, R20, 0x96, !PT ;  /* 0x0000000807147c12 */ /* 0x000fe8000f8e9614 */
[----:B------:R-:W-:Y:S01]  /*6670*/  LOP3.LUT R9, R5, UR6, R6, 0x96, !PT ;  /* 0x0000000605097c12 */ /* 0x000fe2000f8e9606 */
[----:B------:R-:W-:Y:S01]  /*6680*/  IMAD.WIDE.U32 R6, R134, -0x2daee0ad, RZ ;  /* 0xd2511f5386067825 */ /* 0x000fe200078e00ff */
[--C-:B------:R-:W-:Y:S02]  /*6690*/  SHF.R.U32.HI R10, RZ, 0x18, R4.reuse ;  /* 0x00000018ff0a7819 */ /* 0x100fe40000011604 */
[----:B------:R-:W-:Y:S02]  /*66a0*/  SHF.R.U32.HI R14, RZ, 0x10, R4 ;  /* 0x00000010ff0e7819 */ /* 0x000fe40000011604 */
[C---:B------:R-:W-:Y:S02]  /*66b0*/  LOP3.LUT R8, R4.reuse, 0xff, RZ, 0xc0, !PT ;  /* 0x000000ff04087812 */ /* 0x040fe400078ec0ff */
[----:B---3--:R-:W-:Y:S01]  /*66c0*/  LOP3.LUT R15, R4, 0xffff, RZ, 0xc0, !PT ;  /* 0x0000ffff040f7812 */ /* 0x008fe200078ec0ff */
[----:B------:R-:W-:Y:S01]  /*66d0*/  IMAD.WIDE.U32 R4, R13, -0x2daee0ad, RZ ;  /* 0xd2511f530d047825 */ /* 0x000fe200078e00ff */
[----:B------:R-:W-:Y:S02]  /*66e0*/  ISETP.LE.U32.AND P2, PT, R10, UR16, PT ;  /* 0x000000100a007c0c */ /* 0x000fe4000bf43070 */
[----:B------:R-:W-:Y:S02]  /*66f0*/  LOP3.LUT R18, R7, UR8, R18, 0x96, !PT ;  /* 0x0000000807127c12 */ /* 0x000fe4000f8e9612 */
[----:B------:R-:W-:Y:S02]  /*6700*/  LOP3.LUT R10, R14, 0xff, RZ, 0xc0, !PT ;  /* 0x000000ff0e0a7812 */ /* 0x000fe400078ec0ff */
[----:B------:R-:W-:Y:S02]  /*6710*/  LOP3.LUT R7, R9, 0xff, RZ, 0xc0, !PT ;  /* 0x000000ff09077812 */ /* 0x000fe400078ec0ff */
[----:B------:R-:W-:Y:S02]  /*6720*/  ISETP.LE.U32.AND P3, PT, R8, UR16, PT ;  /* 0x0000001008007c0c */ /* 0x000fe4000bf63070 */
[----:B------:R-:W-:Y:S01]  /*6730*/  LOP3.LUT R8, R5, UR6, R6, 0x96, !PT ;  /* 0x0000000605087c12 */ /* 0x000fe2000f8e9606 */
[----:B------:R-:W-:Y:S01]  /*6740*/  UIADD3 UR6, UR14, -0x4ab325aa, URZ ;  /* 0xb54cda560e067890 */ /* 0x000fe2000fffe03f */
[C---:B------:R-:W-:Y:S01]  /*6750*/  LOP3.LUT R11, R4.reuse, 0xff, RZ, 0xc0, !PT ;  /* 0x000000ff040b7812 */ /* 0x040fe200078ec0ff */
[----:B------:R-:W-:Y:S01]  /*6760*/  @!P2 FADD.FTZ R237, -R237, -RZ ;  /* 0x800000ffededa221 */ /* 0x000fe20000010100 */
[--C-:B------:R-:W-:Y:S02]  /*6770*/  SHF.R.U32.HI R13, RZ, 0x18, R4.reuse ;  /* 0x00000018ff0d7819 */ /* 0x100fe40000011604 */
[----:B------:R-:W-:Y:S02]  /*6780*/  SHF.R.U32.HI R19, RZ, 0x10, R4 ;  /* 0x00000010ff137819 */ /* 0x000fe40000011604 */
[----:B------:R-:W-:Y:S01]  /*6790*/  LOP3.LUT R21, R4, 0xffff, RZ, 0xc0, !PT ;  /* 0x0000ffff04157812 */ /* 0x000fe200078ec0ff */
[----:B------:R-:W-:Y:S01]  /*67a0*/  IMAD.WIDE.U32 R4, R20, -0x326172a9, RZ ;  /* 0xcd9e8d5714047825 */ /* 0x000fe200078e00ff */
[----:B------:R-:W-:Y:S02]  /*67b0*/  ISETP.LE.U32.AND P5, PT, R10, UR16, PT ;  /* 0x000000100a007c0c */ /* 0x000fe4000bfa3070 */
[--C-:B------:R-:W-:Y:S01]  /*67c0*/  SHF.R.U32.HI R6, RZ, 0x18, R9.reuse ;  /* 0x00000018ff067819 */ /* 0x100fe20000011609 */
[----:B------:R-:W-:Y:S01]  /*67d0*/  @!P3 FADD.FTZ R236, -R236, -RZ ;  /* 0x800000ffececb221 */ /* 0x000fe20000010100 */
[----:B------:R-:W-:Y:S02]  /*67e0*/  ISETP.LE.U32.AND P6, PT, R7, UR16, PT ;  /* 0x0000001007007c0c */ /* 0x000fe4000bfc3070 */
[----:B------:R-:W-:Y:S02]  /*67f0*/  ISETP.LE.U32.AND P1, PT, R6, UR16, PT ;  /* 0x0000001006007c0c */ /* 0x000fe4000bf23070 */
[----:B------:R-:W-:Y:S02]  /*6800*/  ISETP.LE.U32.AND P4, PT, R11, UR16, PT ;  /* 0x000000100b007c0c */ /* 0x000fe4000bf83070 */
[----:B------:R-:W-:Y:S02]  /*6810*/  LOP3.LUT R7, R5, UR6, R12, 0x96, !PT ;  /* 0x0000000605077c12 */ /* 0x000fe4000f8e960c */
[--C-:B------:R-:W-:Y:S01]  /*6820*/  SHF.R.U32.HI R10, RZ, 0x18, R4.reuse ;  /* 0x00000018ff0a7819 */ /* 0x100fe20000011604 */
[----:B------:R-:W-:Y:S01]  /*6830*/  @!P5 FADD.FTZ R235, -R235, -RZ ;  /* 0x800000ffebebd221 */ /* 0x000fe20000010100 */
[----:B------:R-:W-:Y:S02]  /*6840*/  LOP3.LUT R17, R4, 0xffff, RZ, 0xc0, !PT ;  /* 0x0000ffff04117812 */ /* 0x000fe400078ec0ff */
[----:B------:R-:W-:Y:S01]  /*6850*/  SHF.R.U32.HI R5, RZ, 0x10, R9 ;  /* 0x00000010ff057819 */ /* 0x000fe20000011609 */
[----:B------:R-:W-:Y:S01]  /*6860*/  @!P6 FADD.FTZ R232, -R232, -RZ ;  /* 0x800000ffe8e8e221 */ /* 0x000fe20000010100 */
[----:B------:R-:W-:Y:S01]  /*6870*/  LOP3.LUT R6, R4, 0xff, RZ, 0xc0, !PT ;  /* 0x000000ff04067812 */ /* 0x000fe200078ec0ff */
[----:B------:R-:W-:Y:S01]  /*6880*/  @!P1 FADD.FTZ R231, -R231, -RZ ;  /* 0x800000ffe7e79221 */ /* 0x000fe20000010100 */
[----:B------:R-:W-:Y:S01]  /*6890*/  SHF.R.U32.HI R12, RZ, 0x10, R4 ;  /* 0x00000010ff0c7819 */ /* 0x000fe20000011604 */
[----:B------:R-:W-:Y:S01]  /*68a0*/  @!P4 FADD.FTZ R234, -R234, -RZ ;  /* 0x800000ffeaeac221 */ /* 0x000fe20000010100 */
[----:B------:R-:W-:Y:S02]  /*68b0*/  ISETP.LE.U32.AND P2, PT, R10, UR16, PT ;  /* 0x000000100a007c0c */ /* 0x000fe4000bf43070 */
[----:B----4-:R-:W-:Y:S02]  /*68c0*/  LOP3.LUT R2, R8, 0xff, RZ, 0xc0, !PT ;  /* 0x000000ff08027812 */ /* 0x010fe400078ec0ff */
[----:B------:R-:W-:Y:S02]  /*68d0*/  SHF.R.U32.HI R4, RZ, 0x8, R15 ;  /* 0x00000008ff047819 */ /* 0x000fe4000001160f */
[----:B------:R-:W-:Y:S02]  /*68e0*/  LOP3.LUT R10, R5, 0xff, RZ, 0xc0, !PT ;  /* 0x000000ff050a7812 */ /* 0x000fe400078ec0ff */
[----:B------:R-:W-:Y:S02]  /*68f0*/  ISETP.LE.U32.AND P3, PT, R6, UR16, PT ;  /* 0x0000001006007c0c */ /* 0x000fe4000bf63070 */
[----:B------:R-:W-:Y:S02]  /*6900*/  ISETP.LE.U32.AND P5, PT, R2, UR16, PT ;  /* 0x0000001002007c0c */ /* 0x000fe4000bfa3070 */
[----:B------:R-:W-:Y:S01]  /*6910*/  LOP3.LUT R6, R4, 0xffff, RZ, 0xc0, !PT ;  /* 0x0000ffff04067812 */ /* 0x000fe200078ec0ff */
[----:B-1----:R-:W-:Y:S01]  /*6920*/  @!P2 FADD.FTZ R227, -R227, -RZ ;  /* 0x800000ffe3e3a221 */ /* 0x002fe20000010100 */
[----:B------:R-:W-:Y:S01]  /*6930*/  ISETP.LE.U32.AND P6, PT, R10, UR16, PT ;  /* 0x000000100a007c0c */ /* 0x000fe2000bfc3070 */
[----:B------:R-:W-:Y:S01]  /*6940*/  IMAD.WIDE.U32 R4, R18, -0x326172a9, RZ ;  /* 0xcd9e8d5712047825 */ /* 0x000fe200078e00ff */
[----:B------:R-:W-:Y:S02]  /*6950*/  SHF.R.U32.HI R2, RZ, 0x18, R7 ;  /* 0x00000018ff027819 */ /* 0x000fe40000011607 */
[----:B------:R-:W-:Y:S02]  /*6960*/  ISETP.LE.U32.AND P1, PT, R6, UR16, PT ;  /* 0x0000001006007c0c */ /* 0x000fe4000bf23070 */
[----:B------:R-:W-:Y:S01]  /*6970*/  ISETP.LE.U32.AND P4, PT, R2, UR16, PT ;  /* 0x0000001002007c0c */ /* 0x000fe2000bf83070 */
[----:B------:R-:W-:Y:S01]  /*6980*/  @!P3 FADD.FTZ R229, -R229, -RZ ;  /* 0x800000ffe5e5b221 */ /* 0x000fe20000010100 */
[----:B------:R-:W-:Y:S01]  /*6990*/  LOP3.LUT R2, R7, 0xff, RZ, 0xc0, !PT ;  /* 0x000000ff07027812 */ /* 0x000fe200078ec0ff */
[----:B------:R-:W-:Y:S01]  /*69a0*/  @!P5 FADD.FTZ R152, -R152, -RZ ;  /* 0x800000ff9898d221 */ /* 0x000fe20000010100 */
[----:B------:R-:W-:Y:S02]  /*69b0*/  LOP3.LUT R10, R4, 0xff, RZ, 0xc0, !PT ;  /* 0x000000ff040a7812 */ /* 0x000fe400078ec0ff */
[----:B------:R-:W-:Y:S01]  /*69c0*/  ISETP.LE.U32.AND P2, PT, R2, UR16, PT ;  /* 0x0000001002007c0c */ /* 0x000fe2000bf43070 */
[----:B------:R-:W-:Y:S01]  /*69d0*/  @!P6 FADD.FTZ R228, -R228, -RZ ;  /* 0x800000ffe4e4e221 */ /* 0x000fe20000010100 */
[----:B------:R-:W-:Y:S02]  /*69e0*/  LOP3.LUT R2, R12, 0xff, RZ, 0xc0, !PT ;  /* 0x000000ff0c027812 */ /* 0x000fe400078ec0ff */
[----:B------:R-:W-:Y:S01]  /*69f0*/  LOP3.LUT R9, R9, 0xffff, RZ, 0xc0, !PT ;  /* 0x0000ffff09097812 */ /* 0x000fe200078ec0ff */
[----:B------:R-:W-:Y:S01]  /*6a00*/  @!P1 FADD.FTZ R230, -R230, -RZ ;  /* 0x800000ffe6e69221 */ /* 0x000fe20000010100 */
[----:B------:R-:W-:Y:S01]  /*6a10*/  ISETP.LE.U32.AND P6, PT, R2, UR16, PT ;  /* 0x0000001002007c0c */ /* 0x000fe2000bfc3070 */
[----:B------:R-:W-:Y:S01]  /*6a20*/  @!P4 FADD.FTZ R225, -R225, -RZ ;  /* 0x800000ffe1e1c221 */ /* 0x000fe20000010100 */
[----:B------:R-:W-:Y:S02]  /*6a30*/  ISETP.LE.U32.AND P0, PT, R13, UR16, PT ;  /* 0x000000100d007c0c */ /* 0x000fe4000bf03070 */
[--C-:B------:R-:W-:Y:S02]  /*6a40*/  SHF.R.U32.HI R11, RZ, 0x18, R4.reuse ;  /* 0x00000018ff0b7819 */ /* 0x100fe40000011604 */
[----:B------:R-:W-:Y:S01]  /*6a50*/  SHF.R.U32.HI R13, RZ, 0x10, R4 ;  /* 0x00000010ff0d7819 */ /* 0x000fe20000011604 */
[----:B------:R-:W-:Y:S01]  /*6a60*/  @!P2 FADD.FTZ R156, -R156, -RZ ;  /* 0x800000ff9c9ca221 */ /* 0x000fe20000010100 */
[----:B------:R-:W-:Y:S02]  /*6a70*/  LOP3.LUT R14, R4, 0xffff, RZ, 0xc0, !PT ;  /* 0x0000ffff040e7812 */ /* 0x000fe400078ec0ff */
[----:B------:R-:W-:Y:S02]  /*6a80*/  ISETP.LE.U32.AND P1, PT, R10, UR16, PT ;  /* 0x000000100a007c0c */ /* 0x000fe4000bf23070 */
[----:B------:R-:W-:Y:S01]  /*6a90*/  LOP3.LUT R6, R5, UR6, R16, 0x96, !PT ;  /* 0x0000000605067c12 */ /* 0x000fe2000f8e9610 */
[----:B------:R-:W-:Y:S01]  /*6aa0*/  @!P6 FADD.FTZ R226, -R226, -RZ ;  /* 0x800000ffe2e2e221 */ /* 0x000fe20000010100 */
[----:B------:R-:W-:Y:S01]  /*6ab0*/  SHF.R.U32.HI R2, RZ, 0x8, R9 ;  /* 0x00000008ff027819 */ /* 0x000fe20000011609 */
[----:B------:R-:W-:Y:S01]  /*6ac0*/  @!P0 FADD.FTZ R155, -R155, -RZ ;  /* 0x800000ff9b9b8221 */ /* 0x000fe20000010100 */
[----:B------:R-:W-:Y:S02]  /*6ad0*/  SHF.R.U32.HI R4, RZ, 0x18, R8 ;  /* 0x00000018ff047819 */ /* 0x000fe40000011608 */
[----:B------:R-:W-:Y:S02]  /*6ae0*/  SHF.R.U32.HI R5, RZ, 0x10, R7 ;  /* 0x00000010ff057819 */ /* 0x000fe40000011607 */
[----:B------:R-:W-:Y:S02]  /*6af0*/  ISETP.LE.U32.AND P3, PT, R4, UR16, PT ;  /* 0x0000001004007c0c */ /* 0x000fe4000bf63070 */
[----:B------:R-:W-:Y:S01]  /*6b00*/  ISETP.LE.U32.AND P4, PT, R11, UR16, PT ;  /* 0x000000100b007c0c */ /* 0x000fe2000bf83070 */
[----:B------:R-:W-:Y:S01]  /*6b10*/  @!P1 FADD.FTZ R158, -R158, -RZ ;  /* 0x800000ff9e9e9221 */ /* 0x000fe20000010100 */
[----:B------:R-:W-:Y:S02]  /*6b20*/  LOP3.LUT R2, R2, 0xffff, RZ, 0xc0, !PT ;  /* 0x0000ffff02027812 */ /* 0x000fe400078ec0ff */
[----:B------:R-:W-:Y:S02]  /*6b30*/  SHF.R.U32.HI R4, RZ, 0x8, R17 ;  /* 0x00000008ff047819 */ /* 0x000fe40000011611 */
[----:B------:R-:W-:Y:S02]  /*6b40*/  LOP3.LUT R5, R5, 0xff, RZ, 0xc0, !PT ;  /* 0x000000ff05057812 */ /* 0x000fe400078ec0ff */
[----:B------:R-:W-:Y:S02]  /*6b50*/  ISETP.LE.U32.AND P2, PT, R2, UR16, PT ;  /* 0x0000001002007c0c */ /* 0x000fe4000bf43070 */
[----:B------:R-:W-:Y:S01]  /*6b60*/  ISETP.LE.U32.AND P6, PT, R5, UR16, PT ;  /* 0x0000001005007c0c */ /* 0x000fe2000bfc3070 */
[----:B------:R-:W-:Y:S01]  /*6b70*/  @!P3 FADD.FTZ R150, -R150, -RZ ;  /* 0x800000ff9696b221 */ /* 0x000fe20000010100 */
[----:B------:R-:W-:Y:S01]  /*6b80*/  LOP3.LUT R2, R4, 0xffff, RZ, 0xc0, !PT ;  /* 0x0000ffff04027812 */ /* 0x000fe200078ec0ff */
[----:B------:R-:W-:Y:S01]  /*6b90*/  @!P4 FADD.FTZ R157, -R157, -RZ ;  /* 0x800000ff9d9dc221 */ /* 0x000fe20000010100 */
[----:B------:R-:W-:Y:S02]  /*6ba0*/  LOP3.LUT R4, R6, 0xff, RZ, 0xc0, !PT ;  /* 0x000000ff06047812 */ /* 0x000fe400078ec0ff */
[----:B------:R-:W-:Y:S02]  /*6bb0*/  ISETP.LE.U32.AND P1, PT, R2, UR16, PT ;  /* 0x0000001002007c0c */ /* 0x000fe4000bf23070 */
[----:B------:R-:W-:Y:S02]  /*6bc0*/  LOP3.LUT R7, R7, 0xffff, RZ, 0xc0, !PT ;  /* 0x0000ffff07077812 */ /* 0x000fe400078ec0ff */
[--C-:B------:R-:W-:Y:S01]  /*6bd0*/  SHF.R.U32.HI R2, RZ, 0x18, R6.reuse ;  /* 0x00000018ff027819 */ /* 0x100fe20000011606 */
[----:B------:R-:W-:Y:S01]  /*6be0*/  @!P2 FADD.FTZ R159, -R159, -RZ ;  /* 0x800000ff9f9fa221 */ /* 0x000fe20000010100 */
[----:B------:R-:W-:Y:S01]  /*6bf0*/  ISETP.LE.U32.AND P4, PT, R4, UR16, PT ;  /* 0x0000001004007c0c */ /* 0x000fe2000bf83070 */
[----:B------:R-:W-:Y:S01]  /*6c00*/  @!P6 FADD.FTZ R141, -R141, -RZ ;  /* 0x800000ff8d8de221 */ /* 0x000fe20000010100 */
[----:B------:R-:W-:Y:S02]  /*6c10*/  SHF.R.U32.HI R7, RZ, 0x8, R7 ;  /* 0x00000008ff077819 */ /* 0x000fe40000011607 */
[----:B------:R-:W-:Y:S02]  /*6c20*/  LOP3.LUT R4, R13, 0xff, RZ, 0xc0, !PT ;  /* 0x000000ff0d047812 */ /* 0x000fe400078ec0ff */
[----:B------:R-:W-:Y:S01]  /*6c30*/  ISETP.LE.U32.AND P2, PT, R2, UR16, PT ;  /* 0x0000001002007c0c */ /* 0x000fe2000bf43070 */
[----:B------:R-:W-:Y:S01]  /*6c40*/  @!P1 FADD.FTZ R154, -R154, -RZ ;  /* 0x800000ff9a9a9221 */ /* 0x000fe20000010100 */
[----:B------:R-:W-:Y:S02]  /*6c50*/  LOP3.LUT R2, R7, 0xffff, RZ, 0xc0, !PT ;  /* 0x0000ffff07027812 */ /* 0x000fe400078ec0ff */
[----:B------:R-:W-:Y:S02]  /*6c60*/  ISETP.LE.U32.AND P6, PT, R4, UR16, PT ;  /* 0x0000001004007c0c */ /* 0x000fe4000bfc3070 */
[----:B------:R-:W-:Y:S01]  /*6c70*/  SHF.R.U32.HI R4, RZ, 0x10, R6 ;  /* 0x00000010ff047819 */ /* 0x000fe20000011606 */
[----:B------:R-:W-:Y:S01]  /*6c80*/  @!P4 FADD.FTZ R146, -R146, -RZ ;  /* 0x800000ff9292c221 */ /* 0x000fe20000010100 */
[----:B------:R-:W-:Y:S02]  /*6c90*/  LOP3.LUT R6, R6, 0xffff, RZ, 0xc0, !PT ;  /* 0x0000ffff06067812 */ /* 0x000fe400078ec0ff */
[----:B------:R-:W-:Y:S02]  /*6ca0*/  ISETP.LE.U32.AND P1, PT, R2, UR16, PT ;  /* 0x0000001002007c0c */ /* 0x000fe4000bf23070 */
[----:B------:R-:W-:Y:S01]  /*6cb0*/  SHF.R.U32.HI R2, RZ, 0x8, R14 ;  /* 0x00000008ff027819 */ /* 0x000fe2000001160e */
[----:B------:R-:W-:Y:S01]  /*6cc0*/  @!P2 FADD.FTZ R145, -R145, -RZ ;  /* 0x800000ff9191a221 */ /* 0x000fe20000010100 */
[----:B------:R-:W-:Y:S02]  /*6cd0*/  LOP3.LUT R5, R4, 0xff, RZ, 0xc0, !PT ;  /* 0x000000ff04057812 */ /* 0x000fe400078ec0ff */
[----:B------:R-:W-:Y:S01]  /*6ce0*/  SHF.R.U32.HI R4, RZ, 0x8, R6 ;  /* 0x00000008ff047819 */ /* 0x000fe20000011606 */
[----:B------:R-:W-:Y:S01]  /*6cf0*/  @!P6 FADD.FTZ R147, -R147, -RZ ;  /* 0x800000ff9393e221 */ /* 0x000fe20000010100 */
[----:B------:R-:W-:Y:S02]  /*6d00*/  ISETP.LE.U32.AND P4, PT, R5, UR16, PT ;  /* 0x0000001005007c0c */ /* 0x000fe4000bf83070 */
[----:B------:R-:W-:Y:S02]  /*6d10*/  LOP3.LUT R2, R2, 0xffff, RZ, 0xc0, !PT ;  /* 0x0000ffff02027812 */ /* 0x000fe400078ec0ff */
[----:B------:R-:W-:Y:S01]  /*6d20*/  LOP3.LUT R4, R4, 0xffff, RZ, 0xc0, !PT ;  /* 0x0000ffff04047812 */ /* 0x000fe200078ec0ff */
[----:B------:R-:W-:Y:S01]  /*6d30*/  @!P1 FADD.FTZ R140, -R140, -RZ ;  /* 0x800000ff8c8c9221 */ /* 0x000fe20000010100 */
        /* <DEDUP_REMOVED lines=15> */
[----:B------:R-:W-:Y:S01]  /*6e30*/  LOP3.LUT R4, R4, 0xffff, RZ, 0xc0, !PT ;  /* 0x0000ffff04047812 */ /* 0x000fe200078ec0ff */
[----:B------:R-:W-:Y:S01]  /*6e40*/  @!P1 FADD.FTZ R148, -R148, -RZ ;  /* 0x800000ff94949221 */ /* 0x000fe20000010100 */
[----:B------:R-:W-:Y:S02]  /*6e50*/  F2FP.RELU.BF16.F32.PACK_AB R7, R140, R156 ;  /* 0x0000009c8c07723e */ /* 0x000fe400000018ff */
[----:B------:R-:W-:Y:S01]  /*6e60*/  LOP3.LUT R5, R5, 0xffff, RZ, 0xc0, !PT ;  /* 0x0000ffff05057812 */ /* 0x000fe200078ec0ff */
[----:B------:R-:W-:Y:S01]  /*6e70*/  @!P4 FADD.FTZ R149, -R149, -RZ ;  /* 0x800000ff9595c221 */ /* 0x000fe20000010100 */
[----:B------:R-:W-:Y:S01]  /*6e80*/  ISETP.LE.U32.AND P2, PT, R4, UR16, PT ;  /* 0x0000001004007c0c */ /* 0x000fe2000bf43070 */
[----:B------:R-:W-:Y:S01]  /*6e90*/  STS [R239+0x13000], R7 ;  /* 0x01300007ef007388 */ /* 0x000fe20000000800 */
[----:B------:R-:W-:Y:S02]  /*6ea0*/  F2FP.RELU.BF16.F32.PACK_AB R4, R154, R229 ;  /* 0x000000e59a04723e */ /* 0x000fe400000018ff */
[----:B------:R-:W-:Y:S02]  /*6eb0*/  ISETP.LE.U32.AND P6, PT, R5, UR16, PT ;  /* 0x0000001005007c0c */ /* 0x000fe4000bfc3070 */
[----:B------:R-:W-:Y:S01]  /*6ec0*/  F2FP.RELU.BF16.F32.PACK_AB R6, R142, R146 ;  /* 0x000000928e06723e */ /* 0x000fe200000018ff */
[----:B------:R2:W-:Y:S01]  /*6ed0*/  STS [R242+0x13000], R4 ;  /* 0x01300004f2007388 */ /* 0x0005e20000000800 */
[----:B------:R-:W-:Y:S02]  /*6ee0*/  F2FP.RELU.BF16.F32.PACK_AB R5, R145, R143 ;  /* 0x0000008f9105723e */ /* 0x000fe400000018ff */
[----:B------:R-:W-:Y:S02]  /*6ef0*/  F2FP.RELU.BF16.F32.PACK_AB R0, R230, R236 ;  /* 0x000000ece600723e */ /* 0x000fe400000018ff */
[----:B------:R-:W-:Y:S01]  /*6f00*/  FSETP.GE.FTZ.AND P0, PT, R141, RZ, PT ;  /* 0x000000ff8d00720b */ /* 0x000fe20003f16000 */
[----:B------:R-:W-:Y:S01]  /*6f10*/  @!P2 FADD.FTZ R153, -R153, -RZ ;  /* 0x800000ff9999a221 */ /* 0x000fe20000010100 */
[----:B------:R-:W-:Y:S02]  /*6f20*/  FSETP.GE.FTZ.AND P2, PT, R156, RZ, PT ;  /* 0x000000ff9c00720b */ /* 0x000fe40003f56000 */
[----:B------:R-:W-:Y:S01]  /*6f30*/  FSETP.GE.FTZ.AND P1, PT, R140, RZ, PT ;  /* 0x000000ff8c00720b */ /* 0x000fe20003f36000 */
[----:B------:R-:W-:Y:S01]  /*6f40*/  @!P6 FADD.FTZ R151, -R151, -RZ ;  /* 0x800000ff9797e221 */ /* 0x000fe20000010100 */
[----:B-1----:R-:W-:Y:S02]  /*6f50*/  F2FP.RELU.BF16.F32.PACK_AB R2, R227, R226 ;  /* 0x000000e2e302723e */ /* 0x002fe400000018ff */
[----:B------:R-:W-:Y:S03]  /*6f60*/  FSETP.GE.FTZ.AND P3, PT, R146, RZ, PT ;  /* 0x000000ff9200720b */ /* 0x000fe60003f76000 */
[----:B------:R1:W-:Y:S04]  /*6f70*/  STS [R242+0x13400], R2 ;  /* 0x01340002f2007388 */ /* 0x0003e80000000800 */
[----:B------:R3:W-:Y:S04]  /*6f80*/  STS [R239+0x14000], R6 ;  /* 0x01400006ef007388 */ /* 0x0007e80000000800 */
[----:B------:R4:W-:Y:S01]  /*6f90*/  STS [R239+0x14400], R5 ;  /* 0x01440005ef007388 */ /* 0x0009e20000000800 */
[----:B--2---:R-:W-:Y:S02]  /*6fa0*/  F2FP.RELU.BF16.F32.PACK_AB R4, R159, R232 ;  /* 0x000000e89f04723e */ /* 0x004fe400000018ff */
[----:B-1----:R-:W-:Y:S02]  /*6fb0*/  F2FP.RELU.BF16.F32.PACK_AB R2, R231, R228 ;  /* 0x000000e4e702723e */ /* 0x002fe400000018ff */
[----:B---3--:R-:W-:Y:S02]  /*6fc0*/  F2FP.RELU.BF16.F32.PACK_AB R6, R144, R158 ;  /* 0x0000009e9006723e */ /* 0x008fe400000018ff */
        /* <DEDUP_REMOVED lines=77> */
[-C--:B------:R-:W-:Y:S01]  /*74a0*/  FSEL R2, R2, R224.reuse, P1 ;  /* 0x000000e002027208 */ /* 0x080fe20000800000 */
[----:B------:R-:W-:Y:S01]  /*74b0*/  FADD.FTZ R11, -R221, R11 ;  /* 0x0000000bdd0b7221 */ /* 0x000fe20000010100 */
[----:B------:R-:W-:Y:S01]  /*74c0*/  FSETP.GE.FTZ.AND P0, PT, R225, RZ, PT ;  /* 0x000000ffe100720b */ /* 0x000fe20003f16000 */
[----:B------:R-:W-:Y:S01]  /*74d0*/  FADD.FTZ R5, -R222, R8 ;  /* 0x00000008de057221 */ /* 0x000fe20000010100 */
[----:B------:R-:W-:Y:S01]  /*74e0*/  FSETP.GE.FTZ.AND P1, PT, R143, RZ, PT ;  /* 0x000000ff8f00720b */ /* 0x000fe20003f36000 */
[C---:B------:R-:W-:Y:S04]  /*74f0*/  HMMA.16816.F32.BF16 R24, R136.reuse, R204, R24 ;  /* 0x000000cc8818723c */ /* 0x040fe80000041818 */
[----:B------:R-:W-:Y:S01]  /*7500*/  FSEL R4, R4, R224, P2 ;  /* 0x000000e004047208 */ /* 0x000fe20001000000 */
        /* <DEDUP_REMOVED lines=8> */
[----:B------:R-:W-:Y:S01]  /*7590*/  FMUL.FTZ R140, R140, R2 ;  /* 0x000000028c8c7220 */ /* 0x000fe20000410000 */
[----:B------:R-:W-:Y:S01]  /*75a0*/  FSETP.GE.FTZ.AND P3, PT, R158, RZ, PT ;  /* 0x000000ff9e00720b */ /* 0x000fe20003f76000 */
[----:B------:R-:W-:Y:S01]  /*75b0*/  FADD.FTZ R4, -R222, R9 ;  /* 0x00000009de047221 */ /* 0x000fe20000010100 */
[----:B------:R-:W-:Y:S04]  /*75c0*/  HMMA.16816.F32.BF16 R32, R132, R206, R32 ;  /* 0x000000ce8420723c */ /* 0x000fe80000041820 */
[----:B------:R-:W-:Y:S01]  /*75d0*/  FSEL R4, R4, R222, P2 ;  /* 0x000000de04047208 */ /* 0x000fe20001000000 */
[----:B------:R-:W-:Y:S01]  /*75e0*/  FADD.FTZ R2, -R221, R10 ;  /* 0x0000000add027221 */ /* 0x000fe20000010100 */
[----:B------:R-:W-:Y:S01]  /*75f0*/  FSETP.GE.FTZ.AND P2, PT, R144, RZ, PT ;  /* 0x000000ff9000720b */ /* 0x000fe20003f56000 */
[----:B------:R-:W-:Y:S01]  /*7600*/  FMUL.FTZ R225, R225, R0 ;  /* 0x00000000e1e17220 */ /* 0x000fe20000410000 */
[-C--:B------:R-:W-:Y:S02]  /*7610*/  FSEL R0, R11, R221.reuse, P0 ;  /* 0x000000dd0b007208 */ /* 0x080fe40000000000 */
[----:B------:R-:W-:Y:S01]  /*7620*/  FSETP.GE.FTZ.AND P0, PT, R157, RZ, PT ;  /* 0x000000ff9d00720b */ /* 0x000fe20003f16000 */
[C---:B------:R-:W-:Y:S01]  /*7630*/  FADD.FTZ R15, -R221.reuse, R15 ;  /* 0x0000000fdd0f7221 */ /* 0x040fe20000010100 */
[-C--:B------:R-:W-:Y:S01]  /*7640*/  FSEL R2, R2, R221.reuse, P1 ;  /* 0x000000dd02027208 */ /* 0x080fe20000800000 */
[----:B------:R-:W-:Y:S01]  /*7650*/  FADD.FTZ R7, -R221, R14 ;  /* 0x0000000edd077221 */ /* 0x000fe20000010100 */
[----:B------:R-:W-:Y:S01]  /*7660*/  FSETP.GE.FTZ.AND P1, PT, R147, RZ, PT ;  /* 0x000000ff9300720b */ /* 0x000fe20003f36000 */
[----:B------:R-:W-:Y:S01]  /*7670*/  FMUL.FTZ R142, R142, R4 ;  /* 0x000000048e8e7220 */ /* 0x000fe20000410000 */
[----:B------:R-:W-:Y:S01]  /*7680*/  F2FP.BF16.F32.PACK_AB R140, R140, R156 ;  /* 0x0000009c8c8c723e */ /* 0x000fe200000010ff */
[----:B------:R-:W-:Y:S01]  /*7690*/  FMUL.FTZ R14, R145, R0 ;  /* 0x00000000910e7220 */ /* 0x000fe20000410000 */
[-C--:B------:R-:W-:Y:S01]  /*76a0*/  FSEL R4, R7, R221.reuse, P1 ;  /* 0x000000dd07047208 */ /* 0x080fe20000800000 */
[----:B------:R-:W-:Y:S01]  /*76b0*/  FADD.FTZ R19, -R223, R19 ;  /* 0x00000013df137221 */ /* 0x000fe20000010100 */
[----:B------:R-:W-:Y:S01]  /*76c0*/  FSEL R0, R15, R221, P0 ;  /* 0x000000dd0f007208 */ /* 0x000fe20000000000 */
[----:B------:R-:W-:Y:S01]  /*76d0*/  FADD.FTZ R6, -R222, R12 ;  /* 0x0000000cde067221 */ /* 0x000fe20000010100 */
[----:B------:R-:W-:Y:S01]  /*76e0*/  FSETP.GE.FTZ.AND P1, PT, R226, RZ, PT ;  /* 0x000000ffe200720b */ /* 0x000fe20003f36000 */
[----:B------:R-:W-:Y:S01]  /*76f0*/  FADD.FTZ R18, -R223, R18 ;  /* 0x00000012df127221 */ /* 0x000fe20000010100 */
[----:B------:R-:W-:Y:S01]  /*7700*/  FSETP.GE.FTZ.AND P0, PT, R227, RZ, PT ;  /* 0x000000ffe300720b */ /* 0x000fe20003f16000 */
[----:B------:R-:W-:Y:S01]  /*7710*/  FADD.FTZ R13, -R222, R13 ;  /* 0x0000000dde0d7221 */ /* 0x000fe20000010100 */
[----:B------:R-:W-:Y:S01]  /*7720*/  FSEL R6, R6, R222, P3 ;  /* 0x000000de06067208 */ /* 0x000fe20001800000 */
[----:B------:R-:W-:Y:S01]  /*7730*/  FMUL.FTZ R147, R147, R4 ;  /* 0x0000000493937220 */ /* 0x000fe20000410000 */
[----:B------:R-:W-:Y:S01]  /*7740*/  FSEL R4, R18, R223, P1 ;  /* 0x000000df12047208 */ /* 0x000fe20000800000 */
[----:B------:R-:W-:Y:S01]  /*7750*/  FMUL.FTZ R146, R146, R5 ;  /* 0x0000000592927220 */ /* 0x000fe20000410000 */
[----:B------:R-:W-:Y:S01]  /*7760*/  FSEL R5, R13, R222, P2 ;  /* 0x000000de0d057208 */ /* 0x000fe20001000000 */
[----:B------:R-:W-:Y:S01]  /*7770*/  FMUL.FTZ R12, R157, R0 ;  /* 0x000000009d0c7220 */ /* 0x000fe20000410000 */
[-C--:B------:R-:W-:Y:S01]  /*7780*/  FSEL R0, R19, R223.reuse, P0 ;  /* 0x000000df13007208 */ /* 0x080fe20000000000 */
[----:B------:R-:W-:Y:S01]  /*7790*/  FADD.FTZ R16, -R224, R16 ;  /* 0x00000010e0107221 */ /* 0x000fe20000010100 */
[----:B------:R-:W-:Y:S01]  /*77a0*/  FSETP.GE.FTZ.AND P3, PT, R229, RZ, PT ;  /* 0x000000ffe500720b */ /* 0x000fe20003f76000 */
[C---:B------:R-:W-:Y:S01]  /*77b0*/  FADD.FTZ R22, -R223.reuse, R22 ;  /* 0x00000016df167221 */ /* 0x040fe20000010100 */
[----:B------:R-:W-:Y:S01]  /*77c0*/  FSETP.GE.FTZ.AND P2, PT, R154, RZ, PT ;  /* 0x000000ff9a00720b */ /* 0x000fe20003f56000 */
[----:B------:R-:W-:Y:S01]  /*77d0*/  FADD.FTZ R8, -R223, R23 ;  /* 0x00000017df087221 */ /* 0x000fe20000010100 */
[----:B------:R-:W-:Y:S01]  /*77e0*/  FSETP.GE.FTZ.AND P1, PT, R228, RZ, PT ;  /* 0x000000ffe400720b */ /* 0x000fe20003f36000 */
[----:B------:R-:W-:Y:S01]  /*77f0*/  FADD.FTZ R17, -R224, R17 ;  /* 0x00000011e0117221 */ /* 0x000fe20000010100 */
[----:B------:R-:W-:Y:S01]  /*7800*/  FSETP.GE.FTZ.AND P0, PT, R231, RZ, PT ;  /* 0x000000ffe700720b */ /* 0x000fe20003f16000 */
[----:B------:R-:W-:Y:S01]  /*7810*/  FMUL.FTZ R158, R158, R6 ;  /* 0x000000069e9e7220 */ /* 0x000fe20000410000 */
[----:B------:R-:W-:Y:S01]  /*7820*/  FSEL R6, R16, R224, P3 ;  /* 0x000000e010067208 */ /* 0x000fe20001800000 */
[----:B------:R-:W-:Y:S01]  /*7830*/  FMUL.FTZ R226, R226, R4 ;  /* 0x00000004e2e27220 */ /* 0x000fe20000410000 */
[----:B------:R-:W-:Y:S01]  /*7840*/  FSEL R4, R22, R223, P1 ;  /* 0x000000df16047208 */ /* 0x000fe20000800000 */
[----:B------:R-:W-:Y:S01]  /*7850*/  FMUL.FTZ R13, R144, R5 ;  /* 0x00000005900d7220 */ /* 0x000fe20000410000 */
        /* <DEDUP_REMOVED lines=8> */
[----:B------:R-:W-:Y:S01]  /*78e0*/  FSETP.GE.FTZ.AND P2, PT, R159, RZ, PT ;  /* 0x000000ff9f00720b */ /* 0x000fe20003f56000 */
[----:B------:R1:W5:Y:S01]  /*78f0*/  LDL R231, [R1+0x10] ;  /* 0x0000100001e77983 */ /* 0x0003620000100800 */
[----:B------:R-:W-:Y:S01]  /*7900*/  F2FP.BF16.F32.PACK_AB R11, R11, R229 ;  /* 0x000000e50b0b723e */ /* 0x000fe200000010ff */
[----:B------:R-:W-:Y:S01]  /*7910*/  FMUL.FTZ R10, R227, R0 ;  /* 0x00000000e30a7220 */ /* 0x000fe20000410000 */
[----:B------:R-:W-:Y:S01]  /*7920*/  F2FP.BF16.F32.PACK_AB R8, R8, R228 ;  /* 0x000000e40808723e */ /* 0x000fe200000010ff */
[----:B------:R1:W5:Y:S01]  /*7930*/  LDL R227, [R1+0x14] ;  /* 0x0000140001e37983 */ /* 0x0003620000100800 */
[----:B------:R-:W-:Y:S01]  /*7940*/  FSETP.GE.FTZ.AND P1, PT, R149, RZ, PT ;  /* 0x000000ff9500720b */ /* 0x000fe20003f36000 */
[----:B------:R-:W-:Y:S01]  /*7950*/  FADD.FTZ R20, -R224, R20 ;  /* 0x00000014e0147221 */ /* 0x000fe20000010100 */
[----:B------:R-:W-:Y:S01]  /*7960*/  F2FP.BF16.F32.PACK_AB R15, R142, R146 ;  /* 0x000000928e0f723e */ /* 0x000fe200000010ff */
[----:B------:R1:W5:Y:S01]  /*7970*/  LDL.64 R228, [R1] ;  /* 0x0000000001e47983 */ /* 0x0003620000100a00 */
[----:B------:R-:W-:Y:S01]  /*7980*/  F2FP.BF16.F32.PACK_AB R13, R13, R158 ;  /* 0x0000009e0d0d723e */ /* 0x000fe200000010ff */
[----:B------:R-:W-:Y:S01]  /*7990*/  FADD.FTZ R27, -R221, R27 ;  /* 0x0000001bdd1b7221 */ /* 0x000fe20000010100 */
[----:B------:R-:W-:Y:S01]  /*79a0*/  FSEL R0, R20, R224, P3 ;  /* 0x000000e014007208 */ /* 0x000fe20001800000 */
[----:B------:R-:W-:Y:S01]  /*79b0*/  FADD.FTZ R6, -R222, R24 ;  /* 0x00000018de067221 */ /* 0x000fe20000010100 */
[----:B------:R-:W-:Y:S01]  /*79c0*/  FSETP.GE.FTZ.AND P3, PT, R152, RZ, PT ;  /* 0x000000ff9800720b */ /* 0x000fe20003f76000 */
[----:B------:R-:W-:Y:S01]  /*79d0*/  FADD.FTZ R9, -R224, R21 ;  /* 0x00000015e0097221 */ /* 0x000fe20000010100 */
        /* <DEDUP_REMOVED lines=8> */
[----:B------:R-:W-:Y:S01]  /*7a60*/  FSEL R9, R9, R224, P2 ;  /* 0x000000e009097208 */ /* 0x000fe20001000000 */
[----:B------:R-:W-:Y:S01]  /*7a70*/  FMUL.FTZ R7, R152, R6 ;  /* 0x0000000698077220 */ /* 0x000fe20000410000 */
[----:B------:R-:W-:Y:S01]  /*7a80*/  FSETP.GE.FTZ.AND P2, PT, R151, RZ, PT ;  /* 0x000000ff9700720b */ /* 0x000fe20003f56000 */
[----:B------:R-:W-:Y:S01]  /*7a90*/  FMUL.FTZ R6, R150, R0 ;  /* 0x0000000096067220 */ /* 0x000fe20000410000 */
[----:B------:R-:W-:Y:S01]  /*7aa0*/  FSEL R4, R26, R221, P1 ;  /* 0x000000dd1a047208 */ /* 0x000fe20000800000 */
[----:B------:R-:W-:Y:S01]  /*7ab0*/  FADD.FTZ R0, -R221, R30 ;  /* 0x0000001edd007221 */ /* 0x000fe20000010100 */
[----:B------:R-:W-:Y:S01]  /*7ac0*/  FSEL R5, R5, R222, P2 ;  /* 0x000000de05057208 */ /* 0x000fe20001000000 */
[----:B------:R-:W-:Y:S01]  /*7ad0*/  FADD.FTZ R32, -R224, R32 ;  /* 0x00000020e0207221 */ /* 0x000fe20000010100 */
[----:B------:R-:W-:Y:S01]  /*7ae0*/  FSETP.GE.FTZ.AND P2, PT, R153, RZ, PT ;  /* 0x000000ff9900720b */ /* 0x000fe20003f56000 */
[----:B------:R-:W-:Y:S01]  /*7af0*/  FMUL.FTZ R149, R149, R4 ;  /* 0x0000000495957220 */ /* 0x000fe20000410000 */
[----:B------:R-:W-:Y:S01]  /*7b00*/  FSETP.GE.FTZ.AND P1, PT, R148, RZ, PT ;  /* 0x000000ff9400720b */ /* 0x000fe20003f36000 */
[----:B------:R-:W-:Y:S01]  /*7b10*/  FADD.FTZ R4, -R222, R28 ;  /* 0x0000001cde047221 */ /* 0x000fe20000010100 */
[----:B------:R-:W-:Y:S01]  /*7b20*/  FSETP.GE.FTZ.AND P3, PT, R234, RZ, PT ;  /* 0x000000ffea00720b */ /* 0x000fe20003f76000 */
[----:B------:R-:W-:Y:S01]  /*7b30*/  FMUL.FTZ R5, R151, R5 ;  /* 0x0000000597057220 */ /* 0x000fe20000410000 */
[----:B------:R-:W-:Y:S01]  /*7b40*/  FSEL R0, R0, R221, P1 ;  /* 0x000000dd00007208 */ /* 0x000fe20000800000 */
[----:B------:R-:W-:Y:S01]  /*7b50*/  @P0 FADD.FTZ R221, -R221, R31 ;  /* 0x0000001fdddd0221 */ /* 0x000fe20000010100 */
[----:B------:R-:W-:Y:S01]  /*7b60*/  FSETP.GE.FTZ.AND P0, PT, R237, RZ, PT ;  /* 0x000000ffed00720b */ /* 0x000fe20003f16000 */
[----:B------:R-:W-:Y:S01]  /*7b70*/  FMUL.FTZ R143, R143, R2 ;  /* 0x000000028f8f7220 */ /* 0x000fe20000410000 */
        /* <DEDUP_REMOVED lines=26> */
[----:B------:R-:W-:Y:S01]  /*7d20*/  F2FP.BF16.F32.PACK_AB R4, R4, R0 ;  /* 0x000000000404723e */ /* 0x000fe200000010ff */
[----:B-1----:R-:W-:Y:S06]  /*7d30*/  @!P0 BRA `(.L_x_689) ;  /* 0x0000000000c08947 */ /* 0x002fec0003800000 */
[----:B------:R-:W1:Y:S01]  /*7d40*/  LDC R0, c[0x0][0x240] ;  /* 0x00009000ff007b82 */ /* 0x000e620000000800 */
[----:B------:R-:W-:Y:S01]  /*7d50*/  ULOP3.LUT UR6, UR10, 0x1, URZ, 0xc0, !UPT ;  /* 0x000000010a067892 */ /* 0x000fe2000f8ec03f */
[----:B-----5:R-:W-:Y:S02]  /*7d60*/  ISETP.GE.AND P3, PT, R228, UR46, PT ;  /* 0x0000002ee4007c0c */ /* 0x020fe4000bf66270 */
[----:B------:R-:W-:Y:S01]  /*7d70*/  ISETP.GE.AND P2, PT, R231, UR46, PT ;  /* 0x0000002ee7007c0c */ /* 0x000fe2000bf46270 */
        /* <DEDUP_REMOVED lines=44> */
.L_x_689:
        /* <DEDUP_REMOVED lines=94> */
[----:B-----5:R-:W-:Y:S02]  /*8620*/  ISETP.GE.AND P3, PT, R228, UR46, PT ;  /* 0x0000002ee4007c0c */ /* 0x020fe4000bf66270 */
[----:B------:R-:W-:Y:S02]  /*8630*/  ISETP.GE.AND P2, PT, R231, UR46, PT ;  /* 0x0000002ee7007c0c */ /* 0x000fe4000bf46270 */
        /* <DEDUP_REMOVED lines=30> */
.L_x_690:
[----:B------:R-:W-:Y:S01]  /*8820*/  LDSM.16.M88.4 R24, [R213] ;  /* 0x00000000d518783b */ /* 0x000fe20000000200 */
[----:B------:R-:W-:Y:S01]  /*8830*/  IMAD.MOV.U32 R223, RZ, RZ, 0x4 ;  /* 0x00000004ffdf7424 */ /* 0x000fe200078e00ff */
[----:B------:R-:W-:Y:S02]  /*8840*/  ULOP3.LUT UR6, UR10, 0x1, URZ, 0xc0, !UPT ;  /* 0x000000010a067892 */ /* 0x000fe4000f8ec03f */
[----:B--2---:R-:W1:Y:S01]  /*8850*/  LDSM.16.MT88.4 R8, [R0+0x9000] ;  /* 0x009000000008783b */ /* 0x004e620000004200 */
[----:B------:R-:W-:Y:S02]  /*8860*/  UISETP.GT.AND UP2, UPT, UR10, UR35, UPT ;  /* 0x000000230a00728c */ /* 0x000fe4000bf44270 */
[----:B------:R-:W-:Y:S01]  /*8870*/  UISETP.NE.U32.AND UP0, UPT, UR6, 0x1, UPT ;  /* 0x000000010600788c */ /* 0x000fe2000bf05070 */
[----:B------:R-:W2:Y:S01]  /*8880*/  LDL R2, [R1+0xc] ;  /* 0x00000c0001027983 */ /* 0x000ea20000100800 */
[----:B------:R-:W-:Y:S02]  /*8890*/  @UP3 UIADD3 UR8, UP1, UR20, -0x100, URZ ;  /* 0xffffff0014083890 */ /* 0x000fe4000ff3e03f */
[----:B------:R-:W-:Y:S01]  /*88a0*/  UIADD3 UR6, UR10, -0x1, URZ ;  /* 0xffffffff0a067890 */ /* 0x000fe2000fffe03f */
[----:B------:R-:W3:Y:S01]  /*88b0*/  LDSM.16.MT88.4 R16, [R0+0xb000] ;  /* 0x00b000000010783b */ /* 0x000ee20000004200 */
[----:B------:R-:W-:Y:S03]  /*88c0*/  @UP3 UIADD3.X UR7, UR21, -0x1, URZ, UP1, !UPT ;  /* 0xffffffff15073890 */ /* 0x000fe60008ffe43f */
[----:B------:R-:W4:Y:S02]  /*88d0*/  LDSM.16.MT88.4 R28, [R0+0xd000] ;  /* 0x00d00000001c783b */ /* 0x000f240000004200 */
[----:B------:R-:W-:Y:S02]  /*88e0*/  UMOV UR10, UR6 ;  /* 0x00000006000a7c82 */ /* 0x000fe40008000000 */
[----:B------:R-:W2:Y:S04]  /*88f0*/  LDL R222, [R1+0x8] ;  /* 0x0000080001de7983 */ /* 0x000ea80000100800 */
[----:B------:R-:W-:Y:S04]  /*8900*/  LDSM.16.M88.4 R32, [R214] ;  /* 0x00000000d620783b */ /* 0x000fe80000000200 */
[----:B------:R-:W4:Y:S04]  /*8910*/  LDSM.16.MT88.4 R132, [R0+0x9400] ;  /* 0x009400000084783b */ /* 0x000f280000004200 */
[----:B------:R-:W4:Y:S04]  /*8920*/  LDSM.16.MT88.4 R136, [R0+0xb400] ;  /* 0x00b400000088783b */ /* 0x000f280000004200 */
[----:B------:R-:W4:Y:S04]  /*8930*/  LDSM.16.MT88.4 R140, [R0+0xd400] ;  /* 0x00d40000008c783b */ /* 0x000f280000004200 */
[----:B------:R-:W-:Y:S01]  /*8940*/  LDSM.16.M88.4 R144, [R216] ;  /* 0x00000000d890783b */ /* 0x000fe20000000200 */
[C---:B-1----:R-:W-:Y:S03]  /*8950*/  HMMA.16816.F32.BF16 R4, R24.reuse, R8, RZ ;  /* 0x000000081804723c */ /* 0x042fe600000418ff */
[----:B------:R-:W1:Y:S04]  /*8960*/  LDSM.16.MT88.4 R148, [R0+0x9800] ;  /* 0x009800000094783b */ /* 0x000e680000004200 */
[----:B------:R-:W-:Y:S01]  /*8970*/  LDSM.16.MT88.4 R152, [R0+0xd800] ;  /* 0x00d800000098783b */ /* 0x000fe20000004200 */
[C---:B------:R-:W-:Y:S03]  /*8980*/  HMMA.16816.F32.BF16 R8, R24.reuse, R10, RZ ;  /* 0x0000000a1808723c */ /* 0x040fe600000418ff */
[----:B------:R-:W-:Y:S03]  /*8990*/  LDSM.16.MT88.4 R156, [R0+0xc000] ;  /* 0x00c00000009c783b */ /* 0x000fe60000004200 */
[C---:B---3--:R-:W-:Y:S01]  /*89a0*/  HMMA.16816.F32.BF16 R12, R24.reuse, R16, RZ ;  /* 0x00000010180c723c */ /* 0x048fe200000418ff */
[----:B------:R-:W3:Y:S05]  /*89b0*/  LDL R224, [R1+0x1c] ;  /* 0x00001c0001e07983 */ /* 0x000eea0000100800 */
[C---:B------:R-:W-:Y:S06]  /*89c0*/  HMMA.16816.F32.BF16 R16, R24.reuse, R18, RZ ;  /* 0x000000121810723c */ /* 0x040fec00000418ff */
[C---:B----4-:R-:W-:Y:S06]  /*89d0*/  HMMA.16816.F32.BF16 R20, R24.reuse, R28, RZ ;  /* 0x0000001c1814723c */ /* 0x050fec00000418ff */
[----:B------:R-:W-:Y:S01]  /*89e0*/  HMMA.16816.F32.BF16 R24, R24, R30, RZ ;  /* 0x0000001e1818723c */ /* 0x000fe200000418ff */
[----:B------:R-:W4:Y:S05]  /*89f0*/  LDSM.16.MT88.4 R28, [R0+0xb800] ;  /* 0x00b80000001c783b */ /* 0x000f2a0000004200 */
[C---:B------:R-:W-:Y:S06]  /*8a00*/  HMMA.16816.F32.BF16 R4, R32.reuse, R132, R4 ;  /* 0x000000842004723c */ /* 0x040fec0000041804 */
[C---:B------:R-:W-:Y:S01]  /*8a10*/  HMMA.16816.F32.BF16 R8, R32.reuse, R134, R8 ;  /* 0x000000862008723c */ /* 0x040fe20000041808 */
[----:B------:R-:W-:Y:S05]  /*8a20*/  LDSM.16.M88.4 R132, [R215] ;  /* 0x00000000d784783b */ /* 0x000fea0000000200 */
[C---:B------:R-:W-:Y:S06]  /*8a30*/  HMMA.16816.F32.BF16 R12, R32.reuse, R136, R12 ;  /* 0x00000088200c723c */ /* 0x040fec000004180c */
[C---:B------:R-:W-:Y:S01]  /*8a40*/  HMMA.16816.F32.BF16 R16, R32.reuse, R138, R16 ;  /* 0x0000008a2010723c */ /* 0x040fe20000041810 */
[----:B------:R-:W4:Y:S05]  /*8a50*/  LDSM.16.MT88.4 R136, [R0+0x9c00] ;  /* 0x009c00000088783b */ /* 0x000f2a0000004200 */
[C---:B------:R-:W-:Y:S06]  /*8a60*/  HMMA.16816.F32.BF16 R20, R32.reuse, R140, R20 ;  /* 0x0000008c2014723c */ /* 0x040fec0000041814 */
[----:B------:R-:W-:Y:S01]  /*8a70*/  HMMA.16816.F32.BF16 R24, R32, R142, R24 ;  /* 0x0000008e2018723c */ /* 0x000fe20000041818 */
[----:B------:R-:W4:Y:S04]  /*8a80*/  LDSM.16.MT88.4 R32, [R0+0xbc00] ;  /* 0x00bc00000020783b */ /* 0x000f280000004200 */
[----:B------:R-:W4:Y:S01]  /*8a90*/  LDSM.16.MT88.4 R140, [R0+0xdc00] ;  /* 0x00dc0000008c783b */ /* 0x000f220000004200 */
[C---:B-1----:R-:W-:Y:S06]  /*8aa0*/  HMMA.16816.F32.BF16 R4, R144.reuse, R148, R4 ;  /* 0x000000949004723c */ /* 0x042fec0000041804 */
[C---:B------:R-:W-:Y:S01]  /*8ab0*/  HMMA.16816.F32.BF16 R8, R144.reuse, R150, R8 ;  /* 0x000000969008723c */ /* 0x040fe20000041808 */
[----:B------:R-:W-:Y:S05]  /*8ac0*/  LDSM.16.MT88.4 R148, [R0+0xa000] ;  /* 0x00a000000094783b */ /* 0x000fea0000004200 */
[C---:B----4-:R-:W-:Y:S06]  /*8ad0*/  HMMA.16816.F32.BF16 R12, R144.reuse, R28, R12 ;  /* 0x0000001c900c723c */ /* 0x050fec000004180c */
        /* <DEDUP_REMOVED lines=8> */
[----:B------:R-:W4:Y:S05]  /*8b60*/  LDSM.16.MT88.4 R136, [R0+0xe000] ;  /* 0x00e000000088783b */ /* 0x000f2a0000004200 */
[C---:B------:R-:W-:Y:S06]  /*8b70*/  HMMA.16816.F32.BF16 R12, R132.reuse, R32, R12 ;  /* 0x00000020840c723c */ /* 0x040fec000004180c */
[C---:B------:R-:W-:Y:S01]  /*8b80*/  HMMA.16816.F32.BF16 R16, R132.reuse, R34, R16 ;  /* 0x000000228410723c */ /* 0x040fe20000041810 */
[----:B------:R-:W4:Y:S05]  /*8b90*/  LDSM.16.M88.4 R32, [R214+0x2000] ;  /* 0x00200000d620783b */ /* 0x000f2a0000000200 */
[C---:B------:R-:W-:Y:S06]  /*8ba0*/  HMMA.16816.F32.BF16 R20, R132.reuse, R140, R20 ;  /* 0x0000008c8414723c */ /* 0x040fec0000041814 */
[----:B------:R-:W-:Y:S01]  /*8bb0*/  HMMA.16816.F32.BF16 R24, R132, R142, R24 ;  /* 0x0000008e8418723c */ /* 0x000fe20000041818 */
[----:B------:R-:W4:Y:S04]  /*8bc0*/  LDSM.16.MT88.4 R132, [R0+0xe400] ;  /* 0x00e400000084783b */ /* 0x000f280000004200 */
[----:B------:R-:W-:Y:S01]  /*8bd0*/  LDSM.16.M88.4 R140, [R216+0x2000] ;  /* 0x00200000d88c783b */ /* 0x000fe20000000200 */
[C---:B-1----:R-:W-:Y:S06]  /*8be0*/  HMMA.16816.F32.BF16 R4, R28.reuse, R148, R4 ;  /* 0x000000941c04723c */ /* 0x042fec0000041804 */
[C---:B------:R-:W-:Y:S01]  /*8bf0*/  HMMA.16816.F32.BF16 R8, R28.reuse, R150, R8 ;  /* 0x000000961c08723c */ /* 0x040fe20000041808 */
[----:B------:R-:W1:Y:S05]  /*8c00*/  LDSM.16.MT88.4 R148, [R0+0xa800] ;  /* 0x00a800000094783b */ /* 0x000e6a0000004200 */
        /* <DEDUP_REMOVED lines=15> */
[----:B------:R4:W2:Y:S01]  /*8d00*/  LDSM.16.MT88.4 R32, [R0+0xec00] ;  /* 0x00ec00000020783b */ /* 0x0008a20000004200 */
[----:B------:R-:W-:Y:S04]  /*8d10*/  IMAD.U32 R132, RZ, RZ, UR23 ;  /* 0x00000017ff847e24 */ /* 0x000fe8000f8e00ff */
[C---:B-1----:R-:W-:Y:S06]  /*8d20*/  HMMA.16816.F32.BF16 R4, R140.reuse, R148, R4 ;  /* 0x000000948c04723c */ /* 0x042fec0000041804 */
[C---:B------:R-:W-:Y:S06]  /*8d30*/  HMMA.16816.F32.BF16 R8, R140.reuse, R150, R8 ;  /* 0x000000968c08723c */ /* 0x040fec0000041808 */
[C---:B------:R-:W-:Y:S06]  /*8d40*/  HMMA.16816.F32.BF16 R12, R140.reuse, R156, R12 ;  /* 0x0000009c8c0c723c */ /* 0x040fec000004180c */
[C---:B------:R-:W-:Y:S01]  /*8d50*/  HMMA.16816.F32.BF16 R16, R140.reuse, R158, R16 ;  /* 0x0000009e8c10723c */ /* 0x040fe20000041810 */
[----:B----4-:R-:W-:Y:S05]  /*8d60*/  IMAD.U32 R0, RZ, RZ, UR23 ;  /* 0x00000017ff007e24 */ /* 0x010fea000f8e00ff */
[C---:B------:R-:W-:Y:S06]  /*8d70*/  HMMA.16816.F32.BF16 R20, R140.reuse, R28, R20 ;  /* 0x0000001c8c14723c */ /* 0x040fec0000041814 */
[----:B------:R-:W-:Y:S01]  /*8d80*/  HMMA.16816.F32.BF16 R24, R140, R30, R24 ;  /* 0x0000001e8c18723c */ /* 0x000fe20000041818 */
[----:B------:R-:W-:Y:S05]  /*8d90*/  LDSM.16.MT88.4 R140, [R208+0x1800] ;  /* 0x00180000d08c783b */ /* 0x000fea0000004200 */
[C---:B------:R-:W-:Y:S05]  /*8da0*/  HMMA.16816.F32.BF16 R4, R136.reuse, R144, R4 ;  /* 0x000000908804723c */ /* 0x040fea0000041804 */
[----:B------:R-:W-:Y:S01]  /*8db0*/  @P0 VIADD R30, R247, 0xffffffc0 ;  /* 0xffffffc0f71e0836 */ /* 0x000fe20000000000 */
[C---:B------:R-:W-:Y:S01]  /*8dc0*/  HMMA.16816.F32.BF16 R8, R136.reuse, R146, R8 ;  /* 0x000000928808723c */ /* 0x040fe20000041808 */
[----:B------:R-:W-:Y:S04]  /*8dd0*/  LDSM.16.MT88.4 R144, [R208+0x1c00] ;  /* 0x001c0000d090783b */ /* 0x000fe80000004200 */
        /* <DEDUP_REMOVED lines=8> */
[----:B------:R-:W4:Y:S04]  /*8e60*/  @P0 LDG.E R222, desc[UR12][R30.64] ;  /* 0x0000000c1ede0981 */ /* 0x000f28000c1e1900 */
[----:B------:R1:W5:Y:S01]  /*8e70*/  @P0 LDG.E R252, desc[UR12][R30.64+0xa0] ;  /* 0x0000a00c1efc0981 */ /* 0x000362000c1e1900 */
[----:B------:R-:W-:Y:S01]  /*8e80*/  HMMA.16816.F32.BF16 R24, R136, R34, R24 ;  /* 0x000000228818723c */ /* 0x000fe20000041818 */
[----:B------:R-:W-:Y:S02]  /*8e90*/  IMAD.U32 R32, RZ, RZ, UR42 ;  /* 0x0000002aff207e24 */ /* 0x000fe4000f8e00ff */
[----:B------:R-:W-:Y:S02]  /*8ea0*/  LDSM.16.MT88.4 R136, [R208+0x2400] ;  /* 0x00240000d088783b */ /* 0x000fe40000004200 */
[----:B-1----:R-:W-:Y:S01]  /*8eb0*/  IMAD.U32 R30, RZ, RZ, UR41 ;  /* 0x00000029ff1e7e24 */ /* 0x002fe2000f8e00ff */
[C---:B---3--:R-:W-:Y:S05]  /*8ec0*/  LEA R226, P1, R224.reuse, R248, 0x2 ;  /* 0x000000f8e0e27211 */ /* 0x048fea00078210ff */
        /* <DEDUP_REMOVED lines=13> */
[----:B--2---:R1:W-:Y:S04]  /*8fa0*/  @P0 STL [R1+0xc], R2 ;  /* 0x00000c0201000387 */ /* 0x0043e80000100800 */
[----:B----4-:R-:W-:Y:S01]  /*8fb0*/  @P0 STL [R1+0x8], R222 ;  /* 0x000008de01000387 */ /* 0x010fe20000100800 */
        /* <DEDUP_REMOVED lines=381> */
.L_x_692:
        /* <DEDUP_REMOVED lines=19> */
.L_x_693:
        /* <DEDUP_REMOVED lines=53> */
.L_x_695:
[----:B------:R-:W-:Y:S05]  /*ac10*/  BSYNC B0 ;  /* 0x0000000000007941 */ /* 0x000fea0003800000 */
.L_x_694:
        /* <DEDUP_REMOVED lines=19> */
.L_x_697:
[----:B------:R-:W-:Y:S05]  /*ad50*/  BSYNC B0 ;  /* 0x0000000000007941 */ /* 0x000fea0003800000 */
.L_x_696:
        /* <DEDUP_REMOVED lines=35> */
.L_x_699:
[----:B------:R-:W-:Y:S05]  /*af90*/  BSYNC B0 ;  /* 0x0000000000007941 */ /* 0x000fea0003800000 */
.L_x_698:
        /* <DEDUP_REMOVED lines=18> */
.L_x_673:
[----:B------:R-:W-:Y:S05]  /*b0c0*/  BSYNC B1 ;  /* 0x0000000000017941 */ /* 0x000fea0003800000 */
.L_x_659:
        /* <DEDUP_REMOVED lines=8> */
.L_x_700:
[----:B------:R-:W-:Y:S05]  /*b150*/  EXIT ;  /* 0x000000000000794d */ /* 0x000fea0003800000 */
.L_x_702:
        /* <DEDUP_REMOVED lines=10> */
.L_x_1298:


//--------------------- .text._ZN5flash44flash_bwd_dq_dk_dv_loop_seqk_parallel_kernelI23Flash_bwd_kernel_traitsILi96ELi64ELi128ELi8ELi2ELi4ELi4ELb1ELb0EN7cutlass10bfloat16_tE19Flash_kernel_traitsILi96ELi64ELi128ELi8ES3_EELb0ELb0ELb1ELb1ELb0ELb0ELb1EEEvNS_16Flash_bwd_paramsE --------------------------
	.section	.text._ZN5flash44flash_bwd_dq_dk_dv_loop_seqk_parallel_kernelI23Flash_bwd_kernel_traitsILi96ELi64ELi128ELi8ELi2ELi4ELi4ELb1ELb0EN7cutlass10bfloat16_tE19Flash_kernel_traitsILi96ELi64ELi128ELi8ES3_EELb0ELb0ELb1ELb1ELb0ELb0ELb1EEEvNS_16Flash_bwd_paramsE,"ax",@progbits
	.align	128
        .global         _ZN5flash44flash_bwd_dq_dk_dv_loop_seqk_parallel_kernelI23Flash_bwd_kernel_traitsILi96ELi64ELi128ELi8ELi2ELi4ELi4ELb1ELb0EN7cutlass10bfloat16_tE19Flash_kernel_traitsILi96ELi64ELi128ELi8ES3_EELb0ELb0ELb1ELb1ELb0ELb0ELb1EEEvNS_16Flash_bwd_paramsE
        .type           _ZN5flash44flash_bwd_dq_dk_dv_loop_seqk_parallel_kernelI23Flash_bwd_kernel_traitsILi96ELi64ELi128ELi8ELi2ELi4ELi4ELb1ELb0EN7cutlass10bfloat16_tE19Flash_kernel_traitsILi96ELi64ELi128ELi8ES3_EELb0ELb0ELb1ELb1ELb0ELb0ELb1EEEvNS_16Flash_bwd_paramsE,@function
        .size           _ZN5flash44flash_bwd_dq_dk_dv_loop_seqk_parallel_kernelI23Flash_bwd_kernel_traitsILi96ELi64ELi128ELi8ELi2ELi4ELi4ELb1ELb0EN7cutlass10bfloat16_tE19Flash_kernel_traitsILi96ELi64ELi128ELi8ES3_EELb0ELb0ELb1ELb1ELb0ELb0ELb1EEEvNS_16Flash_bwd_paramsE,(.L_x_1299 - _ZN5flash44flash_bwd_dq_dk_dv_loop_seqk_parallel_kernelI23Flash_bwd_kernel_traitsILi96ELi64ELi128ELi8ELi2ELi4ELi4ELb1ELb0EN7cutlass10bfloat16_tE19Flash_kernel_traitsILi96ELi64ELi128ELi8ES3_EELb0ELb0ELb1ELb1ELb0ELb0ELb1EEEvNS_16Flash_bwd_paramsE)
        .other          _ZN5flash44flash_bwd_dq_dk_dv_loop_seqk_parallel_kernelI23Flash_bwd_kernel_traitsILi96ELi64ELi128ELi8ELi2ELi4ELi4ELb1ELb0EN7cutlass10bfloat16_tE19Flash_kernel_traitsILi96ELi64ELi128ELi8ES3_EELb0ELb0ELb1ELb1ELb0ELb0ELb1EEEvNS_16Flash_bwd_paramsE,@"STO_CUDA_ENTRY STV_DEFAULT"
_ZN5flash44flash_bwd_dq_dk_dv_loop_seqk_parallel_kernelI23Flash_bwd_kernel_traitsILi96ELi64ELi128ELi8ELi2ELi4ELi4ELb1ELb0EN7cutlass10bfloat16_tE19Flash_kernel_traitsILi96ELi64ELi128ELi8ES3_EELb0ELb0ELb1ELb1ELb0ELb0ELb1EEEvNS_16Flash_bwd_paramsE:
.text._ZN5flash44flash_bwd_dq_dk_dv_loop_seqk_parallel_kernelI23Flash_bwd_kernel_traitsILi96ELi64ELi128ELi8ELi2ELi4ELi4ELb1ELb0EN7cutlass10bfloat16_tE19Flash_kernel_traitsILi96ELi64ELi128ELi8ES3_EELb0ELb0ELb1ELb1ELb0ELb0ELb1EEEvNS_16Flash_bwd_paramsE:
        /* <DEDUP_REMOVED lines=18> */
[----:B------:R-:W-:Y:S02]  /*0120*/  IMAD.MOV.U32 R234, RZ, RZ, -0x10 ;  /* 0xfffffff0ffea7424 */ /* 0x000fe400078e00ff */
        /* <DEDUP_REMOVED lines=27> */
[-C--:B------:R-:W-:Y:S01]  /*02e0*/  LEA.HI R4, R2, R0.reuse, RZ, 0x1 ;  /* 0x0000000002047211 */ /* 0x080fe200078f08ff */
[----:B------:R-:W-:Y:S01]  /*02f0*/  STL [R1+0x8], R22 ;  /* 0x0000081601007387 */ /* 0x000fe20000100800 */
        /* <DEDUP_REMOVED lines=38> */
[----:B------:R-:W-:Y:S02]  /*0560*/  LOP3.LUT R8, R8, 0xfffffffc, RZ, 0xc0, !PT ;  /* 0xfffffffc08087812 */ /* 0x000fe400078ec0ff */
[----:B------:R-:W-:Y:S01]  /*0570*/  LOP3.LUT R6, R0, 0x1, RZ, 0xc0, !PT ;  /* 0x0000000100067812 */ /* 0x000fe200078ec0ff */
[----:B------:R-:W-:Y:S01]  /*0580*/  IMAD.IADD R9, R9, 0x1, -R7 ;  /* 0x0000000109097824 */ /* 0x000fe200078e0a07 */
[----:B-1----:R-:W-:Y:S01]  /*0590*/  SHF.R.S32.HI R3, RZ, 0x6, R15 ;  /* 0x00000006ff037819 */ /* 0x002fe2000001140f */
[----:B------:R-:W-:Y:S01]  /*05a0*/  IMAD.IADD R16, R5, 0x1, -R8 ;  /* 0x0000000105107824 */ /* 0x000fe200078e0a08 */
[----:B------:R-:W-:Y:S01]  /*05b0*/  ISETP.NE.U32.AND P3, PT, R6, 0x1, PT ;  /* 0x000000010600780c */ /* 0x000fe20003f65070 */
[----:B------:R-:W-:Y:S01]  /*05c0*/  IMAD.SHL.U32 R7, R17, 0x2, RZ ;  /* 0x0000000211077824 */ /* 0x000fe200078e00ff */
[----:B------:R-:W-:Y:S01]  /*05d0*/  LOP3.LUT P2, RZ, R0, 0x2, RZ, 0xc0, !PT ;  /* 0x0000000200ff7812 */ /* 0x000fe2000784c0ff */
[----:B------:R-:W-:Y:S01]  /*05e0*/  IMAD R2, R3, 0x4, R12 ;  /* 0x0000000403027824 */ /* 0x000fe200078e020c */
[----:B------:R-:W-:Y:S01]  /*05f0*/  LOP3.LUT P6, RZ, R9, 0x4, RZ, 0xc0, !PT ;  /* 0x0000000409ff7812 */ /* 0x000fe200078cc0ff */
[----:B------:R-:W-:Y:S01]  /*0600*/  IMAD.SHL.U32 R15, R3, 0x20, RZ ;  /* 0x00000020030f7824 */ /* 0x000fe200078e00ff */
[----:B------:R-:W-:Y:S01]  /*0610*/  LOP3.LUT P5, RZ, R9, 0x2, RZ, 0xc0, !PT ;  /* 0x0000000209ff7812 */ /* 0x000fe200078ac0ff */
[----:B------:R-:W-:Y:S01]  /*0620*/  IMAD R217, R2, 0x8, R11 ;  /* 0x0000000802d97824 */ /* 0x000fe200078e020b */
[----:B------:R-:W-:Y:S01]  /*0630*/  SHF.R.S32.HI R2, RZ, 0x1, R4 ;  /* 0x00000001ff027819 */ /* 0x000fe20000011404 */
[----:B------:R-:W-:Y:S01]  /*0640*/  IMAD.SHL.U32 R3, R13, 0x40, RZ ;  /* 0x000000400d037824 */ /* 0x000fe200078e00ff */
[----:B------:R-:W-:Y:S01]  /*0650*/  LEA.HI R13, R0, R0, RZ, 0x1 ;  /* 0x00000000000d7211 */ /* 0x000fe200078f08ff */
[----:B------:R-:W-:Y:S01]  /*0660*/  IMAD.SHL.U32 R5, R14, 0x10, RZ ;  /* 0x000000100e057824 */ /* 0x000fe200078e00ff */
[C---:B------:R-:W-:Y:S01]  /*0670*/  LOP3.LUT P4, RZ, R2.reuse, 0x2, RZ, 0xc0, !PT ;  /* 0x0000000202ff7812 */ /* 0x040fe2000788c0ff */
        /* <DEDUP_REMOVED lines=9> */
[----:B------:R-:W-:Y:S01]  /*0710*/  SHF.R.S32.HI R11, RZ, 0x7, R20 ;  /* 0x00000007ff0b7819 */ /* 0x000fe20000011414 */
[----:B------:R-:W-:Y:S01]  /*0720*/  IMAD R20, R3, 0x8, R19 ;  /* 0x0000000803147824 */ /* 0x000fe200078e0213 */
[----:B------:R-:W-:Y:S01]  /*0730*/  LOP3.LUT R0, R0, 0x1c0, RZ, 0xc0, !PT ;  /* 0x000001c000007812 */ /* 0x000fe200078ec0ff */
[----:B------:R-:W-:Y:S01]  /*0740*/  IMAD R19, R14, 0x2, R3 ;  /* 0x000000020e137824 */ /* 0x000fe200078e0203 */
[----:B------:R-:W-:Y:S01]  /*0750*/  LOP3.LUT R8, R4, 0x8, R18, 0xf8, !PT ;  /* 0x0000000804087812 */ /* 0x000fe200078ef812 */
[----:B------:R-:W-:Y:S01]  /*0760*/  IMAD R10, R17, 0x20, R10 ;  /* 0x00000020110a7824 */ /* 0x000fe200078e020a */
[----:B------:R-:W-:-:S02]  /*0770*/  LOP3.LUT R5, R2, 0x8, R18, 0xf8, !PT ;  /* 0x0000000802057812 */ /* 0x000fc400078ef812 */
[----:B------:R-:W-:Y:S02]  /*0780*/  SHF.R.U32.HI R4, RZ, 0x3, R2 ;  /* 0x00000003ff047819 */ /* 0x000fe40000011602 */
        /* <DEDUP_REMOVED lines=14> */
[----:B------:R-:W-:Y:S01]  /*0870*/  LEA R237, R237, UR4, 0x1 ;  /* 0x00000004eded7c11 */ /* 0x000fe2000f8e08ff */
[----:B------:R-:W-:Y:S01]  /*0880*/  IMAD.SHL.U32 R5, R12, 0x8, RZ ;  /* 0x000000080c057824 */ /* 0x000fe200078e00ff */
        /* <DEDUP_REMOVED lines=8> */
[----:B------:R-:W-:Y:S01]  /*0910*/  LOP3.LUT R5, R5, 0x8, RZ, 0xc0, !PT ;  /* 0x0000000805057812 */ /* 0x000fe200078ec0ff */
[C---:B------:R-:W-:Y:S01]  /*0920*/  VIADD R235, R237.reuse, 0x20 ;  /* 0x00000020edeb7836 */ /* 0x040fe20000000000 */
[----:B------:R-:W-:Y:S01]  /*0930*/  SHF.R.U32.HI R221, RZ, 0x3, R6 ;  /* 0x00000003ffdd7819 */ /* 0x000fe20000011606 */
[----:B------:R-:W-:Y:S01]  /*0940*/  @P2 VIADD R235, R237, 0xffffffe0 ;  /* 0xffffffe0edeb2836 */ /* 0x000fe20000000000 */
[----:B------:R-:W-:-:S02]  /*0950*/  LOP3.LUT R0, R0, 0xc0, RZ, 0xc0, !PT ;  /* 0x000000c000007812 */ /* 0x000fc400078ec0ff */
[----:B------:R-:W-:Y:S02]  /*0960*/  SHF.R.U32.HI R4, RZ, 0x3, R2 ;  /* 0x00000003ff047819 */ /* 0x000fe40000011602 */
[----:B------:R-:W-:Y:S02]  /*0970*/  LOP3.LUT R9, R7, 0x10, R9, 0xf8, !PT ;  /* 0x0000001007097812 */ /* 0x000fe400078ef809 */
[----:B------:R-:W-:Y:S02]  /*0980*/  SHF.R.U32.HI R8, RZ, 0x3, R0 ;  /* 0x00000003ff087819 */ /* 0x000fe40000011600 */
[--C-:B------:R-:W-:Y:S02]  /*0990*/  LOP3.LUT R221, R221, R6, R5.reuse, 0x1e, !PT ;  /* 0x00000006dddd7212 */ /* 0x100fe400078e1e05 */
[C---:B------:R-:W-:Y:S02]  /*09a0*/  LOP3.LUT R5, R4.reuse, R2, R5, 0x1e, !PT ;  /* 0x0000000204057212 */ /* 0x040fe400078e1e05 */
[----:B------:R-:W-:Y:S01]  /*09b0*/  LOP3.LUT R2, R4, R9, R2, 0x1e, !PT ;  /* 0x0000000904027212 */ /* 0x000fe200078e1e02 */
[----:B------:R-:W-:Y:S01]  /*09c0*/  IMAD.U32 R221, R19, 0x200, R221 ;  /* 0x0000020013dd7824 */ /* 0x000fe200078e00dd */
[----:B------:R-:W-:-:S02]  /*09d0*/  SHF.R.S32.HI R4, RZ, 0x2, R21 ;  /* 0x00000002ff047819 */ /* 0x000fc40000011415 */
[----:B------:R-:W-:Y:S01]  /*09e0*/  LOP3.LUT R8, R8, R0, R7, 0x1e, !PT ;  /* 0x0000000008087212 */ /* 0x000fe200078e1e07 */
[----:B------:R-:W-:Y:S01]  /*09f0*/  IMAD.SHL.U32 R0, R20, 0x20, RZ ;  /* 0x0000002014007824 */ /* 0x000fe200078e00ff */
[C---:B------:R-:W-:Y:S01]  /*0a00*/  SEL R222, R226.reuse, 0xffffffe0, !P5 ;  /* 0xffffffe0e2de7807 */ /* 0x040fe20006800000 */
[C---:B------:R-:W-:Y:S01]  /*0a10*/  IMAD R4, R227.reuse, 0x10, R4 ;  /* 0x00000010e3047824 */ /* 0x040fe200078e0204 */
[----:B------:R-:W-:Y:S01]  /*0a20*/  SEL R218, R226, 0xffffffe0, !P4 ;  /* 0xffffffe0e2da7807 */ /* 0x000fe20006000000 */
        /* <DEDUP_REMOVED lines=9> */
[----:B------:R-:W-:Y:S01]  /*0ac0*/  SEL R223, R223, 0x40, P6 ;  /* 0x00000040dfdf7807 */ /* 0x000fe20003000000 */
[C---:B------:R-:W-:Y:S01]  /*0ad0*/  VIADD R2, R22.reuse, 0x20 ;  /* 0x0000002016027836 */ /* 0x040fe20000000000 */
[----:B------:R-:W-:Y:S01]  /*0ae0*/  LEA R217, R217, UR4, 0x1 ;  /* 0x00000004d9d97c11 */ /* 0x000fe2000f8e08ff */
        /* <DEDUP_REMOVED lines=8> */
[----:B------:R-:W-:Y:S01]  /*0b70*/  IMAD.IADD R236, R237, 0x1, R234 ;  /* 0x00000001edec7824 */ /* 0x000fe200078e02ea */
[----:B------:R3:W-:Y:S01]  /*0b80*/  STL [R1+0x24], R0 ;  /* 0x0000240001007387 */ /* 0x0007e20000100800 */
[----:B------:R-:W-:Y:S01]  /*0b90*/  IMAD.SHL.U32 R219, R227, 0x2, RZ ;  /* 0x00000002e3db7824 */ /* 0x000fe200078e00ff */
[----:B------:R-:W-:Y:S01]  /*0ba0*/  SEL R226, R226, 0xffffffe0, !P0 ;  /* 0xffffffe0e2e27807 */ /* 0x000fe20004000000 */
[----:B------:R-:W-:-:S02]  /*0bb0*/  IMAD.IADD R222, R221, 0x1, R222 ;  /* 0x00000001ddde7824 */ /* 0x000fc400078e02de */
[----:B------:R-:W-:Y:S01]  /*0bc0*/  IMAD.IADD R224, R221, 0x1, R223 ;  /* 0x00000001dde07824 */ /* 0x000fe200078e02df */
[----:B------:R-:W-:Y:S01]  /*0bd0*/  IADD3 R220, R219, 0x6000, R220 ;  /* 0x00006000dbdc7810 */ /* 0x000fe20007ffe0dc */
[----:B------:R-:W-:Y:S01]  /*0be0*/  IMAD.IADD R218, R218, 0x1, R217 ;  /* 0x00000001dada7824 */ /* 0x000fe200078e02d9 */
[----:B-1----:R-:W-:Y:S01]  /*0bf0*/  LEA R4, R8, UR6, 0x1 ;  /* 0x0000000608047c11 */ /* 0x002fe2000f8e08ff */
[----:B------:R-:W-:Y:S02]  /*0c00*/  IMAD.IADD R234, R234, 0x1, R235 ;  /* 0x00000001eaea7824 */ /* 0x000fe400078e02eb */
[----:B------:R-:W-:Y:S02]  /*0c10*/  IMAD.IADD R223, R222, 0x1, R223 ;  /* 0x00000001dedf7824 */ /* 0x000fe400078e02df */
[----:B------:R1:W-:Y:S01]  /*0c20*/  STL [R1+0x34], R4 ;  /* 0x0000340401007387 */ /* 0x0003e20000100800 */
[----:B------:R-:W-:Y:S01]  /*0c30*/  IMAD.IADD R220, R220, 0x1, R226 ;  /* 0x00000001dcdc7824 */ /* 0x000fe200078e02e2 */
[----:B--2---:R-:W-:Y:S01]  /*0c40*/  LEA R2, R3, UR4, 0x1 ;  /* 0x0000000403027c11 */ /* 0x004fe2000f8e08ff */
[----:B---3--:R-:W-:-:S02]  /*0c50*/  VIADD R0, R4, 0x20 ;  /* 0x0000002004007836 */ /* 0x008fc40000000000 */
[----:B------:R-:W-:-:S05]  /*0c60*/  @P1 VIADD R0, R4, 0xffffffe0 ;  /* 0xffffffe004001836 */ /* 0x000fca0000000000 */
[----:B------:R1:W-:Y:S02]  /*0c70*/  STL [R1+0x38], R0 ;  /* 0x0000380001007387 */ /* 0x0003e40000100800 */
.L_x_746:
        /* <DEDUP_REMOVED lines=67> */
.L_x_703:
        /* <DEDUP_REMOVED lines=84> */
[----:B------:R-:W-:Y:S02]  /*15f0*/  @!UP3 UIMAD UR20, UR50, UR38, UR59 ;  /* 0x000000263214b2a4 */ /* 0x000fe4000f8e023b */
[----:B------:R-:W-:Y:S02]  /*1600*/  UIMAD.WIDE.U32 UR16, UR8, UR12, URZ ;  /* 0x0000000c081072a5 */ /* 0x000fe4000f8e003f */
[----:B------:R-:W-:Y:S02]  /*1610*/  USEL UR38, UR7, UR5, UP0 ;  /* 0x0000000507267287 */ /* 0x000fe40008000000 */
[----:B------:R-:W-:Y:S01]  /*1620*/  @!P1 IMAD.IADD R3, R3, 0x1, -R6 ;  /* 0x0000000103039824 */ /* 0x000fe200078e0a06 */
[----:B------:R-:W-:Y:S01]  /*1630*/  @UP3 ULDC UR12, c[0x0][0x2e4] ;  /* 0x0000b900000c3ab9 */ /* 0x000fe20000000800 */
[----:B------:R-:W-:Y:S01]  /*1640*/  UIMAD UR19, UR8, UR13, UR19 ;  /* 0x0000000d081372a4 */ /* 0x000fe2000f8e0213 */
[----:B------:R-:W-:Y:S01]  /*1650*/  @!P1 VIADD R0, R0, 0x1 ;  /* 0x0000000100009836 */ /* 0x000fe20000000000 */
[----:B------:R-:W-:Y:S01]  /*1660*/  @UP3 UIMAD UR37, UR59, UR12, UR18 ;  /* 0x0000000c3b2532a4 */ /* 0x000fe2000f8e0212 */
        /* <DEDUP_REMOVED lines=8> */
[----:B------:R-:W-:Y:S02]  /*16f0*/  USHF.R.S32.HI UR19, URZ, 0x1f, UR18 ;  /* 0x0000001f3f137899 */ /* 0x000fe40008011412 */
[----:B------:R-:W-:Y:S02]  /*1700*/  UIADD3 UR5, UP0, UR18, UR27, URZ ;  /* 0x0000001b12057290 */ /* 0x000fe4000ff1e03f */
[----:B------:R-:W-:Y:S01]  /*1710*/  USEL UR58, UR16, UR12, !UP2 ;  /* 0x0000000c103a7287 */ /* 0x000fe2000d000000 */
[----:B------:R-:W-:Y:S01]  /*1720*/  @P0 IADD3 R0, R0, 0x1, RZ ;  /* 0x0000000100000810 */ /* 0x000fe20007ffe0ff */
[----:B------:R-:W-:Y:S01]  /*1730*/  UIMAD UR7, UR9, UR14, URZ ;  /* 0x0000000e090772a4 */ /* 0x000fe2000f8e023f */
[----:B------:R-:W-:Y:S01]  /*1740*/  PLOP3.LUT P0, PT, PT, PT, UP3, 0x80, 0x0 ;  /* 0x000000000000781c */ /* 0x000fe20003f0f038 */
[----:B------:R-:W-:Y:S02]  /*1750*/  UIADD3.X UR12, UR19, UR22, URZ, UP0, !UPT ;  /* 0x00000016130c7290 */ /* 0x000fe400087fe43f */
[----:B------:R-:W-:Y:S01]  /*1760*/  UIMAD UR9, UR9, UR5, URZ ;  /* 0x00000005090972a4 */ /* 0x000fe2000f8e023f */
[----:B------:R-:W-:Y:S01]  /*1770*/  IMAD.MOV.U32 R14, RZ, RZ, R0 ;  /* 0x000000ffff0e7224 */ /* 0x000fe200078e0000 */
[----:B------:R-:W-:-:S02]  /*1780*/  @UP1 UIADD3 UR29, UR45, UR47, URZ ;  /* 0x0000002f2d1d1290 */ /* 0x000fc4000fffe03f */
[----:B------:R-:W-:Y:S02]  /*1790*/  @!UP3 UIMAD UR37, UR20, UR39, URZ ;  /* 0x000000271425b2a4 */ /* 0x000fe4000f8e023f */
[----:B------:R-:W-:Y:S01]  /*17a0*/  UIMAD.WIDE.U32 UR26, UR8, UR5, URZ ;  /* 0x00000005081a72a5 */ /* 0x000fe2000f8e003f */
[----:B------:R-:W-:Y:S01]  /*17b0*/  @!P2 IADD3 R14, -R14, RZ, RZ ;  /* 0x000000ff0e0ea210 */ /* 0x000fe20007ffe1ff */
[----:B------:R-:W-:Y:S01]  /*17c0*/  @UP1 ULDC.64 UR20, c[0x0][0x250] ;  /* 0x0000940000141ab9 */ /* 0x000fe20000000a00 */
[----:B------:R-:W-:Y:S01]  /*17d0*/  UIMAD UR5, UR8, UR12, UR9 ;  /* 0x0000000c080572a4 */ /* 0x000fe2000f8e0209 */
[----:B------:R-:W-:Y:S01]  /*17e0*/  @!P3 LOP3.LUT R14, RZ, R7, RZ, 0x33, !PT ;  /* 0x00000007ff0eb212 */ /* 0x000fe200078e33ff */
[----:B------:R-:W-:Y:S02]  /*17f0*/  @UP1 UIMAD.WIDE.U32 UR8, UR29, UR20, URZ ;  /* 0x000000141d0812a5 */ /* 0x000fe4000f8e003f */
[----:B------:R-:W-:Y:S02]  /*1800*/  @UP2 UIADD3 UR43, UR13, UR7, URZ ;  /* 0x000000070d2b2290 */ /* 0x000fe4000fffe03f */
[----:B------:R-:W-:-:S02]  /*1810*/  @UP1 UIMAD UR7, UR29, UR21, URZ ;  /* 0x000000151d0712a4 */ /* 0x000fc4000f8e023f */
[----:B------:R-:W-:Y:S02]  /*1820*/  USHF.R.S32.HI UR33, URZ, 0x1f, UR46 ;  /* 0x0000001f3f217899 */ /* 0x000fe4000801142e */
[----:B------:R-:W-:Y:S02]  /*1830*/  @!UP2 UIADD3 UR52, UR31, UR23, URZ ;  /* 0x000000171f34a290 */ /* 0x000fe4000fffe03f */
[----:B------:R-:W-:Y:S02]  /*1840*/  USHF.R.S32.HI UR57, URZ, 0x1f, UR44 ;  /* 0x0000001f3f397899 */ /* 0x000fe4000801142c */
[----:B------:R-:W-:Y:S02]  /*1850*/  USEL UR56, UR28, URZ, UP4 ;  /* 0x0000003f1c387287 */ /* 0x000fe4000a000000 */
[----:B------:R-:W-:Y:S02]  /*1860*/  @UP1 UIADD3 UR42, UR9, UR7, URZ ;  /* 0x00000007092a1290 */ /* 0x000fe4000fffe03f */
[----:B------:R-:W-:-:S02]  /*1870*/  USEL UR55, UR35, URZ, UP4 ;  /* 0x0000003f23377287 */ /* 0x000fc4000a000000 */
        /* <DEDUP_REMOVED lines=15> */
.L_x_705:
        /* <DEDUP_REMOVED lines=13> */
.L_x_706:
[----:B------:R-:W-:Y:S01]  /*1a40*/  @UP2 UMOV UR12, UR40 ;  /* 0x00000028000c2c82 */ /* 0x000fe20008000000 */
[----:B------:R-:W-:Y:S01]  /*1a50*/  @!UP2 UMOV UR12, UR30 ;  /* 0x0000001e000cac82 */ /* 0x000fe20008000000 */
[----:B------:R-:W-:Y:S01]  /*1a60*/  SHF.R.S32.HI R15, RZ, 0x1f, R14 ;  /* 0x0000001fff0f7819 */ /* 0x000fe2000001140e */
[----:B------:R-:W-:Y:S06]  /*1a70*/  @!P0 BRA `(.L_x_707) ;  /* 0x0000000000208947 */ /* 0x000fec0003800000 */
[----:B------:R-:W-:Y:S01]  /*1a80*/  ULDC UR7, c[0x0][0x2d4] ;  /* 0x0000b50000077ab9 */ /* 0x000fe20000000800 */
[----:B------:R-:W-:Y:S01]  /*1a90*/  ULDC UR5, c[0x0][0x2c0] ;  /* 0x0000b00000057ab9 */ /* 0x000fe20000000800 */
[----:B------:R-:W-:-:S03]  /*1aa0*/  @!UP2 UIMAD UR14, UR50, UR7, URZ ;  /* 0x00000007320ea2a4 */ /* 0x000fc6000f8e023f */
[----:B------:R-:W-:Y:S02]  /*1ab0*/  ULDC UR7, c[0x0][0x2e4] ;  /* 0x0000b90000077ab9 */ /* 0x000fe40000000800 */
[----:B------:R-:W-:Y:S02]  /*1ac0*/  ULEA UR7, UR5, UR7, 0x7 ;  /* 0x0000000705077291 */ /* 0x000fe4000f8e383f */
[----:B------:R-:W-:-:S04]  /*1ad0*/  ULEA UR5, UR50, UR14, 0x7 ;  /* 0x0000000e32057291 */ /* 0x000fc8000f8e383f */
[----:B------:R-:W-:Y:S01]  /*1ae0*/  UIMAD UR5, UR7, UR59, UR5 ;  /* 0x0000003b070572a4 */ /* 0x000fe2000f8e0205 */
[----:B------:R-:W-:Y:S11]  /*1af0*/  BRA `(.L_x_708) ;  /* 0x0000000000107947 */ /* 0x000ff60003800000 */
.L_x_707:
[----:B------:R-:W-:Y:S01]  /*1b00*/  ULDC UR5, c[0x0][0x270] ;  /* 0x00009c0000057ab9 */ /* 0x000fe20000000800 */
[----:B------:R-:W-:Y:S01]  /*1b10*/  ULDC UR7, c[0x0][0x2d4] ;  /* 0x0000b50000077ab9 */ /* 0x000fe20000000800 */
[----:B------:R-:W-:-:S04]  /*1b20*/  UIMAD UR5, UR50, UR5, UR59 ;  /* 0x00000005320572a4 */ /* 0x000fc8000f8e023b */
[----:B------:R-:W-:-:S12]  /*1b30*/  UIMAD UR5, UR5, UR7, URZ ;  /* 0x00000007050572a4 */ /* 0x000fd8000f8e023f */
.L_x_708:
        /* <DEDUP_REMOVED lines=21> */
[----:B------:R-:W-:Y:S02]  /*1c90*/  USHF.L.U32 UR22, UR32, 0x6, URZ ;  /* 0x0000000620167899 */ /* 0x000fe4000800063f */
        /* <DEDUP_REMOVED lines=10> */
[----:B------:R-:W-:Y:S02]  /*1d40*/  ULDC.64 UR12, c[0x0][0x258] ;  /* 0x00009600000c7ab9 */ /* 0x000fe40000000a00 */
[----:B------:R-:W-:Y:S01]  /*1d50*/  UIMAD UR7, UR23, UR12, URZ ;  /* 0x0000000c170772a4 */ /* 0x000fe2000f8e023f */
[----:B------:R-:W-:Y:S01]  /*1d60*/  IADD3.X R5, R23, UR52, RZ, P0, !PT ;  /* 0x0000003417057c10 */ /* 0x000fe200087fe4ff */
[----:B------:R1:W-:Y:S02]  /*1d70*/  STL [R1+0xc], R23 ;  /* 0x00000c1701007387 */ /* 0x0003e40000100800 */
[----:B------:R-:W-:Y:S01]  /*1d80*/  IMAD.WIDE.U32 R4, R0, UR18, R4 ;  /* 0x0000001200047c25 */ /* 0x000fe2000f8e0004 */
[----:B------:R-:W-:Y:S01]  /*1d90*/  IADD3 R0, P0, R3, UR18, RZ ;  /* 0x0000001203007c10 */ /* 0x000fe2000ff1e0ff */
[----:B------:R-:W-:-:S02]  /*1da0*/  UIADD3 UR18, UP2, UP0, UR26, UR22, UR44 ;  /* 0x000000161a127290 */ /* 0x000fc4000f85e02c */
[----:B------:R-:W-:Y:S01]  /*1db0*/  VIADD R5, R5, UR5 ;  /* 0x0000000505057c36 */ /* 0x000fe20008000000 */
[----:B------:R-:W-:Y:S01]  /*1dc0*/  IADD3.X R8, R18, UR19, RZ, P0, !PT ;  /* 0x0000001312087c10 */ /* 0x000fe200087fe4ff */
[----:B------:R-:W-:Y:S01]  /*1dd0*/  IMAD.WIDE.U32 R6, R0, UR48, R22 ;  /* 0x0000003000067c25 */ /* 0x000fe2000f8e0016 */
[----:B------:R-:W-:Y:S02]  /*1de0*/  UIADD3 UR5, UR14, -UR40, URZ ;  /* 0x800000280e057290 */ /* 0x000fe4000fffe03f */
[----:B------:R-:W-:Y:S01]  /*1df0*/  UIMAD UR14, UR59, UR13, UR7 ;  /* 0x0000000d3b0e72a4 */ /* 0x000fe2000f8e0207 */
[----:B------:R-:W-:Y:S01]  /*1e00*/  IMAD R8, R8, UR48, RZ ;  /* 0x0000003008087c24 */ /* 0x000fe2000f8e02ff */
[----:B------:R-:W-:Y:S01]  /*1e10*/  USHF.R.S32.HI UR23, URZ, 0x1f, UR5 ;  /* 0x0000001f3f177899 */ /* 0x000fe20008011405 */
[----:B------:R-:W-:Y:S01]  /*1e20*/  IADD3 R6, P0, R6, UR60, RZ ;  /* 0x0000003c06067c10 */ /* 0x000fe2000ff1e0ff */
[----:B------:R-:W-:Y:S01]  /*1e30*/  IMAD.WIDE.U32 R4, R9, UR59, R4 ;  /* 0x0000003b09047c25 */ /* 0x000fe2000f8e0004 */
[----:B------:R-:W-:Y:S01]  /*1e40*/  ULDC.64 UR26, c[0x0][0x400] ;  /* 0x00010000001a7ab9 */ /* 0x000fe20000000a00 */
[----:B------:R-:W-:-:S02]  /*1e50*/  ULEA.HI UR23, UR23, UR5, URZ, 0x6 ;  /* 0x0000000517177291 */ /* 0x000fc4000f8f303f */
[----:B------:R-:W-:Y:S01]  /*1e60*/  IMAD R0, R0, UR49, R8 ;  /* 0x0000003100007c24 */ /* 0x000fe2000f8e0208 */
[----:B------:R-:W-:Y:S01]  /*1e70*/  LEA.HI R8, R20, R19, RZ, 0x5 ;  /* 0x0000001314087211 */ /* 0x000fe200078f28ff */
[----:B------:R-:W-:Y:S01]  /*1e80*/  USHF.R.S32.HI UR5, URZ, 0x1f, UR22 ;  /* 0x0000001f3f057899 */ /* 0x000fe20008011416 */
[----:B------:R-:W-:Y:S01]  /*1e90*/  VIADD R5, R5, UR35 ;  /* 0x0000002305057c36 */ /* 0x000fe20008000000 */
[----:B------:R-:W-:Y:S01]  /*1ea0*/  USHF.R.S32.HI UR23, URZ, 0x6, UR23 ;  /* 0x000000063f177899 */ /* 0x000fe20008011417 */
[----:B------:R-:W-:Y:S01]  /*1eb0*/  IADD3.X R7, R7, UR53, R0, P0, !PT ;  /* 0x0000003507077c10 */ /* 0x000fe200087fe400 */
[----:B------:R-:W-:Y:S01]  /*1ec0*/  UIADD3.X UR5, UR54, UR5, UR57, UP2, UP0 ;  /* 0x0000000536057290 */ /* 0x000fe200097e0439 */
[----:B------:R-:W-:Y:S01]  /*1ed0*/  LOP3.LUT R0, R8, 0xffffffe0, RZ, 0xc0, !PT ;  /* 0xffffffe008007812 */ /* 0x000fe200078ec0ff */
[----:B------:R-:W-:Y:S01]  /*1ee0*/  UISETP.LT.AND UP0, UPT, URZ, UR23, UPT ;  /* 0x000000173f00728c */ /* 0x000fe2000bf01270 */
[----:B------:R-:W-:Y:S01]  /*1ef0*/  SHF.R.S32.HI R8, RZ, 0x5, R8 ;  /* 0x00000005ff087819 */ /* 0x000fe20000011408 */
[----:B------:R-:W-:Y:S01]  /*1f00*/  UIADD3 UR7, UP3, UP2, UR56, UR18, UR58 ;  /* 0x0000001238077290 */ /* 0x000fe2000fa7e03a */
[----:B------:R-:W-:Y:S01]  /*1f10*/  IMAD R9, R18, UR8, RZ ;  /* 0x0000000812097c24 */ /* 0x000fe2000f8e02ff */
[----:B------:R-:W-:Y:S01]  /*1f20*/  USEL UR23, URZ, UR23, !UP0 ;  /* 0x000000173f177287 */ /* 0x000fe2000c000000 */
[----:B------:R-:W-:Y:S01]  /*1f30*/  IMAD.IADD R0, R19, 0x1, -R0 ;  /* 0x0000000113007824 */ /* 0x000fe200078e0a00 */
[----:B------:R-:W-:Y:S01]  /*1f40*/  UIADD3.X UR5, UR55, UR5, UR43, UP3, UP2 ;  /* 0x0000000537057290 */ /* 0x000fe20009fe442b */
[C---:B------:R-:W-:Y:S01]  /*1f50*/  IMAD R9, R3.reuse, UR9, R9 ;  /* 0x0000000903097c24 */ /* 0x040fe2000f8e0209 */
[----:B------:R-:W-:Y:S01]  /*1f60*/  UISETP.GT.AND UP0, UPT, UR38, UR23, UPT ;  /* 0x000000172600728c */ /* 0x000fe2000bf04270 */
[----:B------:R-:W-:Y:S01]  /*1f70*/  IMAD R8, R8, UR32, R0 ;  /* 0x0000002008087c24 */ /* 0x000fe2000f8e0200 */
[----:B------:R-:W-:Y:S01]  /*1f80*/  ULDC.64 UR48, c[0x0][0x2b0] ;  /* 0x0000ac0000307ab9 */ /* 0x000fe20000000a00 */
[----:B------:R-:W-:Y:S01]  /*1f90*/  IMAD.U32 R0, RZ, RZ, UR12 ;  /* 0x0000000cff007e24 */ /* 0x000fe2000f8e00ff */
[----:B------:R-:W-:Y:S01]  /*1fa0*/  UIMAD.WIDE UR12, UR37, 0x4, UR48 ;  /* 0x00000004250c78a5 */ /* 0x000fe2000f8e0230 */
[----:B------:R-:W-:Y:S01]  /*1fb0*/  IMAD.WIDE.U32 R4, R3, UR8, R4 ;  /* 0x0000000803047c25 */ /* 0x000fe2000f8e0004 */
[----:B------:R-:W-:Y:S01]  /*1fc0*/  UMOV UR19, UR16 ;  /* 0x0000001000137c82 */ /* 0x000fe20008000000 */
[----:B------:R-:W-:Y:S01]  /*1fd0*/  UMOV UR18, UR17 ;  /* 0x0000001100127c82 */ /* 0x000fe20008000000 */
[----:B------:R-:W-:Y:S01]  /*1fe0*/  UIADD3 UR8, UR38, -0x1, URZ ;  /* 0xffffffff26087890 */ /* 0x000fe2000fffe03f */
[----:B------:R-:W-:Y:S01]  /*1ff0*/  IMAD.WIDE.U32 R6, R0, UR59, R6 ;  /* 0x0000003b00067c25 */ /* 0x000fe2000f8e0006 */
[----:B------:R-:W-:Y:S01]  /*2000*/  IADD3 R0, P0, R8, UR7, RZ ;  /* 0x0000000708007c10 */ /* 0x000fe2000ff1e0ff */
[----:B------:R-:W-:Y:S01]  /*2010*/  UMOV UR17, UR12 ;  /* 0x0000000c00117c82 */ /* 0x000fe20008000000 */
[----:B------:R-:W-:Y:S01]  /*2020*/  LEA R251, P3, R4, UR28, 0x1 ;  /* 0x0000001c04fb7c11 */ /* 0x000fe2000f8608ff */
[----:B------:R-:W-:Y:S01]  /*2030*/  IMAD.IADD R5, R5, 0x1, R9 ;  /* 0x0000000105057824 */ /* 0x000fe200078e0209 */
[----:B------:R-:W-:Y:S01]  /*2040*/  LEA.HI.X.SX32 R8, R8, UR5, 0x1, P0 ;  /* 0x0000000508087c11 */ /* 0x000fe200080f0eff */
[----:B------:R-:W-:Y:S01]  /*2050*/  VIADD R7, R7, UR14 ;  /* 0x0000000e07077c36 */ /* 0x000fe20008000000 */
[----:B------:R-:W-:Y:S01]  /*2060*/  PLOP3.LUT P0, PT, PT, PT, UP0, 0x80, 0x0 ;  /* 0x000000000000781c */ /* 0x000fe20003f0f008 */
[----:B------:R-:W-:Y:S01]  /*2070*/  UMOV UR16, UR13 ;  /* 0x0000000d00107c82 */ /* 0x000fe20008000000 */
[----:B------:R-:W-:-:S02]  /*2080*/  LEA R233, P2, R0, UR26, 0x2 ;  /* 0x0000001a00e97c11 */ /* 0x000fc4000f8410ff */
[----:B------:R-:W-:Y:S02]  /*2090*/  LEA R250, P4, R6, UR30, 0x1 ;  /* 0x0000001e06fa7c11 */ /* 0x000fe4000f8808ff */
[----:B------:R-:W-:Y:S02]  /*20a0*/  LEA.HI.X R231, R0, UR27, R8, 0x2, P2 ;  /* 0x0000001b00e77c11 */ /* 0x000fe400090f1408 */
[----:B------:R-:W-:Y:S02]  /*20b0*/  LEA.HI.X R249, R4, UR29, R5, 0x1, P3 ;  /* 0x0000001d04f97c11 */ /* 0x000fe400098f0c05 */
[----:B------:R-:W-:-:S03]  /*20c0*/  LEA.HI.X R248, R6, UR31, R7, 0x1, P4 ;  /* 0x0000001f06f87c11 */ /* 0x000fc6000a0f0c07 */
        /* <DEDUP_REMOVED lines=20> */
.L_x_710:
        /* <DEDUP_REMOVED lines=19> */
.L_x_711:
        /* <DEDUP_REMOVED lines=38> */
.L_x_713:
[----:B------:R-:W-:Y:S05]  /*25a0*/  BSYNC B0 ;  /* 0x0000000000007941 */ /* 0x000fea0003800000 */
.L_x_712:
        /* <DEDUP_REMOVED lines=19> */
.L_x_715:
[----:B------:R-:W-:Y:S05]  /*26e0*/  BSYNC B0 ;  /* 0x0000000000007941 */ /* 0x000fea0003800000 */
.L_x_714:
        /* <DEDUP_REMOVED lines=32> */
.L_x_717:
[----:B------:R-:W-:Y:S05]  /*28f0*/  BSYNC B0 ;  /* 0x0000000000007941 */ /* 0x000fea0003800000 */
.L_x_716:
        /* <DEDUP_REMOVED lines=20> */
.L_x_709:
        /* <DEDUP_REMOVED lines=72> */
.L_x_720:
[----:B------:R-:W-:Y:S05]  /*2ec0*/  BSYNC B0 ;  /* 0x0000000000007941 */ /* 0x000fea0003800000 */
.L_x_719:
        /* <DEDUP_REMOVED lines=44> */
.L_x_722:
[----:B------:R-:W-:Y:S05]  /*3190*/  BSYNC B0 ;  /* 0x0000000000007941 */ /* 0x000fea0003800000 */
.L_x_721:
        /* <DEDUP_REMOVED lines=41> */
.L_x_724:
[----:B------:R-:W-:Y:S05]  /*3430*/  BSYNC B0 ;  /* 0x0000000000007941 */ /* 0x000fea0003800000 */
.L_x_723:
        /* <DEDUP_REMOVED lines=16> */
.L_x_726:
        /* <DEDUP_REMOVED lines=37> */
.L_x_727:
[----:B------:R-:W-:Y:S05]  /*3790*/  BSYNC B0 ;  /* 0x0000000000007941 */ /* 0x000fea0003800000 */
.L_x_725:
        /* <DEDUP_REMOVED lines=9> */
[----:B----4-:R-:W-:-:S02]  /*3830*/  IADD3 R6, P2, R4, UR34, RZ ;  /* 0x0000002204067c10 */ /* 0x010fc4000ff5e0ff */
        /* <DEDUP_REMOVED lines=58> */
.L_x_729:
[----:B------:R-:W-:Y:S05]  /*3be0*/  BSYNC B0 ;  /* 0x0000000000007941 */ /* 0x000fea0003800000 */
.L_x_728:
        /* <DEDUP_REMOVED lines=43> */
.L_x_731:
[----:B------:R-:W-:Y:S05]  /*3ea0*/  BSYNC B0 ;  /* 0x0000000000007941 */ /* 0x000fea0003800000 */
.L_x_730:
[----:B------:R-:W0:Y:S01]  /*3eb0*/  LDGDEPBAR ;  /* 0x00000000000079af */ /* 0x000e220000000000 */
[----:B------:R-:W-:Y:S01]  /*3ec0*/  ULDC.64 UR20, c[0x0][0x3c8] ;  /* 0x0000f20000147ab9 */ /* 0x000fe20000000a00 */
[----:B-12---:R-:W-:Y:S01]  /*3ed0*/  IMAD.SHL.U32 R4, R17, 0x4, RZ ;  /* 0x0000000411047824 */ /* 0x006fe200078e00ff */
[----:B------:R-:W-:Y:S01]  /*3ee0*/  UISETP.NE.U32.AND UP1, UPT, UR20, URZ, UPT ;  /* 0x0000003f1400728c */ /* 0x000fe2000bf25070 */
[----:B------:R-:W-:Y:S01]  /*3ef0*/  ISETP.NE.AND P4, PT, R15, RZ, PT ;  /* 0x000000ff0f00720c */ /* 0x000fe20003f85270 */
[----:B----4-:R-:W-:Y:S01]  /*3f00*/  IMAD.MOV.U32 R10, RZ, RZ, 0x7f800000 ;  /* 0x7f800000ff0a7424 */ /* 0x010fe200078e00ff */
[----:B------:R-:W-:Y:S01]  /*3f10*/  ISETP.NE.AND P3, PT, R16, RZ, PT ;  /* 0x000000ff1000720c */ /* 0x000fe20003f65270 */
[----:B------:R-:W-:Y:S01]  /*3f20*/  UISETP.NE.AND.EX UP1, UPT, UR21, URZ, UPT, UP1 ;  /* 0x0000003f1500728c */ /* 0x000fe2000bf25310 */
[----:B------:R-:W-:Y:S01]  /*3f30*/  SHF.R.S32.HI R8, RZ, 0x1f, R17 ;  /* 0x0000001fff087819 */ /* 0x000fe20000011411 */
[----:B------:R-:W-:Y:S01]  /*3f40*/  IMAD.MOV.U32 R13, RZ, RZ, 0x7f800000 ;  /* 0x7f800000ff0d7424 */ /* 0x000fe200078e00ff */
        /* <DEDUP_REMOVED lines=13> */
[----:B------:R1:W2:Y:S01]  /*4020*/  @!P5 LDG.E R10, desc[UR10][R6.64] ;  /* 0x0000000a060ad981 */ /* 0x0002a2000c1e1900 */
[----:B------:R-:W-:-:S04]  /*4030*/  DEPBAR.LE SB0, 0x1 ;  /* 0x000080400000791a */ /* 0x000fc80000000000 */
[----:B------:R-:W3:Y:S01]  /*4040*/  @!P4 LDG.E R13, desc[UR10][R4.64] ;  /* 0x0000000a040dc981 */ /* 0x000ee2000c1e1900 */
[----:B------:R-:W-:Y:S01]  /*4050*/  @UP1 UMOV UR12, UR59 ;  /* 0x0000003b000c1c82 */ /* 0x000fe20008000000 */
[----:B------:R-:W-:Y:S01]  /*4060*/  @UP1 UMOV UR13, UR7 ;  /* 0x00000007000d1c82 */ /* 0x000fe20008000000 */
[----:B------:R-:W-:Y:S01]  /*4070*/  @UP1 UIMAD UR5, UR50, UR25, UR5 ;  /* 0x00000019320512a4 */ /* 0x000fe2000f8e0205 */
[----:B------:R-:W4:Y:S01]  /*4080*/  @!P3 LDG.E R12, desc[UR10][R4.64+0x20] ;  /* 0x0000200a040cb981 */ /* 0x000f22000c1e1900 */
[----:B------:R-:W-:Y:S01]  /*4090*/  @UP1 UIMAD.WIDE.U32 UR12, UR50, UR24, UR12 ;  /* 0x00000018320c12a5 */ /* 0x000fe2000f8e000c */
[----:B------:R-:W-:Y:S02]  /*40a0*/  ULDC UR44, c[0x0][0x2d0] ;  /* 0x0000b400002c7ab9 */ /* 0x000fe40000000800 */
[----:B------:R5:W2:Y:S01]  /*40b0*/  @!P6 LDG.E R11, desc[UR10][R4.64+0x80] ;  /* 0x0000800a040be981 */ /* 0x000aa2000c1e1900 */
[----:B------:R-:W-:Y:S02]  /*40c0*/  @UP1 ULEA UR20, UP0, UR12, UR20, 0x2 ;  /* 0x000000140c141291 */ /* 0x000fe4000f80103f */
[----:B------:R-:W-:Y:S01]  /*40d0*/  @UP1 UIADD3 UR5, UR13, UR5, URZ ;  /* 0x000000050d051290 */ /* 0x000fe2000fffe03f */
[----:B------:R-:W-:Y:S03]  /*40e0*/  BAR.SYNC.DEFER_BLOCKING 0x0 ;  /* 0x0000000000007b1d */ /* 0x000fe60000010000 */
[----:B------:R-:W-:-:S03]  /*40f0*/  @UP1 ULEA.HI.X UR21, UR12, UR21, UR5, 0x2, UP0 ;  /* 0x000000150c151291 */ /* 0x000fc600080f1405 */
[----:B------:R-:W-:Y:S01]  /*4100*/  @UP1 ULDC UR5, c[0x0][0x2e8] ;  /* 0x0000ba0000051ab9 */ /* 0x000fe20000000800 */
[----:B------:R-:W-:Y:S01]  /*4110*/  LEA.HI R0, R20, R19, RZ, 0x6 ;  /* 0x0000001314007211 */ /* 0x000fe200078f30ff */
[----:B-1----:R-:W-:Y:S01]  /*4120*/  IMAD R6, RZ, RZ, -UR22 ;  /* 0x80000016ff067e24 */ /* 0x002fe2000f8e02ff */
[----:B------:R-:W-:Y:S01]  /*4130*/  STL [R1], R229 ;  /* 0x000000e501007387 */ /* 0x000fe20000100800 */
        /* <DEDUP_REMOVED lines=11> */
[----:B-----5:R-:W-:Y:S01]  /*41f0*/  IMAD.U32 R4, RZ, RZ, UR20 ;  /* 0x00000014ff047e24 */ /* 0x020fe2000f8e00ff */
[----:B------:R-:W-:Y:S01]  /*4200*/  CS2R R114, SRZ ;  /* 0x0000000000727805 */ /* 0x000fe2000001ff00 */
[----:B------:R-:W-:Y:S01]  /*4210*/  IMAD.U32 R5, RZ, RZ, UR21 ;  /* 0x00000015ff057e24 */ /* 0x000fe2000f8e00ff */
[----:B------:R-:W1:Y:S01]  /*4220*/  LDSM.16.M88.4 R168, [R217+0xf000] ;  /* 0x00f00000d9a8783b */ /* 0x000e620000000200 */
[----:B------:R-:W-:-:S02]  /*4230*/  CS2R R112, SRZ ;  /* 0x0000000000707805 */ /* 0x000fc4000001ff00 */
[----:B------:R-:W-:Y:S02]  /*4240*/  CS2R R106, SRZ ;  /* 0x00000000006a7805 */ /* 0x000fe4000001ff00 */
[----:B------:R-:W-:Y:S01]  /*4250*/  CS2R R104, SRZ ;  /* 0x0000000000687805 */ /* 0x000fe2000001ff00 */
[----:B------:R5:W2:Y:S01]  /*4260*/  @P1 LDG.E R4, desc[UR10][R4.64] ;  /* 0x0000000a04041981 */ /* 0x000aa2000c1e1900 */
        /* <DEDUP_REMOVED lines=13> */
[----:B------:R-:W-:Y:S02]  /*4340*/  CS2R R96, SRZ ;  /* 0x0000000000607805 */ /* 0x000fe4000001ff00 */
        /* <DEDUP_REMOVED lines=9> */
[----:B------:R-:W-:Y:S01]  /*43e0*/  CS2R R76, SRZ ;  /* 0x00000000004c7805 */ /* 0x000fe2000001ff00 */
[----:B-----5:R-:W-:Y:S01]  /*43f0*/  IMAD.SHL.U32 R5, R17, 0x4, RZ ;  /* 0x0000000411057824 */ /* 0x020fe200078e00ff */
        /* <DEDUP_REMOVED lines=24> */
[----:B------:R5:W-:Y:S01]  /*4580*/  STL [R1+0x2c], R6 ;  /* 0x00002c0601007387 */ /* 0x000be20000100800 */
[----:B------:R-:W-:Y:S02]  /*4590*/  USHF.L.U32 UR22, UR32, 0x4, URZ ;  /* 0x0000000420167899 */ /* 0x000fe4000800063f */
[----:B------:R-:W-:Y:S02]  /*45a0*/  USHF.L.U32 UR21, UR32, 0x3, URZ ;  /* 0x0000000320157899 */ /* 0x000fe4000800063f */
[----:B------:R-:W-:Y:S02]  /*45b0*/  UIADD3 UR29, UR22, 0x40, URZ ;  /* 0x00000040161d7890 */ /* 0x000fe4000fffe03f */
[----:B------:R-:W-:-:S02]  /*45c0*/  UIADD3 UR28, UR22, 0x20, URZ ;  /* 0x00000020161c7890 */ /* 0x000fc4000fffe03f */
[----:B------:R-:W-:Y:S02]  /*45d0*/  UIADD3 UR42, -UR6, 0x80, UR37 ;  /* 0x00000080062a7890 */ /* 0x000fe4000fffe125 */
[----:B------:R-:W-:Y:S01]  /*45e0*/  UIADD3 UR27, UR21, UR28, URZ ;  /* 0x0000001c151b7290 */ /* 0x000fe2000fffe03f */
[----:B------:R-:W-:Y:S02]  /*45f0*/  CS2R R42, SRZ ;  /* 0x00000000002a7805 */ /* 0x000fe4000001ff00 */
[----:B------:R-:W-:Y:S02]  /*4600*/  CS2R R40, SRZ ;  /* 0x0000000000287805 */ /* 0x000fe4000001ff00 */
[----:B------:R-:W-:Y:S02]  /*4610*/  CS2R R38, SRZ ;  /* 0x0000000000267805 */ /* 0x000fe4000001ff00 */
[----:B------:R-:W-:Y:S01]  /*4620*/  CS2R R36, SRZ ;  /* 0x0000000000247805 */ /* 0x000fe2000001ff00 */
[----:B------:R-:W-:Y:S01]  /*4630*/  ULDC UR9, c[0x0][0x394] ;  /* 0x0000e50000097ab9 */ /* 0x000fe20000000800 */
[----:B------:R-:W-:-:S02]  /*4640*/  UIMAD UR36, UR32, 0x18, URZ ;  /* 0x00000018202478a4 */ /* 0x000fc4000f8e023f */
[----:B------:R-:W-:Y:S02]  /*4650*/  USHF.L.U32 UR35, UR32, 0x5, URZ ;  /* 0x0000000520237899 */ /* 0x000fe4000800063f */
[----:B------:R-:W-:Y:S02]  /*4660*/  UIMAD UR34, UR32, 0x28, URZ ;  /* 0x00000028202278a4 */ /* 0x000fe4000f8e023f */
[----:B------:R-:W-:Y:S01]  /*4670*/  UIMAD UR33, UR32, 0x30, URZ ;  /* 0x00000030202178a4 */ /* 0x000fe2000f8e023f */
[----:B-----5:R-:W-:Y:S01]  /*4680*/  SHF.L.U64.HI R6, R17, 0x2, R8 ;  /* 0x0000000211067819 */ /* 0x020fe20000010208 */
[----:B------:R-:W-:Y:S02]  /*4690*/  UIADD3 UR29, UR21, UR29, URZ ;  /* 0x0000001d151d7290 */ /* 0x000fe4000fffe03f */
[----:B------:R-:W-:Y:S02]  /*46a0*/  UIADD3 UR42, UR42, -UR40, URZ ;  /* 0x800000282a2a7290 */ /* 0x000fe4000fffe03f */
[----:B------:R-:W-:-:S02]  /*46b0*/  UIADD3 UR26, UR21, UR27, URZ ;  /* 0x0000001b151a7290 */ /* 0x000fc4000fffe03f */
[----:B------:R-:W-:Y:S02]  /*46c0*/  UIADD3 UR40, UR21, UR29, URZ ;  /* 0x0000001d15287290 */ /* 0x000fe4000fffe03f */
[----:B------:R-:W-:Y:S02]  /*46d0*/  UIADD3 UR25, UR21, UR26, URZ ;  /* 0x0000001a15197290 */ /* 0x000fe4000fffe03f */
[----:B------:R-:W-:Y:S02]  /*46e0*/  UIADD3 UR39, UR21, UR40, URZ ;  /* 0x0000002815277290 */ /* 0x000fe4000fffe03f */
[----:B------:R-:W-:Y:S02]  /*46f0*/  UIADD3 UR24, UR21, UR25, URZ ;  /* 0x0000001915187290 */ /* 0x000fe4000fffe03f */
[----:B------:R-:W-:Y:S01]  /*4700*/  UIADD3 UR38, UR21, UR39, URZ ;  /* 0x0000002715267290 */ /* 0x000fe2000fffe03f */
[----:B------:R-:W-:Y:S01]  /*4710*/  UMOV UR5, URZ ;  /* 0x0000003f00057c82 */ /* 0x000fe20008000000 */
[----:B------:R-:W-:Y:S01]  /*4720*/  ULDC UR48, c[0x0][0x398] ;  /* 0x0000e60000307ab9 */ /* 0x000fe20000000800 */
[----:B------:R-:W-:-:S02]  /*4730*/  UIADD3 UR43, UR46, 0x80, URZ ;  /* 0x000000802e2b7890 */ /* 0x000fc4000fffe03f */
[----:B------:R-:W-:Y:S02]  /*4740*/  UIMAD UR32, UR32, 0x38, URZ ;  /* 0x00000038202078a4 */ /* 0x000fe4000f8e023f */
[----:B------:R-:W-:Y:S02]  /*4750*/  UIADD3 UR30, UR22, 0x40, URZ ;  /* 0x00000040161e7890 */ /* 0x000fe4000fffe03f */
[----:B------:R-:W-:Y:S02]  /*4760*/  UIADD3 UR31, UR21, UR24, URZ ;  /* 0x00000018151f7290 */ /* 0x000fe4000fffe03f */
[----:B------:R-:W-:Y:S01]  /*4770*/  UIADD3 UR41, UR21, UR38, URZ ;  /* 0x0000002615297290 */ /* 0x000fe2000fffe03f */
[----:B------:R-:W-:Y:S01]  /*4780*/  UMOV UR12, UR9 ;  /* 0x00000009000c7c82 */ /* 0x000fe20008000000 */
[----:B------:R-:W-:Y:S01]  /*4790*/  ULDC UR13, c[0x0][0x2ec] ;  /* 0x0000bb00000d7ab9 */ /* 0x000fe20000000800 */
[----:B---3--:R-:W-:Y:S04]  /*47a0*/  STL [R1+0x18], R13 ;  /* 0x0000180d01007387 */ /* 0x008fe80000100800 */
[----:B------:R3:W-:Y:S04]  /*47b0*/  STL [R1+0x48], R5 ;  /* 0x0000480501007387 */ /* 0x0007e80000100800 */
[----:B----4-:R-:W-:Y:S04]  /*47c0*/  STL [R1+0x1c], R12 ;  /* 0x00001c0c01007387 */ /* 0x010fe80000100800 */
[----:B--2---:R-:W-:Y:S04]  /*47d0*/  STL [R1+0x10], R11 ;  /* 0x0000100b01007387 */ /* 0x004fe80000100800 */
[----:B------:R-:W-:Y:S04]  /*47e0*/  STL [R1+0x14], R10 ;  /* 0x0000140a01007387 */ /* 0x000fe80000100800 */
[----:B------:R-:W-:Y:S01]  /*47f0*/  STL [R1+0x44], R6 ;  /* 0x0000440601007387 */ /* 0x000fe20000100800 */
[----:B-1----:R-:W-:-:S05]  /*4800*/  @P1 FMUL.FTZ R3, R4, R3 ;  /* 0x0000000304031220 */ /* 0x002fca0000410000 */
[----:B------:R-:W-:Y:S01]  /*4810*/  @P1 R2UR UR7, R3 ;  /* 0x00000000030712ca */ /* 0x000fe200000e0000 */
[----:B------:R-:W-:-:S05]  /*4820*/  VIADD R3, R225, 0x1800 ;  /* 0x00001800e1037836 */ /* 0x000fca0000000000 */
[----:B---3--:R-:W-:Y:S02]  /*4830*/  SEL R5, R3, R225, !P0 ;  /* 0x000000e103057207 */ /* 0x008fe40004000000 */
[----:B------:R-:W-:-:S04]  /*4840*/  SHF.R.S32.HI R3, RZ, 0x1f, R0 ;  /* 0x0000001fff037819 */ /* 0x000fc80000011400 */
[C---:B------:R-:W-:Y:S01]  /*4850*/  SHF.L.U64.HI R3, R0.reuse, 0x2, R3 ;  /* 0x0000000200037819 */ /* 0x040fe20000010203 */
[----:B------:R-:W-:-:S04]  /*4860*/  IMAD.SHL.U32 R0, R0, 0x4, RZ ;  /* 0x0000000400007824 */ /* 0x000fc800078e00ff */
[----:B------:R1:W-:Y:S04]  /*4870*/  STL [R1+0x40], R3 ;  /* 0x0000400301007387 */ /* 0x0003e80000100800 */
[----:B------:R2:W-:Y:S01]  /*4880*/  STL [R1+0x3c], R0 ;  /* 0x00003c0001007387 */ /* 0x0005e20000100800 */
[----:B------:R-:W-:-:S05]  /*4890*/  VIADD R4, R227, 0x1800 ;  /* 0x00001800e3047836 */ /* 0x000fca0000000000 */
[----:B------:R-:W-:Y:S01]  /*48a0*/  SEL R4, R4, R227, !P0 ;  /* 0x000000e304047207 */ /* 0x000fe20004000000 */
[----:B------:R-:W-:Y:S01]  /*48b0*/  @UP1 UMOV UR5, UR7 ;  /* 0x0000000700051c82 */ /* 0x000fe20008000000 */
[----:B------:R-:W-:Y:S02]  /*48c0*/  ULDC UR7, c[0x0][0x39c] ;  /* 0x0000e70000077ab9 */ /* 0x000fe40000000800 */
[----:B------:R-:W-:Y:S02]  /*48d0*/  LEA R216, R4, UR4, 0x1 ;  /* 0x0000000404d87c11 */ /* 0x000fe4000f8e08ff */
[----:B-1----:R-:W-:-:S07]  /*48e0*/  LEA R3, R5, UR4, 0x1 ;  /* 0x0000000405037c11 */ /* 0x002fce000f8e08ff */
.L_x_736:
[----:B------:R-:W3:Y:S01]  /*48f0*/  LDL R232, [R1+0x48] ;  /* 0x0000480001e87983 */ /* 0x000ee20000100800 */
[----:B--2---:R-:W-:Y:S01]  /*4900*/  IADD3 R0, R226, R216, RZ ;  /* 0x000000d8e2007210 */ /* 0x004fe20007ffe0ff */
[----:B------:R-:W-:Y:S02]  /*4910*/  USHF.L.U32 UR9, UR8, 0x6, URZ ;  /* 0x0000000608097899 */ /* 0x000fe4000800063f */
[----:B------:R-:W2:Y:S01]  /*4920*/  LDL R230, [R1+0x44] ;  /* 0x0000440001e67983 */ /* 0x000ea20000100800 */
[----:B------:R-:W-:Y:S01]  /*4930*/  ULDC UR14, c[0x0][0x394] ;  /* 0x0000e500000e7ab9 */ /* 0x000fe20000000800 */
[----:B------:R-:W-:Y:S02]  /*4940*/  UISETP.GE.AND UP0, UPT, UR9, UR42, UPT ;  /* 0x0000002a0900728c */ /* 0x000fe4000bf06270 */
[----:B------:R-:W0:Y:S08]  /*4950*/  LDGDEPBAR ;  /* 0x00000000000079af */ /* 0x000e300000000000 */
[----:B------:R-:W4:Y:S01]  /*4960*/  LDL R252, [R1+0x28] ;  /* 0x0000280001fc7983 */ /* 0x000f220000100800 */
        /* <DEDUP_REMOVED lines=24> */
[C---:B-1----:R-:W-:Y:S06]  /*4af0*/  HMMA.16816.F32.BF16 R8, R144.reuse, R140, R8 ;  /* 0x0000008c9008723c */ /* 0x042fec0000041808 */
[-C--:B------:R-:W-:Y:S06]  /*4b00*/  HMMA.16816.F32.BF16 R12, R144, R142.reuse, R12 ;  /* 0x0000008e900c723c */ /* 0x080fec000004180c */
[C---:B------:R-:W-:Y:S01]  /*4b10*/  HMMA.16816.F32.BF16 R16, R136.reuse, R142, R16 ;  /* 0x0000008e8810723c */ /* 0x040fe20000041810 */
[----:B------:R-:W-:Y:S05]  /*4b20*/  LDSM.16.M88.4 R140, [R0+0x1000] ;  /* 0x00100000008c783b */ /* 0x000fea0000000200 */
[-C--:B------:R-:W-:Y:S06]  /*4b30*/  HMMA.16816.F32.BF16 R20, R136, R148.reuse, R20 ;  /* 0x000000948814723c */ /* 0x080fec0000041814 */
[C---:B------:R-:W-:Y:S06]  /*4b40*/  HMMA.16816.F32.BF16 R24, R144.reuse, R148, R24 ;  /* 0x000000949018723c */ /* 0x040fec0000041818 */
[-C--:B------:R-:W-:Y:S01]  /*4b50*/  HMMA.16816.F32.BF16 R28, R144, R150.reuse, R28 ;  /* 0x00000096901c723c */ /* 0x080fe2000004181c */
[----:B------:R-:W1:Y:S05]  /*4b60*/  LDSM.16.M88.4 R144, [R218+0xb000] ;  /* 0x00b00000da90783b */ /* 0x000e6a0000000200 */
[----:B------:R-:W-:Y:S03]  /*4b70*/  HMMA.16816.F32.BF16 R32, R136, R150, R32 ;  /* 0x000000968820723c */ /* 0x000fe60000041820 */
[----:B------:R-:W1:Y:S03]  /*4b80*/  LDSM.16.M88.4 R136, [R218+0xb400] ;  /* 0x00b40000da88783b */ /* 0x000e660000000200 */
[-C--:B------:R-:W-:Y:S05]  /*4b90*/  HMMA.16816.F32.BF16 R4, R152, R156.reuse, R4 ;  /* 0x0000009c9804723c */ /* 0x080fea0000041804 */
[----:B------:R-:W-:Y:S01]  /*4ba0*/  LDSM.16.M88.4 R148, [R216+0x2000] ;  /* 0x00200000d894783b */ /* 0x000fe20000000200 */
[C---:B------:R-:W-:Y:S06]  /*4bb0*/  HMMA.16816.F32.BF16 R8, R160.reuse, R156, R8 ;  /* 0x0000009ca008723c */ /* 0x040fec0000041808 */
[-C--:B------:R-:W-:Y:S06]  /*4bc0*/  HMMA.16816.F32.BF16 R12, R160, R158.reuse, R12 ;  /* 0x0000009ea00c723c */ /* 0x080fec000004180c */
[C---:B------:R-:W-:Y:S01]  /*4bd0*/  HMMA.16816.F32.BF16 R16, R152.reuse, R158, R16 ;  /* 0x0000009e9810723c */ /* 0x040fe20000041810 */
[----:B------:R-:W1:Y:S05]  /*4be0*/  LDSM.16.M88.4 R156, [R217+0xd000] ;  /* 0x00d00000d99c783b */ /* 0x000e6a0000000200 */
[-C--:B------:R-:W-:Y:S06]  /*4bf0*/  HMMA.16816.F32.BF16 R20, R152, R132.reuse, R20 ;  /* 0x000000849814723c */ /* 0x080fec0000041814 */
[C---:B------:R-:W-:Y:S06]  /*4c00*/  HMMA.16816.F32.BF16 R24, R160.reuse, R132, R24 ;  /* 0x00000084a018723c */ /* 0x040fec0000041818 */
[-C--:B------:R-:W-:Y:S01]  /*4c10*/  HMMA.16816.F32.BF16 R28, R160, R134.reuse, R28 ;  /* 0x00000086a01c723c */ /* 0x080fe2000004181c */
[----:B------:R-:W3:Y:S05]  /*4c20*/  LDSM.16.M88.4 R160, [R216+0x2800] ;  /* 0x00280000d8a0783b */ /* 0x000eea0000000200 */
[----:B------:R-:W-:Y:S03]  /*4c30*/  HMMA.16816.F32.BF16 R32, R152, R134, R32 ;  /* 0x000000869820723c */ /* 0x000fe60000041820 */
[----:B------:R-:W4:Y:S03]  /*4c40*/  LDSM.16.M88.4 R132, [R217+0xd400] ;  /* 0x00d40000d984783b */ /* 0x000f260000000200 */
[-C--:B-1----:R-:W-:Y:S05]  /*4c50*/  HMMA.16816.F32.BF16 R4, R140, R144.reuse, R4 ;  /* 0x000000908c04723c */ /* 0x082fea0000041804 */
[----:B------:R-:W-:Y:S01]  /*4c60*/  LDSM.16.M88.4 R152, [R218+0xd000] ;  /* 0x00d00000da98783b */ /* 0x000fe20000000200 */
        /* <DEDUP_REMOVED lines=8> */
[----:B------:R4:W1:Y:S05]  /*4cf0*/  LDSM.16.M88.4 R136, [R0+0x2800] ;  /* 0x002800000088783b */ /* 0x00086a0000000200 */
[-C--:B------:R-:W-:Y:S05]  /*4d00*/  HMMA.16816.F32.BF16 R4, R148, R156.reuse, R4 ;  /* 0x0000009c9404723c */ /* 0x080fea0000041804 */
[----:B---3--:R-:W-:Y:S01]  /*4d10*/  IADD3 R140, P0, R232, UR19, RZ ;  /* 0x00000013e88c7c10 */ /* 0x008fe2000ff1e0ff */
[C---:B------:R-:W-:Y:S05]  /*4d20*/  HMMA.16816.F32.BF16 R8, R160.reuse, R156, R8 ;  /* 0x0000009ca008723c */ /* 0x040fea0000041808 */
[----:B--2---:R-:W-:Y:S01]  /*4d30*/  IADD3.X R141, R230, UR18, RZ, P0, !PT ;  /* 0x00000012e68d7c10 */ /* 0x004fe200087fe4ff */
[-C--:B------:R-:W-:Y:S04]  /*4d40*/  HMMA.16816.F32.BF16 R12, R160, R158.reuse, R12 ;  /* 0x0000009ea00c723c */ /* 0x080fe8000004180c */
[----:B------:R-:W5:Y:S02]  /*4d50*/  LDG.E R156, desc[UR10][R140.64] ;  /* 0x0000000a8c9c7981 */ /* 0x000f64000c1e1900 */
[C---:B------:R-:W-:Y:S02]  /*4d60*/  HMMA.16816.F32.BF16 R16, R148.reuse, R158, R16 ;  /* 0x0000009e9410723c */ /* 0x040fe40000041810 */
[----:B------:R-:W5:Y:S03]  /*4d70*/  LDG.E R143, desc[UR10][R140.64+0x20] ;  /* 0x0000200a8c8f7981 */ /* 0x000f66000c1e1900 */
[----:B----4-:R-:W-:Y:S01]  /*4d80*/  IADD3 R0, R252, -UR15, -R228 ;  /* 0x8000000ffc007c10 */ /* 0x010fe2000fffe8e4 */
[----:B------:R-:W5:Y:S01]  /*4d90*/  LDG.E R142, desc[UR10][R140.64+0x80] ;  /* 0x0000800a8c8e7981 */ /* 0x000f62000c1e1900 */
[-C--:B------:R-:W-:Y:S04]  /*4da0*/  HMMA.16816.F32.BF16 R20, R148, R132.reuse, R20 ;  /* 0x000000849414723c */ /* 0x080fe80000041814 */
[----:B------:R-:W-:Y:S02]  /*4db0*/  IADD3 R0, R0, UR6, RZ ;  /* 0x0000000600007c10 */ /* 0x000fe4000fffe0ff */
[C---:B------:R-:W-:Y:S05]  /*4dc0*/  HMMA.16816.F32.BF16 R24, R160.reuse, R132, R24 ;  /* 0x00000084a018723c */ /* 0x040fea0000041818 */
[----:B------:R-:W-:Y:S01]  /*4dd0*/  IADD3 R0, R0, UR9, RZ ;  /* 0x0000000900007c10 */ /* 0x000fe2000fffe0ff */
[-C--:B------:R-:W-:Y:S06]  /*4de0*/  HMMA.16816.F32.BF16 R28, R160, R134.reuse, R28 ;  /* 0x00000086a01c723c */ /* 0x080fec000004181c */
[----:B------:R-:W-:Y:S01]  /*4df0*/  HMMA.16816.F32.BF16 R32, R148, R134, R32 ;  /* 0x000000869420723c */ /* 0x000fe20000041820 */
[----:B------:R-:W2:Y:S05]  /*4e00*/  LDSM.16.M88.4 R132, [R218+0xd400] ;  /* 0x00d40000da84783b */ /* 0x000eaa0000000200 */
[-C--:B-1----:R-:W-:Y:S03]  /*4e10*/  HMMA.16816.F32.BF16 R4, R144, R152.reuse, R4 ;  /* 0x000000989004723c */ /* 0x082fe60000041804 */
[----:B------:R1:W5:Y:S03]  /*4e20*/  LDG.E R140, desc[UR10][R140.64+0xa0] ;  /* 0x0000a00a8c8c7981 */ /* 0x000366000c1e1900 */
[C---:B------:R-:W-:Y:S06]  /*4e30*/  HMMA.16816.F32.BF16 R8, R136.reuse, R152, R8 ;  /* 0x000000988808723c */ /* 0x040fec0000041808 */
[-C--:B------:R-:W-:Y:S06]  /*4e40*/  HMMA.16816.F32.BF16 R12, R136, R154.reuse, R12 ;  /* 0x0000009a880c723c */ /* 0x080fec000004180c */
[C---:B------:R-:W-:Y:S06]  /*4e50*/  HMMA.16816.F32.BF16 R16, R144.reuse, R154, R16 ;  /* 0x0000009a9010723c */ /* 0x040fec0000041810 */
[----:B------:R-:W-:Y:S01]  /*4e60*/  FMUL.FTZ R4, R4, UR7 ;  /* 0x0000000704047c20 */ /* 0x000fe20008410000 */
[----:B------:R-:W-:Y:S01]  /*4e70*/  FMUL.FTZ R6, R6, UR7 ;  /* 0x0000000706067c20 */ /* 0x000fe20008410000 */
[----:B------:R-:W-:Y:S02]  /*4e80*/  FMUL.FTZ R5, R5, UR7 ;  /* 0x0000000705057c20 */ /* 0x000fe40008410000 */
[----:B------:R3:W-:Y:S01]  /*4e90*/  MUFU.TANH R159, R4 ;  /* 0x00000004009f7308 */ /* 0x0007e20000002400 */
[----:B------:R-:W-:Y:S01]  /*4ea0*/  FMUL.FTZ R7, R7, UR7 ;  /* 0x0000000707077c20 */ /* 0x000fe20008410000 */
[----:B------:R-:W-:Y:S01]  /*4eb0*/  FMUL.FTZ R8, R8, UR7 ;  /* 0x0000000708087c20 */ /* 0x000fe20008410000 */
[----:B------:R-:W-:Y:S01]  /*4ec0*/  FMUL.FTZ R10, R10, UR7 ;  /* 0x000000070a0a7c20 */ /* 0x000fe20008410000 */
[----:B------:R-:W-:Y:S01]  /*4ed0*/  FMUL.FTZ R11, R11, UR7 ;  /* 0x000000070b0b7c20 */ /* 0x000fe20008410000 */
[----:B------:R-:W-:Y:S01]  /*4ee0*/  FMUL.FTZ R9, R9, UR7 ;  /* 0x0000000709097c20 */ /* 0x000fe20008410000 */
[-C--:B--2---:R-:W-:Y:S04]  /*4ef0*/  HMMA.16816.F32.BF16 R20, R144, R132.reuse, R20 ;  /* 0x000000849014723c */ /* 0x084fe80000041814 */
[----:B------:R2:W-:Y:S01]  /*4f00*/  MUFU.TANH R161, R6 ;  /* 0x0000000600a17308 */ /* 0x0005e20000002400 */
[----:B------:R-:W-:Y:S01]  /*4f10*/  FMUL.FTZ R14, R14, UR7 ;  /* 0x000000070e0e7c20 */ /* 0x000fe20008410000 */
[----:B------:R-:W-:Y:S01]  /*4f20*/  FMUL.FTZ R148, R13, UR7 ;  /* 0x000000070d947c20 */ /* 0x000fe20008410000 */
[C---:B------:R-:W-:Y:S07]  /*4f30*/  HMMA.16816.F32.BF16 R24, R136.reuse, R132, R24 ;  /* 0x000000848818723c */ /* 0x040fee0000041818 */
[----:B------:R4:W-:Y:S01]  /*4f40*/  MUFU.TANH R152, R8 ;  /* 0x0000000800987308 */ /* 0x0009e20000002400 */
[----:B---3--:R-:W-:Y:S01]  /*4f50*/  FMUL.FTZ R4, R15, UR7 ;  /* 0x000000070f047c20 */ /* 0x008fe20008410000 */
[-C--:B------:R-:W-:Y:S08]  /*4f60*/  HMMA.16816.F32.BF16 R28, R136, R134.reuse, R28 ;  /* 0x00000086881c723c */ /* 0x080ff0000004181c */
[----:B------:R3:W-:Y:S03]  /*4f70*/  MUFU.TANH R136, R4 ;  /* 0x0000000400887308 */ /* 0x0007e60000002400 */
[----:B------:R-:W-:Y:S01]  /*4f80*/  IADD3 R15, R0, 0x8, RZ ;  /* 0x00000008000f7810 */ /* 0x000fe20007ffe0ff */
[----:B--2---:R-:W-:Y:S01]  /*4f90*/  FMUL.FTZ R6, R12, UR7 ;  /* 0x000000070c067c20 */ /* 0x004fe20008410000 */
[----:B------:R-:W-:Y:S01]  /*4fa0*/  FMUL.FTZ R12, R18, UR7 ;  /* 0x00000007120c7c20 */ /* 0x000fe20008410000 */
[----:B------:R-:W-:Y:S04]  /*4fb0*/  HMMA.16816.F32.BF16 R32, R144, R134, R32 ;  /* 0x000000869020723c */ /* 0x000fe80000041820 */
[----:B------:R2:W2:Y:S01]  /*4fc0*/  MUFU.TANH R157, R10 ;  /* 0x0000000a009d7308 */ /* 0x0004a20000002400 */
[----:B------:R-:W-:Y:S01]  /*4fd0*/  ISETP.GE.AND P2, PT, R15, RZ, PT ;  /* 0x000000ff0f00720c */ /* 0x000fe20003f46270 */
[----:B------:R-:W-:Y:S01]  /*4fe0*/  FMUL.FTZ R22, R22, UR7 ;  /* 0x0000000716167c20 */ /* 0x000fe20008410000 */
[----:B----4-:R-:W-:Y:S01]  /*4ff0*/  IADD3 R8, R0, 0x17, RZ ;  /* 0x0000001700087810 */ /* 0x010fe20007ffe0ff */
[----:B------:R-:W-:Y:S03]  /*5000*/  FMUL.FTZ R20, R20, UR7 ;  /* 0x0000000714147c20 */ /* 0x000fe60008410000 */
[----:B------:R-:W-:Y:S03]  /*5010*/  FMUL.FTZ R139, R17, UR7 ;  /* 0x00000007118b7c20 */ /* 0x000fe60008410000 */
[----:B-1----:R1:W-:Y:S01]  /*5020*/  MUFU.TANH R141, R14 ;  /* 0x0000000e008d7308 */ /* 0x0023e20000002400 */
[----:B---3--:R-:W-:Y:S01]  /*5030*/  IADD3 R4, R0, 0x27, RZ ;  /* 0x0000002700047810 */ /* 0x008fe20007ffe0ff */
[----:B------:R-:W-:Y:S01]  /*5040*/  FMUL.FTZ R26, R26, UR7 ;  /* 0x000000071a1a7c20 */ /* 0x000fe20008410000 */
[----:B------:R-:W-:Y:S01]  /*5050*/  FMUL.FTZ R155, R25, UR7 ;  /* 0x00000007199b7c20 */ /* 0x000fe20008410000 */
[----:B------:R-:W-:Y:S01]  /*5060*/  FMUL.FTZ R21, R21, UR7 ;  /* 0x0000000715157c20 */ /* 0x000fe20008410000 */
[----:B------:R-:W-:Y:S01]  /*5070*/  ISETP.GE.AND P0, PT, R4, RZ, PT ;  /* 0x000000ff0400720c */ /* 0x000fe20003f06270 */
[----:B------:R-:W-:Y:S01]  /*5080*/  FMUL.FTZ R149, R19, UR7 ;  /* 0x0000000713957c20 */ /* 0x000fe20008410000 */
[C---:B------:R-:W-:Y:S03]  /*5090*/  @!P2 IADD3 R15, -R0.reuse, -0x8, RZ ;  /* 0xfffffff8000fa810 */ /* 0x040fe60007ffe1ff */
[----:B------:R3:W4:Y:S01]  /*50a0*/  MUFU.TANH R153, R11 ;  /* 0x0000000b00997308 */ /* 0x0007220000002400 */
[----:B--2---:R-:W-:Y:S01]  /*50b0*/  IADD3 R10, R0, 0x1f, RZ ;  /* 0x0000001f000a7810 */ /* 0x004fe20007ffe0ff */
[----:B------:R-:W-:Y:S01]  /*50c0*/  FMUL.FTZ R23, R23, UR7 ;  /* 0x0000000717177c20 */ /* 0x000fe20008410000 */
[----:B------:R-:W-:Y:S01]  /*50d0*/  ISETP.GE.AND P2, PT, R8, RZ, PT ;  /* 0x000000ff0800720c */ /* 0x000fe20003f46270 */
[----:B------:R-:W-:Y:S01]  /*50e0*/  FMUL.FTZ R162, R28, UR7 ;  /* 0x000000071ca27c20 */ /* 0x000fe20008410000 */
[----:B------:R-:W-:Y:S01]  /*50f0*/  ISETP.GE.AND P4, PT, R10, RZ, PT ;  /* 0x000000ff0a00720c */ /* 0x000fe20003f86270 */
[----:B------:R-:W-:Y:S01]  /*5100*/  FMUL.FTZ R163, R30, UR7 ;  /* 0x000000071ea37c20 */ /* 0x000fe20008410000 */
[C---:B------:R-:W-:Y:S03]  /*5110*/  IADD3 R133, R0.reuse, -0x8, RZ ;  /* 0xfffffff800857810 */ /* 0x040fe60007ffe0ff */
[----:B------:R2:W-:Y:S01]  /*5120*/  MUFU.TANH R158, R5 ;  /* 0x00000005009e7308 */ /* 0x0005e20000002400 */
[----:B-1----:R-:W-:Y:S01]  /*5130*/  IADD3 R14, R0, 0x7, RZ ;  /* 0x00000007000e7810 */ /* 0x002fe20007ffe0ff */
[----:B------:R-:W-:Y:S01]  /*5140*/  FMUL.FTZ R13, R16, UR7 ;  /* 0x00000007100d7c20 */ /* 0x000fe20008410000 */
[----:B------:R-:W-:Y:S01]  /*5150*/  @!P0 IADD3 R4, -R0, -0x27, RZ ;  /* 0xffffffd900048810 */ /* 0x000fe20007ffe1ff */
[----:B------:R-:W-:Y:S01]  /*5160*/  FMUL.FTZ R167, R34, UR7 ;  /* 0x0000000722a77c20 */ /* 0x000fe20008410000 */
[----:B------:R-:W-:Y:S01]  /*5170*/  ISETP.GE.AND P6, PT, R14, RZ, PT ;  /* 0x000000ff0e00720c */ /* 0x000fe20003fc6270 */
[----:B------:R-:W-:Y:S01]  /*5180*/  FMUL.FTZ R27, R27, UR7 ;  /* 0x000000071b1b7c20 */ /* 0x000fe20008410000 */
[C---:B------:R-:W-:Y:S03]  /*5190*/  IADD3 R134, R0.reuse, -0x1, RZ ;  /* 0xffffffff00867810 */ /* 0x040fe60007ffe0ff */
[----:B------:R-:W1:Y:S01]  /*51a0*/  MUFU.TANH R138, R148 ;  /* 0x00000094008a7308 */ /* 0x000e620000002400 */
[C---:B---3--:R-:W-:Y:S01]  /*51b0*/  IADD3 R11, R0.reuse, 0x20, RZ ;  /* 0x00000020000b7810 */ /* 0x048fe20007ffe0ff */
[----:B------:R-:W-:Y:S01]  /*51c0*/  FMUL.FTZ R165, R31, UR7 ;  /* 0x000000071fa57c20 */ /* 0x000fe20008410000 */
[----:B------:R-:W-:Y:S01]  /*51d0*/  @!P2 IADD3 R8, -R0, -0x17, RZ ;  /* 0xffffffe90008a810 */ /* 0x000fe20007ffe1ff */
[----:B------:R-:W-:Y:S01]  /*51e0*/  FMUL.FTZ R166, R32, UR7 ;  /* 0x0000000720a67c20 */ /* 0x000fe20008410000 */
[----:B------:R-:W-:Y:S01]  /*51f0*/  ISETP.GE.AND P5, PT, R11, RZ, PT ;  /* 0x000000ff0b00720c */ /* 0x000fe20003fa6270 */
[----:B------:R-:W-:Y:S01]  /*5200*/  FMUL.FTZ R154, R24, UR7 ;  /* 0x00000007189a7c20 */ /* 0x000fe20008410000 */
[C---:B------:R-:W-:Y:S03]  /*5210*/  @!P4 IADD3 R10, -R0.reuse, -0x1f, RZ ;  /* 0xffffffe1000ac810 */ /* 0x040fe60007ffe1ff */
[----:B------:R3:W-:Y:S01]  /*5220*/  MUFU.TANH R148, R22 ;  /* 0x0000001600947308 */ /* 0x0007e20000002400 */
[C---:B--2---:R-:W-:Y:S01]  /*5230*/  IADD3 R5, R0.reuse, 0x28, RZ ;  /* 0x0000002800057810 */ /* 0x044fe20007ffe0ff */
[----:B------:R-:W-:Y:S01]  /*5240*/  FFMA.FTZ R28, -R157, R157, 1 ;  /* 0x3f8000009d1c7423 */ /* 0x000fe2000001019d */
[C---:B------:R-:W-:Y:S01]  /*5250*/  @!P6 IADD3 R14, -R0.reuse, -0x7, RZ ;  /* 0xfffffff9000ee810 */ /* 0x040fe20007ffe1ff */
[----:B------:R-:W-:Y:S01]  /*5260*/  FMUL.FTZ R164, R29, UR7 ;  /* 0x000000071da47c20 */ /* 0x000fe20008410000 */
[----:B------:R-:W-:Y:S01]  /*5270*/  ISETP.GE.AND P1, PT, R5, RZ, PT ;  /* 0x000000ff0500720c */ /* 0x000fe20003f26270 */
[----:B------:R-:W-:Y:S01]  /*5280*/  FMUL.FTZ R230, R33, UR7 ;  /* 0x0000000721e67c20 */ /* 0x000fe20008410000 */
[C---:B------:R-:W-:Y:S03]  /*5290*/  IADD3 R18, R0.reuse, -0x11, RZ ;  /* 0xffffffef00127810 */ /* 0x040fe60007ffe0ff */
[----:B------:R2:W-:Y:S01]  /*52a0*/  MUFU.TANH R146, R20 ;  /* 0x0000001400927308 */ /* 0x0005e20000002400 */
[----:B------:R-:W-:Y:S01]  /*52b0*/  ISETP.GE.AND P6, PT, R133, RZ, PT ;  /* 0x000000ff8500720c */ /* 0x000fe20003fc6270 */
[----:B------:R-:W-:Y:S01]  /*52c0*/  FMUL.FTZ R232, R35, UR7 ;  /* 0x0000000723e87c20 */ /* 0x000fe20008410000 */
[----:B------:R-:W-:Y:S02]  /*52d0*/  IADD3 R19, R0, -0x10, RZ ;  /* 0xfffffff000137810 */ /* 0x000fe40007ffe0ff */
[----:B------:R-:W-:Y:S02]  /*52e0*/  ISETP.GE.AND P3, PT, R134, RZ, PT ;  /* 0x000000ff8600720c */ /* 0x000fe40003f66270 */
[----:B------:R-:W-:Y:S03]  /*52f0*/  @!P5 IADD3 R11, -R0, -0x20, RZ ;  /* 0xffffffe0000bd810 */ /* 0x000fe60007ffe1ff */
[----:B------:R-:W-:Y:S01]  /*5300*/  MUFU.TANH R147, R12 ;  /* 0x0000000c00937308 */ /* 0x000fe20000002400 */
[----:B---3--:R-:W-:Y:S02]  /*5310*/  I2FP.F32.S32 R22, R4 ;  /* 0x0000000400167245 */ /* 0x008fe40000201400 */
[----:B------:R-:W-:Y:S01]  /*5320*/  I2FP.F32.S32 R4, R8 ;  /* 0x0000000800047245 */ /* 0x000fe20000201400 */
[----:B------:R-:W-:Y:S01]  /*5330*/  FFMA.FTZ R8, -R159, R159, 1 ;  /* 0x3f8000009f087423 */ /* 0x000fe2000001019f */
[----:B------:R-:W-:Y:S01]  /*5340*/  ISETP.GE.AND P5, PT, R18, RZ, PT ;  /* 0x000000ff1200720c */ /* 0x000fe20003fa6270 */
[----:B----4-:R-:W-:Y:S01]  /*5350*/  FFMA.FTZ R22, R22, -UR5, R153 ;  /* 0x8000000516167c23 */ /* 0x010fe20008010099 */
[----:B------:R-:W-:Y:S03]  /*5360*/  ISETP.GE.AND P0, PT, R19, RZ, PT ;  /* 0x000000ff1300720c */ /* 0x000fe60003f06270 */
[----:B------:R-:W-:Y:S01]  /*5370*/  MUFU.TANH R12, R139 ;  /* 0x0000008b000c7308 */ /* 0x000fe20000002400 */
[----:B--2---:R-:W-:Y:S02]  /*5380*/  I2FP.F32.S32 R20, R10 ;  /* 0x0000000a00147245 */ /* 0x004fe40000201400 */
[C---:B------:R-:W-:Y:S02]  /*5390*/  IADD3 R132, R0.reuse, -0x9, RZ ;  /* 0xfffffff700847810 */ /* 0x040fe40007ffe0ff */
[C---:B------:R-:W-:Y:S02]  /*53a0*/  IADD3 R17, R0.reuse, -0x18, RZ ;  /* 0xffffffe800117810 */ /* 0x040fe40007ffe0ff */
[C---:B------:R-:W-:Y:S03]  /*53b0*/  @!P1 IADD3 R5, -R0.reuse, -0x28, RZ ;  /* 0xffffffd800059810 */ /* 0x040fe60007ffe1ff */
[----:B------:R-:W-:Y:S01]  /*53c0*/  MUFU.TANH R139, R26 ;  /* 0x0000001a008b7308 */ /* 0x000fe20000002400 */
[----:B------:R-:W-:Y:S02]  /*53d0*/  IADD3 R16, R0, -0x19, RZ ;  /* 0xffffffe700107810 */ /* 0x000fe40007ffe0ff */
[----:B------:R-:W-:Y:S02]  /*53e0*/  ISETP.GE.AND P1, PT, R132, RZ, PT ;  /* 0x000000ff8400720c */ /* 0x000fe40003f26270 */
[----:B------:R-:W-:Y:S02]  /*53f0*/  ISETP.GE.AND P2, PT, R17, RZ, PT ;  /* 0x000000ff1100720c */ /* 0x000fe40003f46270 */
[C---:B------:R-:W-:Y:S03]  /*5400*/  @!P6 IADD3 R133, -R0.reuse, 0x8, RZ ;  /* 0x000000080085e810 */ /* 0x040fe60007ffe1ff */
[----:B------:R2:W-:Y:S01]  /*5410*/  MUFU.TANH R26, R155 ;  /* 0x0000009b001a7308 */ /* 0x0005e20000002400 */
[----:B------:R-:W-:Y:S02]  /*5420*/  @!P3 IADD3 R134, -R0, 0x1, RZ ;  /* 0x000000010086b810 */ /* 0x000fe40007ffe1ff */
[----:B------:R-:W-:Y:S02]  /*5430*/  ISETP.GE.AND P6, PT, R16, RZ, PT ;  /* 0x000000ff1000720c */ /* 0x000fe40003fc6270 */
[C---:B------:R-:W-:Y:S02]  /*5440*/  @!P5 IADD3 R18, -R0.reuse, 0x11, RZ ;  /* 0x000000110012d810 */ /* 0x040fe40007ffe1ff */
[----:B------:R-:W-:Y:S03]  /*5450*/  I2FP.F32.S32 R25, R15 ;  /* 0x0000000f00197245 */ /* 0x000fe60000201400 */
[----:B------:R-:W3:Y:S01]  /*5460*/  MUFU.TANH R150, R9 ;  /* 0x0000000900967308 */ /* 0x000ee20000002400 */
[----:B------:R-:W-:Y:S02]  /*5470*/  @!P0 IADD3 R19, -R0, 0x10, RZ ;  /* 0x0000001000138810 */ /* 0x000fe40007ffe1ff */
[----:B------:R-:W-:Y:S01]  /*5480*/  I2FP.F32.S32 R34, R133 ;  /* 0x0000008500227245 */ /* 0x000fe20000201400 */
[----:B------:R-:W-:Y:S01]  /*5490*/  FFMA.FTZ R133, -R141, R141, 1 ;  /* 0x3f8000008d857423 */ /* 0x000fe2000001018d */
[----:B------:R-:W-:Y:S01]  /*54a0*/  I2FP.F32.S32 R31, R18 ;  /* 0x00000012001f7245 */ /* 0x000fe20000201400 */
[----:B------:R-:W-:Y:S01]  /*54b0*/  FFMA.FTZ R18, -R161, R161, 1 ;  /* 0x3f800000a1127423 */ /* 0x000fe200000101a1 */
[----:B------:R-:W-:Y:S03]  /*54c0*/  I2FP.F32.S32 R32, R19 ;  /* 0x0000001300207245 */ /* 0x000fe60000201400 */
[----:B------:R4:W-:Y:S01]  /*54d0*/  MUFU.TANH R145, R21 ;  /* 0x0000001500917308 */ /* 0x0009e20000002400 */
[----:B--2---:R-:W-:Y:S01]  /*54e0*/  FMUL.FTZ R155, R8, UR7 ;  /* 0x00000007089b7c20 */ /* 0x004fe20008410000 */
[----:B------:R-:W-:Y:S01]  /*54f0*/  @!P1 IADD3 R132, -R0, 0x9, RZ ;  /* 0x0000000900849810 */ /* 0x000fe20007ffe1ff */
[----:B------:R-:W-:Y:S01]  /*5500*/  FFMA.FTZ R19, -R153, R153, 1 ;  /* 0x3f80000099137423 */ /* 0x000fe20000010199 */
[----:B------:R-:W-:Y:S01]  /*5510*/  I2FP.F32.S32 R134, R134 ;  /* 0x0000008600867245 */ /* 0x000fe20000201400 */
[----:B------:R-:W-:Y:S01]  /*5520*/  FMUL.FTZ R153, R18, UR7 ;  /* 0x0000000712997c20 */ /* 0x000fe20008410000 */
[----:B------:R-:W-:Y:S01]  /*5530*/  @!P2 IADD3 R17, -R0, 0x18, RZ ;  /* 0x000000180011a810 */ /* 0x000fe20007ffe1ff */
[----:B-1----:R-:W-:Y:S03]  /*5540*/  FFMA.FTZ R18, -R138, R138, 1 ;  /* 0x3f8000008a127423 */ /* 0x002fe6000001018a */
[----:B------:R1:W-:Y:S01]  /*5550*/  MUFU.TANH R151, R23 ;  /* 0x0000001700977308 */ /* 0x0003e20000002400 */
[----:B---3--:R-:W-:Y:S01]  /*5560*/  FFMA.FTZ R8, -R150, R150, 1 ;  /* 0x3f80000096087423 */ /* 0x008fe20000010196 */
[----:B------:R-:W-:Y:S01]  /*5570*/  FFMA.FTZ R30, R20, -UR5, R150 ;  /* 0x80000005141e7c23 */ /* 0x000fe20008010096 */
[----:B------:R-:W-:Y:S01]  /*5580*/  IADD3 R9, R0, 0x18, RZ ;  /* 0x0000001800097810 */ /* 0x000fe20007ffe0ff */
[----:B------:R-:W-:Y:S01]  /*5590*/  FFMA.FTZ R20, R20, -UR5, R136 ;  /* 0x8000000514147c23 */ /* 0x000fe20008010088 */
[----:B------:R-:W-:Y:S02]  /*55a0*/  @!P6 IADD3 R16, -R0, 0x19, RZ ;  /* 0x000000190010e810 */ /* 0x000fe40007ffe1ff */
[----:B------:R-:W-:Y:S03]  /*55b0*/  ISETP.GE.AND P3, PT, R9, RZ, PT ;  /* 0x000000ff0900720c */ /* 0x000fe60003f66270 */
[----:B------:R2:W3:Y:S01]  /*55c0*/  MUFU.TANH R160, R7 ;  /* 0x0000000700a07308 */ /* 0x0004e20000002400 */
[----:B----4-:R-:W-:Y:S01]  /*55d0*/  I2FP.F32.S32 R21, R11 ;  /* 0x0000000b00157245 */ /* 0x010fe20000201400 */
[----:B------:R-:W-:Y:S01]  /*55e0*/  FFMA.FTZ R11, R25, -UR5, R161 ;  /* 0x80000005190b7c23 */ /* 0x000fe200080100a1 */
[----:B------:R-:W-:Y:S01]  /*55f0*/  I2FP.F32.S32 R33, R132 ;  /* 0x0000008400217245 */ /* 0x000fe20000201400 */
[----:B------:R-:W-:Y:S01]  /*5600*/  FMUL.FTZ R161, R19, UR7 ;  /* 0x0000000713a17c20 */ /* 0x000fe20008410000 */
[----:B------:R-:W-:Y:S01]  /*5610*/  I2FP.F32.S32 R132, R17 ;  /* 0x0000001100847245 */ /* 0x000fe20000201400 */
[C---:B------:R-:W-:Y:S01]  /*5620*/  FFMA.FTZ R15, R21.reuse, -UR5, R152 ;  /* 0x80000005150f7c23 */ /* 0x040fe20008010098 */
[----:B------:R-:W-:Y:S03]  /*5630*/  FFMA.FTZ R21, R21, -UR5, R141 ;  /* 0x8000000515157c23 */ /* 0x000fe6000801008d */
[----:B------:R4:W4:Y:S01]  /*5640*/  MUFU.TANH R137, R6 ;  /* 0x0000000600897308 */ /* 0x0009220000002400 */
[----:B-1----:R-:W-:Y:S02]  /*5650*/  I2FP.F32.S32 R23, R5 ;  /* 0x0000000500177245 */ /* 0x002fe40000201400 */
[----:B------:R-:W-:Y:S01]  /*5660*/  I2FP.F32.S32 R135, R16 ;  /* 0x0000001000877245 */ /* 0x000fe20000201400 */
[----:B------:R-:W-:Y:S01]  /*5670*/  FFMA.FTZ R16, -R152, R152, 1 ;  /* 0x3f80000098107423 */ /* 0x000fe20000010198 */
[----:B------:R-:W-:Y:S01]  /*5680*/  @!P3 IADD3 R9, -R0, -0x18, RZ ;  /* 0xffffffe80009b810 */ /* 0x000fe20007ffe1ff */
[----:B------:R-:W-:Y:S01]  /*5690*/  FFMA.FTZ R23, R23, -UR5, R157 ;  /* 0x8000000517177c23 */ /* 0x000fe2000801009d */
[----:B------:R-:W-:Y:S03]  /*56a0*/  FMUL.FTZ R157, R8, UR7 ;  /* 0x00000007089d7c20 */ /* 0x000fe60008410000 */
[----:B------:R1:W-:Y:S01]  /*56b0*/  MUFU.TANH R150, R162 ;  /* 0x000000a200967308 */ /* 0x0003e20000002400 */
[----:B--2---:R-:W-:Y:S01]  /*56c0*/  IADD3 R7, R0, 0x10, RZ ;  /* 0x0000001000077810 */ /* 0x004fe20007ffe0ff */
[----:B---3--:R-:W-:Y:S01]  /*56d0*/  FFMA.FTZ R17, -R160, R160, 1 ;  /* 0x3f800000a0117423 */ /* 0x008fe200000101a0 */
[----:B------:R-:W-:Y:S02]  /*56e0*/  IABS R24, R0 ;  /* 0x0000000000187213 */ /* 0x000fe40000000000 */
[----:B------:R-:W-:Y:S01]  /*56f0*/  ISETP.GE.AND P4, PT, R7, RZ, PT ;  /* 0x000000ff0700720c */ /* 0x000fe20003f86270 */
[----:B------:R-:W-:Y:S01]  /*5700*/  FMUL.FTZ R152, R17, UR7 ;  /* 0x0000000711987c20 */ /* 0x000fe20008410000 */
[----:B------:R-:W-:Y:S03]  /*5710*/  FFMA.FTZ R17, -R136, R136, 1 ;  /* 0x3f80000088117423 */ /* 0x000fe60000010188 */
[----:B------:R-:W2:Y:S01]  /*5720*/  MUFU.TANH R149, R149 ;  /* 0x0000009500957308 */ /* 0x000ea20000002400 */
[----:B----4-:R-:W-:Y:S01]  /*5730*/  IADD3 R6, R0, 0xf, RZ ;  /* 0x0000000f00067810 */ /* 0x010fe20007ffe0ff */
[----:B------:R-:W-:Y:S01]  /*5740*/  FFMA.FTZ R136, -R148, R148, 1 ;  /* 0x3f80000094887423 */ /* 0x000fe20000010194 */
[----:B------:R-:W-:Y:S01]  /*5750*/  I2FP.F32.S32 R35, R14 ;  /* 0x0000000e00237245 */ /* 0x000fe20000201400 */
[----:B------:R-:W-:Y:S01]  /*5760*/  FFMA.FTZ R14, R134, -UR5, R158 ;  /* 0x80000005860e7c23 */ /* 0x000fe2000801009e */
[----:B------:R-:W-:Y:S01]  /*5770*/  ISETP.GE.AND P3, PT, R6, RZ, PT ;  /* 0x000000ff0600720c */ /* 0x000fe20003f66270 */
[----:B------:R-:W-:Y:S01]  /*5780*/  FMUL.FTZ R247, R136, UR7 ;  /* 0x0000000788f77c20 */ /* 0x000fe20008410000 */
[----:B------:R-:W-:Y:S03]  /*5790*/  I2FP.F32.S32 R5, R9 ;  /* 0x0000000900057245 */ /* 0x000fe60000201400 */
[----:B------:R3:W-:Y:S01]  /*57a0*/  MUFU.TANH R141, R163 ;  /* 0x000000a3008d7308 */ /* 0x0007e20000002400 */
[----:B-1----:R-:W-:Y:S01]  /*57b0*/  FMUL.FTZ R162, R28, UR7 ;  /* 0x000000071ca27c20 */ /* 0x002fe20008410000 */
[----:B------:R-:W-:Y:S01]  /*57c0*/  FFMA.FTZ R28, R4, -UR5, R138 ;  /* 0x80000005041c7c23 */ /* 0x000fe2000801008a */
[----:B------:R-:W-:Y:S01]  /*57d0*/  FFMA.FTZ R9, -R158, R158, 1 ;  /* 0x3f8000009e097423 */ /* 0x000fe2000001019e */
[----:B------:R-:W-:Y:S01]  /*57e0*/  FMUL.FTZ R158, R16, UR7 ;  /* 0x00000007109e7c20 */ /* 0x000fe20008410000 */
[----:B------:R-:W-:Y:S01]  /*57f0*/  FFMA.FTZ R16, -R137, R137, 1 ;  /* 0x3f80000089107423 */ /* 0x000fe20000010189 */
[----:B------:R-:W-:Y:S01]  /*5800*/  @!P4 IADD3 R7, -R0, -0x10, RZ ;  /* 0xfffffff00007c810 */ /* 0x000fe20007ffe1ff */
[----:B------:R-:W-:Y:S03]  /*5810*/  FFMA.FTZ R10, R35, -UR5, R160 ;  /* 0x80000005230a7c23 */ /* 0x000fe600080100a0 */
[----:B------:R-:W1:Y:S01]  /*5820*/  MUFU.TANH R13, R13 ;  /* 0x0000000d000d7308 */ /* 0x000e620000002400 */
[----:B--2---:R-:W-:Y:S01]  /*5830*/  FFMA.FTZ R8, R134, -UR5, R149 ;  /* 0x8000000586087c23 */ /* 0x004fe20008010095 */
[----:B------:R-:W-:Y:S01]  /*5840*/  FFMA.FTZ R19, -R149, R149, 1 ;  /* 0x3f80000095137423 */ /* 0x000fe20000010195 */
[----:B------:R-:W-:Y:S01]  /*5850*/  I2FP.F32.S32 R24, R24 ;  /* 0x0000001800187245 */ /* 0x000fe20000201400 */
[----:B------:R-:W-:Y:S01]  /*5860*/  FMUL.FTZ R160, R16, UR7 ;  /* 0x0000000710a07c20 */ /* 0x000fe20008410000 */
[----:B------:R-:W-:Y:S01]  /*5870*/  @!P3 IADD3 R6, -R0, -0xf, RZ ;  /* 0xfffffff10006b810 */ /* 0x000fe20007ffe1ff */
[----:B------:R-:W-:Y:S01]  /*5880*/  FFMA.FTZ R16, -R12, R12, 1 ;  /* 0x3f8000000c107423 */ /* 0x000fe2000001010c */
[----:B------:R-:W-:Y:S03]  /*5890*/  I2FP.F32.S32 R0, R7 ;  /* 0x0000000700007245 */ /* 0x000fe60000201400 */
[----:B------:R-:W2:Y:S01]  /*58a0*/  MUFU.TANH R144, R27 ;  /* 0x0000001b00907308 */ /* 0x000ea20000002400 */
[----:B---3--:R-:W-:Y:S01]  /*58b0*/  FMUL.FTZ R163, R17, UR7 ;  /* 0x0000000711a37c20 */ /* 0x008fe20008410000 */
[----:B------:R-:W-:Y:S01]  /*58c0*/  FFMA.FTZ R7, R24, -UR5, R159 ;  /* 0x8000000518077c23 */ /* 0x000fe2000801009f */
[----:B------:R-:W-:Y:S01]  /*58d0*/  FFMA.FTZ R12, R33, -UR5, R12 ;  /* 0x80000005210c7c23 */ /* 0x000fe2000801000c */
[----:B------:R-:W-:Y:S01]  /*58e0*/  FFMA.FTZ R29, R5, -UR5, R137 ;  /* 0x80000005051d7c23 */ /* 0x000fe20008010089 */
[----:B------:R-:W-:Y:S01]  /*58f0*/  FFMA.FTZ R33, R33, -UR5, R151 ;  /* 0x8000000521217c23 */ /* 0x000fe20008010097 */
[----:B------:R-:W-:Y:S01]  /*5900*/  FFMA.FTZ R137, -R147, R147, 1 ;  /* 0x3f80000093897423 */ /* 0x000fe20000010193 */
[----:B------:R-:W-:Y:S03]  /*5910*/  FFMA.FTZ R134, R32, -UR5, R146 ;  /* 0x8000000520867c23 */ /* 0x000fe60008010092 */
[----:B------:R3:W-:Y:S01]  /*5920*/  MUFU.TANH R27, R154 ;  /* 0x0000009a001b7308 */ /* 0x0007e20000002400 */
[----:B-1----:R-:W-:Y:S01]  /*5930*/  FFMA.FTZ R17, -R13, R13, 1 ;  /* 0x3f8000000d117423 */ /* 0x002fe2000001010d */
[C---:B------:R-:W-:Y:S01]  /*5940*/  FFMA.FTZ R13, R34.reuse, -UR5, R13 ;  /* 0x80000005220d7c23 */ /* 0x040fe2000801000d */
[----:B------:R-:W-:Y:S01]  /*5950*/  FFMA.FTZ R34, R34, -UR5, R148 ;  /* 0x8000000522227c23 */ /* 0x000fe20008010094 */
[----:B------:R-:W-:Y:S01]  /*5960*/  PLOP3.LUT P0, PT, PT, PT, UP0, 0x80, 0x0 ;  /* 0x000000000000781c */ /* 0x000fe20003f0f008 */
[----:B------:R-:W-:Y:S01]  /*5970*/  FMUL.FTZ R159, R18, UR7 ;  /* 0x00000007129f7c20 */ /* 0x000fe20008410000 */
[----:B------:R-:W-:Y:S01]  /*5980*/  I2FP.F32.S32 R6, R6 ;  /* 0x0000000600067245 */ /* 0x000fe20000201400 */
[----:B------:R-:W-:Y:S03]  /*5990*/  FMUL.FTZ R238, R137, UR7 ;  /* 0x0000000789ee7c20 */ /* 0x000fe60008410000 */
[----:B------:R1:W4:Y:S01]  /*59a0*/  MUFU.TANH R138, R164 ;  /* 0x000000a4008a7308 */ /* 0x0003220000002400 */
[----:B--2---:R-:W-:Y:S01]  /*59b0*/  FFMA.FTZ R18, R4, -UR5, R144 ;  /* 0x8000000504127c23 */ /* 0x004fe20008010090 */
[----:B------:R-:W-:Y:S01]  /*59c0*/  FFMA.FTZ R4, -R26, R26, 1 ;  /* 0x3f8000001a047423 */ /* 0x000fe2000001011a */
[----:B------:R-:W-:Y:S01]  /*59d0*/  FFMA.FTZ R137, -R144, R144, 1 ;  /* 0x3f80000090897423 */ /* 0x000fe20000010190 */
[----:B------:R-:W-:Y:S01]  /*59e0*/  FFMA.FTZ R25, R25, -UR5, R150 ;  /* 0x8000000519197c23 */ /* 0x000fe20008010096 */
[----:B------:R-:W-:Y:S01]  /*59f0*/  FFMA.FTZ R144, -R150, R150, 1 ;  /* 0x3f80000096907423 */ /* 0x000fe20000010196 */
[----:B------:R-:W-:Y:S01]  /*5a00*/  FFMA.FTZ R26, R6, -UR5, R26 ;  /* 0x80000005061a7c23 */ /* 0x000fe2000801001a */
[----:B------:R-:W-:Y:S03]  /*5a10*/  FMUL.FTZ R150, R4, UR7 ;  /* 0x0000000704967c20 */ /* 0x000fe60008410000 */
[----:B------:R2:W2:Y:S01]  /*5a20*/  MUFU.TANH R149, R165 ;  /* 0x000000a500957308 */ /* 0x0004a20000002400 */
[----:B---3--:R-:W-:Y:S01]  /*5a30*/  FMUL.FTZ R154, R9, UR7 ;  /* 0x00000007099a7c20 */ /* 0x008fe20008410000 */
[----:B------:R-:W-:Y:S01]  /*5a40*/  FFMA.FTZ R9, R24, -UR5, R147 ;  /* 0x8000000518097c23 */ /* 0x000fe20008010093 */
[----:B------:R-:W-:Y:S01]  /*5a50*/  FFMA.FTZ R24, -R151, R151, 1 ;  /* 0x3f80000097187423 */ /* 0x000fe20000010197 */
[----:B------:R-:W-:Y:S01]  /*5a60*/  FMUL.FTZ R151, R17, UR7 ;  /* 0x0000000711977c20 */ /* 0x000fe20008410000 */
[----:B------:R-:W-:Y:S01]  /*5a70*/  FFMA.FTZ R17, -R145, R145, 1 ;  /* 0x3f80000091117423 */ /* 0x000fe20000010191 */
[----:B------:R-:W-:Y:S01]  /*5a80*/  FMUL.FTZ R244, R137, UR7 ;  /* 0x0000000789f47c20 */ /* 0x000fe20008410000 */
[----:B------:R-:W-:Y:S03]  /*5a90*/  FMUL.FTZ R246, R24, UR7 ;  /* 0x0000000718f67c20 */ /* 0x000fe60008410000 */
[----:B------:R3:W3:Y:S01]  /*5aa0*/  MUFU.TANH R148, R166 ;  /* 0x000000a600947308 */ /* 0x0006e20000002400 */
[----:B-1----:R-:W-:Y:S01]  /*5ab0*/  FMUL.FTZ R164, R133, UR7 ;  /* 0x0000000785a47c20 */ /* 0x002fe20008410000 */
[----:B------:R-:W-:Y:S01]  /*5ac0*/  FFMA.FTZ R133, R31, -UR5, R145 ;  /* 0x800000051f857c23 */ /* 0x000fe20008010091 */
[----:B----4-:R-:W-:Y:S01]  /*5ad0*/  FFMA.FTZ R24, R35, -UR5, R138 ;  /* 0x8000000523187c23 */ /* 0x010fe2000801008a */
[----:B------:R-:W-:Y:S06]  /*5ae0*/  FFMA.FTZ R138, -R138, R138, 1 ;  /* 0x3f8000008a8a7423 */ /* 0x000fec000001018a */
[----:B------:R1:W4:Y:S01]  /*5af0*/  MUFU.TANH R147, R167 ;  /* 0x000000a700937308 */ /* 0x0003220000002400 */
[----:B--2---:R-:W-:Y:S01]  /*5b00*/  FMUL.FTZ R165, R16, UR7 ;  /* 0x0000000710a57c20 */ /* 0x004fe20008410000 */
[----:B------:R-:W-:Y:S01]  /*5b10*/  FFMA.FTZ R16, -R146, R146, 1 ;  /* 0x3f80000092107423 */ /* 0x000fe20000010192 */
[----:B------:R-:W-:Y:S03]  /*5b20*/  FFMA.FTZ R136, -R149, R149, 1 ;  /* 0x3f80000095887423 */ /* 0x000fe60000010195 */
[----:B------:R-:W-:Y:S01]  /*5b30*/  FMUL.FTZ R242, R16, UR7 ;  /* 0x0000000710f27c20 */ /* 0x000fe20008410000 */
[----:B------:R-:W-:Y:S03]  /*5b40*/  FFMA.FTZ R16, R6, -UR5, R149 ;  /* 0x8000000506107c23 */ /* 0x000fe60008010095 */
[----:B------:R2:W2:Y:S01]  /*5b50*/  MUFU.TANH R145, R232 ;  /* 0x000000e800917308 */ /* 0x0004a20000002400 */
[----:B---3--:R-:W-:Y:S01]  /*5b60*/  FMUL.FTZ R166, R19, UR7 ;  /* 0x0000000713a67c20 */ /* 0x008fe20008410000 */
[----:B------:R-:W-:Y:S01]  /*5b70*/  FFMA.FTZ R19, R5, -UR5, R139 ;  /* 0x8000000505137c23 */ /* 0x000fe2000801008b */
[----:B------:R-:W-:Y:S01]  /*5b80*/  FFMA.FTZ R5, -R27, R27, 1 ;  /* 0x3f8000001b057423 */ /* 0x000fe2000001011b */
[----:B------:R-:W-:Y:S01]  /*5b90*/  FFMA.FTZ R27, R0, -UR5, R27 ;  /* 0x80000005001b7c23 */ /* 0x000fe2000801001b */
[----:B------:R-:W-:Y:S01]  /*5ba0*/  FFMA.FTZ R139, -R139, R139, 1 ;  /* 0x3f8000008b8b7423 */ /* 0x000fe2000001018b */
[----:B------:R-:W-:Y:S01]  /*5bb0*/  FFMA.FTZ R6, -R148, R148, 1 ;  /* 0x3f80000094067423 */ /* 0x000fe20000010194 */
[----:B------:R-:W-:Y:S03]  /*5bc0*/  FFMA.FTZ R132, R132, -UR5, R148 ;  /* 0x8000000584847c23 */ /* 0x000fe60008010094 */
[----:B------:R-:W3:Y:S01]  /*5bd0*/  MUFU.TANH R146, R230 ;  /* 0x000000e600927308 */ /* 0x000ee20000002400 */
[----:B-1----:R-:W-:Y:S01]  /*5be0*/  FMUL.FTZ R167, R17, UR7 ;  /* 0x0000000711a77c20 */ /* 0x002fe20008410000 */
[----:B------:R-:W-:Y:S01]  /*5bf0*/  FFMA.FTZ R17, R0, -UR5, R141 ;  /* 0x8000000500117c23 */ /* 0x000fe2000801008d */
[----:B------:R-:W-:Y:S01]  /*5c00*/  FFMA.FTZ R141, -R141, R141, 1 ;  /* 0x3f8000008d8d7423 */ /* 0x000fe2000001018d */
[----:B----4-:R-:W-:Y:S01]  /*5c10*/  FFMA.FTZ R32, R32, -UR5, R147 ;  /* 0x8000000520207c23 */ /* 0x010fe20008010093 */
[----:B------:R-:W-:Y:S01]  /*5c20*/  FMUL.FTZ R245, R139, UR7 ;  /* 0x000000078bf57c20 */ /* 0x000fe20008410000 */
[----:B------:R-:W-:Y:S01]  /*5c30*/  FMUL.FTZ R149, R144, UR7 ;  /* 0x0000000790957c20 */ /* 0x000fe20008410000 */
[----:B------:R-:W-:Y:S01]  /*5c40*/  FMUL.FTZ R240, R141, UR7 ;  /* 0x000000078df07c20 */ /* 0x000fe20008410000 */
[----:B------:R-:W-:Y:S01]  /*5c50*/  FMUL.FTZ R241, R6, UR7 ;  /* 0x0000000706f17c20 */ /* 0x000fe20008410000 */
[----:B--2---:R-:W-:Y:S01]  /*5c60*/  FMUL.FTZ R232, R5, UR7 ;  /* 0x0000000705e87c20 */ /* 0x004fe20008410000 */
[----:B------:R-:W-:Y:S01]  /*5c70*/  FFMA.FTZ R5, -R147, R147, 1 ;  /* 0x3f80000093057423 */ /* 0x000fe20000010193 */
[----:B------:R-:W-:Y:S01]  /*5c80*/  FFMA.FTZ R0, -R145, R145, 1 ;  /* 0x3f80000091007423 */ /* 0x000fe20000010191 */
[----:B------:R-:W-:Y:S01]  /*5c90*/  FFMA.FTZ R31, R31, -UR5, R145 ;  /* 0x800000051f1f7c23 */ /* 0x000fe20008010091 */
[----:B------:R-:W-:Y:S01]  /*5ca0*/  FMUL.FTZ R147, R136, UR7 ;  /* 0x0000000788937c20 */ /* 0x000fe20008410000 */
[----:B------:R-:W-:Y:S01]  /*5cb0*/  FMUL.FTZ R243, R5, UR7 ;  /* 0x0000000705f37c20 */ /* 0x000fe20008410000 */
[----:B------:R-:W-:Y:S01]  /*5cc0*/  FMUL.FTZ R239, R0, UR7 ;  /* 0x0000000700ef7c20 */ /* 0x000fe20008410000 */
[----:B---3--:R-:W-:Y:S01]  /*5cd0*/  FFMA.FTZ R4, -R146, R146, 1 ;  /* 0x3f80000092047423 */ /* 0x008fe20000010192 */
[----:B------:R-:W-:Y:S01]  /*5ce0*/  FFMA.FTZ R35, R135, -UR5, R146 ;  /* 0x8000000587237c23 */ /* 0x000fe20008010092 */
[----:B------:R-:W-:Y:S01]  /*5cf0*/  FMUL.FTZ R146, R138, UR7 ;  /* 0x000000078a927c20 */ /* 0x000fe20008410000 */
[----:B------:R-:W-:Y:S01]  /*5d00*/  MOV R230, R233 ;  /* 0x000000e900e67202 */ /* 0x000fe20000000f00 */
[----:B------:R-:W-:Y:S01]  /*5d10*/  FMUL.FTZ R148, R4, UR7 ;  /* 0x0000000704947c20 */ /* 0x000fe20008410000 */
        /* <DEDUP_REMOVED lines=10> */
.L_x_732:
        /* <DEDUP_REMOVED lines=8> */
[C---:B------:R-:W-:Y:S02]  /*5e40*/  VIADD R137, R228.reuse, 0x10 ;  /* 0x00000010e4897836 */ /* 0x040fe40000000000 */
[----:B------:R-:W-:Y:S01]  /*5e50*/  IMAD.U32 R0, RZ, RZ, UR9 ;  /* 0x00000009ff007e24 */ /* 0x000fe2000f8e00ff */
[CC--:B------:R-:W-:Y:S01]  /*5e60*/  ISETP.GE.AND P2, PT, R228.reuse, R4.reuse, PT ;  /* 0x00000004e400720c */ /* 0x0c0fe20003f46270 */
[C---:B------:R-:W-:Y:S01]  /*5e70*/  VIADD R136, R228.reuse, 0x11 ;  /* 0x00000011e4887836 */ /* 0x040fe20000000000 */
[----:B------:R-:W-:Y:S01]  /*5e80*/  ISETP.GE.AND P1, PT, R141, R4, PT ;  /* 0x000000048d00720c */ /* 0x000fe20003f26270 */
[C---:B------:R-:W-:Y:S01]  /*5e90*/  VIADD R135, R228.reuse, 0x18 ;  /* 0x00000018e4877836 */ /* 0x040fe20000000000 */
[----:B------:R-:W-:Y:S01]  /*5ea0*/  VIADDMNMX R0, R5, R0, UR6, PT ;  /* 0x0000000605007e46 */ /* 0x000fe2000b800100 */
[C---:B------:R-:W-:Y:S01]  /*5eb0*/  VIADD R6, R228.reuse, 0x19 ;  /* 0x00000019e4067836 */ /* 0x040fe20000000000 */
[----:B------:R-:W-:Y:S02]  /*5ec0*/  ISETP.GE.AND P0, PT, R139, R4, PT ;  /* 0x000000048b00720c */ /* 0x000fe40003f06270 */
[----:B------:R-:W-:Y:S02]  /*5ed0*/  ISETP.GE.OR P2, PT, R228, R0, !P2 ;  /* 0x00000000e400720c */ /* 0x000fe40005746670 */
[-C--:B------:R-:W-:Y:S02]  /*5ee0*/  ISETP.GE.AND P6, PT, R138, R4.reuse, PT ;  /* 0x000000048a00720c */ /* 0x080fe40003fc6270 */
        /* <DEDUP_REMOVED lines=17> */
[----:B------:R-:W-:Y:S02]  /*6000*/  ISETP.GE.AND P1, PT, R228, R4, PT ;  /* 0x00000004e400720c */ /* 0x000fe40003f26270 */
[----:B------:R-:W-:Y:S02]  /*6010*/  VIMNMX R0, R0, UR6, PT ;  /* 0x0000000600007c48 */ /* 0x000fe4000bfe0100 */
[----:B------:R-:W-:Y:S02]  /*6020*/  FSEL R13, R13, -INF , !P0 ;  /* 0xff8000000d0d7808 */ /* 0x000fe40004000000 */
[----:B------:R-:W-:Y:S02]  /*6030*/  ISETP.GE.OR P1, PT, R228, R0, !P1 ;  /* 0x00000000e400720c */ /* 0x000fe40004f26670 */
        /* <DEDUP_REMOVED lines=51> */
[----:B------:R-:W-:Y:S01]  /*6370*/  VIADDMNMX R4, R4, UR12, RZ, !PT ;  /* 0x0000000c04047c46 */ /* 0x000fe2000f8001ff */
[----:B------:R-:W-:Y:S01]  /*6380*/  UMOV UR12, UR14 ;  /* 0x0000000e000c7c82 */ /* 0x000fe20008000000 */
[----:B------:R-:W-:Y:S02]  /*6390*/  FSEL R30, R30, -INF , !P6 ;  /* 0xff8000001e1e7808 */ /* 0x000fe40007000000 */
[----:B------:R-:W-:Y:S02]  /*63a0*/  IADD3 R0, R0, 0x28, R5 ;  /* 0x0000002800007810 */ /* 0x000fe40007ffe005 */
        /* <DEDUP_REMOVED lines=31> */
.L_x_733:
        /* <DEDUP_REMOVED lines=39> */
[----:B------:R-:W-:Y:S01]  /*6810*/  FSEL R5, R5, RZ, P0 ;  /* 0x000000ff05057208 */ /* 0x000fe20000000000 */
[----:B------:R-:W-:Y:S01]  /*6820*/  FFMA.FTZ R14, R14, UR13, -R6 ;  /* 0x0000000d0e0e7c23 */ /* 0x000fe20008010806 */
[----:B------:R-:W-:Y:S01]  /*6830*/  FSETP.NEU.FTZ.AND P0, PT, R0, -INF , PT ;  /* 0xff8000000000780b */ /* 0x000fe20003f1d000 */
[----:B------:R-:W-:Y:S01]  /*6840*/  MUFU.EX2 R145, R7 ;  /* 0x0000000700917308 */ /* 0x000fe20000000800 */
[----:B------:R-:W-:Y:S01]  /*6850*/  FMUL.FTZ R0, R135, 1.4426950216293334961 ;  /* 0x3fb8aa3b87007820 */ /* 0x000fe20000410000 */
[--C-:B------:R-:W-:Y:S01]  /*6860*/  FFMA.FTZ R34, R34, UR13, -R5.reuse ;  /* 0x0000000d22227c23 */ /* 0x100fe20008010805 */
[----:B------:R-:W-:Y:S01]  /*6870*/  FSEL R4, R4, RZ, P0 ;  /* 0x000000ff04047208 */ /* 0x000fe20000000000 */
[--C-:B------:R-:W-:Y:S01]  /*6880*/  FFMA.FTZ R33, R33, UR13, -R5.reuse ;  /* 0x0000000d21217c23 */ /* 0x100fe20008010805 */
[--C-:B------:R-:W-:Y:S01]  /*6890*/  FFMA.FTZ R32, R32, UR13, -R5.reuse ;  /* 0x0000000d20207c23 */ /* 0x100fe20008010805 */
[--C-:B------:R-:W-:Y:S01]  /*68a0*/  FFMA.FTZ R11, R11, UR13, -R5.reuse ;  /* 0x0000000d0b0b7c23 */ /* 0x100fe20008010805 */
[--C-:B------:R-:W-:Y:S01]  /*68b0*/  FFMA.FTZ R10, R10, UR13, -R5.reuse ;  /* 0x0000000d0a0a7c23 */ /* 0x100fe20008010805 */
[--C-:B------:R-:W-:Y:S01]  /*68c0*/  FFMA.FTZ R9, R9, UR13, -R5.reuse ;  /* 0x0000000d09097c23 */ /* 0x100fe20008010805 */
[--C-:B------:R-:W-:Y:S01]  /*68d0*/  FFMA.FTZ R8, R8, UR13, -R5.reuse ;  /* 0x0000000d08087c23 */ /* 0x100fe20008010805 */
        /* <DEDUP_REMOVED lines=8> */
[----:B-1----:R-:W-:Y:S01]  /*6960*/  MUFU.EX2 R2, R5 ;  /* 0x0000000500027308 */ /* 0x002fe20000000800 */
[----:B------:R-:W-:Y:S01]  /*6970*/  FFMA.FTZ R4, R24, UR13, -R4 ;  /* 0x0000000d18047c23 */ /* 0x000fe20008010804 */
[----:B------:R-:W-:Y:S01]  /*6980*/  FSETP.NEU.FTZ.AND P0, PT, R135, -INF , PT ;  /* 0xff8000008700780b */ /* 0x000fe20003f1d000 */
[--C-:B------:R-:W-:Y:S01]  /*6990*/  FFMA.FTZ R134, R134, UR13, -R6.reuse ;  /* 0x0000000d86867c23 */ /* 0x100fe20008010806 */
[--C-:B------:R-:W-:Y:S01]  /*69a0*/  FFMA.FTZ R133, R133, UR13, -R6.reuse ;  /* 0x0000000d85857c23 */ /* 0x100fe20008010806 */
[--C-:B------:R-:W-:Y:S01]  /*69b0*/  FFMA.FTZ R132, R132, UR13, -R6.reuse ;  /* 0x0000000d84847c23 */ /* 0x100fe20008010806 */
[--C-:B------:R-:W-:Y:S01]  /*69c0*/  FFMA.FTZ R13, R13, UR13, -R6.reuse ;  /* 0x0000000d0d0d7c23 */ /* 0x100fe20008010806 */
[--C-:B------:R-:W-:Y:S03]  /*69d0*/  FFMA.FTZ R12, R12, UR13, -R6.reuse ;  /* 0x0000000d0c0c7c23 */ /* 0x100fe60008010806 */
[----:B------:R-:W1:Y:S01]  /*69e0*/  MUFU.EX2 R144, R14 ;  /* 0x0000000e00907308 */ /* 0x000e620000000800 */
[----:B------:R-:W-:Y:S01]  /*69f0*/  FFMA.FTZ R6, R35, UR13, -R6 ;  /* 0x0000000d23067c23 */ /* 0x000fe20008010806 */
[----:B------:R-:W-:Y:S02]  /*6a00*/  FSEL R0, R0, RZ, P0 ;  /* 0x000000ff00007208 */ /* 0x000fe40000000000 */
[----:B------:R-:W-:Y:S03]  /*6a10*/  PLOP3.LUT P0, PT, PT, PT, UP0, 0x80, 0x0 ;  /* 0x000000000000781c */ /* 0x000fe60003f0f008 */
[--C-:B------:R-:W-:Y:S03]  /*6a20*/  FFMA.FTZ R23, R23, UR13, -R0.reuse ;  /* 0x0000000d17177c23 */ /* 0x100fe60008010800 */
[----:B------:R-:W-:Y:S01]  /*6a30*/  MUFU.EX2 R60, R10 ;  /* 0x0000000a003c7308 */ /* 0x000fe20000000800 */
        /* <DEDUP_REMOVED lines=8> */
[----:B-1----:R-:W-:Y:S05]  /*6ac0*/  F2FP.BF16.F32.PACK_AB R5, R144, R145 ;  /* 0x000000919005723e */ /* 0x002fea00000010ff */
[----:B------:R1:W-:Y:S04]  /*6ad0*/  STS [R237+0x13000], R5 ;  /* 0x01300005ed007388 */ /* 0x0003e80000000800 */
[----:B------:R-:W2:Y:S10]  /*6ae0*/  MUFU.EX2 R141, R11 ;  /* 0x0000000b008d7308 */ /* 0x000eb40000000800 */
[----:B------:R-:W-:Y:S10]  /*6af0*/  MUFU.EX2 R53, R13 ;  /* 0x0000000d00357308 */ /* 0x000ff40000000800 */
[----:B------:R-:W3:Y:S01]  /*6b00*/  MUFU.EX2 R52, R12 ;  /* 0x0000000c00347308 */ /* 0x000ee20000000800 */
[----:B--2---:R-:W-:Y:S05]  /*6b10*/  F2FP.BF16.F32.PACK_AB R4, R60, R141 ;  /* 0x0000008d3c04723e */ /* 0x004fea00000010ff */
[----:B------:R2:W-:Y:S04]  /*6b20*/  STS [R237+0x13400], R4 ;  /* 0x01340004ed007388 */ /* 0x0005e80000000800 */
[----:B------:R-:W-:Y:S10]  /*6b30*/  MUFU.EX2 R51, R9 ;  /* 0x0000000900337308 */ /* 0x000ff40000000800 */
[----:B------:R-:W4:Y:S01]  /*6b40*/  MUFU.EX2 R50, R8 ;  /* 0x0000000800327308 */ /* 0x000f220000000800 */
[----:B---3--:R-:W-:Y:S05]  /*6b50*/  F2FP.BF16.F32.PACK_AB R7, R52, R53 ;  /* 0x000000353407723e */ /* 0x008fea00000010ff */
[----:B------:R3:W-:Y:S04]  /*6b60*/  STS [R236+0x13000], R7 ;  /* 0x01300007ec007388 */ /* 0x0007e80000000800 */
[----:B------:R4:W-:Y:S10]  /*6b70*/  MUFU.EX2 R36, R6 ;  /* 0x0000000600247308 */ /* 0x0009f40000000800 */
[----:B------:R-:W-:Y:S10]  /*6b80*/  MUFU.EX2 R59, R15 ;  /* 0x0000000f003b7308 */ /* 0x000ff40000000800 */
[----:B------:R-:W1:Y:S01]  /*6b90*/  MUFU.EX2 R58, R30 ;  /* 0x0000001e003a7308 */ /* 0x000e620000000800 */
[----:B----4-:R-:W-:Y:S05]  /*6ba0*/  F2FP.BF16.F32.PACK_AB R6, R50, R51 ;  /* 0x000000333206723e */ /* 0x010fea00000010ff */
[----:B------:R4:W-:Y:S04]  /*6bb0*/  STS [R236+0x13400], R6 ;  /* 0x01340006ec007388 */ /* 0x0009e80000000800 */
[----:B------:R-:W-:Y:S10]  /*6bc0*/  MUFU.EX2 R252, R23 ;  /* 0x0000001700fc7308 */ /* 0x000ff40000000800 */
[----:B------:R-:W2:Y:S01]  /*6bd0*/  MUFU.EX2 R233, R22 ;  /* 0x0000001600e97308 */ /* 0x000ea20000000800 */
[----:B-1----:R-:W-:Y:S05]  /*6be0*/  F2FP.BF16.F32.PACK_AB R5, R58, R59 ;  /* 0x0000003b3a05723e */ /* 0x002fea00000010ff */
[----:B------:R1:W-:Y:S04]  /*6bf0*/  STS [R237+0x14000], R5 ;  /* 0x01400005ed007388 */ /* 0x0003e80000000800 */
[----:B------:R-:W-:Y:S10]  /*6c00*/  MUFU.EX2 R57, R29 ;  /* 0x0000001d00397308 */ /* 0x000ff40000000800 */
[----:B------:R-:W3:Y:S01]  /*6c10*/  MUFU.EX2 R56, R28 ;  /* 0x0000001c00387308 */ /* 0x000ee20000000800 */
[----:B--2---:R-:W-:Y:S05]  /*6c20*/  F2FP.BF16.F32.PACK_AB R4, R233, R252 ;  /* 0x000000fce904723e */ /* 0x004fea00000010ff */
[----:B------:R2:W-:Y:S04]  /*6c30*/  STS [R237+0x14400], R4 ;  /* 0x01440004ed007388 */ /* 0x0005e80000000800 */
[----:B------:R-:W-:Y:S10]  /*6c40*/  MUFU.EX2 R55, R21 ;  /* 0x0000001500377308 */ /* 0x000ff40000000800 */
[----:B------:R-:W4:Y:S01]  /*6c50*/  MUFU.EX2 R54, R20 ;  /* 0x0000001400367308 */ /* 0x000f220000000800 */
[----:B---3--:R-:W-:Y:S05]  /*6c60*/  F2FP.BF16.F32.PACK_AB R7, R56, R57 ;  /* 0x000000393807723e */ /* 0x008fea00000010ff */
[----:B------:R-:W-:Y:S04]  /*6c70*/  STS [R236+0x14000], R7 ;  /* 0x01400007ec007388 */ /* 0x000fe80000000800 */
[----:B------:R-:W-:Y:S10]  /*6c80*/  MUFU.EX2 R49, R134 ;  /* 0x0000008600317308 */ /* 0x000ff40000000800 */
[----:B------:R-:W1:Y:S01]  /*6c90*/  MUFU.EX2 R48, R133 ;  /* 0x0000008500307308 */ /* 0x000e620000000800 */
[----:B----4-:R-:W-:Y:S05]  /*6ca0*/  F2FP.BF16.F32.PACK_AB R6, R54, R55 ;  /* 0x000000373606723e */ /* 0x010fea00000010ff */
[----:B------:R-:W-:Y:S04]  /*6cb0*/  STS [R236+0x14400], R6 ;  /* 0x01440006ec007388 */ /* 0x000fe80000000800 */
[----:B------:R-:W-:Y:S10]  /*6cc0*/  MUFU.EX2 R47, R34 ;  /* 0x00000022002f7308 */ /* 0x000ff40000000800 */
[----:B------:R-:W2:Y:S01]  /*6cd0*/  MUFU.EX2 R46, R33 ;  /* 0x00000021002e7308 */ /* 0x000ea20000000800 */
[----:B-1----:R-:W-:Y:S05]  /*6ce0*/  F2FP.BF16.F32.PACK_AB R5, R48, R49 ;  /* 0x000000313005723e */ /* 0x002fea00000010ff */
[----:B------:R1:W-:Y:S04]  /*6cf0*/  STS [R235+0x13000], R5 ;  /* 0x01300005eb007388 */ /* 0x0003e80000000800 */
[----:B------:R-:W3:Y:S10]  /*6d00*/  MUFU.EX2 R37, R132 ;  /* 0x0000008400257308 */ /* 0x000ef40000000800 */
[----:B------:R3:W-:Y:S01]  /*6d10*/  MUFU.EX2 R38, R0 ;  /* 0x0000000000267308 */ /* 0x0007e20000000800 */
[----:B--2---:R-:W-:Y:S05]  /*6d20*/  F2FP.BF16.F32.PACK_AB R4, R46, R47 ;  /* 0x0000002f2e04723e */ /* 0x004fea00000010ff */
[----:B------:R2:W-:Y:S04]  /*6d30*/  STS [R235+0x13400], R4 ;  /* 0x01340004eb007388 */ /* 0x0005e80000000800 */
[----:B------:R-:W1:Y:S10]  /*6d40*/  MUFU.EX2 R3, R32 ;  /* 0x0000002000037308 */ /* 0x000e740000000800 */
[----:B------:R-:W-:Y:S01]  /*6d50*/  MUFU.EX2 R45, R27 ;  /* 0x0000001b002d7308 */ /* 0x000fe20000000800 */
[----:B---3--:R-:W-:Y:S05]  /*6d60*/  F2FP.BF16.F32.PACK_AB R0, R36, R37 ;  /* 0x000000252400723e */ /* 0x008fea00000010ff */
[----:B------:R3:W-:Y:S04]  /*6d70*/  STS [R234+0x13000], R0 ;  /* 0x01300000ea007388 */ /* 0x0007e80000000800 */
[----:B------:R-:W4:Y:S01]  /*6d80*/  MUFU.EX2 R44, R26 ;  /* 0x0000001a002c7308 */ /* 0x000f220000000800 */
[----:B-1----:R-:W-:Y:S05]  /*6d90*/  F2FP.BF16.F32.PACK_AB R5, R2, R3 ;  /* 0x000000030205723e */ /* 0x002fea00000010ff */
[----:B------:R-:W-:Y:S04]  /*6da0*/  STS [R234+0x13400], R5 ;  /* 0x01340005ea007388 */ /* 0x000fe80000000800 */
[----:B------:R-:W-:Y:S10]  /*6db0*/  MUFU.EX2 R43, R19 ;  /* 0x00000013002b7308 */ /* 0x000ff40000000800 */
[----:B------:R-:W1:Y:S01]  /*6dc0*/  MUFU.EX2 R42, R18 ;  /* 0x00000012002a7308 */ /* 0x000e620000000800 */
[----:B----4-:R-:W-:Y:S05]  /*6dd0*/  F2FP.BF16.F32.PACK_AB R7, R44, R45 ;  /* 0x0000002d2c07723e */ /* 0x010fea00000010ff */
[----:B------:R-:W-:Y:S04]  /*6de0*/  STS [R235+0x14000], R7 ;  /* 0x01400007eb007388 */ /* 0x000fe80000000800 */
[----:B------:R-:W2:Y:S10]  /*6df0*/  MUFU.EX2 R41, R25 ;  /* 0x0000001900297308 */ /* 0x000eb40000000800 */
[----:B------:R-:W3:Y:S01]  /*6e00*/  MUFU.EX2 R39, R17 ;  /* 0x0000001100277308 */ /* 0x000ee20000000800 */
[----:B-1----:R-:W-:Y:S05]  /*6e10*/  F2FP.BF16.F32.PACK_AB R6, R42, R43 ;  /* 0x0000002b2a06723e */ /* 0x002fea00000010ff */
[----:B------:R-:W-:Y:S01]  /*6e20*/  STS [R235+0x14400], R6 ;  /* 0x01440006eb007388 */ /* 0x000fe20000000800 */
[----:B--2---:R-:W-:Y:S05]  /*6e30*/  F2FP.BF16.F32.PACK_AB R4, R40, R41 ;  /* 0x000000292804723e */ /* 0x004fea00000010ff */
[----:B------:R-:W-:Y:S01]  /*6e40*/  STS [R234+0x14000], R4 ;  /* 0x01400004ea007388 */ /* 0x000fe20000000800 */
[----:B---3--:R-:W-:Y:S05]  /*6e50*/  F2FP.BF16.F32.PACK_AB R0, R38, R39 ;  /* 0x000000272600723e */ /* 0x008fea00000010ff */
[----:B------:R-:W-:Y:S04]  /*6e60*/  STS [R234+0x14400], R0 ;  /* 0x01440000ea007388 */ /* 0x000fe80000000800 */
[----:B------:R-:W1:Y:S04]  /*6e70*/  LDSM.16.M88.4 R32, [R219+UR4+0x6000] ;  /* 0x00600004db20783b */ /* 0x000e680008000200 */
[----:B------:R-:W2:Y:S04]  /*6e80*/  LDSM.16.M88.4 R28, [R219+UR4+0x6800] ;  /* 0x00680004db1c783b */ /* 0x000ea80008000200 */
[----:B------:R-:W3:Y:S04]  /*6e90*/  LDSM.16.M88.4 R132, [R220] ;  /* 0x00000000dc84783b */ /* 0x000ee80000000200 */
        /* <DEDUP_REMOVED lines=53> */
[----:B-----5:R-:W-:Y:S01]  /*71f0*/  FADD.FTZ R4, -R156, R4 ;  /* 0x000000049c047221 */ /* 0x020fe20000010100 */
[C---:B------:R-:W-:Y:S01]  /*7200*/  FADD.FTZ R6, -R143.reuse, R6 ;  /* 0x000000068f067221 */ /* 0x040fe20000010100 */
[----:B------:R-:W-:Y:S01]  /*7210*/  FADD.FTZ R7, -R143, R7 ;  /* 0x000000078f077221 */ /* 0x000fe20000010100 */
[-C--:B------:R-:W-:Y:S03]  /*7220*/  HMMA.16816.F32.BF16 R20, R132, R212.reuse, R20 ;  /* 0x000000d48414723c */ /* 0x080fe60000041814 */
[----:B------:R-:W-:Y:S01]  /*7230*/  FMUL.FTZ R0, R145, R4 ;  /* 0x0000000491007220 */ /* 0x000fe20000410000 */
[----:B------:R-:W-:Y:S01]  /*7240*/  FMUL.FTZ R4, R141, R6 ;  /* 0x000000068d047220 */ /* 0x000fe20000410000 */
[----:B------:R-:W-:Y:S01]  /*7250*/  FMUL.FTZ R141, R60, R7 ;  /* 0x000000073c8d7220 */ /* 0x000fe20000410000 */
[----:B------:R-:W-:Y:S01]  /*7260*/  FADD.FTZ R8, -R142, R8 ;  /* 0x000000088e087221 */ /* 0x000fe20000010100 */
[----:B------:R1:W5:Y:S01]  /*7270*/  LDL.LU R60, [R1+0xb8] ;  /* 0x0000b800013c7983 */ /* 0x0003620000300800 */
[----:B------:R-:W-:Y:S01]  /*7280*/  FADD.FTZ R5, -R156, R5 ;  /* 0x000000059c057221 */ /* 0x000fe20000010100 */
[C---:B------:R-:W-:Y:S04]  /*7290*/  HMMA.16816.F32.BF16 R24, R136.reuse, R212, R24 ;  /* 0x000000d48818723c */ /* 0x040fe80000041818 */
[----:B------:R-:W-:Y:S01]  /*72a0*/  FMUL.FTZ R7, R59, R8 ;  /* 0x000000083b077220 */ /* 0x000fe20000410000 */
[----:B------:R-:W-:Y:S01]  /*72b0*/  FADD.FTZ R9, -R142, R9 ;  /* 0x000000098e097221 */ /* 0x000fe20000010100 */
[----:B------:R1:W5:Y:S01]  /*72c0*/  LDL.LU R59, [R1+0xb4] ;  /* 0x0000b400013b7983 */ /* 0x0003620000300800 */
[----:B------:R-:W-:Y:S01]  /*72d0*/  FMUL.FTZ R5, R144, R5 ;  /* 0x0000000590057220 */ /* 0x000fe20000410000 */
[----:B------:R-:W-:Y:S01]  /*72e0*/  FADD.FTZ R12, -R142, R12 ;  /* 0x0000000c8e0c7221 */ /* 0x000fe20000010100 */
[-C--:B------:R-:W-:Y:S03]  /*72f0*/  HMMA.16816.F32.BF16 R28, R136, R214.reuse, R28 ;  /* 0x000000d6881c723c */ /* 0x080fe6000004181c */
[----:B------:R-:W-:Y:S01]  /*7300*/  FMUL.FTZ R6, R58, R9 ;  /* 0x000000093a067220 */ /* 0x000fe20000410000 */
[----:B------:R-:W-:Y:S01]  /*7310*/  FADD.FTZ R11, -R140, R11 ;  /* 0x0000000b8c0b7221 */ /* 0x000fe20000010100 */
[----:B------:R1:W5:Y:S01]  /*7320*/  LDL.LU R58, [R1+0xb0] ;  /* 0x0000b000013a7983 */ /* 0x0003620000300800 */
[----:B------:R-:W-:Y:S01]  /*7330*/  FMUL.FTZ R144, R154, R5 ;  /* 0x000000059a907220 */ /* 0x000fe20000410000 */
[----:B------:R-:W-:Y:S01]  /*7340*/  FMUL.FTZ R5, R57, R12 ;  /* 0x0000000c39057220 */ /* 0x000fe20000410000 */
[----:B------:R-:W-:Y:S01]  /*7350*/  FADD.FTZ R13, -R142, R13 ;  /* 0x0000000d8e0d7221 */ /* 0x000fe20000010100 */
[----:B------:R1:W5:Y:S01]  /*7360*/  LDL.LU R57, [R1+0xac] ;  /* 0x0000ac0001397983 */ /* 0x0003620000300800 */
[----:B------:R-:W-:Y:S04]  /*7370*/  HMMA.16816.F32.BF16 R32, R132, R214, R32 ;  /* 0x000000d68420723c */ /* 0x000fe80000041820 */
[----:B------:R-:W-:Y:S01]  /*7380*/  FMUL.FTZ R8, R233, R11 ;  /* 0x0000000be9087220 */ /* 0x000fe20000410000 */
[----:B------:R-:W-:Y:S01]  /*7390*/  FMUL.FTZ R11, R56, R13 ;  /* 0x0000000d380b7220 */ /* 0x000fe20000410000 */
[C---:B------:R-:W-:Y:S01]  /*73a0*/  FADD.FTZ R14, -R140.reuse, R14 ;  /* 0x0000000e8c0e7221 */ /* 0x040fe20000010100 */
[----:B------:R1:W5:Y:S01]  /*73b0*/  LDL.LU R56, [R1+0xa8] ;  /* 0x0000a80001387983 */ /* 0x0003620000300800 */
[----:B------:R-:W-:Y:S03]  /*73c0*/  FADD.FTZ R15, -R140, R15 ;  /* 0x0000000f8c0f7221 */ /* 0x000fe60000010100 */
[----:B------:R-:W-:Y:S01]  /*73d0*/  FMUL.FTZ R145, R55, R14 ;  /* 0x0000000e37917220 */ /* 0x000fe20000410000 */
[----:B------:R-:W-:Y:S01]  /*73e0*/  FMUL.FTZ R14, R54, R15 ;  /* 0x0000000f360e7220 */ /* 0x000fe20000410000 */
[----:B------:R1:W5:Y:S01]  /*73f0*/  LDL.LU R55, [R1+0xa4] ;  /* 0x0000a40001377983 */ /* 0x0003620000300800 */
[----:B------:R-:W-:Y:S01]  /*7400*/  FADD.FTZ R10, -R140, R10 ;  /* 0x0000000a8c0a7221 */ /* 0x000fe20000010100 */
[----:B------:R-:W-:Y:S01]  /*7410*/  FADD.FTZ R16, -R156, R16 ;  /* 0x000000109c107221 */ /* 0x000fe20000010100 */
[----:B------:R-:W-:Y:S01]  /*7420*/  FMUL.FTZ R8, R161, R8 ;  /* 0x00000008a1087220 */ /* 0x000fe20000410000 */
[----:B------:R1:W5:Y:S01]  /*7430*/  LDL.LU R54, [R1+0xa0] ;  /* 0x0000a00001367983 */ /* 0x0003620000300800 */
[----:B------:R-:W-:Y:S01]  /*7440*/  FMUL.FTZ R9, R252, R10 ;  /* 0x0000000afc097220 */ /* 0x000fe20000410000 */
[----:B------:R-:W-:Y:S01]  /*7450*/  FMUL.FTZ R10, R53, R16 ;  /* 0x00000010350a7220 */ /* 0x000fe20000410000 */
[----:B------:R-:W-:Y:S01]  /*7460*/  FADD.FTZ R17, -R156, R17 ;  /* 0x000000119c117221 */ /* 0x000fe20000010100 */
[----:B------:R1:W5:Y:S01]  /*7470*/  LDL.LU R53, [R1+0x9c] ;  /* 0x00009c0001357983 */ /* 0x0003620000300800 */
[----:B------:R-:W-:Y:S01]  /*7480*/  FMUL.FTZ R0, R155, R0 ;  /* 0x000000009b007220 */ /* 0x000fe20000410000 */
[----:B------:R-:W-:Y:S01]  /*7490*/  FADD.FTZ R18, -R143, R18 ;  /* 0x000000128f127221 */ /* 0x000fe20000010100 */
[----:B------:R-:W-:Y:S01]  /*74a0*/  FMUL.FTZ R13, R52, R17 ;  /* 0x00000011340d7220 */ /* 0x000fe20000410000 */
[----:B------:R-:W-:Y:S01]  /*74b0*/  FMUL.FTZ R9, R162, R9 ;  /* 0x00000009a2097220 */ /* 0x000fe20000410000 */
[----:B------:R1:W5:Y:S01]  /*74c0*/  LDL.LU R52, [R1+0x98] ;  /* 0x0000980001347983 */ /* 0x0003620000300800 */
[----:B------:R-:W-:Y:S01]  /*74d0*/  F2FP.BF16.F32.PACK_AB R144, R144, R0 ;  /* 0x000000009090723e */ /* 0x000fe200000010ff */
[----:B------:R-:W-:Y:S01]  /*74e0*/  FMUL.FTZ R0, R51, R18 ;  /* 0x0000001233007220 */ /* 0x000fe20000410000 */
[----:B------:R-:W-:Y:S01]  /*74f0*/  FADD.FTZ R19, -R143, R19 ;  /* 0x000000138f137221 */ /* 0x000fe20000010100 */
[----:B------:R1:W5:Y:S01]  /*7500*/  LDL.LU R51, [R1+0x94] ;  /* 0x0000940001337983 */ /* 0x0003620000300800 */
[C---:B------:R-:W-:Y:S01]  /*7510*/  FADD.FTZ R20, -R156.reuse, R20 ;  /* 0x000000149c147221 */ /* 0x040fe20000010100 */
[----:B------:R-:W-:Y:S01]  /*7520*/  FADD.FTZ R21, -R156, R21 ;  /* 0x000000159c157221 */ /* 0x000fe20000010100 */
[----:B------:R-:W-:Y:S01]  /*7530*/  FMUL.FTZ R12, R50, R19 ;  /* 0x00000013320c7220 */ /* 0x000fe20000410000 */
[----:B------:R-:W-:Y:S01]  /*7540*/  FMUL.FTZ R5, R160, R5 ;  /* 0x00000005a0057220 */ /* 0x000fe20000410000 */
[----:B------:R1:W5:Y:S01]  /*7550*/  LDL.LU R50, [R1+0x90] ;  /* 0x0000900001327983 */ /* 0x0003620000300800 */
[----:B------:R-:W-:Y:S01]  /*7560*/  FMUL.FTZ R20, R49, R20 ;  /* 0x0000001431147220 */ /* 0x000fe20000410000 */
[----:B------:R-:W-:Y:S01]  /*7570*/  FMUL.FTZ R14, R163, R14 ;  /* 0x0000000ea30e7220 */ /* 0x000fe20000410000 */
[----:B------:R-:W-:Y:S01]  /*7580*/  F2FP.BF16.F32.PACK_AB R16, R8, R9 ;  /* 0x000000090810723e */ /* 0x000fe200000010ff */
[----:B------:R1:W5:Y:S01]  /*7590*/  LDL.LU R49, [R1+0x8c] ;  /* 0x00008c0001317983 */ /* 0x0003620000300800 */
[----:B------:R-:W-:Y:S01]  /*75a0*/  FMUL.FTZ R8, R48, R21 ;  /* 0x0000001530087220 */ /* 0x000fe20000410000 */
[----:B------:R-:W-:Y:S01]  /*75b0*/  FADD.FTZ R22, -R143, R22 ;  /* 0x000000168f167221 */ /* 0x000fe20000010100 */
[----:B------:R-:W-:Y:S01]  /*75c0*/  FMUL.FTZ R7, R158, R7 ;  /* 0x000000079e077220 */ /* 0x000fe20000410000 */
[----:B------:R1:W5:Y:S01]  /*75d0*/  LDL.LU R48, [R1+0x88] ;  /* 0x0000880001307983 */ /* 0x0003620000300800 */
[----:B------:R-:W-:Y:S01]  /*75e0*/  FMUL.FTZ R6, R157, R6 ;  /* 0x000000069d067220 */ /* 0x000fe20000410000 */
[----:B------:R-:W-:Y:S01]  /*75f0*/  FMUL.FTZ R9, R47, R22 ;  /* 0x000000162f097220 */ /* 0x000fe20000410000 */
[----:B------:R-:W-:Y:S01]  /*7600*/  FADD.FTZ R23, -R143, R23 ;  /* 0x000000178f177221 */ /* 0x000fe20000010100 */
[----:B------:R1:W5:Y:S01]  /*7610*/  LDL.LU R47, [R1+0x84] ;  /* 0x00008400012f7983 */ /* 0x0003620000300800 */
[----:B------:R-:W-:Y:S01]  /*7620*/  FADD.FTZ R24, -R142, R24 ;  /* 0x000000188e187221 */ /* 0x000fe20000010100 */
[----:B------:R-:W-:Y:S01]  /*7630*/  F2FP.BF16.F32.PACK_AB R17, R6, R7 ;  /* 0x000000070611723e */ /* 0x000fe200000010ff */
[----:B------:R-:W-:Y:S01]  /*7640*/  FMUL.FTZ R7, R46, R23 ;  /* 0x000000172e077220 */ /* 0x000fe20000410000 */
[----:B------:R-:W-:Y:S01]  /*7650*/  FADD.FTZ R25, -R142, R25 ;  /* 0x000000198e197221 */ /* 0x000fe20000010100 */
[----:B------:R1:W5:Y:S01]  /*7660*/  LDL.LU R46, [R1+0x80] ;  /* 0x00008000012e7983 */ /* 0x0003620000300800 */
[----:B------:R-:W-:Y:S01]  /*7670*/  FMUL.FTZ R24, R45, R24 ;  /* 0x000000182d187220 */ /* 0x000fe20000410000 */
[----:B------:R-:W-:Y:S01]  /*7680*/  FADD.FTZ R26, -R140, R26 ;  /* 0x0000001a8c1a7221 */ /* 0x000fe20000010100 */
[----:B------:R-:W-:Y:S01]  /*7690*/  FMUL.FTZ R25, R44, R25 ;  /* 0x000000192c197220 */ /* 0x000fe20000410000 */
[----:B------:R1:W5:Y:S01]  /*76a0*/  LDL.LU R45, [R1+0x7c] ;  /* 0x00007c00012d7983 */ /* 0x0003620000300800 */
[----:B------:R-:W-:Y:S01]  /*76b0*/  FADD.FTZ R27, -R140, R27 ;  /* 0x0000001b8c1b7221 */ /* 0x000fe20000010100 */
[----:B------:R-:W-:Y:S01]  /*76c0*/  FMUL.FTZ R22, R43, R26 ;  /* 0x0000001a2b167220 */ /* 0x000fe20000410000 */
[----:B------:R-:W-:Y:S01]  /*76d0*/  FADD.FTZ R28, -R142, R28 ;  /* 0x0000001c8e1c7221 */ /* 0x000fe20000010100 */
[----:B------:R1:W5:Y:S01]  /*76e0*/  LDL.LU R44, [R1+0x78] ;  /* 0x00007800012c7983 */ /* 0x0003620000300800 */
[----:B------:R-:W-:Y:S01]  /*76f0*/  FMUL.FTZ R21, R42, R27 ;  /* 0x0000001b2a157220 */ /* 0x000fe20000410000 */
[----:B------:R-:W-:Y:S01]  /*7700*/  FADD.FTZ R29, -R142, R29 ;  /* 0x0000001d8e1d7221 */ /* 0x000fe20000010100 */
[----:B------:R-:W-:Y:S01]  /*7710*/  FMUL.FTZ R28, R41, R28 ;  /* 0x0000001c291c7220 */ /* 0x000fe20000410000 */
[----:B------:R1:W5:Y:S01]  /*7720*/  LDL.LU R43, [R1+0x74] ;  /* 0x00007400012b7983 */ /* 0x0003620000300800 */
[----:B------:R-:W-:Y:S01]  /*7730*/  FMUL.FTZ R15, R159, R11 ;  /* 0x0000000b9f0f7220 */ /* 0x000fe20000410000 */
[----:B------:R-:W-:Y:S01]  /*7740*/  FMUL.FTZ R11, R40, R29 ;  /* 0x0000001d280b7220 */ /* 0x000fe20000410000 */
[C---:B------:R-:W-:Y:S01]  /*7750*/  FADD.FTZ R30, -R140.reuse, R30 ;  /* 0x0000001e8c1e7221 */ /* 0x040fe20000010100 */
[----:B------:R1:W5:Y:S01]  /*7760*/  LDL.LU R42, [R1+0x70] ;  /* 0x00007000012a7983 */ /* 0x0003620000300800 */
[----:B------:R-:W-:Y:S01]  /*7770*/  FADD.FTZ R31, -R140, R31 ;  /* 0x0000001f8c1f7221 */ /* 0x000fe20000010100 */
[----:B------:R-:W-:Y:S01]  /*7780*/  FMUL.FTZ R6, R151, R10 ;  /* 0x0000000a97067220 */ /* 0x000fe20000410000 */
[----:B------:R-:W-:Y:S01]  /*7790*/  FMUL.FTZ R18, R39, R30 ;  /* 0x0000001e27127220 */ /* 0x000fe20000410000 */
[----:B------:R1:W5:Y:S01]  /*77a0*/  LDL.LU R41, [R1+0x6c] ;  /* 0x00006c0001297983 */ /* 0x0003620000300800 */
[----:B------:R-:W-:Y:S01]  /*77b0*/  FMUL.FTZ R10, R38, R31 ;  /* 0x0000001f260a7220 */ /* 0x000fe20000410000 */
[C---:B------:R-:W-:Y:S01]  /*77c0*/  FADD.FTZ R32, -R156.reuse, R32 ;  /* 0x000000209c207221 */ /* 0x040fe20000010100 */
[----:B------:R-:W-:Y:S01]  /*77d0*/  FADD.FTZ R33, -R156, R33 ;  /* 0x000000219c217221 */ /* 0x000fe20000010100 */
[----:B------:R1:W5:Y:S01]  /*77e0*/  LDL.LU R40, [R1+0x68] ;  /* 0x0000680001287983 */ /* 0x0003620000300800 */
[C---:B------:R-:W-:Y:S01]  /*77f0*/  FADD.FTZ R34, -R143.reuse, R34 ;  /* 0x000000228f227221 */ /* 0x040fe20000010100 */
[----:B------:R-:W-:Y:S01]  /*7800*/  FADD.FTZ R35, -R143, R35 ;  /* 0x000000238f237221 */ /* 0x000fe20000010100 */
[----:B------:R-:W-:Y:S01]  /*7810*/  FMUL.FTZ R33, R36, R33 ;  /* 0x0000002124217220 */ /* 0x000fe20000410000 */
[----:B------:R1:W5:Y:S01]  /*7820*/  LDL.LU R39, [R1+0x64] ;  /* 0x0000640001277983 */ /* 0x0003620000300800 */
[----:B------:R-:W-:Y:S01]  /*7830*/  F2FP.BF16.F32.PACK_AB R15, R15, R5 ;  /* 0x000000050f0f723e */ /* 0x000fe200000010ff */
[----:B------:R-:W-:Y:S01]  /*7840*/  FMUL.FTZ R19, R2, R35 ;  /* 0x0000002302137220 */ /* 0x000fe20000410000 */
[----:B------:R-:W-:Y:S01]  /*7850*/  FMUL.FTZ R5, R247, R9 ;  /* 0x00000009f7057220 */ /* 0x000fe20000410000 */
[----:B------:R1:W5:Y:S01]  /*7860*/  LDL.LU R38, [R1+0x60] ;  /* 0x0000600001267983 */ /* 0x0003620000300800 */
[----:B------:R-:W-:Y:S01]  /*7870*/  FMUL.FTZ R4, R153, R4 ;  /* 0x0000000499047220 */ /* 0x000fe20000410000 */
[----:B------:R-:W-:Y:S01]  /*7880*/  FMUL.FTZ R141, R152, R141 ;  /* 0x0000008d988d7220 */ /* 0x000fe20000410000 */
[----:B------:R-:W-:Y:S01]  /*7890*/  FMUL.FTZ R9, R37, R32 ;  /* 0x0000002025097220 */ /* 0x000fe20000410000 */
[----:B------:R-:W-:Y:S01]  /*78a0*/  FMUL.FTZ R13, R165, R13 ;  /* 0x0000000da50d7220 */ /* 0x000fe20000410000 */
[----:B------:R1:W5:Y:S01]  /*78b0*/  LDL.LU R37, [R1+0x5c] ;  /* 0x00005c0001257983 */ /* 0x0003620000300800 */
[----:B------:R-:W-:Y:S01]  /*78c0*/  FMUL.FTZ R0, R238, R0 ;  /* 0x00000000ee007220 */ /* 0x000fe20000410000 */
[----:B------:R-:W-:Y:S01]  /*78d0*/  F2FP.BF16.F32.PACK_AB R141, R141, R4 ;  /* 0x000000048d8d723e */ /* 0x000fe200000010ff */
[----:B------:R-:W-:Y:S01]  /*78e0*/  FMUL.FTZ R4, R164, R145 ;  /* 0x00000091a4047220 */ /* 0x000fe20000410000 */
[----:B------:R1:W5:Y:S01]  /*78f0*/  LDL.64 R162, [R1+0x8] ;  /* 0x0000080001a27983 */ /* 0x0003620000100a00 */
[----:B------:R-:W-:Y:S01]  /*7900*/  F2FP.BF16.F32.PACK_AB R13, R13, R6 ;  /* 0x000000060d0d723e */ /* 0x000fe200000010ff */
[----:B------:R-:W-:Y:S01]  /*7910*/  FMUL.FTZ R12, R166, R12 ;  /* 0x0000000ca60c7220 */ /* 0x000fe20000410000 */
[----:B------:R-:W-:Y:S01]  /*7920*/  FMUL.FTZ R8, R167, R8 ;  /* 0x00000008a7087220 */ /* 0x000fe20000410000 */
[----:B------:R1:W5:Y:S01]  /*7930*/  LDL.LU R36, [R1+0x58] ;  /* 0x0000580001247983 */ /* 0x0003620000300800 */
[----:B------:R-:W-:Y:S01]  /*7940*/  F2FP.BF16.F32.PACK_AB R14, R14, R4 ;  /* 0x000000040e0e723e */ /* 0x000fe200000010ff */
[----:B------:R-:W-:Y:S01]  /*7950*/  FMUL.FTZ R4, R242, R20 ;  /* 0x00000014f2047220 */ /* 0x000fe20000410000 */
[----:B------:R-:W-:Y:S01]  /*7960*/  F2FP.BF16.F32.PACK_AB R12, R12, R0 ;  /* 0x000000000c0c723e */ /* 0x000fe200000010ff */
[----:B------:R-:W-:Y:S01]  /*7970*/  FMUL.FTZ R20, R3, R34 ;  /* 0x0000002203147220 */ /* 0x000fe20000410000 */
[----:B------:R-:W-:Y:S01]  /*7980*/  FMUL.FTZ R0, R232, R24 ;  /* 0x00000018e8007220 */ /* 0x000fe20000410000 */
[----:B------:R1:W5:Y:S01]  /*7990*/  LDL.LU R3, [R1+0x54] ;  /* 0x0000540001037983 */ /* 0x0003620000300800 */
[----:B------:R-:W-:Y:S01]  /*79a0*/  F2FP.BF16.F32.PACK_AB R8, R8, R4 ;  /* 0x000000040808723e */ /* 0x000fe200000010ff */
[----:B------:R-:W-:Y:S01]  /*79b0*/  FMUL.FTZ R6, R150, R25 ;  /* 0x0000001996067220 */ /* 0x000fe20000410000 */
[----:B------:R-:W-:Y:S01]  /*79c0*/  FMUL.FTZ R4, R149, R28 ;  /* 0x0000001c95047220 */ /* 0x000fe20000410000 */
[----:B------:R1:W5:Y:S01]  /*79d0*/  LDL R161, [R1+0x20] ;  /* 0x0000200001a17983 */ /* 0x0003620000100800 */
[----:B------:R-:W-:Y:S01]  /*79e0*/  FMUL.FTZ R11, R146, R11 ;  /* 0x0000000b920b7220 */ /* 0x000fe20000410000 */
[----:B------:R-:W-:Y:S01]  /*79f0*/  FMUL.FTZ R7, R246, R7 ;  /* 0x00000007f6077220 */ /* 0x000fe20000410000 */
[----:B------:R-:W-:Y:S01]  /*7a00*/  F2FP.BF16.F32.PACK_AB R6, R6, R0 ;  /* 0x000000000606723e */ /* 0x000fe200000010ff */
[----:B------:R1:W5:Y:S01]  /*7a10*/  LDL R160, [R1+0x24] ;  /* 0x0000240001a07983 */ /* 0x0003620000100800 */
[----:B------:R-:W-:Y:S01]  /*7a20*/  FMUL.FTZ R9, R241, R9 ;  /* 0x00000009f1097220 */ /* 0x000fe20000410000 */
[----:B------:R-:W-:Y:S01]  /*7a30*/  F2FP.BF16.F32.PACK_AB R11, R11, R4 ;  /* 0x000000040b0b723e */ /* 0x000fe200000010ff */
[----:B------:R-:W-:Y:S01]  /*7a40*/  FMUL.FTZ R0, R148, R33 ;  /* 0x0000002194007220 */ /* 0x000fe20000410000 */
[----:B------:R-:W-:Y:S01]  /*7a50*/  F2FP.BF16.F32.PACK_AB R7, R7, R5 ;  /* 0x000000050707723e */ /* 0x000fe200000010ff */
[----:B------:R1:W5:Y:S01]  /*7a60*/  LDL.LU R2, [R1+0x50] ;  /* 0x0000500001027983 */ /* 0x0003620000300800 */
[----:B------:R-:W-:Y:S01]  /*7a70*/  FMUL.FTZ R22, R245, R22 ;  /* 0x00000016f5167220 */ /* 0x000fe20000410000 */
[----:B------:R-:W-:Y:S01]  /*7a80*/  FMUL.FTZ R21, R244, R21 ;  /* 0x00000015f4157220 */ /* 0x000fe20000410000 */
[----:B------:R-:W-:Y:S01]  /*7a90*/  F2FP.BF16.F32.PACK_AB R4, R0, R9 ;  /* 0x000000090004723e */ /* 0x000fe200000010ff */
[----:B------:R-:W-:Y:S01]  /*7aa0*/  FMUL.FTZ R18, R240, R18 ;  /* 0x00000012f0127220 */ /* 0x000fe20000410000 */
[----:B------:R-:W-:Y:S01]  /*7ab0*/  FMUL.FTZ R10, R147, R10 ;  /* 0x0000000a930a7220 */ /* 0x000fe20000410000 */
[----:B------:R-:W-:Y:S01]  /*7ac0*/  FMUL.FTZ R20, R243, R20 ;  /* 0x00000014f3147220 */ /* 0x000fe20000410000 */
[----:B------:R-:W-:Y:S01]  /*7ad0*/  F2FP.BF16.F32.PACK_AB R5, R21, R22 ;  /* 0x000000161505723e */ /* 0x000fe200000010ff */
[----:B------:R-:W-:Y:S02]  /*7ae0*/  FMUL.FTZ R19, R239, R19 ;  /* 0x00000013ef137220 */ /* 0x000fe40000410000 */
[----:B------:R-:W-:Y:S03]  /*7af0*/  F2FP.BF16.F32.PACK_AB R10, R10, R18 ;  /* 0x000000120a0a723e */ /* 0x000fe600000010ff */
[----:B------:R-:W-:Y:S01]  /*7b00*/  F2FP.BF16.F32.PACK_AB R0, R19, R20 ;  /* 0x000000141300723e */ /* 0x000fe200000010ff */
[----:B------:R-:W-:Y:S06]  /*7b10*/  @!P0 BRA `(.L_x_734) ;  /* 0x0000000000c88947 */ /* 0x000fec0003800000 */
[----:B------:R-:W2:Y:S01]  /*7b20*/  LDL.LU R24, [R1] ;  /* 0x0000000001187983 */ /* 0x000ea20000300800 */
[----:B------:R-:W3:Y:S01]  /*7b30*/  LDC R9, c[0x0][0x240] ;  /* 0x00009000ff097b82 */ /* 0x000ee20000000800 */
        /* <DEDUP_REMOVED lines=14> */
[----:B---3--:R-:W-:Y:S02]  /*7c20*/  IMAD.U32 R9, R9, -0x40, RZ ;  /* 0xffffffc009097824 */ /* 0x008fe400078e00ff */
[C---:B------:R-:W-:Y:S03]  /*7c30*/  @!P1 VIADD R22, R24.reuse, UR9 ;  /* 0x0000000918169c36 */ /* 0x040fe60008000000 */
[C---:B------:R-:W-:Y:S02]  /*7c40*/  LEA R250, P4, R9.reuse, R250, 0x1 ;  /* 0x000000fa09fa7211 */ /* 0x040fe400078808ff */
[----:B------:R-:W-:Y:S03]  /*7c50*/  SHF.R.S32.HI R18, RZ, 0x1f, R9 ;  /* 0x0000001fff127819 */ /* 0x000fe60000011409 */
[----:B------:R-:W-:Y:S01]  /*7c60*/  @!P2 IMAD.MOV.U32 R20, RZ, RZ, R250 ;  /* 0x000000ffff14a224 */ /* 0x000fe200078e00fa */
[----:B------:R-:W-:Y:S01]  /*7c70*/  LEA.HI.X R248, R9, R248, R18, 0x1, P4 ;  /* 0x000000f809f87211 */ /* 0x000fe200020f0c12 */
[----:B------:R-:W-:Y:S02]  /*7c80*/  VIADD R9, R24, UR9 ;  /* 0x0000000918097c36 */ /* 0x000fe40008000000 */
[----:B------:R-:W-:Y:S01]  /*7c90*/  @!P3 IMAD.MOV.U32 R18, RZ, RZ, R250 ;  /* 0x000000ffff12b224 */ /* 0x000fe200078e00fa */
[----:B------:R-:W-:Y:S01]  /*7ca0*/  @!P3 MOV R19, R248 ;  /* 0x000000f80013b202 */ /* 0x000fe20000000f00 */
[--C-:B------:R-:W-:Y:S01]  /*7cb0*/  @!P2 IMAD.MOV.U32 R21, RZ, RZ, R248.reuse ;  /* 0x000000ffff15a224 */ /* 0x100fe200078e00f8 */
[----:B------:R4:W-:Y:S04]  /*7cc0*/  STL [R1], R9 ;  /* 0x0000000901007387 */ /* 0x0009e80000100800 */
        /* <DEDUP_REMOVED lines=13> */
[----:B--2---:R-:W-:Y:S03]  /*7da0*/  @!P1 MOV R18, R250 ;  /* 0x000000fa00129202 */ /* 0x004fe60000000f00 */
        /* <DEDUP_REMOVED lines=9> */
.L_x_734:
        /* <DEDUP_REMOVED lines=19> */
[----:B----4-:R-:W2:Y:S04]  /*7f70*/  LDSM.16.MT88.4 R8, [R0+0x6000] ;  /* 0x006000000008783b */ /* 0x010ea80000004200 */
        /* <DEDUP_REMOVED lines=104> */
.L_x_735:
        /* <DEDUP_REMOVED lines=187> */
[-C--:B------:R-:W-:Y:S03]  /*91b0*/  LEA.HI.X.SX32 R13, R11, R29.reuse, 0x2, P4 ;  /* 0x0000001d0b0d7211 */ /* 0x080fe600020f16ff */
        /* <DEDUP_REMOVED lines=264> */
.L_x_737:
        /* <DEDUP_REMOVED lines=19> */
.L_x_738:
        /* <DEDUP_REMOVED lines=53> */
.L_x_740:
[----:B------:R-:W-:Y:S05]  /*a6c0*/  BSYNC B0 ;  /* 0x0000000000007941 */ /* 0x000fea0003800000 */
.L_x_739:
        /* <DEDUP_REMOVED lines=19> */
.L_x_742:
[----:B------:R-:W-:Y:S05]  /*a800*/  BSYNC B0 ;  /* 0x0000000000007941 */ /* 0x000fea0003800000 */
.L_x_741:
        /* <DEDUP_REMOVED lines=35> */
.L_x_744:
[----:B------:R-:W-:Y:S05]  /*aa40*/  BSYNC B0 ;  /* 0x0000000000007941 */ /* 0x000fea0003800000 */
.L_x_743:
        /* <DEDUP_REMOVED lines=18> */
.L_x_718:
[----:B------:R-:W-:Y:S05]  /*ab70*/  BSYNC B1 ;  /* 0x0000000000017941 */ /* 0x000fea0003800000 */
.L_x_704:
        /* <DEDUP_REMOVED lines=8> */
.L_x_745:
[----:B------:R-:W-:Y:S05]  /*ac00*/  EXIT ;  /* 0x000000000000794d */ /* 0x000fea0003800000 */
.L_x_747:
        /* <DEDUP_REMOVED lines=15> */
.L_x_1299:


//--------------------- .text._ZN5flash25flash_bwd_dot_do_o_kernelILb0E23Flash_bwd_kernel_traitsILi96ELi64ELi128ELi8ELi2ELi4ELi4ELb1ELb0EN7cutlass10bfloat16_tE19Flash_kernel_traitsILi96ELi64ELi128ELi8ES3_EEEEvNS_16Flash_bwd_paramsE --------------------------
	.section	.text._ZN5flash25flash_bwd_dot_do_o_kernelILb0E23Flash_bwd_kernel_traitsILi96ELi64ELi128ELi8ELi2ELi4ELi4ELb1ELb0EN7cutlass10bfloat16_tE19Flash_kernel_traitsILi96ELi64ELi128ELi8ES3_EEEEvNS_16Flash_bwd_paramsE,"ax",@progbits
	.align	128
        .global         _ZN5flash25flash_bwd_dot_do_o_kernelILb0E23Flash_bwd_kernel_traitsILi96ELi64ELi128ELi8ELi2ELi4ELi4ELb1ELb0EN7cutlass10bfloat16_tE19Flash_kernel_traitsILi96ELi64ELi128ELi8ES3_EEEEvNS_16Flash_bwd_paramsE
        .type           _ZN5flash25flash_bwd_dot_do_o_kernelILb0E23Flash_bwd_kernel_traitsILi96ELi64ELi128ELi8ELi2ELi4ELi4ELb1ELb0EN7cutlass10bfloat16_tE19Flash_kernel_traitsILi96ELi64ELi128ELi8ES3_EEEEvNS_16Flash_bwd_paramsE,@function
        .size           _ZN5flash25flash_bwd_dot_do_o_kernelILb0E23Flash_bwd_kernel_traitsILi96ELi64ELi128ELi8ELi2ELi4ELi4ELb1ELb0EN7cutlass10bfloat16_tE19Flash_kernel_traitsILi96ELi64ELi128ELi8ES3_EEEEvNS_16Flash_bwd_paramsE,(.L_x_1300 - _ZN5flash25flash_bwd_dot_do_o_kernelILb0E23Flash_bwd_kernel_traitsILi96ELi64ELi128ELi8ELi2ELi4ELi4ELb1ELb0EN7cutlass10bfloat16_tE19Flash_kernel_traitsILi96ELi64ELi128ELi8ES3_EEEEvNS_16Flash_bwd_paramsE)
        .other          _ZN5flash25flash_bwd_dot_do_o_kernelILb0E23Flash_bwd_kernel_traitsILi96ELi64ELi128ELi8ELi2ELi4ELi4ELb1ELb0EN7cutlass10bfloat16_tE19Flash_kernel_traitsILi96ELi64ELi128ELi8ES3_EEEEvNS_16Flash_bwd_paramsE,@"STO_CUDA_ENTRY STV_DEFAULT"
_ZN5flash25flash_bwd_dot_do_o_kernelILb0E23Flash_bwd_kernel_traitsILi96ELi64ELi128ELi8ELi2ELi4ELi4ELb1ELb0EN7cutlass10bfloat16_tE19Flash_kernel_traitsILi96ELi64ELi128ELi8ES3_EEEEvNS_16Flash_bwd_paramsE:
.text._ZN5flash25flash_bwd_dot_do_o_kernelILb0E23Flash_bwd_kernel_traitsILi96ELi64ELi128ELi8ELi2ELi4ELi4ELb1ELb0EN7cutlass10bfloat16_tE19Flash_kernel_traitsILi96ELi64ELi128ELi8ES3_EEEEvNS_16Flash_bwd_paramsE:
[----:B------:R-:W-:Y:S08]  /*0000*/  LDC R1, c[0x0][0x28] ;  /* 0x00000a00ff017b82 */ /* 0x000ff00000000800 */
[----:B------:R-:W0:Y:S01]  /*0010*/  LDC.64 R2, c[0x0][0x2f0] ;  /* 0x0000bc00ff027b82 */ /* 0x000e220000000a00 */
[----:B------:R-:W-:Y:S01]  /*0020*/  IMAD.MOV.U32 R9, RZ, RZ, -0x1 ;  /* 0xffffffffff097424 */ /* 0x000fe200078e00ff */
[----:B------:R-:W-:Y:S01]  /*0030*/  ULDC.64 UR6, c[0x0][0x208] ;  /* 0x0000820000067ab9 */ /* 0x000fe20000000a00 */
[----:B0-----:R-:W-:-:S02]  /*0040*/  ISETP.NE.U32.AND P0, PT, R2, RZ, PT ;  /* 0x000000ff0200720c */ /* 0x001fc40003f05070 */
[----:B------:R-:W0:Y:S02]  /*0050*/  S2R R2, SR_CTAID.Y ;  /* 0x0000000000027919 */ /* 0x000e240000002600 */
[----:B------:R-:W-:-:S13]  /*0060*/  ISETP.NE.AND.EX P0, PT, R3, RZ, PT, P0 ;  /* 0x000000ff0300720c */ /* 0x000fda0003f05300 */
[----:B------:R-:W1:Y:S08]  /*0070*/  @P0 LDC.64 R6, c[0x0][0x2f0] ;  /* 0x0000bc00ff060b82 */ /* 0x000e700000000a00 */
[----:B------:R-:W2:Y:S01]  /*0080*/  @P0 LDC.64 R4, c[0x0][0x2f0] ;  /* 0x0000bc00ff040b82 */ /* 0x000ea20000000a00 */
[----:B0-----:R-:W-:-:S04]  /*0090*/  @P0 VIADD R3, R2, 0x1 ;  /* 0x0000000102030836 */ /* 0x001fc80000000000 */
[----:B-1----:R-:W-:-:S06]  /*00a0*/  @P0 IMAD.WIDE R6, R3, 0x4, R6 ;  /* 0x0000000403060825 */ /* 0x002fcc00078e0206 */
[----:B------:R-:W3:Y:S01]  /*00b0*/  @P0 LDG.E R6, desc[UR6][R6.64] ;  /* 0x0000000606060981 */ /* 0x000ee2000c1e1900 */
[----:B--2---:R-:W-:-:S05]  /*00c0*/  @P0 IMAD.WIDE R4, R2, 0x4, R4 ;  /* 0x0000000402040825 */ /* 0x004fca00078e0204 */
[----:B------:R-:W3:Y:S01]  /*00d0*/  @P0 LDG.E R9, desc[UR6][R4.64] ;  /* 0x0000000604090981 */ /* 0x000ee2000c1e1900 */
[----:B------:R-:W0:Y:S02]  /*00e0*/  S2UR UR4, SR_CTAID.X ;  /* 0x00000000000479c3 */ /* 0x000e240000002500 */
[----:B0-----:R-:W-:Y:S01]  /*00f0*/  USHF.L.U32 UR4, UR4, 0x6, URZ ;  /* 0x0000000604047899 */ /* 0x001fe2000800063f */
[----:B---3--:R-:W-:-:S06]  /*0100*/  @P0 IADD3 R3, R6, -R9, RZ ;  /* 0x8000000906030210 */ /* 0x008fcc0007ffe0ff */
[----:B------:R-:W0:Y:S02]  /*0110*/  @!P0 LDC R3, c[0x0][0x2c4] ;  /* 0x0000b100ff038b82 */ /* 0x000e240000000800 */
[----:B0-----:R-:W-:-:S13]  /*0120*/  ISETP.GT.AND P0, PT, R3, UR4, PT ;  /* 0x0000000403007c0c */ /* 0x001fda000bf04270 */
[----:B------:R-:W-:Y:S05]  /*0130*/  @!P0 EXIT ;  /* 0x000000000000894d */ /* 0x000fea0003800000 */
[----:B------:R-:W-:Y:S01]  /*0140*/  ISETP.NE.AND P1, PT, R9, -0x1, PT ;  /* 0xffffffff0900780c */ /* 0x000fe20003f25270 */
[----:B------:R-:W0:Y:S01]  /*0150*/  S2R R0, SR_TID.X ;  /* 0x0000000000007919 */ /* 0x000e220000002100 */
[----:B------:R-:W-:Y:S01]  /*0160*/  ULDC.U8 UR8, c[0x0][0x3d8] ;  /* 0x0000f60000087ab9 */ /* 0x000fe20000000000 */
[----:B------:R-:W1:Y:S01]  /*0170*/  S2UR UR5, SR_CTAID.Z ;  /* 0x00000000000579c3 */ /* 0x000e620000002700 */
[----:B------:R-:W-:-:S09]  /*0180*/  ISETP.NE.AND P0, PT, RZ, UR8, PT ;  /* 0x00000008ff007c0c */ /* 0x000fd2000bf05270 */
[----:B------:R-:W2:Y:S01]  /*0190*/  @P1 LDC.64 R6, c[0x0][0x420] ;  /* 0x00010800ff061b82 */ /* 0x000ea20000000a00 */
[--C-:B------:R-:W-:Y:S02]  /*01a0*/  @!P1 SHF.R.S32.HI R5, RZ, 0x1f, R2.reuse ;  /* 0x0000001fff059819 */ /* 0x100fe40000011402 */
[----:B------:R-:W-:-:S05]  /*01b0*/  @!P1 SHF.R.S32.HI R17, RZ, 0x1f, R2 ;  /* 0x0000001fff119819 */ /* 0x000fca0000011402 */
[----:B------:R-:W3:Y:S08]  /*01c0*/  @!P1 LDC.64 R10, c[0x0][0x418] ;  /* 0x00010600ff0a9b82 */ /* 0x000ef00000000a00 */
[----:B------:R-:W4:Y:S08]  /*01d0*/  @!P1 LDC.64 R12, c[0x0][0x290] ;  /* 0x0000a400ff0c9b82 */ /* 0x000f300000000a00 */
[----:B------:R-:W5:Y:S01]  /*01e0*/  @P1 LDC.64 R14, c[0x0][0x298] ;  /* 0x0000a600ff0e1b82 */ /* 0x000f620000000a00 */
[----:B--2---:R-:W-:-:S04]  /*01f0*/  @P1 IMAD.WIDE.U32 R22, R9, R6, RZ ;  /* 0x0000000609161225 */ /* 0x004fc800078e00ff */
[----:B------:R-:W-:Y:S02]  /*0200*/  @P1 IMAD R20, R9, R7, R23 ;  /* 0x0000000709141224 */ /* 0x000fe400078e0217 */
[----:B---3--:R-:W-:-:S04]  /*0210*/  @!P1 IMAD R5, R5, R10, RZ ;  /* 0x0000000a05059224 */ /* 0x008fc800078e02ff */
[C---:B------:R-:W-:Y:S02]  /*0220*/  @!P1 IMAD R11, R2.reuse, R11, R5 ;  /* 0x0000000b020b9224 */ /* 0x040fe400078e0205 */
[-C--:B----4-:R-:W-:Y:S02]  /*0230*/  @!P1 IMAD R4, R17, R12.reuse, RZ ;  /* 0x0000000c11049224 */ /* 0x090fe400078e02ff */
[----:B------:R-:W-:-:S04]  /*0240*/  @!P1 IMAD.WIDE.U32 R6, R2, R12, RZ ;  /* 0x0000000c02069225 */ /* 0x000fc800078e00ff */
[----:B------:R-:W-:Y:S02]  /*0250*/  @!P1 IMAD R13, R2, R13, R4 ;  /* 0x0000000d020d9224 */ /* 0x000fe400078e0204 */
[----:B-----5:R-:W-:-:S04]  /*0260*/  @P1 IMAD.WIDE.U32 R34, R9, R14, RZ ;  /* 0x0000000e09221225 */ /* 0x020fc800078e00ff */
[----:B------:R-:W-:-:S04]  /*0270*/  @!P1 IMAD.WIDE.U32 R4, R2, R10, RZ ;  /* 0x0000000a02049225 */ /* 0x000fc800078e00ff */
[----:B------:R-:W-:Y:S01]  /*0280*/  @P1 IMAD R35, R9, R15, R35 ;  /* 0x0000000f09231224 */ /* 0x000fe200078e0223 */
[----:B------:R-:W-:Y:S01]  /*0290*/  @!P1 IADD3 R35, R7, R13, RZ ;  /* 0x0000000d07239210 */ /* 0x000fe20007ffe0ff */
[----:B------:R-:W-:Y:S02]  /*02a0*/  @!P1 IMAD.IADD R20, R5, 0x1, R11 ;  /* 0x0000000105149824 */ /* 0x000fe400078e020b */
[----:B------:R-:W-:Y:S02]  /*02b0*/  @!P1 IMAD.MOV.U32 R22, RZ, RZ, R4 ;  /* 0x000000ffff169224 */ /* 0x000fe400078e0004 */
[----:B------:R-:W-:Y:S01]  /*02c0*/  @!P1 IMAD.MOV.U32 R34, RZ, RZ, R6 ;  /* 0x000000ffff229224 */ /* 0x000fe200078e0006 */
[----:B01----:R-:W-:Y:S06]  /*02d0*/  @!P0 BRA `(.L_x_748) ;  /* 0x0000000000208947 */ /* 0x003fec0003800000 */
[----:B------:R-:W0:Y:S08]  /*02e0*/  LDC R7, c[0x0][0x2d4] ;  /* 0x0000b500ff077b82 */ /* 0x000e300000000800 */
[----:B------:R-:W1:Y:S08]  /*02f0*/  LDC R4, c[0x0][0x2c0] ;  /* 0x0000b000ff047b82 */ /* 0x000e700000000800 */
[----:B------:R-:W1:Y:S01]  /*0300*/  LDC R5, c[0x0][0x2e4] ;  /* 0x0000b900ff057b82 */ /* 0x000e620000000800 */
[----:B0-----:R-:W-:-:S02]  /*0310*/  @!P1 IMAD R9, R2, R7, RZ ;  /* 0x0000000702099224 */ /* 0x001fc400078e02ff */
[----:B-1----:R-:W-:-:S03]  /*0320*/  IMAD R4, R4, 0x80, R5 ;  /* 0x0000008004047824 */ /* 0x002fc600078e0205 */
[----:B------:R-:W-:-:S05]  /*0330*/  LEA R5, R2, R9, 0x7 ;  /* 0x0000000902057211 */ /* 0x000fca00078e38ff */
[----:B------:R-:W-:Y:S01]  /*0340*/  IMAD R37, R4, UR5, R5 ;  /* 0x0000000504257c24 */ /* 0x000fe2000f8e0205 */
[----:B------:R-:W-:Y:S06]  /*0350*/  BRA `(.L_x_749) ;  /* 0x0000000000107947 */ /* 0x000fec0003800000 */
.L_x_748:
[----:B------:R-:W0:Y:S08]  /*0360*/  LDC R5, c[0x0][0x270] ;  /* 0x00009c00ff057b82 */ /* 0x000e300000000800 */
[----:B------:R-:W1:Y:S01]  /*0370*/  LDC R37, c[0x0][0x2d4] ;  /* 0x0000b500ff257b82 */ /* 0x000e620000000800 */
[----:B0-----:R-:W-:-:S04]  /*0380*/  IMAD R2, R2, R5, UR5 ;  /* 0x0000000502027e24 */ /* 0x001fc8000f8e0205 */
[----:B-1----:R-:W-:-:S07]  /*0390*/  IMAD R37, R2, R37, RZ ;  /* 0x0000002502257224 */ /* 0x002fce00078e02ff */
.L_x_749:
[----:B------:R-:W-:Y:S01]  /*03a0*/  SHF.R.S32.HI R5, RZ, 0x1f, R0 ;  /* 0x0000001fff057819 */ /* 0x000fe20000011400 */
[----:B------:R-:W-:Y:S01]  /*03b0*/  VIADD R3, R3, -UR4 ;  /* 0x8000000403037c36 */ /* 0x000fe20008000000 */
[----:B------:R-:W-:Y:S01]  /*03c0*/  USHF.R.S32.HI UR8, URZ, 0x1f, UR4 ;  /* 0x0000001f3f087899 */ /* 0x000fe20008011404 */
[----:B------:R-:W-:Y:S01]  /*03d0*/  BSSY B0, `(.L_x_750) ;  /* 0x000002f000007945 */ /* 0x000fe20003800000 */
[----:B------:R-:W-:Y:S01]  /*03e0*/  LEA.HI R5, R5, R0, RZ, 0x2 ;  /* 0x0000000005057211 */ /* 0x000fe200078f10ff */
[----:B------:R-:W-:Y:S01]  /*03f0*/  USHF.R.S32.HI UR9, URZ, 0x1f, UR5 ;  /* 0x0000001f3f097899 */ /* 0x000fe20008011405 */
[----:B------:R-:W-:Y:S01]  /*0400*/  VIADD R37, R37, UR4 ;  /* 0x0000000425257c36 */ /* 0x000fe20008000000 */
[----:B------:R-:W-:Y:S02]  /*0410*/  CS2R R18, SRZ ;  /* 0x0000000000127805 */ /* 0x000fe4000001ff00 */
[----:B------:R-:W-:Y:S02]  /*0420*/  SHF.R.S32.HI R36, RZ, 0x2, R5 ;  /* 0x00000002ff247819 */ /* 0x000fe40000011405 */
[----:B------:R-:W-:-:S02]  /*0430*/  CS2R R6, SRZ ;  /* 0x0000000000067805 */ /* 0x000fc4000001ff00 */
[----:B------:R-:W-:Y:S02]  /*0440*/  CS2R R10, SRZ ;  /* 0x00000000000a7805 */ /* 0x000fe4000001ff00 */
[----:B------:R-:W-:Y:S02]  /*0450*/  CS2R R8, SRZ ;  /* 0x0000000000087805 */ /* 0x000fe4000001ff00 */
[----:B------:R-:W-:Y:S01]  /*0460*/  ISETP.GE.AND P0, PT, R36, R3, PT ;  /* 0x000000032400720c */ /* 0x000fe20003f06270 */
[----:B------:R-:W-:Y:S01]  /*0470*/  IMAD.MOV.U32 R26, RZ, RZ, RZ ;  /* 0x000000ffff1a7224 */ /* 0x000fe200078e00ff */
[----:B------:R-:W-:Y:S02]  /*0480*/  LOP3.LUT R3, R5, 0x1ffffffc, RZ, 0xc0, !PT ;  /* 0x1ffffffc05037812 */ /* 0x000fe400078ec0ff */
[----:B------:R-:W-:Y:S02]  /*0490*/  CS2R R4, SRZ ;  /* 0x0000000000047805 */ /* 0x000fe4000001ff00 */
[----:B------:R-:W-:-:S02]  /*04a0*/  CS2R R14, SRZ ;  /* 0x00000000000e7805 */ /* 0x000fc4000001ff00 */
[----:B------:R-:W-:Y:S02]  /*04b0*/  CS2R R12, SRZ ;  /* 0x00000000000c7805 */ /* 0x000fe4000001ff00 */
[----:B------:R-:W-:Y:S02]  /*04c0*/  IADD3 R3, -R3, R0, RZ ;  /* 0x0000000003037210 */ /* 0x000fe40007ffe1ff */
[----:B------:R-:W-:-:S03]  /*04d0*/  SHF.R.S32.HI R39, RZ, 0x1f, R36 ;  /* 0x0000001fff277819 */ /* 0x000fc60000011424 */
[----:B------:R-:W-:-:S05]  /*04e0*/  IMAD.SHL.U32 R2, R3, 0x8, RZ ;  /* 0x0000000803027824 */ /* 0x000fca00078e00ff */
[----:B------:R-:W-:Y:S02]  /*04f0*/  IADD3 R38, R2, 0x20, RZ ;  /* 0x0000002002267810 */ /* 0x000fe40007ffe0ff */
[----:B------:R-:W-:Y:S01]  /*0500*/  SHF.R.S32.HI R3, RZ, 0x1f, R2 ;  /* 0x0000001fff037819 */ /* 0x000fe20000011402 */
[----:B------:R-:W-:Y:S06]  /*0510*/  @P0 BRA `(.L_x_751) ;  /* 0x0000000000680947 */ /* 0x000fec0003800000 */
[----:B------:R-:W0:Y:S01]  /*0520*/  LDC.64 R16, c[0x0][0x420] ;  /* 0x00010800ff107b82 */ /* 0x000e220000000a00 */
[----:B------:R-:W-:Y:S01]  /*0530*/  ULDC UR10, c[0x0][0x2d0] ;  /* 0x0000b400000a7ab9 */ /* 0x000fe20000000800 */
[----:B------:R-:W-:Y:S01]  /*0540*/  ULDC.64 UR12, c[0x0][0x3e0] ;  /* 0x0000f800000c7ab9 */ /* 0x000fe20000000a00 */
[----:B------:R-:W-:-:S05]  /*0550*/  ISETP.GE.AND P2, PT, R38, UR10, PT ;  /* 0x0000000a26007c0c */ /* 0x000fca000bf46270 */
[----:B------:R-:W1:Y:S01]  /*0560*/  LDC.64 R24, c[0x0][0x428] ;  /* 0x00010a00ff187b82 */ /* 0x000e620000000a00 */
[----:B0-----:R-:W-:-:S04]  /*0570*/  IMAD.WIDE.U32 R28, R16, UR4, R2 ;  /* 0x00000004101c7c25 */ /* 0x001fc8000f8e0002 */
[----:B------:R-:W-:Y:S01]  /*0580*/  IMAD R30, R16, UR8, RZ ;  /* 0x00000008101e7c24 */ /* 0x000fe2000f8e02ff */
[----:B------:R-:W-:-:S03]  /*0590*/  IADD3 R22, P1, R22, R28, RZ ;  /* 0x0000001c16167210 */ /* 0x000fc60007f3e0ff */
[----:B------:R-:W-:Y:S02]  /*05a0*/  IMAD R21, R17, UR4, R30 ;  /* 0x0000000411157c24 */ /* 0x000fe4000f8e021e */
[----:B-1----:R-:W-:-:S03]  /*05b0*/  IMAD R28, R24, UR9, RZ ;  /* 0x00000009181c7c24 */ /* 0x002fc6000f8e02ff */
[----:B------:R-:W-:Y:S01]  /*05c0*/  IADD3.X R23, R20, R29, R21, P1, !PT ;  /* 0x0000001d14177210 */ /* 0x000fe20000ffe415 */
[----:B------:R-:W-:Y:S01]  /*05d0*/  IMAD R25, R25, UR5, R28 ;  /* 0x0000000519197c24 */ /* 0x000fe2000f8e021c */
[----:B------:R-:W-:Y:S01]  /*05e0*/  ISETP.GE.AND P1, PT, R2, UR10, PT ;  /* 0x0000000a02007c0c */ /* 0x000fe2000bf26270 */
[----:B------:R-:W-:Y:S02]  /*05f0*/  IMAD R20, R39, R16, RZ ;  /* 0x0000001027147224 */ /* 0x000fe400078e02ff */
[----:B------:R-:W-:Y:S01]  /*0600*/  IMAD.WIDE.U32 R22, R24, UR5, R22 ;  /* 0x0000000518167c25 */ /* 0x000fe2000f8e0016 */
[----:B------:R-:W-:-:S03]  /*0610*/  IADD3 R24, R2, 0x40, RZ ;  /* 0x0000004002187810 */ /* 0x000fc60007ffe0ff */
[----:B------:R-:W-:Y:S01]  /*0620*/  IMAD.IADD R23, R23, 0x1, R25 ;  /* 0x0000000117177824 */ /* 0x000fe200078e0219 */
[----:B------:R-:W-:Y:S01]  /*0630*/  ISETP.GE.AND P3, PT, R24, UR10, PT ;  /* 0x0000000a18007c0c */ /* 0x000fe2000bf66270 */
[C---:B------:R-:W-:Y:S02]  /*0640*/  IMAD R21, R36.reuse, R17, R20 ;  /* 0x0000001124157224 */ /* 0x040fe400078e0214 */
[----:B------:R-:W-:-:S04]  /*0650*/  IMAD.WIDE.U32 R16, R36, R16, R22 ;  /* 0x0000001024107225 */ /* 0x000fc800078e0016 */
[----:B------:R-:W-:Y:S01]  /*0660*/  IMAD.IADD R17, R17, 0x1, R21 ;  /* 0x0000000111117824 */ /* 0x000fe200078e0215 */
[----:B------:R-:W-:-:S04]  /*0670*/  LEA R20, P4, R16, UR12, 0x1 ;  /* 0x0000000c10147c11 */ /* 0x000fc8000f8808ff */
[----:B------:R-:W-:-:S05]  /*0680*/  LEA.HI.X R21, R16, UR13, R17, 0x1, P4 ;  /* 0x0000000d10157c11 */ /* 0x000fca000a0f0c11 */
[----:B------:R0:W5:Y:S04]  /*0690*/  @!P1 LDG.E.128 R8, desc[UR6][R20.64] ;  /* 0x0000000614089981 */ /* 0x000168000c1e1d00 */
[----:B------:R0:W5:Y:S04]  /*06a0*/  @!P2 LDG.E.128 R4, desc[UR6][R20.64+0x40] ;  /* 0x000040061404a981 */ /* 0x000168000c1e1d00 */
[----:B------:R0:W5:Y:S02]  /*06b0*/  @!P3 LDG.E.128 R12, desc[UR6][R20.64+0x80] ;  /* 0x00008006140cb981 */ /* 0x000164000c1e1d00 */
.L_x_751:
[----:B------:R-:W-:Y:S05]  /*06c0*/  BSYNC B0 ;  /* 0x0000000000007941 */ /* 0x000fea0003800000 */
.L_x_750:
[----:B------:R-:W-:Y:S01]  /*06d0*/  BSSY B0, `(.L_x_752) ;  /* 0x0000023000007945 */ /* 0x000fe20003800000 */
[----:B------:R-:W-:Y:S01]  /*06e0*/  HFMA2.MMA R27, -RZ, RZ, 0, 0 ;  /* 0x00000000ff1b7435 */ /* 0x000fe200000001ff */
[----:B------:R-:W-:Y:S02]  /*06f0*/  CS2R R16, SRZ ;  /* 0x0000000000107805 */ /* 0x000fe4000001ff00 */
[----:B------:R-:W-:Y:S02]  /*0700*/  CS2R R22, SRZ ;  /* 0x0000000000167805 */ /* 0x000fe4000001ff00 */
[----:B0-----:R-:W-:Y:S02]  /*0710*/  CS2R R20, SRZ ;  /* 0x0000000000147805 */ /* 0x001fe4000001ff00 */
[----:B------:R-:W-:Y:S01]  /*0720*/  CS2R R24, SRZ ;  /* 0x0000000000187805 */ /* 0x000fe2000001ff00 */
[----:B------:R-:W-:Y:S06]  /*0730*/  @P0 BRA `(.L_x_753) ;  /* 0x0000000000700947 */ /* 0x000fec0003800000 */
[----:B------:R-:W0:Y:S01]  /*0740*/  LDC.64 R28, c[0x0][0x298] ;  /* 0x0000a600ff1c7b82 */ /* 0x000e220000000a00 */
[----:B------:R-:W-:Y:S01]  /*0750*/  MOV R33, R3 ;  /* 0x0000000300217202 */ /* 0x000fe20000000f00 */
[----:B------:R-:W-:Y:S01]  /*0760*/  IMAD.MOV.U32 R32, RZ, RZ, R2 ;  /* 0x000000ffff207224 */ /* 0x000fe200078e0002 */
[----:B------:R-:W-:Y:S02]  /*0770*/  ULDC UR10, c[0x0][0x2d0] ;  /* 0x0000b400000a7ab9 */ /* 0x000fe40000000800 */
[----:B------:R-:W-:Y:S02]  /*0780*/  ISETP.GE.AND P1, PT, R2, UR10, PT ;  /* 0x0000000a02007c0c */ /* 0x000fe4000bf26270 */
[----:B------:R-:W-:Y:S01]  /*0790*/  ISETP.GE.AND P2, PT, R38, UR10, PT ;  /* 0x0000000a26007c0c */ /* 0x000fe2000bf46270 */
[----:B------:R-:W1:Y:S01]  /*07a0*/  LDC.64 R30, c[0x0][0x2a0] ;  /* 0x0000a800ff1e7b82 */ /* 0x000e620000000a00 */
[----:B0-----:R-:W-:-:S04]  /*07b0*/  IMAD.WIDE.U32 R32, R28, UR4, R32 ;  /* 0x000000041c207c25 */ /* 0x001fc8000f8e0020 */
[----:B------:R-:W-:Y:S01]  /*07c0*/  IMAD R40, R28, UR8, RZ ;  /* 0x000000081c287c24 */ /* 0x000fe2000f8e02ff */
[----:B------:R-:W-:Y:S01]  /*07d0*/  IADD3 R34, P0, R34, R32, RZ ;  /* 0x0000002022227210 */ /* 0x000fe20007f1e0ff */
[----:B------:R-:W-:Y:S02]  /*07e0*/  IMAD R39, R39, R28, RZ ;  /* 0x0000001c27277224 */ /* 0x000fe400078e02ff */
[----:B------:R-:W-:Y:S02]  /*07f0*/  IMAD R40, R29, UR4, R40 ;  /* 0x000000041d287c24 */ /* 0x000fe4000f8e0228 */
[----:B-1----:R-:W-:Y:S02]  /*0800*/  IMAD R32, R30, UR9, RZ ;  /* 0x000000091e207c24 */ /* 0x002fe4000f8e02ff */
[----:B------:R-:W-:Y:S01]  /*0810*/  IMAD R3, R36, R29, R39 ;  /* 0x0000001d24037224 */ /* 0x000fe200078e0227 */
[----:B------:R-:W-:Y:S01]  /*0820*/  IADD3.X R35, R35, R33, R40, P0, !PT ;  /* 0x0000002123237210 */ /* 0x000fe200007fe428 */
[----:B------:R-:W-:-:S02]  /*0830*/  IMAD R31, R31, UR5, R32 ;  /* 0x000000051f1f7c24 */ /* 0x000fc4000f8e0220 */
[----:B------:R-:W-:Y:S01]  /*0840*/  IMAD.WIDE.U32 R34, R30, UR5, R34 ;  /* 0x000000051e227c25 */ /* 0x000fe2000f8e0022 */
[----:B------:R-:W-:-:S03]  /*0850*/  IADD3 R30, R2, 0x40, RZ ;  /* 0x00000040021e7810 */ /* 0x000fc60007ffe0ff */
[----:B------:R-:W-:Y:S01]  /*0860*/  IMAD.IADD R35, R35, 0x1, R31 ;  /* 0x0000000123237824 */ /* 0x000fe200078e021f */
[----:B------:R-:W-:Y:S01]  /*0870*/  ISETP.GE.AND P3, PT, R30, UR10, PT ;  /* 0x0000000a1e007c0c */ /* 0x000fe2000bf66270 */
[----:B------:R-:W-:Y:S01]  /*0880*/  ULDC.64 UR10, c[0x0][0x280] ;  /* 0x0000a000000a7ab9 */ /* 0x000fe20000000a00 */
[----:B------:R-:W-:-:S04]  /*0890*/  IMAD.WIDE.U32 R28, R36, R28, R34 ;  /* 0x0000001c241c7225 */ /* 0x000fc800078e0022 */
[----:B------:R-:W-:Y:S01]  /*08a0*/  IMAD.IADD R3, R29, 0x1, R3 ;  /* 0x000000011d037824 */ /* 0x000fe200078e0203 */
[----:B------:R-:W-:-:S04]  /*08b0*/  LEA R2, P0, R28, UR10, 0x1 ;  /* 0x0000000a1c027c11 */ /* 0x000fc8000f8008ff */
[----:B------:R-:W-:-:S05]  /*08c0*/  LEA.HI.X R3, R28, UR11, R3, 0x1, P0 ;  /* 0x0000000b1c037c11 */ /* 0x000fca00080f0c03 */
[----:B------:R0:W5:Y:S04]  /*08d0*/  @!P1 LDG.E.128 R20, desc[UR6][R2.64] ;  /* 0x0000000602149981 */ /* 0x000168000c1e1d00 */
[----:B------:R0:W5:Y:S04]  /*08e0*/  @!P2 LDG.E.128 R16, desc[UR6][R2.64+0x40] ;  /* 0x000040060210a981 */ /* 0x000168000c1e1d00 */
[----:B------:R0:W5:Y:S02]  /*08f0*/  @!P3 LDG.E.128 R24, desc[UR6][R2.64+0x80] ;  /* 0x000080060218b981 */ /* 0x000164000c1e1d00 */
.L_x_753:
[----:B------:R-:W-:Y:S05]  /*0900*/  BSYNC B0 ;  /* 0x0000000000007941 */ /* 0x000fea0003800000 */
.L_x_752:
[----:B0----5:R-:W-:Y:S01]  /*0910*/  LOP3.LUT R3, R8, 0xffff0000, RZ, 0xc0, !PT ;  /* 0xffff000008037812 */ /* 0x021fe200078ec0ff */
[C---:B------:R-:W-:Y:S01]  /*0920*/  IMAD.U32 R29, R20.reuse, 0x10000, RZ ;  /* 0x00010000141d7824 */ /* 0x040fe200078e00ff */
[----:B------:R-:W-:Y:S01]  /*0930*/  LOP3.LUT R28, R20, 0xffff0000, RZ, 0xc0, !PT ;  /* 0xffff0000141c7812 */ /* 0x000fe200078ec0ff */
[----:B------:R-:W-:Y:S01]  /*0940*/  IMAD.U32 R20, R21, 0x10000, RZ ;  /* 0x0001000015147824 */ /* 0x000fe200078e00ff */
[----:B------:R-:W-:Y:S01]  /*0950*/  SHF.L.U32 R2, R8, 0x10, RZ ;  /* 0x0000001008027819 */ /* 0x000fe200000006ff */
[----:B------:R-:W-:Y:S01]  /*0960*/  ULDC UR10, c[0x0][0x384] ;  /* 0x0000e100000a7ab9 */ /* 0x000fe20000000800 */
[----:B------:R-:W-:Y:S01]  /*0970*/  LOP3.LUT R8, R9, 0xffff0000, RZ, 0xc0, !PT ;  /* 0xffff000009087812 */ /* 0x000fe200078ec0ff */
[----:B------:R-:W-:Y:S01]  /*0980*/  FMUL.FTZ R31, R3, R28 ;  /* 0x0000001c031f7220 */ /* 0x000fe20000410000 */
[----:B------:R-:W-:Y:S01]  /*0990*/  SHF.L.U32 R3, R9, 0x10, RZ ;  /* 0x0000001009037819 */ /* 0x000fe200000006ff */
[----:B------:R-:W-:Y:S01]  /*09a0*/  IMAD.U32 R9, R22, 0x10000, RZ ;  /* 0x0001000016097824 */ /* 0x000fe200078e00ff */
[----:B------:R-:W-:Y:S01]  /*09b0*/  LOP3.LUT R21, R21, 0xffff0000, RZ, 0xc0, !PT ;  /* 0xffff000015157812 */ /* 0x000fe200078ec0ff */
[----:B------:R-:W-:Y:S01]  /*09c0*/  FFMA.FTZ R2, R2, R29, R31 ;  /* 0x0000001d02027223 */ /* 0x000fe2000001001f */
[----:B------:R-:W-:-:S03]  /*09d0*/  LOP3.LUT P0, RZ, R0, 0x3, RZ, 0xc0, !PT ;  /* 0x0000000300ff7812 */ /* 0x000fc6000780c0ff */
[----:B------:R-:W-:Y:S01]  /*09e0*/  FFMA.FTZ R3, R3, R20, R2 ;  /* 0x0000001403037223 */ /* 0x000fe20000010002 */
[----:B------:R-:W-:-:S03]  /*09f0*/  SHF.L.U32 R2, R10, 0x10, RZ ;  /* 0x000000100a027819 */ /* 0x000fc600000006ff */
[----:B------:R-:W-:Y:S01]  /*0a00*/  FFMA.FTZ R21, R8, R21, R3 ;  /* 0x0000001508157223 */ /* 0x000fe20000010003 */
[----:B------:R-:W-:Y:S02]  /*0a10*/  LOP3.LUT R3, R10, 0xffff0000, RZ, 0xc0, !PT ;  /* 0xffff00000a037812 */ /* 0x000fe400078ec0ff */
[----:B------:R-:W-:Y:S01]  /*0a20*/  LOP3.LUT R8, R22, 0xffff0000, RZ, 0xc0, !PT ;  /* 0xffff000016087812 */ /* 0x000fe200078ec0ff */
[----:B------:R-:W-:Y:S01]  /*0a30*/  FFMA.FTZ R10, R2, R9, R21 ;  /* 0x00000009020a7223 */ /* 0x000fe20000010015 */
[----:B------:R-:W-:Y:S01]  /*0a40*/  SHF.L.U32 R2, R11, 0x10, RZ ;  /* 0x000000100b027819 */ /* 0x000fe200000006ff */
[C---:B------:R-:W-:Y:S01]  /*0a50*/  IMAD.U32 R9, R23.reuse, 0x10000, RZ ;  /* 0x0001000017097824 */ /* 0x040fe200078e00ff */
[----:B------:R-:W-:Y:S01]  /*0a60*/  LOP3.LUT R23, R23, 0xffff0000, RZ, 0xc0, !PT ;  /* 0xffff000017177812 */ /* 0x000fe200078ec0ff */
[----:B------:R-:W-:Y:S01]  /*0a70*/  FFMA.FTZ R3, R3, R8, R10 ;  /* 0x0000000803037223 */ /* 0x000fe2000001000a */
[----:B------:R-:W-:-:S03]  /*0a80*/  LOP3.LUT R10, R11, 0xffff0000, RZ, 0xc0, !PT ;  /* 0xffff00000b0a7812 */ /* 0x000fc600078ec0ff */
[----:B------:R-:W-:Y:S01]  /*0a90*/  FFMA.FTZ R3, R2, R9, R3 ;  /* 0x0000000902037223 */ /* 0x000fe20000010003 */
[----:B------:R-:W-:Y:S01]  /*0aa0*/  SHF.L.U32 R2, R4, 0x10, RZ ;  /* 0x0000001004027819 */ /* 0x000fe200000006ff */
[----:B------:R-:W-:Y:S02]  /*0ab0*/  IMAD.U32 R9, R16, 0x10000, RZ ;  /* 0x0001000010097824 */ /* 0x000fe400078e00ff */
        /* <DEDUP_REMOVED lines=8> */
[----:B------:R-:W-:Y:S01]  /*0b40*/  LOP3.LUT R4, R5, 0xffff0000, RZ, 0xc0, !PT ;  /* 0xffff000005047812 */ /* 0x000fe200078ec0ff */
[----:B------:R-:W-:-:S02]  /*0b50*/  IMAD.U32 R5, R18, 0x10000, RZ ;  /* 0x0001000012057824 */ /* 0x000fc400078e00ff */
        /* <DEDUP_REMOVED lines=10> */
[----:B------:R-:W-:Y:S02]  /*0c00*/  LOP3.LUT R6, R7, 0xffff0000, RZ, 0xc0, !PT ;  /* 0xffff000007067812 */ /* 0x000fe400078ec0ff */
[----:B------:R-:W-:Y:S01]  /*0c10*/  LOP3.LUT R4, R25, 0xffff0000, RZ, 0xc0, !PT ;  /* 0xffff000019047812 */ /* 0x000fe200078ec0ff */
[----:B------:R-:W-:Y:S01]  /*0c20*/  FFMA.FTZ R5, R2, R5, R3 ;  /* 0x0000000502057223 */ /* 0x000fe20000010003 */
[----:B------:R-:W-:Y:S01]  /*0c30*/  SHF.L.U32 R2, R12, 0x10, RZ ;  /* 0x000000100c027819 */ /* 0x000fe200000006ff */
[----:B------:R-:W-:Y:S01]  /*0c40*/  IMAD.U32 R3, R24, 0x10000, RZ ;  /* 0x0001000018037824 */ /* 0x000fe200078e00ff */
[----:B------:R-:W-:Y:S01]  /*0c50*/  LOP3.LUT R12, R12, 0xffff0000, RZ, 0xc0, !PT ;  /* 0xffff00000c0c7812 */ /* 0x000fe200078ec0ff */
[----:B------:R-:W-:Y:S01]  /*0c60*/  FFMA.FTZ R19, R6, R19, R5 ;  /* 0x0000001306137223 */ /* 0x000fe20000010005 */
[----:B------:R-:W-:-:S03]  /*0c70*/  LOP3.LUT R5, R24, 0xffff0000, RZ, 0xc0, !PT ;  /* 0xffff000018057812 */ /* 0x000fc600078ec0ff */
[----:B------:R-:W-:Y:S01]  /*0c80*/  FFMA.FTZ R19, R2, R3, R19 ;  /* 0x0000000302137223 */ /* 0x000fe20000010013 */
[----:B------:R-:W-:Y:S01]  /*0c90*/  SHF.L.U32 R2, R13, 0x10, RZ ;  /* 0x000000100d027819 */ /* 0x000fe200000006ff */
[----:B------:R-:W-:Y:S01]  /*0ca0*/  IMAD.U32 R3, R25, 0x10000, RZ ;  /* 0x0001000019037824 */ /* 0x000fe200078e00ff */
[----:B------:R-:W-:Y:S01]  /*0cb0*/  LOP3.LUT R13, R13, 0xffff0000, RZ, 0xc0, !PT ;  /* 0xffff00000d0d7812 */ /* 0x000fe200078ec0ff */
[----:B------:R-:W-:-:S04]  /*0cc0*/  FFMA.FTZ R5, R12, R5, R19 ;  /* 0x000000050c057223 */ /* 0x000fc80000010013 */
[----:B------:R-:W-:Y:S01]  /*0cd0*/  FFMA.FTZ R6, R2, R3, R5 ;  /* 0x0000000302067223 */ /* 0x000fe20000010005 */
[----:B------:R-:W-:Y:S01]  /*0ce0*/  SHF.L.U32 R2, R14, 0x10, RZ ;  /* 0x000000100e027819 */ /* 0x000fe200000006ff */
[----:B------:R-:W-:Y:S01]  /*0cf0*/  IMAD.U32 R3, R26, 0x10000, RZ ;  /* 0x000100001a037824 */ /* 0x000fe200078e00ff */
        /* <DEDUP_REMOVED lines=8> */
[----:B------:R-:W-:-:S04]  /*0d80*/  FFMA.FTZ R5, R14, R5, R13 ;  /* 0x000000050e057223 */ /* 0x000fc8000001000d */
[----:B------:R-:W-:Y:S01]  /*0d90*/  FFMA.FTZ R2, R2, R3, R5 ;  /* 0x0000000302027223 */ /* 0x000fe20000010005 */
[----:B------:R-:W-:-:S03]  /*0da0*/  SHF.R.S32.HI R5, RZ, 0x1f, R37 ;  /* 0x0000001fff057819 */ /* 0x000fc60000011425 */
[----:B------:R-:W-:-:S05]  /*0db0*/  FFMA.FTZ R2, R15, R4, R2 ;  /* 0x000000040f027223 */ /* 0x000fca0000010002 */
[----:B------:R-:W0:Y:S02]  /*0dc0*/  SHFL.BFLY PT, R3, R2, 0x2, 0x1f ;  /* 0x0c401f0002037f89 */ /* 0x000e2400000e0000 */
[----:B0-----:R-:W-:-:S05]  /*0dd0*/  FADD.FTZ R3, R2, R3 ;  /* 0x0000000302037221 */ /* 0x001fca0000010000 */
[----:B------:R-:W0:Y:S02]  /*0de0*/  SHFL.BFLY PT, R4, R3, 0x1, 0x1f ;  /* 0x0c201f0003047f89 */ /* 0x000e2400000e0000 */
[----:B0-----:R-:W-:-:S04]  /*0df0*/  FADD.FTZ R4, R3, R4 ;  /* 0x0000000403047221 */ /* 0x001fc80000010000 */
[----:B------:R-:W-:Y:S01]  /*0e00*/  FMUL.FTZ R7, R4, UR10 ;  /* 0x0000000a04077c20 */ /* 0x000fe20008410000 */
[----:B------:R-:W-:Y:S06]  /*0e10*/  @P0 EXIT ;  /* 0x000000000000094d */ /* 0x000fec0003800000 */
[----:B------:R-:W-:Y:S01]  /*0e20*/  LEA.HI R0, P0, R0, R37, RZ, 0x1e ;  /* 0x0000002500007211 */ /* 0x000fe2000781f0ff */
[----:B------:R-:W-:-:S03]  /*0e30*/  ULDC.64 UR4, c[0x0][0x478] ;  /* 0x00011e0000047ab9 */ /* 0x000fc60000000a00 */
[----:B------:R-:W-:Y:S02]  /*0e40*/  IADD3.X R3, RZ, R5, RZ, P0, !PT ;  /* 0x00000005ff037210 */ /* 0x000fe400007fe4ff */
[----:B------:R-:W-:-:S04]  /*0e50*/  LEA R2, P0, R0, UR4, 0x2 ;  /* 0x0000000400027c11 */ /* 0x000fc8000f8010ff */
[----:B------:R-:W-:-:S05]  /*0e60*/  LEA.HI.X R3, R0, UR5, R3, 0x2, P0 ;  /* 0x0000000500037c11 */ /* 0x000fca00080f1403 */
[----:B------:R-:W-:Y:S01]  /*0e70*/  STG.E desc[UR6][R2.64], R7 ;  /* 0x0000000702007986 */ /* 0x000fe2000c101906 */
[----:B------:R-:W-:Y:S05]  /*0e80*/  EXIT ;  /* 0x000000000000794d */ /* 0x000fea0003800000 */
.L_x_754:
        /* <DEDUP_REMOVED lines=15> */
.L_x_1300:


//--------------------- .text._ZN5flash25flash_bwd_dot_do_o_kernelILb1E23Flash_bwd_kernel_traitsILi96ELi64ELi128ELi8ELi2ELi4ELi4ELb1ELb0EN7cutlass10bfloat16_tE19Flash_kernel_traitsILi96ELi64ELi128ELi8ES3_EEEEvNS_16Flash_bwd_paramsE --------------------------
	.section	.text._ZN5flash25flash_bwd_dot_do_o_kernelILb1E23Flash_bwd_kernel_traitsILi96ELi64ELi128ELi8ELi2ELi4ELi4ELb1ELb0EN7cutlass10bfloat16_tE19Flash_kernel_traitsILi96ELi64ELi128ELi8ES3_EEEEvNS_16Flash_bwd_paramsE,"ax",@progbits
	.align	128
        .global         _ZN5flash25flash_bwd_dot_do_o_kernelILb1E23Flash_bwd_kernel_traitsILi96ELi64ELi128ELi8ELi2ELi4ELi4ELb1ELb0EN7cutlass10bfloat16_tE19Flash_kernel_traitsILi96ELi64ELi128ELi8ES3_EEEEvNS_16Flash_bwd_paramsE
        .type           _ZN5flash25flash_bwd_dot_do_o_kernelILb1E23Flash_bwd_kernel_traitsILi96ELi64ELi128ELi8ELi2ELi4ELi4ELb1ELb0EN7cutlass10bfloat16_tE19Flash_kernel_traitsILi96ELi64ELi128ELi8ES3_EEEEvNS_16Flash_bwd_paramsE,@function
        .size           _ZN5flash25flash_bwd_dot_do_o_kernelILb1E23Flash_bwd_kernel_traitsILi96ELi64ELi128ELi8ELi2ELi4ELi4ELb1ELb0EN7cutlass10bfloat16_tE19Flash_kernel_traitsILi96ELi64ELi128ELi8ES3_EEEEvNS_16Flash_bwd_paramsE,(.L_x_1301 - _ZN5flash25flash_bwd_dot_do_o_kernelILb1E23Flash_bwd_kernel_traitsILi96ELi64ELi128ELi8ELi2ELi4ELi4ELb1ELb0EN7cutlass10bfloat16_tE19Flash_kernel_traitsILi96ELi64ELi128ELi8ES3_EEEEvNS_16Flash_bwd_paramsE)
        .other          _ZN5flash25flash_bwd_dot_do_o_kernelILb1E23Flash_bwd_kernel_traitsILi96ELi64ELi128ELi8ELi2ELi4ELi4ELb1ELb0EN7cutlass10bfloat16_tE19Flash_kernel_traitsILi96ELi64ELi128ELi8ES3_EEEEvNS_16Flash_bwd_paramsE,@"STO_CUDA_ENTRY STV_DEFAULT"
_ZN5flash25flash_bwd_dot_do_o_kernelILb1E23Flash_bwd_kernel_traitsILi96ELi64ELi128ELi8ELi2ELi4ELi4ELb1ELb0EN7cutlass10bfloat16_tE19Flash_kernel_traitsILi96ELi64ELi128ELi8ES3_EEEEvNS_16Flash_bwd_paramsE:
.text._ZN5flash25flash_bwd_dot_do_o_kernelILb1E23Flash_bwd_kernel_traitsILi96ELi64ELi128ELi8ELi2ELi4ELi4ELb1ELb0EN7cutlass10bfloat16_tE19Flash_kernel_traitsILi96ELi64ELi128ELi8ES3_EEEEvNS_16Flash_bwd_paramsE:
[----:B------:R-:W-:Y:S08]  /*0000*/  LDC R1, c[0x0][0x28] ;  /* 0x00000a00ff017b82 */ /* 0x000ff00000000800 */
[----:B------:R-:W0:Y:S01]  /*0010*/  LDC.64 R2, c[0x0][0x2f0] ;  /* 0x0000bc00ff027b82 */ /* 0x000e220000000a00 */
[----:B------:R-:W1:Y:S01]  /*0020*/  S2R R10, SR_CTAID.Y ;  /* 0x00000000000a7919 */ /* 0x000e620000002600 */
[----:B------:R-:W-:Y:S01]  /*0030*/  IMAD.MOV.U32 R9, RZ, RZ, -0x1 ;  /* 0xffffffffff097424 */ /* 0x000fe200078e00ff */
[----:B------:R-:W-:Y:S01]  /*0040*/  ULDC.64 UR4, c[0x0][0x208] ;  /* 0x0000820000047ab9 */ /* 0x000fe20000000a00 */
[----:B0-----:R-:W-:-:S04]  /*0050*/  ISETP.NE.U32.AND P0, PT, R2, RZ, PT ;  /* 0x000000ff0200720c */ /* 0x001fc80003f05070 */
[----:B------:R-:W-:-:S13]  /*0060*/  ISETP.NE.AND.EX P0, PT, R3, RZ, PT, P0 ;  /* 0x000000ff0300720c */ /* 0x000fda0003f05300 */
[----:B------:R-:W0:Y:S01]  /*0070*/  @P0 LDC.64 R4, c[0x0][0x2f0] ;  /* 0x0000bc00ff040b82 */ /* 0x000e220000000a00 */
[----:B-1----:R-:W-:-:S07]  /*0080*/  @P0 VIADD R7, R10, 0x1 ;  /* 0x000000010a070836 */ /* 0x002fce0000000000 */
[----:B------:R-:W1:Y:S01]  /*0090*/  @P0 LDC.64 R2, c[0x0][0x2f0] ;  /* 0x0000bc00ff020b82 */ /* 0x000e620000000a00 */
[----:B0-----:R-:W-:-:S06]  /*00a0*/  @P0 IMAD.WIDE R4, R7, 0x4, R4 ;  /* 0x0000000407040825 */ /* 0x001fcc00078e0204 */
[----:B------:R-:W2:Y:S01]  /*00b0*/  @P0 LDG.E R4, desc[UR4][R4.64] ;  /* 0x0000000404040981 */ /* 0x000ea2000c1e1900 */
[----:B-1----:R-:W-:-:S05]  /*00c0*/  @P0 IMAD.WIDE R2, R10, 0x4, R2 ;  /* 0x000000040a020825 */ /* 0x002fca00078e0202 */
[----:B------:R-:W2:Y:S01]  /*00d0*/  @P0 LDG.E R9, desc[UR4][R2.64] ;  /* 0x0000000402090981 */ /* 0x000ea2000c1e1900 */
[----:B------:R-:W0:Y:S02]  /*00e0*/  S2R R39, SR_CTAID.X ;  /* 0x0000000000277919 */ /* 0x000e240000002500 */
[----:B0-----:R-:W-:Y:S01]  /*00f0*/  IMAD.SHL.U32 R39, R39, 0x40, RZ ;  /* 0x0000004027277824 */ /* 0x001fe200078e00ff */
[----:B--2---:R-:W-:-:S06]  /*0100*/  @P0 IADD3 R12, R4, -R9, RZ ;  /* 0x80000009040c0210 */ /* 0x004fcc0007ffe0ff */
[----:B------:R-:W0:Y:S02]  /*0110*/  @!P0 LDC R12, c[0x0][0x2c4] ;  /* 0x0000b100ff0c8b82 */ /* 0x000e240000000800 */
[----:B0-----:R-:W-:-:S13]  /*0120*/  ISETP.GT.AND P1, PT, R12, R39, PT ;  /* 0x000000270c00720c */ /* 0x001fda0003f24270 */
[----:B------:R-:W-:Y:S05]  /*0130*/  @!P1 EXIT ;  /* 0x000000000000994d */ /* 0x000fea0003800000 */
[----:B------:R-:W-:Y:S01]  /*0140*/  ISETP.NE.AND P1, PT, R9, -0x1, PT ;  /* 0xffffffff0900780c */ /* 0x000fe20003f25270 */
[----:B------:R-:W0:Y:S01]  /*0150*/  LDC R13, c[0x0][0x2d4] ;  /* 0x0000b500ff0d7b82 */ /* 0x000e220000000800 */
[----:B------:R-:W-:Y:S01]  /*0160*/  IMAD.WIDE R2, R10, 0x80, RZ ;  /* 0x000000800a027825 */ /* 0x000fe200078e02ff */
[----:B------:R-:W1:Y:S01]  /*0170*/  S2R R8, SR_TID.X ;  /* 0x0000000000087919 */ /* 0x000e620000002100 */
[----:B------:R-:W-:Y:S02]  /*0180*/  SHF.R.S32.HI R30, RZ, 0x1f, R39 ;  /* 0x0000001fff1e7819 */ /* 0x000fe40000011427 */
[----:B------:R-:W-:Y:S01]  /*0190*/  IMAD.MOV.U32 R27, RZ, RZ, RZ ;  /* 0x000000ffff1b7224 */ /* 0x000fe200078e00ff */
[----:B------:R-:W2:Y:S01]  /*01a0*/  S2R R33, SR_CTAID.Z ;  /* 0x0000000000217919 */ /* 0x000ea20000002700 */
[----:B------:R-:W-:Y:S01]  /*01b0*/  SEL R0, R2, RZ, P0 ;  /* 0x000000ff02007207 */ /* 0x000fe20000000000 */
[----:B------:R-:W3:Y:S01]  /*01c0*/  LDC R32, c[0x0][0x270] ;  /* 0x00009c00ff207b82 */ /* 0x000ee20000000800 */
[----:B------:R-:W-:-:S02]  /*01d0*/  SEL R17, R3, RZ, P0 ;  /* 0x000000ff03117207 */ /* 0x000fc40000000000 */
[----:B------:R-:W-:Y:S02]  /*01e0*/  IADD3 R23, P0, R39, R0, RZ ;  /* 0x0000000027177210 */ /* 0x000fe40007f1e0ff */
[----:B------:R-:W-:-:S03]  /*01f0*/  @!P1 SHF.R.S32.HI R5, RZ, 0x1f, R10 ;  /* 0x0000001fff059819 */ /* 0x000fc6000001140a */
[----:B------:R-:W4:Y:S08]  /*0200*/  @P1 LDC.64 R6, c[0x0][0x420] ;  /* 0x00010800ff061b82 */ /* 0x000f300000000a00 */
[----:B------:R-:W5:Y:S01]  /*0210*/  @!P1 LDC.64 R18, c[0x0][0x418] ;  /* 0x00010600ff129b82 */ /* 0x000f620000000a00 */
[----:B0-----:R-:W-:-:S07]  /*0220*/  IMAD.WIDE R2, R10, R13, RZ ;  /* 0x0000000d0a027225 */ /* 0x001fce00078e02ff */
[----:B------:R-:W0:Y:S01]  /*0230*/  @P1 LDC.64 R34, c[0x0][0x298] ;  /* 0x0000a600ff221b82 */ /* 0x000e220000000a00 */
[----:B---3--:R-:W-:Y:S01]  /*0240*/  SHF.R.S32.HI R15, RZ, 0x1f, R32 ;  /* 0x0000001fff0f7819 */ /* 0x008fe20000011420 */
[----:B------:R-:W-:-:S04]  /*0250*/  IMAD R3, R3, R32, RZ ;  /* 0x0000002003037224 */ /* 0x000fc800078e02ff */
[----:B------:R-:W-:Y:S02]  /*0260*/  IMAD R15, R2, R15, R3 ;  /* 0x0000000f020f7224 */ /* 0x000fe400078e0203 */
[----:B------:R-:W3:Y:S01]  /*0270*/  LDC R11, c[0x0][0x2dc] ;  /* 0x0000b700ff0b7b82 */ /* 0x000ee20000000800 */
[----:B----4-:R-:W-:-:S04]  /*0280*/  @P1 IMAD.WIDE.U32 R20, R9, R6, RZ ;  /* 0x0000000609141225 */ /* 0x010fc800078e00ff */
[----:B------:R-:W-:-:S04]  /*0290*/  IMAD.WIDE.U32 R2, R2, R32, RZ ;  /* 0x0000002002027225 */ /* 0x000fc800078e00ff */
[-C--:B-----5:R-:W-:Y:S02]  /*02a0*/  @!P1 IMAD R5, R5, R18.reuse, RZ ;  /* 0x0000001205059224 */ /* 0x0a0fe400078e02ff */
[----:B------:R-:W-:Y:S02]  /*02b0*/  @P1 IMAD R21, R9, R7, R21 ;  /* 0x0000000709151224 */ /* 0x000fe400078e0215 */
[C---:B------:R-:W-:Y:S02]  /*02c0*/  @!P1 IMAD R19, R10.reuse, R19, R5 ;  /* 0x000000130a139224 */ /* 0x040fe400078e0205 */
[----:B------:R-:W-:-:S04]  /*02d0*/  @!P1 IMAD.WIDE.U32 R4, R10, R18, RZ ;  /* 0x000000120a049225 */ /* 0x000fc800078e00ff */
[----:B0-----:R-:W-:-:S04]  /*02e0*/  @P1 IMAD.WIDE.U32 R6, R9, R34, RZ ;  /* 0x0000002209061225 */ /* 0x001fc800078e00ff */
[----:B------:R-:W-:Y:S01]  /*02f0*/  IMAD.IADD R0, R3, 0x1, R15 ;  /* 0x0000000103007824 */ /* 0x000fe200078e020f */
[----:B------:R-:W-:Y:S01]  /*0300*/  @P1 MOV R38, R6 ;  /* 0x0000000600261202 */ /* 0x000fe20000000f00 */
[----:B------:R-:W-:Y:S01]  /*0310*/  @!P1 IMAD.IADD R21, R5, 0x1, R19 ;  /* 0x0000000105159824 */ /* 0x000fe200078e0213 */
[----:B---3--:R-:W-:Y:S01]  /*0320*/  SHF.R.S32.HI R25, RZ, 0x1f, R11 ;  /* 0x0000001fff197819 */ /* 0x008fe2000001140b */
[----:B------:R-:W-:Y:S01]  /*0330*/  @P1 IMAD R35, R9, R35, R7 ;  /* 0x0000002309231224 */ /* 0x000fe200078e0207 */
[----:B------:R-:W-:Y:S01]  /*0340*/  @P1 MOV R19, R9 ;  /* 0x0000000900131202 */ /* 0x000fe20000000f00 */
[----:B------:R-:W-:-:S04]  /*0350*/  IMAD.WIDE R6, R32, R11, RZ ;  /* 0x0000000b20067225 */ /* 0x000fc800078e02ff */
[----:B------:R-:W-:Y:S01]  /*0360*/  IMAD R16, R0, R11, RZ ;  /* 0x0000000b00107224 */ /* 0x000fe200078e02ff */
[----:B-12---:R-:W-:Y:S06]  /*0370*/  @P1 BRA `(.L_x_755) ;  /* 0x0000000000201947 */ /* 0x006fec0003800000 */
[----:B------:R-:W0:Y:S01]  /*0380*/  LDC.64 R18, c[0x0][0x290] ;  /* 0x0000a400ff127b82 */ /* 0x000e220000000a00 */
[----:B------:R-:W-:-:S05]  /*0390*/  SHF.R.S32.HI R15, RZ, 0x1f, R10 ;  /* 0x0000001fff0f7819 */ /* 0x000fca000001140a */
[-C--:B0-----:R-:W-:Y:S02]  /*03a0*/  IMAD R0, R15, R18.reuse, RZ ;  /* 0x000000120f007224 */ /* 0x081fe400078e02ff */
[----:B------:R-:W-:-:S04]  /*03b0*/  IMAD.WIDE.U32 R14, R10, R18, RZ ;  /* 0x000000120a0e7225 */ /* 0x000fc800078e00ff */
[----:B------:R-:W-:Y:S01]  /*03c0*/  IMAD R35, R10, R19, R0 ;  /* 0x000000130a237224 */ /* 0x000fe200078e0200 */
[----:B------:R-:W-:Y:S01]  /*03d0*/  MOV R38, R14 ;  /* 0x0000000e00267202 */ /* 0x000fe20000000f00 */
[----:B------:R-:W-:Y:S02]  /*03e0*/  IMAD.MOV.U32 R19, RZ, RZ, -0x1 ;  /* 0xffffffffff137424 */ /* 0x000fe400078e00ff */
[----:B------:R-:W-:-:S07]  /*03f0*/  IMAD.IADD R35, R15, 0x1, R35 ;  /* 0x000000010f237824 */ /* 0x000fce00078e0223 */
.L_x_755:
[----:B------:R-:W-:Y:S01]  /*0400*/  ULDC.U8 UR6, c[0x0][0x3d8] ;  /* 0x0000f60000067ab9 */ /* 0x000fe20000000000 */
[----:B------:R-:W-:Y:S01]  /*0410*/  IMAD.X R17, R30, 0x1, R17, P0 ;  /* 0x000000011e117824 */ /* 0x000fe200000e0611 */
[----:B------:R-:W-:Y:S01]  /*0420*/  ISETP.NE.AND P0, PT, RZ, UR6, PT ;  /* 0x00000006ff007c0c */ /* 0x000fe2000bf05270 */
[----:B------:R-:W-:Y:S01]  /*0430*/  IMAD R0, R7, R19, RZ ;  /* 0x0000001307007224 */ /* 0x000fe200078e02ff */
[----:B------:R-:W-:Y:S01]  /*0440*/  @!P1 MOV R20, R4 ;  /* 0x0000000400149202 */ /* 0x000fe20000000f00 */
[----:B------:R-:W-:Y:S02]  /*0450*/  IMAD R25, R25, R2, R16 ;  /* 0x0000000219197224 */ /* 0x000fe400078e0210 */
[----:B------:R-:W-:Y:S02]  /*0460*/  IMAD R27, R6, R27, R0 ;  /* 0x0000001b061b7224 */ /* 0x000fe400078e0200 */
[----:B------:R-:W-:Y:S02]  /*0470*/  IMAD R0, R17, R6, RZ ;  /* 0x0000000611007224 */ /* 0x000fe400078e02ff */
[----:B------:R-:W-:-:S04]  /*0480*/  IMAD.WIDE.U32 R4, R2, R11, RZ ;  /* 0x0000000b02047225 */ /* 0x000fc800078e00ff */
[----:B------:R-:W-:Y:S01]  /*0490*/  IMAD.WIDE.U32 R14, R6, R19, RZ ;  /* 0x00000013060e7225 */ /* 0x000fe200078e00ff */
[----:B------:R-:W-:-:S03]  /*04a0*/  IADD3 R5, R5, R25, RZ ;  /* 0x0000001905057210 */ /* 0x000fc60007ffe0ff */
[----:B------:R-:W-:Y:S01]  /*04b0*/  IMAD R17, R33, R11, RZ ;  /* 0x0000000b21117224 */ /* 0x000fe200078e02ff */
[----:B------:R-:W-:Y:S01]  /*04c0*/  SEL R16, R4, R14, !P1 ;  /* 0x0000000e04107207 */ /* 0x000fe20004800000 */
[----:B------:R-:W-:-:S03]  /*04d0*/  IMAD.WIDE.U32 R2, R23, R6, RZ ;  /* 0x0000000617027225 */ /* 0x000fc600078e00ff */
[----:B------:R-:W-:Y:S01]  /*04e0*/  SHF.R.S32.HI R6, RZ, 0x1f, R17 ;  /* 0x0000001fff067819 */ /* 0x000fe20000011411 */
[----:B------:R-:W-:Y:S01]  /*04f0*/  IMAD R7, R7, R23, R0 ;  /* 0x0000001707077224 */ /* 0x000fe200078e0200 */
[----:B------:R-:W-:Y:S01]  /*0500*/  SHF.R.S32.HI R0, RZ, 0x1f, R33 ;  /* 0x0000001fff007819 */ /* 0x000fe20000011421 */
[----:B------:R-:W-:-:S03]  /*0510*/  @P1 IMAD.IADD R5, R15, 0x1, R27 ;  /* 0x000000010f051824 */ /* 0x000fc600078e021b */
[----:B------:R-:W-:Y:S01]  /*0520*/  IADD3 R14, R3, R7, RZ ;  /* 0x00000007030e7210 */ /* 0x000fe20007ffe0ff */
[----:B------:R-:W-:Y:S06]  /*0530*/  @!P0 BRA `(.L_x_756) ;  /* 0x00000000001c8947 */ /* 0x000fec0003800000 */
[----:B------:R-:W0:Y:S01]  /*0540*/  LDC R4, c[0x0][0x2c0] ;  /* 0x0000b000ff047b82 */ /* 0x000e220000000800 */
[----:B------:R-:W-:-:S04]  /*0550*/  @!P1 IMAD R9, R10, R13, RZ ;  /* 0x0000000d0a099224 */ /* 0x000fc800078e02ff */
[----:B------:R-:W-:-:S03]  /*0560*/  IMAD R9, R10, 0x80, R9 ;  /* 0x000000800a097824 */ /* 0x000fc600078e0209 */
[----:B------:R-:W0:Y:S02]  /*0570*/  LDC R7, c[0x0][0x2e4] ;  /* 0x0000b900ff077b82 */ /* 0x000e240000000800 */
[----:B0-----:R-:W-:-:S05]  /*0580*/  LEA R4, R4, R7, 0x7 ;  /* 0x0000000704047211 */ /* 0x001fca00078e38ff */
[----:B------:R-:W-:Y:S01]  /*0590*/  IMAD R36, R4, R33, R9 ;  /* 0x0000002104247224 */ /* 0x000fe200078e0209 */
[----:B------:R-:W-:Y:S06]  /*05a0*/  BRA `(.L_x_757) ;  /* 0x0000000000087947 */ /* 0x000fec0003800000 */
.L_x_756:
[----:B------:R-:W-:-:S04]  /*05b0*/  IMAD R10, R10, R32, R33 ;  /* 0x000000200a0a7224 */ /* 0x000fc800078e0221 */
[----:B------:R-:W-:-:S07]  /*05c0*/  IMAD R36, R10, R13, RZ ;  /* 0x0000000d0a247224 */ /* 0x000fce00078e02ff */
.L_x_757:
[----:B------:R-:W-:Y:S01]  /*05d0*/  SHF.R.S32.HI R3, RZ, 0x1f, R8 ;  /* 0x0000001fff037819 */ /* 0x000fe20000011408 */
[----:B------:R-:W-:Y:S01]  /*05e0*/  IMAD R32, R32, R11, RZ ;  /* 0x0000000b20207224 */ /* 0x000fe200078e02ff */
[----:B------:R-:W-:Y:S01]  /*05f0*/  IADD3 R17, P0, P1, R2, R16, R17 ;  /* 0x0000001002117210 */ /* 0x000fe2000791e011 */
[----:B------:R-:W-:Y:S01]  /*0600*/  ULDC.64 UR6, c[0x0][0x400] ;  /* 0x0001000000067ab9 */ /* 0x000fe20000000a00 */
[CC--:B------:R-:W-:Y:S01]  /*0610*/  LEA.HI R4, R3.reuse, R8.reuse, RZ, 0x3 ;  /* 0x0000000803047211 */ /* 0x0c0fe200078f18ff */
[----:B------:R-:W-:Y:S01]  /*0620*/  BSSY B0, `(.L_x_758) ;  /* 0x0000039000007945 */ /* 0x000fe20003800000 */
[----:B------:R-:W-:Y:S01]  /*0630*/  LEA.HI R3, R3, R8, RZ, 0x2 ;  /* 0x0000000803037211 */ /* 0x000fe200078f10ff */
[----:B------:R-:W-:Y:S01]  /*0640*/  HFMA2.MMA R24, -RZ, RZ, 0, 0 ;  /* 0x00000000ff187435 */ /* 0x000fe200000001ff */
[----:B------:R-:W-:Y:S01]  /*0650*/  LOP3.LUT R7, R4, 0x3ffffff8, RZ, 0xc0, !PT ;  /* 0x3ffffff804077812 */ /* 0x000fe200078ec0ff */
[----:B------:R-:W-:Y:S01]  /*0660*/  IMAD.IADD R36, R39, 0x1, R36 ;  /* 0x0000000127247824 */ /* 0x000fe200078e0224 */
[----:B------:R-:W-:-:S02]  /*0670*/  SHF.R.S32.HI R4, RZ, 0x3, R4 ;  /* 0x00000003ff047819 */ /* 0x000fc40000011404 */
[----:B------:R-:W-:Y:S02]  /*0680*/  CS2R R10, SRZ ;  /* 0x00000000000a7805 */ /* 0x000fe4000001ff00 */
[----:B------:R-:W-:Y:S01]  /*0690*/  IADD3.X R5, R14, R5, R6, P0, P1 ;  /* 0x000000050e057210 */ /* 0x000fe200007e2406 */
[----:B------:R-:W-:Y:S01]  /*06a0*/  IMAD.IADD R7, R8, 0x1, -R7 ;  /* 0x0000000108077824 */ /* 0x000fe200078e0a07 */
[----:B------:R-:W-:Y:S02]  /*06b0*/  SHF.R.S32.HI R34, RZ, 0x2, R3 ;  /* 0x00000002ff227819 */ /* 0x000fe40000011403 */
[----:B------:R-:W-:Y:S02]  /*06c0*/  CS2R R14, SRZ ;  /* 0x00000000000e7805 */ /* 0x000fe4000001ff00 */
[----:B------:R-:W-:Y:S02]  /*06d0*/  SHF.L.U32 R7, R7, 0x2, RZ ;  /* 0x0000000207077819 */ /* 0x000fe400000006ff */
[----:B------:R-:W-:-:S03]  /*06e0*/  SHF.R.S32.HI R37, RZ, 0x1f, R34 ;  /* 0x0000001fff257819 */ /* 0x000fc60000011422 */
[----:B------:R-:W-:Y:S02]  /*06f0*/  IMAD R4, R4, R32, R7 ;  /* 0x0000002004047224 */ /* 0x000fe400078e0207 */
[----:B------:R-:W-:Y:S01]  /*0700*/  IMAD.IADD R7, R12, 0x1, -R39 ;  /* 0x000000010c077824 */ /* 0x000fe200078e0a27 */
[----:B------:R-:W-:Y:S02]  /*0710*/  CS2R R12, SRZ ;  /* 0x00000000000c7805 */ /* 0x000fe4000001ff00 */
[C---:B------:R-:W-:Y:S02]  /*0720*/  IADD3 R6, P0, R4.reuse, R17, RZ ;  /* 0x0000001104067210 */ /* 0x040fe40007f1e0ff */
[----:B------:R-:W-:Y:S02]  /*0730*/  CS2R R16, SRZ ;  /* 0x0000000000107805 */ /* 0x000fe4000001ff00 */
[----:B------:R-:W-:Y:S02]  /*0740*/  LEA.HI.X.SX32 R9, R4, R5, 0x1, P0 ;  /* 0x0000000504097211 */ /* 0x000fe400000f0eff */
[----:B------:R-:W-:-:S02]  /*0750*/  ISETP.GE.AND P0, PT, R34, R7, PT ;  /* 0x000000072200720c */ /* 0x000fc40003f06270 */
[----:B------:R-:W-:Y:S02]  /*0760*/  LOP3.LUT R5, R3, 0x1ffffffc, RZ, 0xc0, !PT ;  /* 0x1ffffffc03057812 */ /* 0x000fe400078ec0ff */
[C---:B------:R-:W-:Y:S02]  /*0770*/  LEA R2, P1, R6.reuse, UR6, 0x2 ;  /* 0x0000000606027c11 */ /* 0x040fe4000f8210ff */
[----:B------:R-:W-:Y:S02]  /*0780*/  IADD3 R28, -R5, R8, RZ ;  /* 0x00000008051c7210 */ /* 0x000fe40007ffe1ff */
[----:B------:R-:W-:Y:S02]  /*0790*/  CS2R R4, SRZ ;  /* 0x0000000000047805 */ /* 0x000fe4000001ff00 */
[----:B------:R-:W-:Y:S02]  /*07a0*/  LEA.HI.X R3, R6, UR7, R9, 0x2, P1 ;  /* 0x0000000706037c11 */ /* 0x000fe400088f1409 */
[----:B------:R-:W-:-:S02]  /*07b0*/  CS2R R6, SRZ ;  /* 0x0000000000067805 */ /* 0x000fc4000001ff00 */
[----:B------:R-:W-:Y:S01]  /*07c0*/  CS2R R8, SRZ ;  /* 0x0000000000087805 */ /* 0x000fe2000001ff00 */
[----:B------:R-:W-:-:S05]  /*07d0*/  IMAD.SHL.U32 R28, R28, 0x8, RZ ;  /* 0x000000081c1c7824 */ /* 0x000fca00078e00ff */
[----:B------:R-:W-:Y:S02]  /*07e0*/  IADD3 R40, R28, 0x20, RZ ;  /* 0x000000201c287810 */ /* 0x000fe40007ffe0ff */
[----:B------:R-:W-:Y:S01]  /*07f0*/  SHF.R.S32.HI R29, RZ, 0x1f, R28 ;  /* 0x0000001fff1d7819 */ /* 0x000fe2000001141c */
[----:B------:R-:W-:Y:S06]  /*0800*/  @P0 BRA `(.L_x_759) ;  /* 0x0000000000680947 */ /* 0x000fec0003800000 */
[----:B------:R-:W-:Y:S01]  /*0810*/  ULDC.64 UR8, c[0x0][0x420] ;  /* 0x0001080000087ab9 */ /* 0x000fe20000000a00 */
[----:B------:R-:W-:Y:S01]  /*0820*/  ULDC.64 UR6, c[0x0][0x428] ;  /* 0x00010a0000067ab9 */ /* 0x000fe20000000a00 */
[----:B------:R-:W-:-:S04]  /*0830*/  IMAD.WIDE.U32 R18, R39, UR8, R28 ;  /* 0x0000000827127c25 */ /* 0x000fc8000f8e001c */
[----:B------:R-:W-:Y:S01]  /*0840*/  IMAD R22, R30, UR8, RZ ;  /* 0x000000081e167c24 */ /* 0x000fe2000f8e02ff */
[----:B------:R-:W-:Y:S01]  /*0850*/  IADD3 R18, P1, R20, R18, RZ ;  /* 0x0000001214127210 */ /* 0x000fe20007f3e0ff */
[----:B------:R-:W-:Y:S02]  /*0860*/  IMAD R20, R0, UR6, RZ ;  /* 0x0000000600147c24 */ /* 0x000fe4000f8e02ff */
[----:B------:R-:W-:-:S05]  /*0870*/  IMAD R22, R39, UR9, R22 ;  /* 0x0000000927167c24 */ /* 0x000fca000f8e0216 */
[----:B------:R-:W-:Y:S01]  /*0880*/  IADD3.X R19, R21, R19, R22, P1, !PT ;  /* 0x0000001315137210 */ /* 0x000fe20000ffe416 */
[C---:B------:R-:W-:Y:S01]  /*0890*/  IMAD R21, R33.reuse, UR7, R20 ;  /* 0x0000000721157c24 */ /* 0x040fe2000f8e0214 */
[----:B------:R-:W-:Y:S01]  /*08a0*/  IADD3 R20, R28, 0x40, RZ ;  /* 0x000000401c147810 */ /* 0x000fe20007ffe0ff */
[----:B------:R-:W-:Y:S01]  /*08b0*/  IMAD.WIDE.U32 R18, R33, UR6, R18 ;  /* 0x0000000621127c25 */ /* 0x000fe2000f8e0012 */
[----:B------:R-:W-:Y:S02]  /*08c0*/  ULDC UR6, c[0x0][0x2d0] ;  /* 0x0000b40000067ab9 */ /* 0x000fe40000000800 */
[----:B------:R-:W-:Y:S01]  /*08d0*/  ISETP.GE.AND P3, PT, R20, UR6, PT ;  /* 0x0000000614007c0c */ /* 0x000fe2000bf66270 */
[----:B------:R-:W-:Y:S01]  /*08e0*/  IMAD.IADD R19, R19, 0x1, R21 ;  /* 0x0000000113137824 */ /* 0x000fe200078e0215 */
[----:B------:R-:W-:Y:S01]  /*08f0*/  ISETP.GE.AND P1, PT, R28, UR6, PT ;  /* 0x000000061c007c0c */ /* 0x000fe2000bf26270 */
[----:B------:R-:W-:Y:S01]  /*0900*/  IMAD R21, R37, UR8, RZ ;  /* 0x0000000825157c24 */ /* 0x000fe2000f8e02ff */
[----:B------:R-:W-:Y:S01]  /*0910*/  ISETP.GE.AND P2, PT, R40, UR6, PT ;  /* 0x0000000628007c0c */ /* 0x000fe2000bf46270 */
[----:B------:R-:W-:-:S04]  /*0920*/  IMAD.WIDE.U32 R18, R34, UR8, R18 ;  /* 0x0000000822127c25 */ /* 0x000fc8000f8e0012 */
[----:B------:R-:W-:Y:S01]  /*0930*/  IMAD R21, R34, UR9, R21 ;  /* 0x0000000922157c24 */ /* 0x000fe2000f8e0215 */
[----:B------:R-:W-:Y:S02]  /*0940*/  ULDC.64 UR8, c[0x0][0x3e0] ;  /* 0x0000f80000087ab9 */ /* 0x000fe40000000a00 */
[----:B------:R-:W-:Y:S01]  /*0950*/  LEA R20, P4, R18, UR8, 0x1 ;  /* 0x0000000812147c11 */ /* 0x000fe2000f8808ff */
[----:B------:R-:W-:-:S05]  /*0960*/  IMAD.IADD R19, R19, 0x1, R21 ;  /* 0x0000000113137824 */ /* 0x000fca00078e0215 */
[----:B------:R-:W-:-:S05]  /*0970*/  LEA.HI.X R21, R18, UR9, R19, 0x1, P4 ;  /* 0x0000000912157c11 */ /* 0x000fca000a0f0c13 */
[----:B------:R0:W5:Y:S04]  /*0980*/  @!P1 LDG.E.128 R4, desc[UR4][R20.64] ;  /* 0x0000000414049981 */ /* 0x000168000c1e1d00 */
[----:B------:R0:W5:Y:S04]  /*0990*/  @!P2 LDG.E.128 R8, desc[UR4][R20.64+0x40] ;  /* 0x000040041408a981 */ /* 0x000168000c1e1d00 */
[----:B------:R0:W5:Y:S02]  /*09a0*/  @!P3 LDG.E.128 R12, desc[UR4][R20.64+0x80] ;  /* 0x00008004140cb981 */ /* 0x000164000c1e1d00 */
.L_x_759:
[----:B------:R-:W-:Y:S05]  /*09b0*/  BSYNC B0 ;  /* 0x0000000000007941 */ /* 0x000fea0003800000 */
.L_x_758:
[----:B------:R-:W-:Y:S01]  /*09c0*/  BSSY B0, `(.L_x_760) ;  /* 0x0000023000007945 */ /* 0x000fe20003800000 */
[----:B------:R-:W-:Y:S02]  /*09d0*/  CS2R R18, SRZ ;  /* 0x0000000000127805 */ /* 0x000fe4000001ff00 */
[----:B0-----:R-:W-:Y:S02]  /*09e0*/  CS2R R20, SRZ ;  /* 0x0000000000147805 */ /* 0x001fe4000001ff00 */
[----:B------:R-:W-:Y:S02]  /*09f0*/  CS2R R22, SRZ ;  /* 0x0000000000167805 */ /* 0x000fe4000001ff00 */
[----:B------:R-:W-:Y:S02]  /*0a00*/  MOV R25, RZ ;  /* 0x000000ff00197202 */ /* 0x000fe40000000f00 */
[----:B------:R-:W-:Y:S01]  /*0a10*/  CS2R R26, SRZ ;  /* 0x00000000001a7805 */ /* 0x000fe2000001ff00 */
[----:B------:R-:W-:Y:S06]  /*0a20*/  @P0 BRA `(.L_x_761) ;  /* 0x0000000000700947 */ /* 0x000fec0003800000 */
[----:B------:R-:W-:Y:S01]  /*0a30*/  ULDC.64 UR8, c[0x0][0x298] ;  /* 0x0000a60000087ab9 */ /* 0x000fe20000000a00 */
[----:B------:R-:W-:Y:S01]  /*0a40*/  MOV R31, R29 ;  /* 0x0000001d001f7202 */ /* 0x000fe20000000f00 */
[----:B------:R-:W-:Y:S01]  /*0a50*/  IMAD R42, R30, UR8, RZ ;  /* 0x000000081e2a7c24 */ /* 0x000fe2000f8e02ff */
[----:B------:R-:W-:Y:S01]  /*0a60*/  ULDC.64 UR6, c[0x0][0x2a0] ;  /* 0x0000a80000067ab9 */ /* 0x000fe20000000a00 */
[----:B------:R-:W-:Y:S02]  /*0a70*/  IMAD.MOV.U32 R30, RZ, RZ, R28 ;  /* 0x000000ffff1e7224 */ /* 0x000fe400078e001c */
[C---:B------:R-:W-:Y:S02]  /*0a80*/  IMAD R42, R39.reuse, UR9, R42 ;  /* 0x00000009272a7c24 */ /* 0x040fe4000f8e022a */
[----:B------:R-:W-:-:S04]  /*0a90*/  IMAD.WIDE.U32 R30, R39, UR8, R30 ;  /* 0x00000008271e7c25 */ /* 0x000fc8000f8e001e */
[----:B------:R-:W-:Y:S01]  /*0aa0*/  IMAD R0, R0, UR6, RZ ;  /* 0x0000000600007c24 */ /* 0x000fe2000f8e02ff */
[----:B------:R-:W-:Y:S01]  /*0ab0*/  IADD3 R30, P0, R38, R30, RZ ;  /* 0x0000001e261e7210 */ /* 0x000fe20007f1e0ff */
[----:B------:R-:W-:Y:S02]  /*0ac0*/  IMAD R37, R37, UR8, RZ ;  /* 0x0000000825257c24 */ /* 0x000fe4000f8e02ff */
[----:B------:R-:W-:Y:S01]  /*0ad0*/  IMAD R29, R33, UR7, R0 ;  /* 0x00000007211d7c24 */ /* 0x000fe2000f8e0200 */
[----:B------:R-:W-:Y:S02]  /*0ae0*/  IADD3.X R31, R35, R31, R42, P0, !PT ;  /* 0x0000001f231f7210 */ /* 0x000fe400007fe42a */
[C---:B------:R-:W-:Y:S01]  /*0af0*/  IADD3 R0, R28.reuse, 0x40, RZ ;  /* 0x000000401c007810 */ /* 0x040fe20007ffe0ff */
[----:B------:R-:W-:Y:S01]  /*0b00*/  IMAD.WIDE.U32 R30, R33, UR6, R30 ;  /* 0x00000006211e7c25 */ /* 0x000fe2000f8e001e */
[----:B------:R-:W-:Y:S02]  /*0b10*/  ULDC UR6, c[0x0][0x2d0] ;  /* 0x0000b40000067ab9 */ /* 0x000fe40000000800 */
[----:B------:R-:W-:Y:S01]  /*0b20*/  ISETP.GE.AND P1, PT, R28, UR6, PT ;  /* 0x000000061c007c0c */ /* 0x000fe2000bf26270 */
[----:B------:R-:W-:Y:S01]  /*0b30*/  IMAD.IADD R31, R31, 0x1, R29 ;  /* 0x000000011f1f7824 */ /* 0x000fe200078e021d */
[----:B------:R-:W-:Y:S01]  /*0b40*/  ISETP.GE.AND P2, PT, R40, UR6, PT ;  /* 0x0000000628007c0c */ /* 0x000fe2000bf46270 */
[----:B------:R-:W-:Y:S01]  /*0b50*/  IMAD R29, R34, UR9, R37 ;  /* 0x00000009221d7c24 */ /* 0x000fe2000f8e0225 */
[----:B------:R-:W-:Y:S01]  /*0b60*/  ISETP.GE.AND P3, PT, R0, UR6, PT ;  /* 0x0000000600007c0c */ /* 0x000fe2000bf66270 */
[----:B------:R-:W-:Y:S01]  /*0b70*/  IMAD.WIDE.U32 R30, R34, UR8, R30 ;  /* 0x00000008221e7c25 */ /* 0x000fe2000f8e001e */
[----:B------:R-:W-:-:S03]  /*0b80*/  ULDC.64 UR6, c[0x0][0x280] ;  /* 0x0000a00000067ab9 */ /* 0x000fc60000000a00 */
[----:B------:R-:W-:Y:S01]  /*0b90*/  IMAD.IADD R29, R31, 0x1, R29 ;  /* 0x000000011f1d7824 */ /* 0x000fe200078e021d */
[----:B------:R-:W-:-:S04]  /*0ba0*/  LEA R28, P0, R30, UR6, 0x1 ;  /* 0x000000061e1c7c11 */ /* 0x000fc8000f8008ff */
[----:B------:R-:W-:-:S05]  /*0bb0*/  LEA.HI.X R29, R30, UR7, R29, 0x1, P0 ;  /* 0x000000071e1d7c11 */ /* 0x000fca00080f0c1d */
[----:B------:R0:W5:Y:S04]  /*0bc0*/  @!P1 LDG.E.128 R16, desc[UR4][R28.64] ;  /* 0x000000041c109981 */ /* 0x000168000c1e1d00 */
[----:B------:R0:W5:Y:S04]  /*0bd0*/  @!P2 LDG.E.128 R20, desc[UR4][R28.64+0x40] ;  /* 0x000040041c14a981 */ /* 0x000168000c1e1d00 */
[----:B------:R0:W5:Y:S02]  /*0be0*/  @!P3 LDG.E.128 R24, desc[UR4][R28.64+0x80] ;  /* 0x000080041c18b981 */ /* 0x000164000c1e1d00 */
.L_x_761:
[----:B------:R-:W-:Y:S05]  /*0bf0*/  BSYNC B0 ;  /* 0x0000000000007941 */ /* 0x000fea0003800000 */
.L_x_760:
[----:B0----5:R-:W-:Y:S01]  /*0c00*/  LOP3.LUT R28, R4, 0xffff0000, RZ, 0xc0, !PT ;  /* 0xffff0000041c7812 */ /* 0x021fe200078ec0ff */
[C---:B------:R-:W-:Y:S01]  /*0c10*/  IMAD.U32 R29, R16.reuse, 0x10000, RZ ;  /* 0x00010000101d7824 */ /* 0x040fe200078e00ff */
[----:B------:R-:W-:Y:S01]  /*0c20*/  LOP3.LUT R31, R16, 0xffff0000, RZ, 0xc0, !PT ;  /* 0xffff0000101f7812 */ /* 0x000fe200078ec0ff */
[----:B------:R-:W-:Y:S01]  /*0c30*/  ULDC UR6, c[0x0][0x384] ;  /* 0x0000e10000067ab9 */ /* 0x000fe20000000800 */
[----:B------:R-:W-:Y:S02]  /*0c40*/  SHF.L.U32 R0, R4, 0x10, RZ ;  /* 0x0000001004007819 */ /* 0x000fe400000006ff */
[----:B------:R-:W-:Y:S01]  /*0c50*/  SHF.L.U32 R4, R5, 0x10, RZ ;  /* 0x0000001005047819 */ /* 0x000fe200000006ff */
[----:B------:R-:W-:Y:S01]  /*0c60*/  FMUL.FTZ R33, R28, R31 ;  /* 0x0000001f1c217220 */ /* 0x000fe20000410000 */
[----:B------:R-:W-:Y:S01]  /*0c70*/  IMAD.U32 R31, R17, 0x10000, RZ ;  /* 0x00010000111f7824 */ /* 0x000fe200078e00ff */
[----:B------:R-:W-:Y:S02]  /*0c80*/  LOP3.LUT R5, R5, 0xffff0000, RZ, 0xc0, !PT ;  /* 0xffff000005057812 */ /* 0x000fe400078ec0ff */
[----:B------:R-:W-:Y:S01]  /*0c90*/  FFMA.FTZ R29, R0, R29, R33 ;  /* 0x0000001d001d7223 */ /* 0x000fe20000010021 */
[----:B------:R-:W-:Y:S01]  /*0ca0*/  LOP3.LUT R16, R17, 0xffff0000, RZ, 0xc0, !PT ;  /* 0xffff000011107812 */ /* 0x000fe200078ec0ff */
[----:B------:R-:W-:Y:S01]  /*0cb0*/  IMAD.U32 R17, R18, 0x10000, RZ ;  /* 0x0001000012117824 */ /* 0x000fe200078e00ff */
[----:B------:R-:W-:Y:S01]  /*0cc0*/  SHF.L.U32 R0, R6, 0x10, RZ ;  /* 0x0000001006007819 */ /* 0x000fe200000006ff */
[----:B------:R-:W-:-:S04]  /*0cd0*/  FFMA.FTZ R4, R4, R31, R29 ;  /* 0x0000001f04047223 */ /* 0x000fc8000001001d */
        /* <DEDUP_REMOVED lines=18> */
[C---:B------:R-:W-:Y:S01]  /*0e00*/  IMAD.U32 R5, R21.reuse, 0x10000, RZ ;  /* 0x0001000015057824 */ /* 0x040fe200078e00ff */
[----:B------:R-:W-:Y:S01]  /*0e10*/  LOP3.LUT R21, R21, 0xffff0000, RZ, 0xc0, !PT ;  /* 0xffff000015157812 */ /* 0x000fe200078ec0ff */
[----:B------:R-:W-:Y:S01]  /*0e20*/  FFMA.FTZ R7, R4, R7, R17 ;  /* 0x0000000704077223 */ /* 0x000fe20000010011 */
[----:B------:R-:W-:Y:S01]  /*0e30*/  LOP3.LUT R4, R10, 0xffff0000, RZ, 0xc0, !PT ;  /* 0xffff00000a047812 */ /* 0x000fe200078ec0ff */
[----:B------:R-:W0:Y:S02]  /*0e40*/  S2R R9, SR_TID.X ;  /* 0x0000000000097919 */ /* 0x000e240000002100 */
        /* <DEDUP_REMOVED lines=23> */
[----:B0-----:R-:W-:-:S03]  /*0fc0*/  LOP3.LUT P0, RZ, R9, 0x3, RZ, 0xc0, !PT ;  /* 0x0000000309ff7812 */ /* 0x001fc6000780c0ff */
[----:B------:R-:W-:Y:S01]  /*0fd0*/  FFMA.FTZ R6, R0, R5, R7 ;  /* 0x0000000500067223 */ /* 0x000fe20000010007 */
[----:B------:R-:W-:Y:S01]  /*0fe0*/  SHF.L.U32 R0, R14, 0x10, RZ ;  /* 0x000000100e007819 */ /* 0x000fe200000006ff */
[----:B------:R-:W-:Y:S01]  /*0ff0*/  IMAD.U32 R5, R26, 0x10000, RZ ;  /* 0x000100001a057824 */ /* 0x000fe200078e00ff */
[----:B------:R-:W-:Y:S01]  /*1000*/  LOP3.LUT R14, R14, 0xffff0000, RZ, 0xc0, !PT ;  /* 0xffff00000e0e7812 */ /* 0x000fe200078ec0ff */
[----:B------:R-:W-:Y:S01]  /*1010*/  FFMA.FTZ R13, R13, R4, R6 ;  /* 0x000000040d0d7223 */ /* 0x000fe20000010006 */
[C---:B------:R-:W-:Y:S01]  /*1020*/  IMAD.U32 R7, R27.reuse, 0x10000, RZ ;  /* 0x000100001b077824 */ /* 0x040fe200078e00ff */
[----:B------:R-:W-:Y:S02]  /*1030*/  LOP3.LUT R4, R27, 0xffff0000, RZ, 0xc0, !PT ;  /* 0xffff00001b047812 */ /* 0x000fe400078ec0ff */
[----:B------:R-:W-:Y:S01]  /*1040*/  FFMA.FTZ R13, R0, R5, R13 ;  /* 0x00000005000d7223 */ /* 0x000fe2000001000d */
[----:B------:R-:W-:Y:S02]  /*1050*/  LOP3.LUT R5, R26, 0xffff0000, RZ, 0xc0, !PT ;  /* 0xffff00001a057812 */ /* 0x000fe400078ec0ff */
[----:B------:R-:W-:-:S02]  /*1060*/  SHF.L.U32 R0, R15, 0x10, RZ ;  /* 0x000000100f007819 */ /* 0x000fc400000006ff */
[----:B------:R-:W-:Y:S01]  /*1070*/  LOP3.LUT R15, R15, 0xffff0000, RZ, 0xc0, !PT ;  /* 0xffff00000f0f7812 */ /* 0x000fe200078ec0ff */
[----:B------:R-:W-:-:S04]  /*1080*/  FFMA.FTZ R5, R14, R5, R13 ;  /* 0x000000050e057223 */ /* 0x000fc8000001000d */
[----:B------:R-:W-:Y:S02]  /*1090*/  FFMA.FTZ R0, R0, R7, R5 ;  /* 0x0000000700007223 */ /* 0x000fe40000010005 */
[----:B------:R-:W0:Y:S02]  /*10a0*/  @!P0 LDC.64 R6, c[0x0][0x478] ;  /* 0x00011e00ff068b82 */ /* 0x000e240000000a00 */
[----:B------:R-:W-:Y:S01]  /*10b0*/  FFMA.FTZ R0, R15, R4, R0 ;  /* 0x000000040f007223 */ /* 0x000fe20000010000 */
[----:B------:R-:W-:Y:S02]  /*10c0*/  @!P0 LEA.HI R4, P1, R9, R36, RZ, 0x1e ;  /* 0x0000002409048211 */ /* 0x000fe4000783f0ff */
[----:B------:R-:W-:Y:S02]  /*10d0*/  SHF.L.U32 R9, R32, 0x3, RZ ;  /* 0x0000000320097819 */ /* 0x000fe400000006ff */
[----:B------:R-:W1:Y:S01]  /*10e0*/  SHFL.BFLY PT, R5, R0, 0x2, 0x1f ;  /* 0x0c401f0000057f89 */ /* 0x000e6200000e0000 */
[----:B------:R-:W-:-:S02]  /*10f0*/  @!P0 LEA.HI.X.SX32 R36, R36, RZ, 0x1, P1 ;  /* 0x000000ff24248211 */ /* 0x000fc400008f0eff */
[----:B0-----:R-:W-:-:S04]  /*1100*/  @!P0 LEA R6, P1, R4, R6, 0x2 ;  /* 0x0000000604068211 */ /* 0x001fc800078210ff */
[----:B------:R-:W-:Y:S01]  /*1110*/  @!P0 LEA.HI.X R7, R4, R7, R36, 0x2, P1 ;  /* 0x0000000704078211 */ /* 0x000fe200008f1424 */
[----:B-1----:R-:W-:-:S05]  /*1120*/  FADD.FTZ R8, R0, R5 ;  /* 0x0000000500087221 */ /* 0x002fca0000010000 */
[----:B------:R-:W0:Y:S02]  /*1130*/  SHFL.BFLY PT, R5, R8, 0x1, 0x1f ;  /* 0x0c201f0008057f89 */ /* 0x000e2400000e0000 */
[----:B0-----:R-:W-:-:S04]  /*1140*/  FADD.FTZ R5, R8, R5 ;  /* 0x0000000508057221 */ /* 0x001fc80000010000 */
[----:B------:R-:W-:Y:S01]  /*1150*/  FMUL.FTZ R11, R5, UR6 ;  /* 0x00000006050b7c20 */ /* 0x000fe20008410000 */
[----:B------:R-:W-:-:S04]  /*1160*/  IMAD.WIDE R4, R9, 0x10, R2 ;  /* 0x0000001009047825 */ /* 0x000fc800078e0202 */
[----:B------:R-:W-:Y:S04]  /*1170*/  @!P0 STG.E desc[UR4][R6.64], R11 ;  /* 0x0000000b06008986 */ /* 0x000fe8000c101904 */
[----:B------:R-:W-:Y:S04]  /*1180*/  STG.E.128 desc[UR4][R2.64], RZ ;  /* 0x000000ff02007986 */ /* 0x000fe8000c101d04 */
[----:B------:R-:W-:Y:S04]  /*1190*/  STG.E.128 desc[UR4][R4.64], RZ ;  /* 0x000000ff04007986 */ /* 0x000fe8000c101d04 */
[----:B------:R-:W-:Y:S04]  /*11a0*/  STG.E.128 desc[UR4][R2.64+0x80], RZ ;  /* 0x000080ff02007986 */ /* 0x000fe8000c101d04 */
[----:B------:R-:W-:Y:S04]  /*11b0*/  STG.E.128 desc[UR4][R4.64+0x80], RZ ;  /* 0x000080ff04007986 */ /* 0x000fe8000c101d04 */
[----:B------:R-:W-:Y:S04]  /*11c0*/  STG.E.128 desc[UR4][R2.64+0x100], RZ ;  /* 0x000100ff02007986 */ /* 0x000fe8000c101d04 */
[----:B------:R-:W-:Y:S01]  /*11d0*/  STG.E.128 desc[UR4][R4.64+0x100], RZ ;  /* 0x000100ff04007986 */ /* 0x000fe2000c101d04 */
[----:B------:R-:W-:Y:S05]  /*11e0*/  EXIT ;  /* 0x000000000000794d */ /* 0x000fea0003800000 */
.L_x_762:
        /* <DEDUP_REMOVED lines=9> */
.L_x_1301:


//--------------------- .text._ZN5flash27flash_bwd_convert_dq_kernelI23Flash_bwd_kernel_traitsILi96ELi64ELi128ELi8ELi2ELi4ELi4ELb0ELb0EN7cutlass10bfloat16_tE19Flash_kernel_traitsILi96ELi64ELi128ELi8ES3_EEEEvNS_16Flash_bwd_paramsEi --------------------------
	.section	.text._ZN5flash27flash_bwd_convert_dq_kernelI23Flash_bwd_kernel_traitsILi96ELi64ELi128ELi8ELi2ELi4ELi4ELb0ELb0EN7cutlass10bfloat16_tE19Flash_kernel_traitsILi96ELi64ELi128ELi8ES3_EEEEvNS_16Flash_bwd_paramsEi,"ax",@progbits
	.align	128
        .global         _ZN5flash27flash_bwd_convert_dq_kernelI23Flash_bwd_kernel_traitsILi96ELi64ELi128ELi8ELi2ELi4ELi4ELb0ELb0EN7cutlass10bfloat16_tE19Flash_kernel_traitsILi96ELi64ELi128ELi8ES3_EEEEvNS_16Flash_bwd_paramsEi
        .type           _ZN5flash27flash_bwd_convert_dq_kernelI23Flash_bwd_kernel_traitsILi96ELi64ELi128ELi8ELi2ELi4ELi4ELb0ELb0EN7cutlass10bfloat16_tE19Flash_kernel_traitsILi96ELi64ELi128ELi8ES3_EEEEvNS_16Flash_bwd_paramsEi,@function
        .size           _ZN5flash27flash_bwd_convert_dq_kernelI23Flash_bwd_kernel_traitsILi96ELi64ELi128ELi8ELi2ELi4ELi4ELb0ELb0EN7cutlass10bfloat16_tE19Flash_kernel_traitsILi96ELi64ELi128ELi8ES3_EEEEvNS_16Flash_bwd_paramsEi,(.L_x_1302 - _ZN5flash27flash_bwd_convert_dq_kernelI23Flash_bwd_kernel_traitsILi96ELi64ELi128ELi8ELi2ELi4ELi4ELb0ELb0EN7cutlass10bfloat16_tE19Flash_kernel_traitsILi96ELi64ELi128ELi8ES3_EEEEvNS_16Flash_bwd_paramsEi)
        .other          _ZN5flash27flash_bwd_convert_dq_kernelI23Flash_bwd_kernel_traitsILi96ELi64ELi128ELi8ELi2ELi4ELi4ELb0ELb0EN7cutlass10bfloat16_tE19Flash_kernel_traitsILi96ELi64ELi128ELi8ES3_EEEEvNS_16Flash_bwd_paramsEi,@"STO_CUDA_ENTRY STV_DEFAULT"
_ZN5flash27flash_bwd_convert_dq_kernelI23Flash_bwd_kernel_traitsILi96ELi64ELi128ELi8ELi2ELi4ELi4ELb0ELb0EN7cutlass10bfloat16_tE19Flash_kernel_traitsILi96ELi64ELi128ELi8ES3_EEEEvNS_16Flash_bwd_paramsEi:
.text._ZN5flash27flash_bwd_convert_dq_kernelI23Flash_bwd_kernel_traitsILi96ELi64ELi128ELi8ELi2ELi4ELi4ELb0ELb0EN7cutlass10bfloat16_tE19Flash_kernel_traitsILi96ELi64ELi128ELi8ES3_EEEEvNS_16Flash_bwd_paramsEi:
        /* <DEDUP_REMOVED lines=49> */
.L_x_763:
        /* <DEDUP_REMOVED lines=110> */
.L_x_765:
        /* <DEDUP_REMOVED lines=81> */
.L_x_764:
        /* <DEDUP_REMOVED lines=143> */
.L_x_766:
        /* <DEDUP_REMOVED lines=9> */
.L_x_1302:


//--------------------- .text._ZN5flash44flash_bwd_dq_dk_dv_loop_seqk_parallel_kernelI23Flash_bwd_kernel_traitsILi96ELi64ELi128ELi8ELi2ELi4ELi4ELb0ELb0EN7cutlass10bfloat16_tE19Flash_kernel_traitsILi96ELi64ELi128ELi8ES3_EELb1ELb0ELb0ELb0ELb0ELb1ELb0EEEvNS_16Flash_bwd_paramsE --------------------------
	.section	.text._ZN5flash44flash_bwd_dq_dk_dv_loop_seqk_parallel_kernelI23Flash_bwd_kernel_traitsILi96ELi64ELi128ELi8ELi2ELi4ELi4ELb0ELb0EN7cutlass10bfloat16_tE19Flash_kernel_traitsILi96ELi64ELi128ELi8ES3_EELb1ELb0ELb0ELb0ELb0ELb1ELb0EEEvNS_16Flash_bwd_paramsE,"ax",@progbits
	.align	128
        .global         _ZN5flash44flash_bwd_dq_dk_dv_loop_seqk_parallel_kernelI23Flash_bwd_kernel_traitsILi96ELi64ELi128ELi8ELi2ELi4ELi4ELb0ELb0EN7cutlass10bfloat16_tE19Flash_kernel_traitsILi96ELi64ELi128ELi8ES3_EELb1ELb0ELb0ELb0ELb0ELb1ELb0EEEvNS_16Flash_bwd_paramsE
        .type           _ZN5flash44flash_bwd_dq_dk_dv_loop_seqk_parallel_kernelI23Flash_bwd_kernel_traitsILi96ELi64ELi128ELi8ELi2ELi4ELi4ELb0ELb0EN7cutlass10bfloat16_tE19Flash_kernel_traitsILi96ELi64ELi128ELi8ES3_EELb1ELb0ELb0ELb0ELb0ELb1ELb0EEEvNS_16Flash_bwd_paramsE,@function
        .size           _ZN5flash44flash_bwd_dq_dk_dv_loop_seqk_parallel_kernelI23Flash_bwd_kernel_traitsILi96ELi64ELi128ELi8ELi2ELi4ELi4ELb0ELb0EN7cutlass10bfloat16_tE19Flash_kernel_traitsILi96ELi64ELi128ELi8ES3_EELb1ELb0ELb0ELb0ELb0ELb1ELb0EEEvNS_16Flash_bwd_paramsE,(.L_x_1303 - _ZN5flash44flash_bwd_dq_dk_dv_loop_seqk_parallel_kernelI23Flash_bwd_kernel_traitsILi96ELi64ELi128ELi8ELi2ELi4ELi4ELb0ELb0EN7cutlass10bfloat16_tE19Flash_kernel_traitsILi96ELi64ELi128ELi8ES3_EELb1ELb0ELb0ELb0ELb0ELb1ELb0EEEvNS_16Flash_bwd_paramsE)
        .other          _ZN5flash44flash_bwd_dq_dk_dv_loop_seqk_parallel_kernelI23Flash_bwd_kernel_traitsILi96ELi64ELi128ELi8ELi2ELi4ELi4ELb0ELb0EN7cutlass10bfloat16_tE19Flash_kernel_traitsILi96ELi64ELi128ELi8ES3_EELb1ELb0ELb0ELb0ELb0ELb1ELb0EEEvNS_16Flash_bwd_paramsE,@"STO_CUDA_ENTRY STV_DEFAULT"
_ZN5flash44flash_bwd_dq_dk_dv_loop_seqk_parallel_kernelI23Flash_bwd_kernel_traitsILi96ELi64ELi128ELi8ELi2ELi4ELi4ELb0ELb0EN7cutlass10bfloat16_tE19Flash_kernel_traitsILi96ELi64ELi128ELi8ES3_EELb1ELb0ELb0ELb0ELb0ELb1ELb0EEEvNS_16Flash_bwd_paramsE:
.text._ZN5flash44flash_bwd_dq_dk_dv_loop_seqk_parallel_kernelI23Flash_bwd_kernel_traitsILi96ELi64ELi128ELi8ELi2ELi4ELi4ELb0ELb0EN7cutlass10bfloat16_tE19Flash_kernel_traitsILi96ELi64ELi128ELi8ES3_EELb1ELb0ELb0ELb0ELb0ELb1ELb0EEEvNS_16Flash_bwd_paramsE:
[----:B------:R-:W-:Y:S01]  /*0000*/  LDC R1, c[0x0][0x28] ;  /* 0x00000a00ff017b82 */ /* 0x000fe20000000800 */
[----:B------:R-:W1:Y:S01]  /*0010*/  S2R R191, SR_CTAID.X ;  /* 0x0000000000bf7919 */ /* 0x000e620000002500 */
[----:B------:R-:W-:Y:S02]  /*0020*/  ULDC UR5, c[0x0][0x2c8] ;  /* 0x0000b20000057ab9 */ /* 0x000fe40000000800 */
[----:B------:R-:W-:-:S04]  /*0030*/  UIADD3 UR5, UR5, 0x7f, URZ ;  /* 0x0000007f05057890 */ /* 0x000fc8000fffe03f */
[----:B------:R-:W-:-:S04]  /*0040*/  USHF.R.S32.HI UR4, URZ, 0x1f, UR5 ;  /* 0x0000001f3f047899 */ /* 0x000fc80008011405 */
[----:B------:R-:W-:-:S04]  /*0050*/  ULEA.HI UR4, UR4, UR5, URZ, 0x7 ;  /* 0x0000000504047291 */ /* 0x000fc8000f8f383f */
[----:B------:R-:W-:-:S06]  /*0060*/  USHF.R.S32.HI UR7, URZ, 0x7, UR4 ;  /* 0x000000073f077899 */ /* 0x000fcc0008011404 */
[----:B-1----:R-:W-:-:S13]  /*0070*/  ISETP.GE.AND P0, PT, R191, UR7, PT ;  /* 0x00000007bf007c0c */ /* 0x002fda000bf06270 */
[----:B------:R-:W-:Y:S05]  /*0080*/  @P0 EXIT ;  /* 0x000000000000094d */ /* 0x000fea0003800000 */
[----:B------:R-:W1:Y:S01]  /*0090*/  S2R R10, SR_TID.X ;  /* 0x00000000000a7919 */ /* 0x000e620000002100 */
[----:B------:R-:W2:Y:S01]  /*00a0*/  S2UR UR6, SR_CgaCtaId ;  /* 0x00000000000679c3 */ /* 0x000ea20000008800 */
[----:B------:R-:W-:Y:S01]  /*00b0*/  UMOV UR4, 0x400 ;  /* 0x0000040000047882 */ /* 0x000fe20000000000 */
[----:B------:R-:W-:Y:S01]  /*00c0*/  IMAD.MOV.U32 R175, RZ, RZ, 0x20 ;  /* 0x00000020ffaf7424 */ /* 0x000fe200078e00ff */
[----:B------:R-:W3:Y:S01]  /*00d0*/  S2R R189, SR_CTAID.Y ;  /* 0x0000000000bd7919 */ /* 0x000ee20000002600 */
[----:B------:R-:W-:Y:S01]  /*00e0*/  IMAD.MOV.U32 R196, RZ, RZ, -0x10 ;  /* 0xfffffff0ffc47424 */ /* 0x000fe200078e00ff */
[----:B------:R-:W-:Y:S01]  /*00f0*/  ULDC.64 UR36, c[0x0][0x208] ;  /* 0x0000820000247ab9 */ /* 0x000fe20000000a00 */
[----:B------:R-:W4:Y:S01]  /*0100*/  S2R R188, SR_CTAID.Z ;  /* 0x0000000000bc7919 */ /* 0x000f220000002700 */
[----:B--2---:R-:W-:-:S04]  /*0110*/  ULEA UR6, UR6, UR4, 0x18 ;  /* 0x0000000406067291 */ /* 0x004fc8000f8ec03f */
[----:B------:R-:W-:Y:S02]  /*0120*/  UIADD3 UR4, UR6, 0x15000, URZ ;  /* 0x0001500006047890 */ /* 0x000fe4000fffe03f */
[----:B------:R-:W-:Y:S01]  /*0130*/  UIADD3 UR5, UR6, 0x9000, URZ ;  /* 0x0000900006057890 */ /* 0x000fe2000fffe03f */
[----:B-1----:R-:W-:-:S04]  /*0140*/  SHF.R.S32.HI R7, RZ, 0x1f, R10 ;  /* 0x0000001fff077819 */ /* 0x002fc8000001140a */
[CC--:B------:R-:W-:Y:S02]  /*0150*/  LEA.HI R5, R7.reuse, R10.reuse, RZ, 0x4 ;  /* 0x0000000a07057211 */ /* 0x0c0fe400078f20ff */
[CC--:B------:R-:W-:Y:S02]  /*0160*/  LEA.HI R15, R7.reuse, R10.reuse, RZ, 0x3 ;  /* 0x0000000a070f7211 */ /* 0x0c0fe400078f18ff */
[CC--:B------:R-:W-:Y:S02]  /*0170*/  LEA.HI R183, R7.reuse, R10.reuse, RZ, 0x5 ;  /* 0x0000000a07b77211 */ /* 0x0c0fe400078f28ff */
[----:B------:R-:W-:Y:S02]  /*0180*/  SHF.R.S32.HI R2, RZ, 0x4, R5 ;  /* 0x00000004ff027819 */ /* 0x000fe40000011405 */
[----:B------:R-:W-:Y:S02]  /*0190*/  LEA.HI R0, R7, R10, RZ, 0x2 ;  /* 0x0000000a07007211 */ /* 0x000fe400078f10ff */
[----:B------:R-:W-:-:S02]  /*01a0*/  LOP3.LUT R11, R5, 0xfffffff0, RZ, 0xc0, !PT ;  /* 0xfffffff0050b7812 */ /* 0x000fc400078ec0ff */
[----:B------:R-:W-:Y:S02]  /*01b0*/  LOP3.LUT R13, R15, 0xfffffff8, RZ, 0xc0, !PT ;  /* 0xfffffff80f0d7812 */ /* 0x000fe400078ec0ff */
[----:B------:R-:W-:Y:S01]  /*01c0*/  LOP3.LUT R3, R183, 0xffffffe0, RZ, 0xc0, !PT ;  /* 0xffffffe0b7037812 */ /* 0x000fe200078ec0ff */
[C---:B------:R-:W-:Y:S01]  /*01d0*/  IMAD.IADD R6, R10.reuse, 0x1, -R11 ;  /* 0x000000010a067824 */ /* 0x040fe200078e0a0b */
[----:B------:R-:W-:Y:S01]  /*01e0*/  LEA.HI R5, R5, R2, RZ, 0x1 ;  /* 0x0000000205057211 */ /* 0x000fe200078f08ff */
[C---:B------:R-:W-:Y:S01]  /*01f0*/  IMAD.IADD R174, R10.reuse, 0x1, -R13 ;  /* 0x000000010aae7824 */ /* 0x040fe200078e0a0d */
[----:B------:R-:W-:Y:S01]  /*0200*/  SHF.R.S32.HI R185, RZ, 0x2, R0 ;  /* 0x00000002ffb97819 */ /* 0x000fe20000011400 */
[----:B------:R-:W-:Y:S01]  /*0210*/  IMAD.IADD R3, R10, 0x1, -R3 ;  /* 0x000000010a037824 */ /* 0x000fe200078e0a03 */
[----:B------:R-:W-:Y:S02]  /*0220*/  LOP3.LUT R5, R5, 0xfffffffe, RZ, 0xc0, !PT ;  /* 0xfffffffe05057812 */ /* 0x000fe400078ec0ff */
[----:B------:R-:W-:-:S02]  /*0230*/  LOP3.LUT R9, R0, 0xfffffffc, RZ, 0xc0, !PT ;  /* 0xfffffffc00097812 */ /* 0x000fc400078ec0ff */
[----:B------:R-:W-:Y:S01]  /*0240*/  SHF.R.S32.HI R184, RZ, 0x5, R183 ;  /* 0x00000005ffb87819 */ /* 0x000fe200000114b7 */
[----:B------:R-:W-:Y:S01]  /*0250*/  IMAD.IADD R5, R2, 0x1, -R5 ;  /* 0x0000000102057824 */ /* 0x000fe200078e0a05 */
[----:B------:R-:W-:Y:S02]  /*0260*/  SHF.R.S32.HI R13, RZ, 0x1f, R183 ;  /* 0x0000001fff0d7819 */ /* 0x000fe400000114b7 */
[----:B------:R-:W-:Y:S01]  /*0270*/  LEA.HI R4, R0, R185, RZ, 0x1 ;  /* 0x000000b900047211 */ /* 0x000fe200078f08ff */
[----:B------:R-:W-:Y:S01]  /*0280*/  IMAD.SHL.U32 R180, R5, 0x8, RZ ;  /* 0x0000000805b47824 */ /* 0x000fe200078e00ff */
[CC--:B------:R-:W-:Y:S02]  /*0290*/  LEA.HI R182, R7.reuse, R10.reuse, RZ, 0x6 ;  /* 0x0000000a07b67211 */ /* 0x0c0fe400078f30ff */
[----:B------:R-:W-:Y:S01]  /*02a0*/  LEA.HI R7, R7, R10, RZ, 0x7 ;  /* 0x0000000a07077211 */ /* 0x000fe200078f38ff */
[----:B------:R-:W-:Y:S01]  /*02b0*/  IMAD.IADD R10, R10, 0x1, -R9 ;  /* 0x000000010a0a7824 */ /* 0x000fe200078e0a09 */
[----:B------:R-:W-:-:S02]  /*02c0*/  LEA.HI R183, R183, R184, RZ, 0x1 ;  /* 0x000000b8b7b77211 */ /* 0x000fc400078f08ff */
[----:B------:R-:W-:Y:S01]  /*02d0*/  LEA.HI R13, R13, R184, RZ, 0x2 ;  /* 0x000000b80d0d7211 */ /* 0x000fe200078f10ff */
[C---:B------:R-:W-:Y:S01]  /*02e0*/  IMAD.SHL.U32 R186, R10.reuse, 0x8, RZ ;  /* 0x000000080aba7824 */ /* 0x040fe200078e00ff */
[----:B------:R-:W-:Y:S01]  /*02f0*/  SHF.R.S32.HI R2, RZ, 0x1f, R3 ;  /* 0x0000001fff027819 */ /* 0x000fe20000011403 */
[----:B------:R-:W-:Y:S01]  /*0300*/  IMAD.SHL.U32 R10, R10, 0x2, RZ ;  /* 0x000000020a0a7824 */ /* 0x000fe200078e00ff */
[----:B------:R-:W-:Y:S02]  /*0310*/  LOP3.LUT R4, R4, 0x7fffffe, RZ, 0xc0, !PT ;  /* 0x07fffffe04047812 */ /* 0x000fe400078ec0ff */
[----:B------:R-:W-:Y:S02]  /*0320*/  SHF.R.S32.HI R9, RZ, 0x3, R15 ;  /* 0x00000003ff097819 */ /* 0x000fe4000001140f */
[----:B------:R-:W-:Y:S02]  /*0330*/  LOP3.LUT R183, R183, 0xfffffffe, RZ, 0xc0, !PT ;  /* 0xfffffffeb7b77812 */ /* 0x000fe400078ec0ff */
[----:B------:R-:W-:Y:S01]  /*0340*/  LOP3.LUT R13, R13, 0xfffffffc, RZ, 0xc0, !PT ;  /* 0xfffffffc0d0d7812 */ /* 0x000fe200078ec0ff */
[----:B------:R-:W-:Y:S01]  /*0350*/  IMAD.SHL.U32 R9, R9, 0x40, RZ ;  /* 0x0000004009097824 */ /* 0x000fe200078e00ff */
[----:B------:R-:W-:Y:S01]  /*0360*/  LEA.HI R2, R2, R3, RZ, 0x2 ;  /* 0x0000000302027211 */ /* 0x000fe200078f10ff */
[----:B------:R-:W-:Y:S01]  /*0370*/  IMAD.IADD R3, R185, 0x1, -R4 ;  /* 0x00000001b9037824 */ /* 0x000fe200078e0a04 */
[----:B------:R-:W-:Y:S01]  /*0380*/  LEA.HI R8, R174, R174, RZ, 0x1 ;  /* 0x000000aeae087211 */ /* 0x000fe200078f08ff */
[C---:B------:R-:W-:Y:S01]  /*0390*/  IMAD.IADD R183, R184.reuse, 0x1, -R183 ;  /* 0x00000001b8b77824 */ /* 0x040fe200078e0ab7 */
[----:B------:R-:W-:Y:S01]  /*03a0*/  SHF.R.S32.HI R182, RZ, 0x6, R182 ;  /* 0x00000006ffb67819 */ /* 0x000fe200000114b6 */
[C---:B------:R-:W-:Y:S01]  /*03b0*/  IMAD.IADD R13, R184.reuse, 0x1, -R13 ;  /* 0x00000001b80d7824 */ /* 0x040fe200078e0a0d */
[----:B------:R-:W-:Y:S01]  /*03c0*/  LOP3.LUT R9, R9, 0xc0, RZ, 0xc0, !PT ;  /* 0x000000c009097812 */ /* 0x000fe200078ec0ff */
[----:B------:R-:W-:Y:S01]  /*03d0*/  IMAD R184, R184, 0x8, R3 ;  /* 0x00000008b8b87824 */ /* 0x000fe200078e0203 */
[----:B------:R-:W-:Y:S01]  /*03e0*/  LOP3.LUT R3, R8, 0x7fffffe, RZ, 0xc0, !PT ;  /* 0x07fffffe08037812 */ /* 0x000fe200078ec0ff */
[----:B------:R-:W-:Y:S01]  /*03f0*/  IMAD R177, R182, 0x4, R5 ;  /* 0x00000004b6b17824 */ /* 0x000fe200078e0205 */
[----:B------:R-:W-:Y:S01]  /*0400*/  SHF.R.S32.HI R0, RZ, 0x1f, R0 ;  /* 0x0000001fff007819 */ /* 0x000fe20000011400 */
[----:B------:R-:W-:Y:S01]  /*0410*/  IMAD R194, R13, 0x200, R10 ;  /* 0x000002000dc27824 */ /* 0x000fe200078e020a */
[----:B------:R-:W-:Y:S01]  /*0420*/  SHF.R.U32.HI R11, RZ, 0x3, R9 ;  /* 0x00000003ff0b7819 */ /* 0x000fe20000011609 */
[C---:B------:R-:W-:Y:S01]  /*0430*/  IMAD.IADD R4, R174.reuse, 0x1, -R3 ;  /* 0x00000001ae047824 */ /* 0x040fe200078e0a03 */
[----:B------:R-:W-:Y:S01]  /*0440*/  LOP3.LUT R12, R9, 0x18, R186, 0xf8, !PT ;  /* 0x00000018090c7812 */ /* 0x000fe200078ef8ba */
[----:B------:R-:W-:Y:S01]  /*0450*/  IMAD.SHL.U32 R174, R174, 0x40, RZ ;  /* 0x00000040aeae7824 */ /* 0x000fe200078e00ff */
[----:B------:R-:W-:Y:S01]  /*0460*/  LEA.HI R0, R0, R185, RZ, 0x3 ;  /* 0x000000b900007211 */ /* 0x000fe200078f18ff */
[----:B------:R-:W-:Y:S01]  /*0470*/  IMAD R177, R177, 0x8, R4 ;  /* 0x00000008b1b17824 */ /* 0x000fe200078e0204 */
[----:B------:R-:W-:-:S02]  /*0480*/  LEA.HI R17, R6, R6, RZ, 0x1 ;  /* 0x0000000606117211 */ /* 0x000fc400078f08ff */
[----:B------:R-:W-:Y:S02]  /*0490*/  SHF.R.S32.HI R3, RZ, 0x1f, R6 ;  /* 0x0000001fff037819 */ /* 0x000fe40000011406 */
[----:B------:R-:W-:Y:S01]  /*04a0*/  LOP3.LUT R11, R12, R11, RZ, 0x3c, !PT ;  /* 0x0000000b0c0b7212 */ /* 0x000fe200078e3cff */
[----:B------:R-:W-:Y:S01]  /*04b0*/  IMAD.SHL.U32 R12, R182, 0x20, RZ ;  /* 0x00000020b60c7824 */ /* 0x000fe200078e00ff */
[----:B------:R-:W-:Y:S02]  /*04c0*/  LOP3.LUT R0, R0, 0xfffffff8, RZ, 0xc0, !PT ;  /* 0xfffffff800007812 */ /* 0x000fe400078ec0ff */
[----:B------:R-:W-:Y:S01]  /*04d0*/  SHF.R.S32.HI R9, RZ, 0x1, R17 ;  /* 0x00000001ff097819 */ /* 0x000fe20000011411 */
[----:B------:R-:W-:Y:S01]  /*04e0*/  IMAD.U32 R184, R184, 0x20, R11 ;  /* 0x00000020b8b87824 */ /* 0x000fe200078e000b */
[----:B------:R-:W-:Y:S01]  /*04f0*/  SHF.R.S32.HI R4, RZ, 0x1f, R17 ;  /* 0x0000001fff047819 */ /* 0x000fe20000011411 */
[----:B------:R-:W-:Y:S01]  /*0500*/  IMAD.IADD R11, R185, 0x1, -R0 ;  /* 0x00000001b90b7824 */ /* 0x000fe200078e0a00 */
[----:B------:R-:W-:-:S02]  /*0510*/  LEA.HI R178, R3, R6, RZ, 0x3 ;  /* 0x0000000603b27211 */ /* 0x000fc400078f18ff */
[----:B------:R-:W-:Y:S02]  /*0520*/  LEA.HI R4, R4, R9, RZ, 0x2 ;  /* 0x0000000904047211 */ /* 0x000fe400078f10ff */
[----:B------:R-:W-:Y:S02]  /*0530*/  LOP3.LUT R17, R17, 0x7fffffe, RZ, 0xc0, !PT ;  /* 0x07fffffe11117812 */ /* 0x000fe400078ec0ff */
[----:B------:R-:W-:Y:S02]  /*0540*/  LOP3.LUT R3, R178, 0xfffffff8, RZ, 0xc0, !PT ;  /* 0xfffffff8b2037812 */ /* 0x000fe400078ec0ff */
[----:B------:R-:W-:Y:S01]  /*0550*/  LOP3.LUT R4, R4, 0xfffffffc, RZ, 0xc0, !PT ;  /* 0xfffffffc04047812 */ /* 0x000fe200078ec0ff */
[C---:B------:R-:W-:Y:S01]  /*0560*/  IMAD.IADD R17, R6.reuse, 0x1, -R17 ;  /* 0x0000000106117824 */ /* 0x040fe200078e0a11 */
[----:B------:R-:W-:Y:S01]  /*0570*/  LOP3.LUT R0, R11, 0x1, RZ, 0xc0, !PT ;  /* 0x000000010b007812 */ /* 0x000fe200078ec0ff */
[----:B------:R-:W-:Y:S01]  /*0580*/  IMAD.IADD R3, R6, 0x1, -R3 ;  /* 0x0000000106037824 */ /* 0x000fe200078e0a03 */
[----:B------:R-:W-:Y:S01]  /*0590*/  SHF.R.S32.HI R8, RZ, 0x1, R8 ;  /* 0x00000001ff087819 */ /* 0x000fe20000011408 */
[----:B------:R-:W-:Y:S01]  /*05a0*/  IMAD.IADD R4, R9, 0x1, -R4 ;  /* 0x0000000109047824 */ /* 0x000fe200078e0a04 */
[----:B------:R-:W-:Y:S01]  /*05b0*/  LEA.HI R6, R11, R11, RZ, 0x1 ;  /* 0x0000000b0b067211 */ /* 0x000fe200078f08ff */
[----:B------:R-:W-:Y:S01]  /*05c0*/  IMAD.SHL.U32 R9, R13, 0x10, RZ ;  /* 0x000000100d097824 */ /* 0x000fe200078e00ff */
[----:B------:R-:W-:-:S02]  /*05d0*/  ISETP.NE.U32.AND P5, PT, R0, 0x1, PT ;  /* 0x000000010000780c */ /* 0x000fc40003fa5070 */
[C---:B------:R-:W-:Y:S01]  /*05e0*/  LOP3.LUT P6, RZ, R8.reuse, 0x2, RZ, 0xc0, !PT ;  /* 0x0000000208ff7812 */ /* 0x040fe200078cc0ff */
[----:B------:R-:W-:Y:S01]  /*05f0*/  IMAD.SHL.U32 R8, R8, 0x40, RZ ;  /* 0x0000004008087824 */ /* 0x000fe200078e00ff */
[----:B------:R-:W-:Y:S02]  /*0600*/  LOP3.LUT R174, R174, 0x1c0, RZ, 0xc0, !PT ;  /* 0x000001c0aeae7812 */ /* 0x000fe400078ec0ff */
[----:B------:R-:W-:Y:S02]  /*0610*/  LOP3.LUT R0, R6, 0x3fffffe, RZ, 0xc0, !PT ;  /* 0x03fffffe06007812 */ /* 0x000fe400078ec0ff */
[----:B------:R-:W-:Y:S02]  /*0620*/  SHF.R.S32.HI R178, RZ, 0x3, R178 ;  /* 0x00000003ffb27819 */ /* 0x000fe400000114b2 */
[----:B------:R-:W-:Y:S01]  /*0630*/  LOP3.LUT R14, R174, 0x30, R9, 0xf8, !PT ;  /* 0x00000030ae0e7812 */ /* 0x000fe200078ef809 */
[----:B------:R-:W-:Y:S01]  /*0640*/  IMAD.IADD R9, R11, 0x1, -R0 ;  /* 0x000000010b097824 */ /* 0x000fe200078e0a00 */
[----:B------:R-:W-:Y:S01]  /*0650*/  LOP3.LUT R8, R8, 0xc0, RZ, 0xc0, !PT ;  /* 0x000000c008087812 */ /* 0x000fe200078ec0ff */
[----:B------:R-:W-:Y:S01]  /*0660*/  IMAD R0, R178, 0x8, R17 ;  /* 0x00000008b2007824 */ /* 0x000fe200078e0211 */
[----:B------:R-:W-:Y:S01]  /*0670*/  SHF.R.S32.HI R7, RZ, 0x7, R7 ;  /* 0x00000007ff077819 */ /* 0x000fe20000011407 */
[----:B------:R-:W-:Y:S01]  /*0680*/  IMAD R178, R13, 0x2, R178 ;  /* 0x000000020db27824 */ /* 0x000fe200078e02b2 */
[--C-:B------:R-:W-:Y:S01]  /*0690*/  LOP3.LUT R13, R14, 0x8, R15.reuse, 0xf8, !PT ;  /* 0x000000080e0d7812 */ /* 0x100fe200078ef80f */
[----:B------:R-:W-:Y:S01]  /*06a0*/  IMAD R194, R9, 0x20, R194 ;  /* 0x0000002009c27824 */ /* 0x000fe200078e02c2 */
[----:B------:R-:W-:Y:S01]  /*06b0*/  LOP3.LUT R15, R8, 0x8, R15, 0xf8, !PT ;  /* 0x00000008080f7812 */ /* 0x000fe200078ef80f */
[C---:B------:R-:W-:Y:S01]  /*06c0*/  IMAD R10, R7.reuse, 0x1000, R10 ;  /* 0x00001000070a7824 */ /* 0x040fe200078e020a */
[----:B------:R-:W-:Y:S01]  /*06d0*/  SHF.R.U32.HI R8, RZ, 0x3, R8 ;  /* 0x00000003ff087819 */ /* 0x000fe20000011608 */
[----:B------:R-:W-:Y:S01]  /*06e0*/  IMAD.SHL.U32 R7, R7, 0x8, RZ ;  /* 0x0000000807077824 */ /* 0x000fe200078e00ff */
[C---:B------:R-:W-:Y:S01]  /*06f0*/  LOP3.LUT P4, RZ, R11.reuse, 0x2, RZ, 0xc0, !PT ;  /* 0x000000020bff7812 */ /* 0x040fe2000788c0ff */
[----:B------:R-:W-:Y:S01]  /*0700*/  IMAD.SHL.U32 R11, R11, 0x40, RZ ;  /* 0x000000400b0b7824 */ /* 0x000fe200078e00ff */
[----:B------:R-:W-:Y:S01]  /*0710*/  SHF.R.S32.HI R6, RZ, 0x1, R6 ;  /* 0x00000001ff067819 */ /* 0x000fe20000011406 */
[----:B------:R-:W-:Y:S01]  /*0720*/  IMAD.SHL.U32 R0, R0, 0x20, RZ ;  /* 0x0000002000007824 */ /* 0x000fe200078e00ff */
[----:B------:R-:W-:Y:S01]  /*0730*/  LOP3.LUT R8, R15, R8, RZ, 0x3c, !PT ;  /* 0x000000080f087212 */ /* 0x000fe200078e3cff */
[----:B------:R-:W-:Y:S01]  /*0740*/  IMAD R10, R183, 0x400, R10 ;  /* 0x00000400b70a7824 */ /* 0x000fe200078e020a */
[C---:B------:R-:W-:Y:S01]  /*0750*/  R2P PR, R3.reuse, 0x6 ;  /* 0x0000000603007804 */ /* 0x040fe20000000000 */
[C---:B------:R-:W-:Y:S01]  /*0760*/  IMAD.SHL.U32 R9, R6.reuse, 0x40, RZ ;  /* 0x0000004006097824 */ /* 0x040fe200078e00ff */
[----:B------:R-:W-:Y:S01]  /*0770*/  LOP3.LUT P3, RZ, R6, 0x2, RZ, 0xc0, !PT ;  /* 0x0000000206ff7812 */ /* 0x000fe2000786c0ff */
[----:B------:R-:W-:Y:S01]  /*0780*/  IMAD.SHL.U32 R6, R3, 0x40, RZ ;  /* 0x0000004003067824 */ /* 0x000fe200078e00ff */
[----:B------:R-:W-:Y:S01]  /*0790*/  SHF.R.U32.HI R174, RZ, 0x3, R174 ;  /* 0x00000003ffae7819 */ /* 0x000fe200000116ae */
[----:B------:R-:W-:Y:S01]  /*07a0*/  IMAD.U32 R177, R177, 0x20, R8 ;  /* 0x00000020b1b17824 */ /* 0x000fe200078e0008 */
[C---:B------:R-:W-:Y:S01]  /*07b0*/  LOP3.LUT P0, RZ, R4.reuse, 0x2, RZ, 0xc0, !PT ;  /* 0x0000000204ff7812 */ /* 0x040fe2000780c0ff */
[----:B------:R-:W-:Y:S01]  /*07c0*/  IMAD.SHL.U32 R8, R5, 0x10, RZ ;  /* 0x0000001005087824 */ /* 0x000fe200078e00ff */
[----:B------:R-:W-:Y:S01]  /*07d0*/  LOP3.LUT R11, R11, 0x1c0, RZ, 0xc0, !PT ;  /* 0x000001c00b0b7812 */ /* 0x000fe200078ec0ff */
[----:B------:R-:W-:Y:S01]  /*07e0*/  IMAD.SHL.U32 R4, R4, 0x40, RZ ;  /* 0x0000004004047824 */ /* 0x000fe200078e00ff */
[----:B------:R-:W-:Y:S01]  /*07f0*/  LOP3.LUT R7, R7, 0x8, RZ, 0xc0, !PT ;  /* 0x0000000807077812 */ /* 0x000fe200078ec0ff */
[----:B------:R-:W-:Y:S01]  /*0800*/  IMAD.SHL.U32 R177, R177, 0x2, RZ ;  /* 0x00000002b1b17824 */ /* 0x000fe200078e00ff */
[----:B------:R-:W-:-:S02]  /*0810*/  LOP3.LUT R9, R9, 0xc0, RZ, 0xc0, !PT ;  /* 0x000000c009097812 */ /* 0x000fc400078ec0ff */
[----:B------:R-:W-:Y:S02]  /*0820*/  LOP3.LUT R174, R13, R174, RZ, 0x3c, !PT ;  /* 0x000000ae0dae7212 */ /* 0x000fe400078e3cff */
[----:B------:R-:W-:Y:S02]  /*0830*/  LOP3.LUT R6, R6, 0x1c0, RZ, 0xc0, !PT ;  /* 0x000001c006067812 */ /* 0x000fe400078ec0ff */
[----:B------:R-:W-:Y:S01]  /*0840*/  LOP3.LUT R12, R11, 0x20, R12, 0xf8, !PT ;  /* 0x000000200b0c7812 */ /* 0x000fe200078ef80c */
[----:B------:R-:W-:Y:S01]  /*0850*/  IMAD R174, R5, 0x200, R174 ;  /* 0x0000020005ae7824 */ /* 0x000fe200078e02ae */
[----:B------:R-:W-:Y:S02]  /*0860*/  LOP3.LUT R179, R7, 0x10, R8, 0xf8, !PT ;  /* 0x0000001007b37812 */ /* 0x000fe400078ef808 */
[----:B------:R-:W-:Y:S02]  /*0870*/  LOP3.LUT R4, R4, 0xc0, RZ, 0xc0, !PT ;  /* 0x000000c004047812 */ /* 0x000fe400078ec0ff */
[----:B------:R-:W-:-:S02]  /*0880*/  SHF.R.U32.HI R11, RZ, 0x3, R11 ;  /* 0x00000003ff0b7819 */ /* 0x000fc4000001160b */
[----:B------:R-:W-:Y:S02]  /*0890*/  SHF.R.U32.HI R8, RZ, 0x3, R9 ;  /* 0x00000003ff087819 */ /* 0x000fe40000011609 */
[----:B------:R-:W-:Y:S02]  /*08a0*/  LOP3.LUT R180, R180, 0x8, RZ, 0xc0, !PT ;  /* 0x00000008b4b47812 */ /* 0x000fe400078ec0ff */
[----:B------:R-:W-:Y:S02]  /*08b0*/  SHF.R.U32.HI R3, RZ, 0x3, R6 ;  /* 0x00000003ff037819 */ /* 0x000fe40000011606 */
[----:B------:R-:W-:Y:S02]  /*08c0*/  SHF.R.U32.HI R5, RZ, 0x3, R4 ;  /* 0x00000003ff057819 */ /* 0x000fe40000011604 */
[----:B------:R-:W-:Y:S02]  /*08d0*/  LOP3.LUT R11, R12, R11, RZ, 0x3c, !PT ;  /* 0x0000000b0c0b7212 */ /* 0x000fe400078e3cff */
[----:B------:R-:W-:-:S02]  /*08e0*/  LOP3.LUT R7, R8, R9, R7, 0x1e, !PT ;  /* 0x0000000908077212 */ /* 0x000fc400078e1e07 */
[----:B------:R-:W-:Y:S01]  /*08f0*/  LOP3.LUT R9, R3, R6, R180, 0x1e, !PT ;  /* 0x0000000603097212 */ /* 0x000fe200078e1eb4 */
[----:B------:R-:W-:Y:S01]  /*0900*/  IMAD R3, R183, 0x200, R0 ;  /* 0x00000200b7037824 */ /* 0x000fe200078e0200 */
[----:B------:R-:W-:Y:S01]  /*0910*/  LOP3.LUT R180, R5, R4, R180, 0x1e, !PT ;  /* 0x0000000405b47212 */ /* 0x000fe200078e1eb4 */
[----:B------:R-:W-:Y:S01]  /*0920*/  IMAD.IADD R192, R11, 0x1, R10 ;  /* 0x000000010bc07824 */ /* 0x000fe200078e020a */
[----:B------:R-:W-:Y:S01]  /*0930*/  SEL R173, R175, 0xffffffe0, !P1 ;  /* 0xffffffe0afad7807 */ /* 0x000fe20004800000 */
[----:B------:R-:W-:Y:S01]  /*0940*/  IMAD.U32 R178, R178, 0x200, R9 ;  /* 0x00000200b2b27824 */ /* 0x000fe200078e0009 */
[----:B------:R-:W-:Y:S01]  /*0950*/  SEL R196, R196, 0x10, !P5 ;  /* 0x00000010c4c47807 */ /* 0x000fe20006800000 */
[----:B------:R-:W-:Y:S01]  /*0960*/  IMAD.IADD R180, R3, 0x1, R180 ;  /* 0x0000000103b47824 */ /* 0x000fe200078e02b4 */
[----:B------:R-:W-:Y:S01]  /*0970*/  LEA R192, R192, UR6, 0x1 ;  /* 0x00000006c0c07c11 */ /* 0x000fe2000f8e08ff */
[----:B------:R-:W-:Y:S01]  /*0980*/  IMAD.IADD R194, R7, 0x1, R194 ;  /* 0x0000000107c27824 */ /* 0x000fe200078e02c2 */
[----:B------:R-:W-:Y:S01]  /*0990*/  LEA R178, R178, UR4, 0x1 ;  /* 0x00000004b2b27c11 */ /* 0x000fe2000f8e08ff */
[----:B------:R-:W-:Y:S01]  /*09a0*/  IMAD.MOV.U32 R3, RZ, RZ, 0x40 ;  /* 0x00000040ff037424 */ /* 0x000fe200078e00ff */
[----:B------:R-:W-:Y:S01]  /*09b0*/  LOP3.LUT R179, R5, R179, R4, 0x1e, !PT ;  /* 0x000000b305b37212 */ /* 0x000fe200078e1e04 */
[----:B------:R-:W-:Y:S01]  /*09c0*/  VIADD R193, R192, 0x20 ;  /* 0x00000020c0c17836 */ /* 0x000fe20000000000 */
[----:B------:R-:W-:Y:S01]  /*09d0*/  LEA R194, R194, UR5, 0x1 ;  /* 0x00000005c2c27c11 */ /* 0x000fe2000f8e08ff */
[----:B------:R-:W-:Y:S01]  /*09e0*/  @P4 VIADD R193, R192, 0xffffffe0 ;  /* 0xffffffe0c0c14836 */ /* 0x000fe20000000000 */
[----:B------:R-:W-:Y:S01]  /*09f0*/  SEL R3, R3, 0xffffffc0, !P2 ;  /* 0xffffffc003037807 */ /* 0x000fe20005000000 */
[----:B------:R-:W-:Y:S01]  /*0a00*/  IMAD.IADD R173, R178, 0x1, R173 ;  /* 0x00000001b2ad7824 */ /* 0x000fe200078e02ad */
[----:B------:R-:W-:Y:S01]  /*0a10*/  SHF.R.S32.HI R2, RZ, 0x2, R2 ;  /* 0x00000002ff027819 */ /* 0x000fe20000011402 */
[----:B------:R-:W-:Y:S01]  /*0a20*/  IMAD.IADD R195, R192, 0x1, R196 ;  /* 0x00000001c0c37824 */ /* 0x000fe200078e02c4 */
[C---:B------:R-:W-:Y:S01]  /*0a30*/  SEL R176, R175.reuse, 0xffffffe0, !P6 ;  /* 0xffffffe0afb07807 */ /* 0x040fe20007000000 */
[----:B------:R-:W-:Y:S01]  /*0a40*/  VIADD R197, R194, 0x20 ;  /* 0x00000020c2c57836 */ /* 0x000fe20000000000 */
[----:B------:R-:W-:Y:S01]  /*0a50*/  SEL R175, R175, 0xffffffe0, !P0 ;  /* 0xffffffe0afaf7807 */ /* 0x000fe20004000000 */
[----:B------:R-:W-:Y:S01]  /*0a60*/  IMAD.IADD R172, R178, 0x1, R3 ;  /* 0x00000001b2ac7824 */ /* 0x000fe200078e0203 */
[----:B------:R-:W-:Y:S01]  /*0a70*/  LEA R174, R174, UR6, 0x1 ;  /* 0x00000006aeae7c11 */ /* 0x000fe2000f8e08ff */
[----:B------:R-:W-:Y:S01]  /*0a80*/  IMAD.IADD R179, R0, 0x1, R179 ;  /* 0x0000000100b37824 */ /* 0x000fe200078e02b3 */
[----:B------:R-:W-:Y:S01]  /*0a90*/  IADD3 R176, R176, UR5, R177 ;  /* 0x00000005b0b07c10 */ /* 0x000fe2000fffe0b1 */
[----:B------:R-:W-:Y:S01]  /*0aa0*/  IMAD R190, R183, 0x10, R2 ;  /* 0x00000010b7be7824 */ /* 0x000fe200078e0202 */
[----:B------:R-:W-:Y:S01]  /*0ab0*/  ULDC.64 UR4, c[0x0][0x300] ;  /* 0x0000c00000047ab9 */ /* 0x000fe20000000a00 */
[----:B------:R-:W-:-:S02]  /*0ac0*/  IMAD.IADD R196, R196, 0x1, R193 ;  /* 0x00000001c4c47824 */ /* 0x000fc400078e02c1 */
[----:B------:R-:W-:Y:S02]  /*0ad0*/  IMAD.IADD R3, R173, 0x1, R3 ;  /* 0x00000001ad037824 */ /* 0x000fe400078e0203 */
[----:B---34-:R-:W-:-:S07]  /*0ae0*/  @P3 VIADD R197, R194, 0xffffffe0 ;  /* 0xffffffe0c2c53836 */ /* 0x018fce0000000000 */
.L_x_795:
[----:B-1----:R-:W1:Y:S01]  /*0af0*/  LDC.64 R6, c[0x0][0x2f0] ;  /* 0x0000bc00ff067b82 */ /* 0x002e620000000a00 */
[C---:B--2---:R-:W-:Y:S01]  /*0b00*/  IMAD.SHL.U32 R9, R189.reuse, 0x4, RZ ;  /* 0x00000004bd097824 */ /* 0x044fe200078e00ff */
[----:B------:R-:W-:Y:S01]  /*0b10*/  SHF.R.S32.HI R23, RZ, 0x1f, R189 ;  /* 0x0000001fff177819 */ /* 0x000fe200000114bd */
[----:B------:R-:W-:Y:S01]  /*0b20*/  IMAD.MOV.U32 R0, RZ, RZ, -0x1 ;  /* 0xffffffffff007424 */ /* 0x000fe200078e00ff */
[----:B------:R-:W-:Y:S02]  /*0b30*/  ISETP.NE.U32.AND P4, PT, RZ, UR4, PT ;  /* 0x00000004ff007c0c */ /* 0x000fe4000bf85070 */
[----:B------:R-:W-:Y:S02]  /*0b40*/  SHF.L.U64.HI R2, R189, 0x2, R23 ;  /* 0x00000002bd027819 */ /* 0x000fe40000010217 */
[----:B---3--:R-:W2:Y:S01]  /*0b50*/  LDC.64 R4, c[0x0][0x308] ;  /* 0x0000c200ff047b82 */ /* 0x008ea20000000a00 */
[----:B------:R-:W-:Y:S02]  /*0b60*/  ISETP.NE.AND.EX P4, PT, RZ, UR5, PT, P4 ;  /* 0x00000005ff007c0c */ /* 0x000fe4000bf85340 */
[----:B-1----:R-:W-:-:S02]  /*0b70*/  ISETP.NE.U32.AND P0, PT, R6, RZ, PT ;  /* 0x000000ff0600720c */ /* 0x002fc40003f05070 */
[----:B------:R-:W-:Y:S02]  /*0b80*/  IADD3 R12, P1, R9, R6, RZ ;  /* 0x00000006090c7210 */ /* 0x000fe40007f3e0ff */
[----:B------:R-:W-:-:S03]  /*0b90*/  ISETP.NE.AND.EX P0, PT, R7, RZ, PT, P0 ;  /* 0x000000ff0700720c */ /* 0x000fc60003f05300 */
[----:B------:R-:W-:Y:S01]  /*0ba0*/  IMAD.X R13, R2, 0x1, R7, P1 ;  /* 0x00000001020d7824 */ /* 0x000fe200008e0607 */
[----:B--2---:R-:W-:Y:S01]  /*0bb0*/  ISETP.NE.U32.AND P3, PT, R4, RZ, PT ;  /* 0x000000ff0400720c */ /* 0x004fe20003f65070 */
[----:B------:R-:W-:Y:S02]  /*0bc0*/  IMAD.MOV.U32 R207, RZ, RZ, RZ ;  /* 0x000000ffffcf7224 */ /* 0x000fe400078e00ff */
[----:B------:R-:W-:Y:S01]  /*0bd0*/  @P4 IADD3 R10, P2, R9, UR4, RZ ;  /* 0x00000004090a4c10 */ /* 0x000fe2000ff5e0ff */
[----:B------:R-:W1:Y:S01]  /*0be0*/  LDC.U8 R8, c[0x0][0x3c2] ;  /* 0x0000f080ff087b82 */ /* 0x000e620000000000 */
[----:B------:R-:W-:-:S04]  /*0bf0*/  ISETP.NE.AND.EX P3, PT, R5, RZ, PT, P3 ;  /* 0x000000ff0500720c */ /* 0x000fc80003f65330 */
[----:B------:R-:W2:Y:S03]  /*0c00*/  @P0 LDG.E R0, desc[UR36][R12.64] ;  /* 0x000000240c000981 */ /* 0x000ea6000c1e1900 */
[----:B------:R-:W3:Y:S01]  /*0c10*/  LDC.64 R6, c[0x0][0x2f8] ;  /* 0x0000be00ff067b82 */ /* 0x000ee20000000a00 */
[----:B------:R-:W2:Y:S01]  /*0c20*/  @P0 LDG.E R21, desc[UR36][R12.64+0x4] ;  /* 0x000004240c150981 */ /* 0x000ea2000c1e1900 */
[----:B------:R-:W-:-:S04]  /*0c30*/  @P4 IADD3.X R11, R2, UR5, RZ, P2, !PT ;  /* 0x00000005020b4c10 */ /* 0x000fc800097fe4ff */
[----:B------:R-:W-:Y:S01]  /*0c40*/  @P3 IADD3 R210, P1, R9, R4, RZ ;  /* 0x0000000409d23210 */ /* 0x000fe20007f3e0ff */
[----:B------:R-:W4:Y:S04]  /*0c50*/  @P4 LDG.E R207, desc[UR36][R10.64] ;  /* 0x000000240acf4981 */ /* 0x000f28000c1e1900 */
[----:B------:R-:W-:Y:S02]  /*0c60*/  @P3 IMAD.X R211, R2, 0x1, R5, P1 ;  /* 0x0000000102d33824 */ /* 0x000fe400008e0605 */
[----:B------:R-:W3:Y:S03]  /*0c70*/  @!P3 LDC.64 R4, c[0x0][0x318] ;  /* 0x0000c600ff04bb82 */ /* 0x000ee60000000a00 */
[----:B------:R-:W4:Y:S01]  /*0c80*/  @P3 LDG.E R210, desc[UR36][R210.64] ;  /* 0x00000024d2d23981 */ /* 0x000f22000c1e1900 */
[----:B-1----:R-:W-:-:S02]  /*0c90*/  ISETP.NE.AND P4, PT, R8, RZ, PT ;  /* 0x000000ff0800720c */ /* 0x002fc40003f85270 */
[----:B---3--:R-:W-:-:S04]  /*0ca0*/  ISETP.EQ.U32.AND P2, PT, R6, RZ, PT ;  /* 0x000000ff0600720c */ /* 0x008fc80003f42070 */
[----:B------:R-:W-:Y:S02]  /*0cb0*/  ISETP.EQ.OR.EX P2, PT, R7, RZ, !P4, P2 ;  /* 0x000000ff0700720c */ /* 0x000fe40006742720 */
[----:B------:R-:W-:Y:S01]  /*0cc0*/  IADD3 R8, P1, R9, R6, RZ ;  /* 0x0000000609087210 */ /* 0x000fe20007f3e0ff */
[----:B------:R-:W-:-:S04]  /*0cd0*/  IMAD.MOV.U32 R212, RZ, RZ, -0x1 ;  /* 0xffffffffffd47424 */ /* 0x000fc800078e00ff */
[----:B------:R-:W-:Y:S02]  /*0ce0*/  IMAD.X R9, R2, 0x1, R7, P1 ;  /* 0x0000000102097824 */ /* 0x000fe400008e0607 */
[----:B------:R-:W1:Y:S01]  /*0cf0*/  @!P3 LDC R2, c[0x0][0x2cc] ;  /* 0x0000b300ff02bb82 */ /* 0x000e620000000800 */
[----:B------:R-:W-:-:S03]  /*0d00*/  @!P3 ISETP.NE.U32.AND P1, PT, R4, RZ, PT ;  /* 0x000000ff0400b20c */ /* 0x000fc60003f25070 */
[----:B-----5:R3:W5:Y:S01]  /*0d10*/  @!P2 LDG.E R212, desc[UR36][R8.64] ;  /* 0x0000002408d4a981 */ /* 0x020762000c1e1900 */
[----:B------:R-:W-:-:S03]  /*0d20*/  ISETP.NE.U32.AND P2, PT, R6, RZ, PT ;  /* 0x000000ff0600720c */ /* 0x000fc60003f45070 */
[----:B------:R-:W2:Y:S01]  /*0d30*/  LDC R4, c[0x0][0x2c8] ;  /* 0x0000b200ff047b82 */ /* 0x000ea20000000800 */
[----:B------:R-:W-:Y:S02]  /*0d40*/  ISETP.NE.AND.EX P2, PT, R7, RZ, PT, P2 ;  /* 0x000000ff0700720c */ /* 0x000fe40003f45320 */
[----:B------:R-:W-:-:S04]  /*0d50*/  @!P3 ISETP.NE.AND.EX P1, PT, R5, RZ, PT, P1 ;  /* 0x000000ff0500b20c */ /* 0x000fc80003f25310 */
[----:B-1----:R-:W-:Y:S01]  /*0d60*/  @!P3 SEL R2, R2, RZ, P1 ;  /* 0x000000ff0202b207 */ /* 0x002fe20000800000 */
[----:B--2---:R-:W-:-:S06]  /*0d70*/  @P0 IMAD.IADD R21, R21, 0x1, -R0 ;  /* 0x0000000115150824 */ /* 0x004fcc00078e0a00 */
[----:B------:R-:W1:Y:S01]  /*0d80*/  @!P0 LDC R21, c[0x0][0x2c4] ;  /* 0x0000b100ff158b82 */ /* 0x000e620000000800 */
[----:B----4-:R-:W-:Y:S01]  /*0d90*/  @P3 IMAD.IADD R210, R210, 0x1, -R207 ;  /* 0x00000001d2d23824 */ /* 0x010fe200078e0acf */
[----:B---3--:R-:W-:Y:S06]  /*0da0*/  @!P2 BRA `(.L_x_767) ;  /* 0x00000000000ca947 */ /* 0x008fec0003800000 */
[----:B------:R-:W2:Y:S02]  /*0db0*/  @P4 LDG.E R5, desc[UR36][R8.64+0x4] ;  /* 0x0000042408054981 */ /* 0x000ea4000c1e1900 */
[----:B--2--5:R-:W-:-:S06]  /*0dc0*/  @P4 IADD3 R4, R5, -R212, RZ ;  /* 0x800000d405044210 */ /* 0x024fcc0007ffe0ff */
[----:B------:R2:W5:Y:S02]  /*0dd0*/  @!P4 LDG.E R4, desc[UR36][R8.64] ;  /* 0x000000240804c981 */ /* 0x000564000c1e1900 */
.L_x_767:
[----:B------:R-:W-:Y:S01]  /*0de0*/  IMAD.SHL.U32 R19, R191, 0x80, RZ ;  /* 0x00000080bf137824 */ /* 0x000fe200078e00ff */
[----:B-----5:R-:W-:-:S04]  /*0df0*/  @!P3 IADD3 R210, R2, R4, -R207 ;  /* 0x0000000402d2b210 */ /* 0x020fc80007ffe8cf */
[----:B------:R-:W-:-:S13]  /*0e00*/  ISETP.GT.AND P1, PT, R210, R19, PT ;  /* 0x00000013d200720c */ /* 0x000fda0003f24270 */
[----:B------:R-:W-:Y:S05]  /*0e10*/  @!P1 BRA `(.L_x_768) ;  /* 0x0000007800bc9947 */ /* 0x000fea0003800000 */
[----:B------:R-:W2:Y:S01]  /*0e20*/  LDC R25, c[0x0][0x278] ;  /* 0x00009e00ff197b82 */ /* 0x000ea20000000800 */
[----:B-1----:R-:W-:Y:S01]  /*0e30*/  VIADD R7, R21, 0x3f ;  /* 0x0000003f15077836 */ /* 0x002fe20000000000 */
[----:B------:R-:W-:Y:S01]  /*0e40*/  IABS R11, R188 ;  /* 0x000000bc000b7213 */ /* 0x000fe20000000000 */
[----:B------:R-:W-:Y:S01]  /*0e50*/  IMAD.SHL.U32 R31, R189, 0x80, RZ ;  /* 0x00000080bd1f7824 */ /* 0x000fe200078e00ff */
[----:B------:R-:W-:Y:S01]  /*0e60*/  ISETP.NE.AND P2, PT, R212, -0x1, PT ;  /* 0xffffffffd400780c */ /* 0x000fe20003f45270 */
[----:B------:R-:W-:Y:S01]  /*0e70*/  ULDC UR23, c[0x0][0x2dc] ;  /* 0x0000b70000177ab9 */ /* 0x000fe20000000800 */
[----:B------:R-:W-:Y:S01]  /*0e80*/  SHF.R.S32.HI R2, RZ, 0x1f, R7 ;  /* 0x0000001fff027819 */ /* 0x000fe20000011407 */
[----:B------:R-:W-:Y:S01]  /*0e90*/  ULDC UR14, c[0x0][0x270] ;  /* 0x00009c00000e7ab9 */ /* 0x000fe20000000800 */
[----:B------:R-:W1:Y:S01]  /*0ea0*/  LDC.64 R4, c[0x0][0x228] ;  /* 0x00008a00ff047b82 */ /* 0x000e620000000a00 */
[----:B------:R-:W-:Y:S01]  /*0eb0*/  SEL R31, R31, RZ, P0 ;  /* 0x000000ff1f1f7207 */ /* 0x000fe20000000000 */
[----:B------:R-:W-:Y:S01]  /*0ec0*/  UIMAD.WIDE UR8, UR23, UR14, URZ ;  /* 0x0000000e170872a5 */ /* 0x000fe2000f8e023f */
[----:B------:R-:W-:Y:S01]  /*0ed0*/  LEA.HI R2, R2, R7, RZ, 0x6 ;  /* 0x0000000702027211 */ /* 0x000fe200078f30ff */
[----:B------:R-:W3:Y:S03]  /*0ee0*/  S2R R32, SR_CTAID.X ;  /* 0x0000000000207919 */ /* 0x000ee60000002500 */
[----:B------:R-:W-:Y:S01]  /*0ef0*/  LOP3.LUT R22, R2, 0xffffffc0, RZ, 0xc0, !PT ;  /* 0xffffffc002167812 */ /* 0x000fe200078ec0ff */
[----:B------:R-:W4:Y:S01]  /*0f00*/  LDC.64 R16, c[0x0][0x240] ;  /* 0x00009000ff107b82 */ /* 0x000f220000000a00 */
[C---:B------:R-:W-:Y:S01]  /*0f10*/  @P2 IADD3 R14, R207.reuse, R212, RZ ;  /* 0x000000d4cf0e2210 */ /* 0x040fe20007ffe0ff */
[----:B------:R-:W-:-:S02]  /*0f20*/  @P2 IMAD.IADD R42, R207, 0x1, R212 ;  /* 0x00000001cf2a2824 */ /* 0x000fc400078e02d4 */
[----:B------:R-:W-:Y:S01]  /*0f30*/  VIADD R22, R22, 0xffffffc0 ;  /* 0xffffffc016167836 */ /* 0x000fe20000000000 */
[----:B--2---:R-:W-:-:S03]  /*0f40*/  IABS R8, R25 ;  /* 0x0000001900087213 */ /* 0x004fc60000000000 */
[----:B------:R-:W2:Y:S01]  /*0f50*/  LDC R36, c[0x0][0x2d4] ;  /* 0x0000b500ff247b82 */ /* 0x000ea20000000800 */
[----:B------:R-:W-:Y:S01]  /*0f60*/  IADD3 R31, P1, R22, R31, RZ ;  /* 0x0000001f161f7210 */ /* 0x000fe20007f3e0ff */
[----:B------:R-:W5:Y:S01]  /*0f70*/  I2F.RP R6, R8 ;  /* 0x0000000800067306 */ /* 0x000f620000209400 */
[----:B------:R-:W-:-:S03]  /*0f80*/  SHF.R.S32.HI R20, RZ, 0x1f, R22 ;  /* 0x0000001fff147819 */ /* 0x000fc60000011416 */
[----:B------:R-:W-:Y:S01]  /*0f90*/  IMAD R37, R31, UR9, RZ ;  /* 0x000000091f257c24 */ /* 0x000fe2000f8e02ff */
[----:B------:R-:W-:Y:S01]  /*0fa0*/  ISETP.NE.AND P5, PT, R25, RZ, PT ;  /* 0x000000ff1900720c */ /* 0x000fe20003fa5270 */
[-C--:B-1----:R-:W-:Y:S01]  /*0fb0*/  IMAD R24, R23, R4.reuse, RZ ;  /* 0x0000000417187224 */ /* 0x082fe200078e02ff */
[----:B------:R-:W1:Y:S01]  /*0fc0*/  LDC R34, c[0x0][0x2c4] ;  /* 0x0000b100ff227b82 */ /* 0x000e620000000800 */
[----:B------:R-:W-:-:S04]  /*0fd0*/  IMAD.WIDE.U32 R26, R189, R4, RZ ;  /* 0x00000004bd1a7225 */ /* 0x000fc800078e00ff */
[C---:B------:R-:W-:Y:S01]  /*0fe0*/  IMAD R24, R189.reuse, R5, R24 ;  /* 0x00000005bd187224 */ /* 0x040fe200078e0218 */
[----:B------:R-:W-:Y:S01]  /*0ff0*/  SHF.L.U64.HI R5, R189, 0x7, R23 ;  /* 0x00000007bd057819 */ /* 0x000fe20000010217 */
[C---:B----4-:R-:W-:Y:S01]  /*1000*/  IMAD R10, R0.reuse, R17, RZ ;  /* 0x00000011000a7224 */ /* 0x050fe200078e02ff */
[----:B------:R-:W4:Y:S01]  /*1010*/  LDC.U8 R35, c[0x0][0x480] ;  /* 0x00012000ff237b82 */ /* 0x000f220000000000 */
[----:B-----5:R-:W5:Y:S01]  /*1020*/  MUFU.RCP R12, R6 ;  /* 0x00000006000c7308 */ /* 0x020f620000001000 */
[----:B------:R-:W-:Y:S01]  /*1030*/  SEL R5, R5, RZ, P0 ;  /* 0x000000ff05057207 */ /* 0x000fe20000000000 */
[----:B------:R-:W-:Y:S01]  /*1040*/  IMAD.IADD R24, R27, 0x1, R24 ;  /* 0x000000011b187824 */ /* 0x000fe200078e0218 */
[----:B------:R-:W-:Y:S02]  /*1050*/  ISETP.NE.AND P0, PT, R0, -0x1, PT ;  /* 0xffffffff0000780c */ /* 0x000fe40003f05270 */
[----:B--2---:R-:W-:Y:S01]  /*1060*/  SHF.R.S32.HI R28, RZ, 0x1f, R36 ;  /* 0x0000001fff1c7819 */ /* 0x004fe20000011424 */
[----:B------:R-:W-:-:S04]  /*1070*/  IMAD.WIDE.U32 R40, R189, R36, RZ ;  /* 0x00000024bd287225 */ /* 0x000fc800078e00ff */
[----:B------:R-:W-:Y:S02]  /*1080*/  IMAD R39, R28, R189, RZ ;  /* 0x000000bd1c277224 */ /* 0x000fe400078e02ff */
[----:B------:R-:W-:Y:S02]  /*1090*/  IMAD R38, R40, UR9, RZ ;  /* 0x0000000928267c24 */ /* 0x000fe4000f8e02ff */
[----:B------:R-:W-:Y:S02]  /*10a0*/  IMAD R39, R23, R36, R39 ;  /* 0x0000002417277224 */ /* 0x000fe400078e0227 */
[----:B-----5:R-:W-:Y:S02]  /*10b0*/  VIADD R12, R12, 0xffffffe ;  /* 0x0ffffffe0c0c7836 */ /* 0x020fe40000000000 */
[----:B------:R-:W-:Y:S02]  /*10c0*/  IMAD.IADD R39, R41, 0x1, R39 ;  /* 0x0000000129277824 */ /* 0x000fe400078e0227 */
[----:B------:R-:W2:Y:S02]  /*10d0*/  F2I.FTZ.U32.TRUNC.NTZ R13, R12 ;  /* 0x0000000c000d7305 */ /* 0x000ea4000021f000 */
[----:B--2---:R-:W-:-:S02]  /*10e0*/  IADD3 R9, RZ, -R13, RZ ;  /* 0x8000000dff097210 */ /* 0x004fc40007ffe0ff */
[----:B------:R-:W-:-:S03]  /*10f0*/  MOV R12, RZ ;  /* 0x000000ff000c7202 */ /* 0x000fc60000000f00 */
[----:B------:R-:W-:Y:S02]  /*1100*/  IMAD R18, R9, R8, RZ ;  /* 0x0000000809127224 */ /* 0x000fe400078e02ff */
[----:B------:R-:W2:Y:S02]  /*1110*/  LDC.U8 R9, c[0x0][0x3d8] ;  /* 0x0000f600ff097b82 */ /* 0x000ea40000000000 */
[----:B------:R-:W-:-:S04]  /*1120*/  IMAD.HI.U32 R18, R13, R18, R12 ;  /* 0x000000120d127227 */ /* 0x000fc800078e000c */
[----:B------:R-:W-:-:S04]  /*1130*/  IMAD.WIDE.U32 R12, R0, R16, RZ ;  /* 0x00000010000c7225 */ /* 0x000fc800078e00ff */
[----:B------:R-:W-:Y:S01]  /*1140*/  IMAD.HI.U32 R18, R18, R11, RZ ;  /* 0x0000000b12127227 */ /* 0x000fe200078e00ff */
[----:B------:R-:W-:Y:S02]  /*1150*/  SEL R26, R26, R12, !P0 ;  /* 0x0000000c1a1a7207 */ /* 0x000fe40004000000 */
[----:B------:R-:W-:Y:S01]  /*1160*/  LOP3.LUT R12, R188, R25, RZ, 0x3c, !PT ;  /* 0x00000019bc0c7212 */ /* 0x000fe200078e3cff */
[----:B------:R-:W-:Y:S01]  /*1170*/  @P0 IMAD.IADD R24, R13, 0x1, R10 ;  /* 0x000000010d180824 */ /* 0x000fe200078e020a */
[----:B------:R-:W-:Y:S02]  /*1180*/  IADD3 R6, -R18, RZ, RZ ;  /* 0x000000ff12067210 */ /* 0x000fe40007ffe1ff */
[----:B------:R-:W-:Y:S02]  /*1190*/  ISETP.GE.AND P3, PT, R12, RZ, PT ;  /* 0x000000ff0c00720c */ /* 0x000fe40003f66270 */
[----:B------:R-:W1:Y:S01]  /*11a0*/  @P0 LDC.64 R12, c[0x0][0x420] ;  /* 0x00010800ff0c0b82 */ /* 0x000e620000000a00 */
[----:B------:R-:W-:Y:S01]  /*11b0*/  IMAD R11, R8, R6, R11 ;  /* 0x00000006080b7224 */ /* 0x000fe200078e020b */
[----:B------:R-:W-:-:S02]  /*11c0*/  IADD3.X R6, R20, R5, RZ, P1, !PT ;  /* 0x0000000514067210 */ /* 0x000fc40000ffe4ff */
[----:B--2---:R-:W-:Y:S02]  /*11d0*/  ISETP.NE.AND P1, PT, R9, RZ, PT ;  /* 0x000000ff0900720c */ /* 0x004fe40003f25270 */
[----:B------:R-:W-:Y:S01]  /*11e0*/  ISETP.GT.U32.AND P4, PT, R8, R11, PT ;  /* 0x0000000b0800720c */ /* 0x000fe20003f84070 */
[----:B------:R-:W-:Y:S01]  /*11f0*/  IMAD R37, R6, UR8, R37 ;  /* 0x0000000806257c24 */ /* 0x000fe2000f8e0225 */
[----:B------:R-:W2:Y:S08]  /*1200*/  @P2 LDC.64 R4, c[0x0][0x250] ;  /* 0x00009400ff042b82 */ /* 0x000eb00000000a00 */
[----:B------:R-:W5:Y:S03]  /*1210*/  @P2 LDC.64 R6, c[0x0][0x248] ;  /* 0x00009200ff062b82 */ /* 0x000f660000000a00 */
[----:B------:R-:W-:-:S02]  /*1220*/  @!P4 IADD3 R11, R11, -R8, RZ ;  /* 0x800000080b0bc210 */ /* 0x000fc40007ffe0ff */
[----:B------:R-:W-:Y:S02]  /*1230*/  @!P4 IADD3 R18, R18, 0x1, RZ ;  /* 0x000000011212c810 */ /* 0x000fe40007ffe0ff */
[----:B------:R-:W-:Y:S01]  /*1240*/  ISETP.GE.U32.AND P6, PT, R11, R8, PT ;  /* 0x000000080b00720c */ /* 0x000fe20003fc6070 */
[----:B------:R-:W1:Y:S08]  /*1250*/  @P1 LDC R33, c[0x0][0x2e4] ;  /* 0x0000b900ff211b82 */ /* 0x000e700000000800 */
[----:B------:R-:W1:Y:S01]  /*1260*/  LDC.64 R8, c[0x0][0x488] ;  /* 0x00012200ff087b82 */ /* 0x000e620000000a00 */
[----:B--2---:R-:W-:-:S02]  /*1270*/  @P2 IMAD R29, R42, R5, RZ ;  /* 0x000000052a1d2224 */ /* 0x004fc400078e02ff */
[----:B------:R-:W-:-:S04]  /*1280*/  @P2 IMAD.WIDE.U32 R42, R42, R4, RZ ;  /* 0x000000042a2a2225 */ /* 0x000fc800078e00ff */
[----:B------:R-:W-:Y:S01]  /*1290*/  @P6 VIADD R18, R18, 0x1 ;  /* 0x0000000112126836 */ /* 0x000fe20000000000 */
[----:B------:R-:W2:Y:S01]  /*12a0*/  @!P0 LDC.64 R10, c[0x0][0x418] ;  /* 0x00010600ff0a8b82 */ /* 0x000ea20000000a00 */
[C---:B-----5:R-:W-:Y:S01]  /*12b0*/  @P2 IMAD R27, R14.reuse, R7, RZ ;  /* 0x000000070e1b2224 */ /* 0x060fe200078e02ff */
[----:B------:R-:W-:Y:S01]  /*12c0*/  @P2 IADD3 R29, R43, R29, RZ ;  /* 0x0000001d2b1d2210 */ /* 0x000fe20007ffe0ff */
[----:B------:R-:W-:Y:S01]  /*12d0*/  @P2 IMAD.WIDE.U32 R14, R14, R6, RZ ;  /* 0x000000060e0e2225 */ /* 0x000fe200078e00ff */
[----:B------:R-:W-:-:S03]  /*12e0*/  @!P3 IADD3 R18, -R18, RZ, RZ ;  /* 0x000000ff1212b210 */ /* 0x000fc60007ffe1ff */
[----:B------:R-:W-:Y:S01]  /*12f0*/  @P2 IMAD.MOV.U32 R30, RZ, RZ, R42 ;  /* 0x000000ffff1e2224 */ /* 0x000fe200078e002a */
[----:B------:R-:W-:Y:S01]  /*1300*/  @P2 IADD3 R27, R15, R27, RZ ;  /* 0x0000001b0f1b2210 */ /* 0x000fe20007ffe0ff */
[----:B------:R-:W-:Y:S01]  /*1310*/  @P2 IMAD.MOV.U32 R28, RZ, RZ, R14 ;  /* 0x000000ffff1c2224 */ /* 0x000fe200078e000e */
[----:B---34-:R-:W-:Y:S06]  /*1320*/  @P2 BRA `(.L_x_769) ;  /* 0x0000000000302947 */ /* 0x018fec0003800000 */
[----:B------:R-:W3:Y:S01]  /*1330*/  LDC.64 R6, c[0x0][0x248] ;  /* 0x00009200ff067b82 */ /* 0x000ee20000000a00 */
[----:B------:R-:W-:-:S07]  /*1340*/  SHF.R.S32.HI R27, RZ, 0x1f, R207 ;  /* 0x0000001fff1b7819 */ /* 0x000fce00000114cf */
[----:B------:R-:W4:Y:S01]  /*1350*/  LDC.64 R14, c[0x0][0x230] ;  /* 0x00008c00ff0e7b82 */ /* 0x000f220000000a00 */
[-C--:B---3--:R-:W-:Y:S02]  /*1360*/  IMAD R28, R27, R6.reuse, RZ ;  /* 0x000000061b1c7224 */ /* 0x088fe400078e02ff */
[----:B------:R-:W-:-:S04]  /*1370*/  IMAD.WIDE.U32 R42, R207, R6, RZ ;  /* 0x00000006cf2a7225 */ /* 0x000fc800078e00ff */
[----:B------:R-:W-:Y:S02]  /*1380*/  IMAD R27, R207, R7, R28 ;  /* 0x00000007cf1b7224 */ /* 0x000fe400078e021c */
[----:B----4-:R-:W-:-:S03]  /*1390*/  IMAD R28, R23, R14, RZ ;  /* 0x0000000e171c7224 */ /* 0x010fc600078e02ff */
[----:B------:R-:W-:Y:S01]  /*13a0*/  IADD3 R43, R43, R27, RZ ;  /* 0x0000001b2b2b7210 */ /* 0x000fe20007ffe0ff */
[C---:B------:R-:W-:Y:S02]  /*13b0*/  IMAD R15, R189.reuse, R15, R28 ;  /* 0x0000000fbd0f7224 */ /* 0x040fe400078e021c */
[----:B------:R-:W-:-:S05]  /*13c0*/  IMAD.WIDE.U32 R42, R189, R14, R42 ;  /* 0x0000000ebd2a7225 */ /* 0x000fca00078e002a */
[----:B------:R-:W-:Y:S02]  /*13d0*/  IADD3 R27, R43, R15, RZ ;  /* 0x0000000f2b1b7210 */ /* 0x000fe40007ffe0ff */
[----:B------:R-:W-:Y:S02]  /*13e0*/  MOV R28, R42 ;  /* 0x0000002a001c7202 */ /* 0x000fe40000000f00 */
.L_x_769:
[----:B------:R-:W-:Y:S05]  /*13f0*/  @P2 BRA `(.L_x_770) ;  /* 0x0000000000302947 */ /* 0x000fea0003800000 */
        /* <DEDUP_REMOVED lines=11> */
[----:B------:R-:W-:-:S07]  /*14b0*/  MOV R30, R42 ;  /* 0x0000002a001e7202 */ /* 0x000fce0000000f00 */
.L_x_770:
[----:B--2---:R-:W-:Y:S01]  /*14c0*/  @!P0 IMAD R14, R23, R10, RZ ;  /* 0x0000000a170e8224 */ /* 0x004fe200078e02ff */
[----:B------:R-:W-:Y:S01]  /*14d0*/  ISETP.NE.AND P6, PT, R35, RZ, PT ;  /* 0x000000ff2300720c */ /* 0x000fe20003fc5270 */
[----:B-1----:R-:W-:Y:S01]  /*14e0*/  @P1 IMAD R15, R189, R34, RZ ;  /* 0x00000022bd0f1224 */ /* 0x002fe200078e02ff */
[----:B------:R-:W-:Y:S01]  /*14f0*/  @!P5 LOP3.LUT R18, RZ, R25, RZ, 0x33, !PT ;  /* 0x00000019ff12d212 */ /* 0x000fe200078e33ff */
[----:B------:R-:W-:-:S03]  /*1500*/  @P0 IMAD.WIDE.U32 R42, R0, R12, RZ ;  /* 0x0000000c002a0225 */ /* 0x000fc600078e00ff */
[----:B------:R-:W-:Y:S01]  /*1510*/  @P1 SEL R15, R15, R0, !P0 ;  /* 0x000000000f0f1207 */ /* 0x000fe20004000000 */
[----:B------:R-:W-:Y:S02]  /*1520*/  IMAD R38, R39, UR8, R38 ;  /* 0x0000000827267c24 */ /* 0x000fe4000f8e0226 */
[----:B------:R-:W-:Y:S02]  /*1530*/  @!P0 IMAD R11, R189, R11, R14 ;  /* 0x0000000bbd0b8224 */ /* 0x000fe400078e020e */
[----:B------:R-:W-:-:S04]  /*1540*/  IMAD.WIDE.U32 R40, R40, UR8, RZ ;  /* 0x0000000828287c25 */ /* 0x000fc8000f8e00ff */
[----:B------:R-:W-:Y:S01]  /*1550*/  @!P0 IMAD.WIDE.U32 R46, R189, R10, RZ ;  /* 0x0000000abd2e8225 */ /* 0x000fe200078e00ff */
[----:B------:R-:W-:Y:S02]  /*1560*/  IADD3 R38, R41, R38, RZ ;  /* 0x0000002629267210 */ /* 0x000fe40007ffe0ff */
[----:B------:R-:W-:Y:S01]  /*1570*/  SHF.R.S32.HI R10, RZ, 0x1f, R188 ;  /* 0x0000001fff0a7819 */ /* 0x000fe200000114bc */
[----:B------:R-:W-:Y:S01]  /*1580*/  IMAD.WIDE.U32 R44, R0, UR8, RZ ;  /* 0x00000008002c7c25 */ /* 0x000fe2000f8e00ff */
[----:B------:R-:W-:-:S03]  /*1590*/  @!P0 MOV R42, R46 ;  /* 0x0000002e002a8202 */ /* 0x000fc60000000f00 */
[----:B------:R-:W-:Y:S01]  /*15a0*/  IMAD R12, R0, UR9, RZ ;  /* 0x00000009000c7c24 */ /* 0x000fe2000f8e02ff */
[----:B------:R-:W-:Y:S01]  /*15b0*/  SEL R40, R40, R44, !P0 ;  /* 0x0000002c28287207 */ /* 0x000fe20004000000 */
[----:B------:R-:W-:Y:S01]  /*15c0*/  @P0 IMAD R13, R0, R13, R43 ;  /* 0x0000000d000d0224 */ /* 0x000fe200078e022b */
[----:B------:R-:W-:Y:S01]  /*15d0*/  @!P0 IADD3 R13, R47, R11, RZ ;  /* 0x0000000b2f0d8210 */ /* 0x000fe20007ffe0ff */
[----:B------:R-:W-:Y:S01]  /*15e0*/  @!P1 IMAD R11, R189, UR14, R188 ;  /* 0x0000000ebd0b9c24 */ /* 0x000fe2000f8e02bc */
[----:B------:R-:W-:Y:S01]  /*15f0*/  @P0 IADD3 R38, R45, R12, RZ ;  /* 0x0000000c2d260210 */ /* 0x000fe20007ffe0ff */
[----:B------:R-:W-:Y:S01]  /*1600*/  IMAD.WIDE.U32 R44, R32, R8, RZ ;  /* 0x00000008202c7225 */ /* 0x000fe200078e00ff */
[----:B------:R-:W-:-:S03]  /*1610*/  SHF.R.S32.HI R8, RZ, 0x1f, R18 ;  /* 0x0000001fff087819 */ /* 0x000fc60000011412 */
[----:B------:R-:W-:Y:S01]  /*1620*/  @P1 IMAD R15, R188, R33, R15 ;  /* 0x00000021bc0f1224 */ /* 0x000fe200078e020f */
[----:B------:R-:W-:Y:S01]  /*1630*/  SEL R23, R44, RZ, P6 ;  /* 0x000000ff2c177207 */ /* 0x000fe20003000000 */
[----:B------:R-:W-:Y:S02]  /*1640*/  @!P1 IMAD R15, R11, R34, RZ ;  /* 0x000000220b0f9224 */ /* 0x000fe400078e02ff */
[----:B------:R-:W-:Y:S01]  /*1650*/  IMAD R11, R32, R9, R45 ;  /* 0x00000009200b7224 */ /* 0x000fe200078e022d */
[----:B------:R-:W-:Y:S01]  /*1660*/  SHF.R.S32.HI R9, RZ, 0x1f, R19 ;  /* 0x0000001fff097819 */ /* 0x000fe20000011413 */
[----:B------:R-:W-:Y:S02]  /*1670*/  IMAD R14, R188, UR23, RZ ;  /* 0x00000017bc0e7c24 */ /* 0x000fe4000f8e02ff */
[----:B------:R-:W-:Y:S01]  /*1680*/  IMAD.WIDE.U32 R34, R31, UR8, RZ ;  /* 0x000000081f227c25 */ /* 0x000fe2000f8e00ff */
[----:B------:R-:W-:Y:S02]  /*1690*/  SEL R11, R11, RZ, P6 ;  /* 0x000000ff0b0b7207 */ /* 0x000fe40003000000 */
[----:B------:R-:W-:-:S02]  /*16a0*/  SHF.R.S32.HI R12, RZ, 0x1f, R14 ;  /* 0x0000001fff0c7819 */ /* 0x000fc4000001140e */
[----:B------:R-:W-:Y:S01]  /*16b0*/  IADD3 R37, R35, R37, RZ ;  /* 0x0000002523257210 */ /* 0x000fe20007ffe0ff */
[----:B------:R-:W-:Y:S06]  /*16c0*/  @!P1 BRA `(.L_x_771) ;  /* 0x00000000001c9947 */ /* 0x000fec0003800000 */
[----:B------:R-:W1:Y:S01]  /*16d0*/  LDC R32, c[0x0][0x2c0] ;  /* 0x0000b000ff207b82 */ /* 0x000e620000000800 */
[----:B------:R-:W-:-:S05]  /*16e0*/  @!P0 IMAD R0, R189, R36, RZ ;  /* 0x00000024bd008224 */ /* 0x000fca00078e02ff */
[----:B------:R-:W-:Y:S02]  /*16f0*/  LEA R0, R189, R0, 0x7 ;  /* 0x00000000bd007211 */ /* 0x000fe400078e38ff */
[----:B------:R-:W1:Y:S02]  /*1700*/  LDC R25, c[0x0][0x2e4] ;  /* 0x0000b900ff197b82 */ /* 0x000e640000000800 */
[----:B-1----:R-:W-:-:S05]  /*1710*/  LEA R25, R32, R25, 0x7 ;  /* 0x0000001920197211 */ /* 0x002fca00078e38ff */
[----:B------:R-:W-:Y:S01]  /*1720*/  IMAD R25, R25, R188, R0 ;  /* 0x000000bc19197224 */ /* 0x000fe200078e0200 */
[----:B------:R-:W-:Y:S06]  /*1730*/  BRA `(.L_x_772) ;  /* 0x0000000000087947 */ /* 0x000fec0003800000 */
.L_x_771:
[----:B------:R-:W-:-:S04]  /*1740*/  IMAD R25, R189, UR14, R188 ;  /* 0x0000000ebd197c24 */ /* 0x000fc8000f8e02bc */
[----:B------:R-:W-:-:S07]  /*1750*/  IMAD R25, R25, R36, RZ ;  /* 0x0000002419197224 */ /* 0x000fce00078e02ff */
.L_x_772:
[----:B------:R-:W1:Y:S01]  /*1760*/  S2R R214, SR_TID.X ;  /* 0x0000000000d67919 */ /* 0x000e620000002100 */
[----:B------:R-:W-:Y:S01]  /*1770*/  UIMAD UR23, UR23, UR14, URZ ;  /* 0x0000000e171772a4 */ /* 0x000fe2000f8e023f */
[----:B------:R-:W-:Y:S01]  /*1780*/  IADD3 R42, P4, R186, R42, RZ ;  /* 0x0000002aba2a7210 */ /* 0x000fe20007f9e0ff */
[----:B------:R-:W-:Y:S01]  /*1790*/  ULDC.64 UR10, c[0x0][0x428] ;  /* 0x00010a00000a7ab9 */ /* 0x000fe20000000a00 */
[----:B------:R-:W-:Y:S01]  /*17a0*/  SHF.R.S32.HI R187, RZ, 0x1f, R186 ;  /* 0x0000001fffbb7819 */ /* 0x000fe200000114ba */
[----:B------:R-:W-:Y:S01]  /*17b0*/  USHF.L.U32 UR22, UR23, 0x6, URZ ;  /* 0x0000000617167899 */ /* 0x000fe2000800063f */
[----:B------:R-:W-:Y:S01]  /*17c0*/  IADD3 R31, P5, R185, R22, RZ ;  /* 0x00000016b91f7210 */ /* 0x000fe20007fbe0ff */
[----:B------:R-:W2:Y:S01]  /*17d0*/  LDC.64 R220, c[0x0][0x2b0] ;  /* 0x0000ac00ffdc7b82 */ /* 0x000ea20000000a00 */
[----:B------:R-:W-:Y:S01]  /*17e0*/  ULDC.64 UR12, c[0x0][0x210] ;  /* 0x00008400000c7ab9 */ /* 0x000fe20000000a00 */
[----:B------:R-:W-:Y:S01]  /*17f0*/  USHF.R.S32.HI UR8, URZ, 0x1f, UR22 ;  /* 0x0000001f3f087899 */ /* 0x000fe20008011416 */
[----:B------:R-:W-:Y:S01]  /*1800*/  IMAD.X R43, R187, 0x1, R13, P4 ;  /* 0x00000001bb2b7824 */ /* 0x000fe200020e060d */
[----:B------:R-:W-:Y:S01]  /*1810*/  IADD3 R14, P3, P2, R34, UR22, R14 ;  /* 0x00000016220e7c10 */ /* 0x000fe2000fa7e00e */
[C---:B------:R-:W-:Y:S01]  /*1820*/  IMAD.IADD R25, R22.reuse, 0x1, R25 ;  /* 0x0000000116197824 */ /* 0x040fe200078e0219 */
[----:B------:R-:W-:Y:S01]  /*1830*/  IADD3 R15, R22, R15, RZ ;  /* 0x0000000f160f7210 */ /* 0x000fe20007ffe0ff */
[----:B------:R-:W-:Y:S01]  /*1840*/  BSSY B1, `(.L_x_768) ;  /* 0x000070c000017945 */ /* 0x000fe20003800000 */
[----:B------:R-:W-:Y:S01]  /*1850*/  IADD3.X R12, R37, UR8, R12, P3, P2 ;  /* 0x00000008250c7c10 */ /* 0x000fe20009fe440c */
[----:B------:R-:W-:Y:S01]  /*1860*/  ULDC.64 UR8, c[0x0][0x420] ;  /* 0x0001080000087ab9 */ /* 0x000fe20000000a00 */
[----:B------:R-:W-:Y:S01]  /*1870*/  IADD3 R40, P1, P0, R23, R14, R40 ;  /* 0x0000000e17287210 */ /* 0x000fe2000783e028 */
[----:B------:R-:W-:Y:S01]  /*1880*/  IMAD R35, R20, UR8, RZ ;  /* 0x0000000814237c24 */ /* 0x000fe2000f8e02ff */
[----:B------:R-:W-:Y:S01]  /*1890*/  SHF.R.S32.HI R23, RZ, 0x1f, R185 ;  /* 0x0000001fff177819 */ /* 0x000fe200000114b9 */
[----:B------:R-:W-:Y:S01]  /*18a0*/  IMAD.WIDE.U32 R42, R22, UR8, R42 ;  /* 0x00000008162a7c25 */ /* 0x000fe2000f8e002a */
[----:B------:R-:W3:Y:S01]  /*18b0*/  LDC.64 R198, c[0x0][0x478] ;  /* 0x00011e00ffc67b82 */ /* 0x000ee20000000a00 */
[----:B------:R-:W-:-:S02]  /*18c0*/  IADD3.X R11, R11, R12, R38, P1, P0 ;  /* 0x0000000c0b0b7210 */ /* 0x000fc40000fe0426 */
[----:B------:R-:W-:Y:S01]  /*18d0*/  IMAD R14, R22, UR9, R35 ;  /* 0x00000009160e7c24 */ /* 0x000fe2000f8e0223 */
[----:B------:R-:W-:Y:S01]  /*18e0*/  ISETP.GE.AND P3, PT, R21, 0x1, PT ;  /* 0x000000011500780c */ /* 0x000fe20003f66270 */
[----:B------:R-:W-:Y:S01]  /*18f0*/  IMAD.X R33, R23, 0x1, R20, P5 ;  /* 0x0000000117217824 */ /* 0x000fe200028e0614 */
[----:B------:R-:W-:Y:S01]  /*1900*/  LEA.HI.SX32 R208, R2, 0xffffffff, 0x1a ;  /* 0xffffffff02d07811 */ /* 0x000fe200078fd2ff */
[----:B------:R-:W-:Y:S02]  /*1910*/  IMAD.IADD R43, R43, 0x1, R14 ;  /* 0x000000012b2b7824 */ /* 0x000fe400078e020e */
[-C--:B------:R-:W-:Y:S01]  /*1920*/  IMAD R20, R33, R16.reuse, RZ ;  /* 0x0000001021147224 */ /* 0x080fe200078e02ff */
[----:B-1----:R-:W-:Y:S01]  /*1930*/  SHF.R.S32.HI R13, RZ, 0x1f, R214 ;  /* 0x0000001fff0d7819 */ /* 0x002fe200000114d6 */
[----:B------:R-:W-:-:S03]  /*1940*/  IMAD.WIDE.U32 R34, R31, R16, R186 ;  /* 0x000000101f227225 */ /* 0x000fc600078e00ba */
[----:B------:R-:W-:Y:S01]  /*1950*/  LEA.HI R0, R13, R214, RZ, 0x5 ;  /* 0x000000d60d007211 */ /* 0x000fe200078f28ff */
[----:B------:R-:W-:Y:S01]  /*1960*/  IMAD.WIDE.U32 R42, R188, UR10, R42 ;  /* 0x0000000abc2a7c25 */ /* 0x000fe2000f8e002a */
[----:B------:R-:W-:Y:S02]  /*1970*/  IADD3 R12, P1, R26, R34, RZ ;  /* 0x000000221a0c7210 */ /* 0x000fe40007f3e0ff */
[----:B------:R-:W-:Y:S01]  /*1980*/  LOP3.LUT R13, R0, 0xffffffe0, RZ, 0xc0, !PT ;  /* 0xffffffe0000d7812 */ /* 0x000fe200078ec0ff */
[----:B------:R-:W-:Y:S01]  /*1990*/  IMAD R17, R31, R17, R20 ;  /* 0x000000111f117224 */ /* 0x000fe200078e0214 */
[----:B------:R-:W-:Y:S01]  /*19a0*/  SHF.R.S32.HI R33, RZ, 0x5, R0 ;  /* 0x00000005ff217819 */ /* 0x000fe20000011400 */
[----:B------:R-:W-:Y:S02]  /*19b0*/  IMAD R0, R23, UR8, RZ ;  /* 0x0000000817007c24 */ /* 0x000fe4000f8e02ff */
[----:B------:R-:W-:Y:S02]  /*19c0*/  IMAD.IADD R214, R214, 0x1, -R13 ;  /* 0x00000001d6d67824 */ /* 0x000fe400078e0a0d */
[----:B------:R-:W-:-:S02]  /*19d0*/  IMAD R13, R10, UR10, RZ ;  /* 0x0000000a0a0d7c24 */ /* 0x000fc4000f8e02ff */
[----:B------:R-:W-:Y:S02]  /*19e0*/  IMAD R33, R33, UR23, R214 ;  /* 0x0000001721217c24 */ /* 0x000fe4000f8e02d6 */
[----:B------:R-:W-:Y:S01]  /*19f0*/  IMAD R13, R188, UR11, R13 ;  /* 0x0000000bbc0d7c24 */ /* 0x000fe2000f8e020d */
[----:B------:R-:W-:Y:S01]  /*1a00*/  ULDC.64 UR10, c[0x0][0x258] ;  /* 0x00009600000a7ab9 */ /* 0x000fe20000000a00 */
[----:B------:R-:W-:Y:S01]  /*1a10*/  IMAD R0, R185, UR9, R0 ;  /* 0x00000009b9007c24 */ /* 0x000fe2000f8e0200 */
[----:B------:R-:W-:Y:S01]  /*1a20*/  IADD3 R40, P0, R33, R40, RZ ;  /* 0x0000002821287210 */ /* 0x000fe20007f1e0ff */
[----:B--2---:R-:W-:Y:S01]  /*1a30*/  IMAD.WIDE R220, R15, 0x4, R220 ;  /* 0x000000040fdc7825 */ /* 0x004fe200078e02dc */
[----:B------:R-:W-:Y:S02]  /*1a40*/  IADD3 R43, R43, R13, RZ ;  /* 0x0000000d2b2b7210 */ /* 0x000fe40007ffe0ff */
[----:B------:R-:W-:Y:S01]  /*1a50*/  IADD3.X R13, R24, R35, R17, P1, !PT ;  /* 0x00000023180d7210 */ /* 0x000fe20000ffe411 */
[----:B------:R-:W-:Y:S01]  /*1a60*/  IMAD R17, R10, UR10, RZ ;  /* 0x0000000a0a117c24 */ /* 0x000fe2000f8e02ff */
[----:B------:R-:W-:Y:S01]  /*1a70*/  LEA.HI.X.SX32 R11, R33, R11, 0x1, P0 ;  /* 0x0000000b210b7211 */ /* 0x000fe200000f0eff */
[----:B------:R-:W-:Y:S01]  /*1a80*/  IMAD.WIDE.U32 R42, R185, UR8, R42 ;  /* 0x00000008b92a7c25 */ /* 0x000fe2000f8e002a */
[----:B------:R-:W-:-:S02]  /*1a90*/  ULDC.64 UR8, c[0x0][0x400] ;  /* 0x0001000000087ab9 */ /* 0x000fc40000000a00 */
[----:B------:R-:W-:Y:S01]  /*1aa0*/  LEA R222, P0, R40, UR8, 0x2 ;  /* 0x0000000828de7c11 */ /* 0x000fe2000f8010ff */
[C---:B------:R-:W-:Y:S01]  /*1ab0*/  IMAD R10, R188.reuse, UR11, R17 ;  /* 0x0000000bbc0a7c24 */ /* 0x040fe2000f8e0211 */
[----:B------:R-:W-:Y:S01]  /*1ac0*/  IADD3 R0, R43, R0, RZ ;  /* 0x000000002b007210 */ /* 0x000fe20007ffe0ff */
[----:B------:R-:W-:Y:S01]  /*1ad0*/  IMAD.WIDE.U32 R12, R188, UR10, R12 ;  /* 0x0000000abc0c7c25 */ /* 0x000fe2000f8e000c */
[----:B------:R-:W-:Y:S01]  /*1ae0*/  ULDC.64 UR10, c[0x0][0x3e0] ;  /* 0x0000f800000a7ab9 */ /* 0x000fe20000000a00 */
[----:B------:R-:W-:Y:S02]  /*1af0*/  LEA.HI.X R209, R40, UR9, R11, 0x2, P0 ;  /* 0x0000000928d17c11 */ /* 0x000fe400080f140b */
[----:B------:R-:W-:Y:S01]  /*1b00*/  IMAD.IADD R10, R13, 0x1, R10 ;  /* 0x000000010d0a7824 */ /* 0x000fe200078e020a */
[----:B------:R-:W-:Y:S01]  /*1b10*/  LEA R218, P2, R12, UR12, 0x1 ;  /* 0x0000000c0cda7c11 */ /* 0x000fe2000f8408ff */
[----:B---3--:R-:W-:Y:S01]  /*1b20*/  IMAD.WIDE R198, R25, 0x4, R198 ;  /* 0x0000000419c67825 */ /* 0x008fe200078e02c6 */
[----:B------:R-:W-:-:S02]  /*1b30*/  LEA R216, P1, R42, UR10, 0x1 ;  /* 0x0000000a2ad87c11 */ /* 0x000fc4000f8208ff */
[----:B------:R-:W-:Y:S02]  /*1b40*/  LEA.HI.X R219, R12, UR13, R10, 0x1, P2 ;  /* 0x0000000d0cdb7c11 */ /* 0x000fe400090f0c0a */
[----:B------:R-:W-:Y:S01]  /*1b50*/  LEA.HI.X R217, R42, UR11, R0, 0x1, P1 ;  /* 0x0000000b2ad97c11 */ /* 0x000fe200088f0c00 */
[----:B------:R-:W-:Y:S08]  /*1b60*/  @!P3 BRA `(.L_x_773) ;  /* 0x00000064006cb947 */ /* 0x000ff00003800000 */
[----:B------:R-:W-:Y:S01]  /*1b70*/  IMAD R10, R191, -0x80, R210 ;  /* 0xffffff80bf0a7824 */ /* 0x000fe200078e02d2 */
[----:B------:R-:W-:Y:S01]  /*1b80*/  ULDC.64 UR8, c[0x0][0x268] ;  /* 0x00009a0000087ab9 */ /* 0x000fe20000000a00 */
[----:B------:R-:W-:Y:S01]  /*1b90*/  VIADD R2, R185, 0x40 ;  /* 0x00000040b9027836 */ /* 0x000fe20000000000 */
[----:B------:R-:W-:Y:S01]  /*1ba0*/  ULDC.64 UR10, c[0x0][0x260] ;  /* 0x00009800000a7ab9 */ /* 0x000fe20000000a00 */
[----:B------:R-:W-:Y:S01]  /*1bb0*/  IMAD.WIDE.U32 R14, R19, R4, R186 ;  /* 0x00000004130e7225 */ /* 0x000fe200078e00ba */
[----:B------:R-:W-:-:S03]  /*1bc0*/  ISETP.GE.AND P2, PT, R185, R10, PT ;  /* 0x0000000ab900720c */ /* 0x000fc60003f46270 */
[C---:B------:R-:W-:Y:S01]  /*1bd0*/  IMAD R12, R9.reuse, R4, RZ ;  /* 0x00000004090c7224 */ /* 0x040fe200078e02ff */
[----:B------:R-:W-:Y:S01]  /*1be0*/  ISETP.GE.AND P1, PT, R2, R10, PT ;  /* 0x0000000a0200720c */ /* 0x000fe20003f26270 */
[----:B------:R-:W-:Y:S01]  /*1bf0*/  IMAD R0, R9, R6, RZ ;  /* 0x0000000609007224 */ /* 0x000fe200078e02ff */
[----:B------:R-:W-:Y:S01]  /*1c00*/  IADD3 R24, P0, R30, R14, RZ ;  /* 0x0000000e1e187210 */ /* 0x000fe20007f1e0ff */
[C---:B------:R-:W-:Y:S02]  /*1c10*/  IMAD R12, R19.reuse, R5, R12 ;  /* 0x00000005130c7224 */ /* 0x040fe400078e020c */
[----:B------:R-:W-:-:S04]  /*1c20*/  IMAD.WIDE.U32 R16, R19, R6, R186 ;  /* 0x0000000613107225 */ /* 0x000fc800078e00ba */
[C---:B------:R-:W-:Y:S01]  /*1c30*/  IMAD R21, R208.reuse, -0x40, R21 ;  /* 0xffffffc0d0157824 */ /* 0x040fe200078e0215 */
[----:B------:R-:W-:Y:S01]  /*1c40*/  IADD3.X R25, R29, R15, R12, P0, !PT ;  /* 0x0000000f1d197210 */ /* 0x000fe200007fe40c */
[----:B------:R-:W-:Y:S01]  /*1c50*/  IMAD R0, R19, R7, R0 ;  /* 0x0000000713007224 */ /* 0x000fe200078e0200 */
[----:B------:R-:W-:Y:S01]  /*1c60*/  LEA.HI R15, R208, R208, RZ, 0x1 ;  /* 0x000000d0d00f7211 */ /* 0x000fe200078f08ff */
[----:B------:R-:W-:Y:S01]  /*1c70*/  IMAD R13, R8, UR8, RZ ;  /* 0x00000008080d7c24 */ /* 0x000fe2000f8e02ff */
[----:B------:R-:W-:Y:S01]  /*1c80*/  IADD3 R26, P3, R28, R16, RZ ;  /* 0x000000101c1a7210 */ /* 0x000fe20007f7e0ff */
[----:B------:R-:W-:Y:S01]  /*1c90*/  IMAD R9, R8, UR10, RZ ;  /* 0x0000000a08097c24 */ /* 0x000fe2000f8e02ff */
[----:B------:R-:W-:Y:S01]  /*1ca0*/  LOP3.LUT R15, R15, 0xfffffffe, RZ, 0xc0, !PT ;  /* 0xfffffffe0f0f7812 */ /* 0x000fe200078ec0ff */
[C---:B------:R-:W-:Y:S01]  /*1cb0*/  IMAD R13, R18.reuse, UR9, R13 ;  /* 0x00000009120d7c24 */ /* 0x040fe2000f8e020d */
[----:B------:R-:W-:Y:S01]  /*1cc0*/  IADD3.X R27, R27, R17, R0, P3, !PT ;  /* 0x000000111b1b7210 */ /* 0x000fe20001ffe400 */
[----:B------:R-:W-:Y:S01]  /*1cd0*/  IMAD.WIDE.U32 R24, R18, UR8, R24 ;  /* 0x0000000812187c25 */ /* 0x000fe2000f8e0018 */
[C---:B------:R-:W-:Y:S01]  /*1ce0*/  @!P1 IADD3 R14, P3, R185.reuse, 0x40, RZ ;  /* 0x00000040b90e9810 */ /* 0x040fe20007f7e0ff */
[----:B------:R-:W1:Y:S01]  /*1cf0*/  @!P2 LDC.64 R10, c[0x0][0x218] ;  /* 0x00008600ff0aab82 */ /* 0x000e620000000a00 */
[----:B------:R-:W-:Y:S01]  /*1d00*/  @!P1 IADD3 R12, P0, R185, 0x40, RZ ;  /* 0x00000040b90c9810 */ /* 0x000fe20007f1e0ff */
[----:B------:R-:W-:-:S06]  /*1d10*/  IMAD.IADD R16, R208, 0x1, -R15 ;  /* 0x00000001d0107824 */ /* 0x000fcc00078e0a0f */
[----:B------:R-:W-:Y:S01]  /*1d20*/  @P6 BAR.SYNC.DEFER_BLOCKING 0x0 ;  /* 0x0000000000006b1d */ /* 0x000fe20000010000 */
[--C-:B------:R-:W-:Y:S01]  /*1d30*/  @!P1 IMAD.X R15, RZ, RZ, R23.reuse, P3 ;  /* 0x000000ffff0f9224 */ /* 0x100fe200018e0617 */
[----:B------:R-:W-:Y:S01]  /*1d40*/  ISETP.GE.AND P3, PT, R185, R21, PT ;  /* 0x00000015b900720c */ /* 0x000fe20003f66270 */
[----:B------:R-:W-:Y:S01]  /*1d50*/  @!P1 IMAD.X R17, RZ, RZ, R23, P0 ;  /* 0x000000ffff119224 */ /* 0x000fe200000e0617 */
[----:B------:R-:W-:Y:S01]  /*1d60*/  ISETP.NE.AND P0, PT, R16, 0x1, PT ;  /* 0x000000011000780c */ /* 0x000fe20003f05270 */
[C---:B------:R-:W-:Y:S01]  /*1d70*/  IMAD R0, R18.reuse, UR11, R9 ;  /* 0x0000000b12007c24 */ /* 0x040fe2000f8e0209 */
[----:B------:R-:W-:Y:S01]  /*1d80*/  USHF.L.U32 UR28, UR23, 0x4, URZ ;  /* 0x00000004171c7899 */ /* 0x000fe2000800063f */
[----:B------:R-:W-:Y:S01]  /*1d90*/  IMAD.WIDE.U32 R26, R18, UR10, R26 ;  /* 0x0000000a121a7c25 */ /* 0x000fe2000f8e001a */
[----:B------:R-:W2:Y:S01]  /*1da0*/  @!P1 LDC.64 R8, c[0x0][0x218] ;  /* 0x00008600ff089b82 */ /* 0x000ea20000000a00 */
[----:B------:R-:W-:Y:S02]  /*1db0*/  USHF.L.U32 UR29, UR23, 0x3, URZ ;  /* 0x00000003171d7899 */ /* 0x000fe4000800063f */
[----:B------:R-:W-:-:S02]  /*1dc0*/  @!P2 IMAD R2, R23, R6, RZ ;  /* 0x000000061702a224 */ /* 0x000fc400078e02ff */
[----:B------:R-:W-:Y:S02]  /*1dd0*/  IMAD.MOV.U32 R204, RZ, RZ, 0x7f800000 ;  /* 0x7f800000ffcc7424 */ /* 0x000fe400078e00ff */
[----:B------:R-:W-:Y:S02]  /*1de0*/  IMAD.MOV.U32 R205, RZ, RZ, 0x7f800000 ;  /* 0x7f800000ffcd7424 */ /* 0x000fe400078e00ff */
[----:B------:R-:W-:Y:S02]  /*1df0*/  IMAD.MOV.U32 R201, RZ, RZ, 0x7f800000 ;  /* 0x7f800000ffc97424 */ /* 0x000fe400078e00ff */
[----:B------:R-:W-:Y:S01]  /*1e00*/  IMAD.MOV.U32 R203, RZ, RZ, 0x7f800000 ;  /* 0x7f800000ffcb7424 */ /* 0x000fe200078e00ff */
[----:B------:R-:W-:Y:S01]  /*1e10*/  SHF.R.S32.HI R200, RZ, 0x1f, R214 ;  /* 0x0000001fffc87819 */ /* 0x000fe200000114d6 */
[----:B------:R-:W-:Y:S02]  /*1e20*/  @!P2 IMAD R16, R23, R4, RZ ;  /* 0x000000041710a224 */ /* 0x000fe400078e02ff */
[----:B------:R-:W-:Y:S01]  /*1e30*/  IMAD.SHL.U32 R202, R182, 0x20, RZ ;  /* 0x00000020b6ca7824 */ /* 0x000fe200078e00ff */
[----:B------:R-:W-:Y:S01]  /*1e40*/  CS2R R126, SRZ ;  /* 0x00000000007e7805 */ /* 0x000fe2000001ff00 */
[----:B------:R-:W-:Y:S01]  /*1e50*/  IMAD.IADD R25, R25, 0x1, R13 ;  /* 0x0000000119197824 */ /* 0x000fe200078e020d */
[----:B------:R-:W-:Y:S01]  /*1e60*/  LEA R13, R184, UR6, 0x1 ;  /* 0x00000006b80d7c11 */ /* 0x000fe2000f8e08ff */
[----:B------:R-:W-:Y:S01]  /*1e70*/  @!P1 IMAD R18, R15, R6, RZ ;  /* 0x000000060f129224 */ /* 0x000fe200078e02ff */
[----:B------:R-:W-:Y:S01]  /*1e80*/  CS2R R124, SRZ ;  /* 0x00000000007c7805 */ /* 0x000fe2000001ff00 */
[----:B------:R-:W-:Y:S01]  /*1e90*/  @!P2 IMAD R15, R185, R7, R2 ;  /* 0x00000007b90fa224 */ /* 0x000fe200078e0202 */
[----:B------:R-:W-:Y:S01]  /*1ea0*/  CS2R R130, SRZ ;  /* 0x0000000000827805 */ /* 0x000fe2000001ff00 */
[----:B------:R-:W-:Y:S01]  /*1eb0*/  IMAD.IADD R27, R27, 0x1, R0 ;  /* 0x000000011b1b7824 */ /* 0x000fe200078e0200 */
[----:B------:R-:W-:Y:S01]  /*1ec0*/  @P3 STS [R13+0x6000], RZ ;  /* 0x006000ff0d003388 */ /* 0x000fe20000000800 */
[-C--:B------:R-:W-:Y:S01]  /*1ed0*/  @!P1 IMAD R2, R17, R4.reuse, RZ ;  /* 0x0000000411029224 */ /* 0x080fe200078e02ff */
[----:B------:R-:W-:Y:S01]  /*1ee0*/  CS2R R128, SRZ ;  /* 0x0000000000807805 */ /* 0x000fe2000001ff00 */
[-C--:B------:R-:W-:Y:S01]  /*1ef0*/  @!P2 IMAD R0, R185, R5.reuse, R16 ;  /* 0x00000005b900a224 */ /* 0x080fe200078e0210 */
[----:B------:R-:W-:Y:S01]  /*1f00*/  @P3 STS [R13+0x6004], RZ ;  /* 0x006004ff0d003388 */ /* 0x000fe20000000800 */
[----:B------:R-:W-:Y:S01]  /*1f10*/  @!P1 IMAD.MOV.U32 R16, RZ, RZ, R24 ;  /* 0x000000ffff109224 */ /* 0x000fe200078e0018 */
[----:B------:R-:W-:Y:S01]  /*1f20*/  CS2R R122, SRZ ;  /* 0x00000000007a7805 */ /* 0x000fe2000001ff00 */
[----:B------:R-:W-:Y:S01]  /*1f30*/  @!P1 IMAD.MOV.U32 R17, RZ, RZ, R25 ;  /* 0x000000ffff119224 */ /* 0x000fe200078e0019 */
[----:B------:R-:W-:Y:S01]  /*1f40*/  @P3 STS.64 [R13+0x6008], RZ ;  /* 0x006008ff0d003388 */ /* 0x000fe20000000a00 */
[C---:B------:R-:W-:Y:S01]  /*1f50*/  @!P1 IMAD R2, R12.reuse, R5, R2 ;  /* 0x000000050c029224 */ /* 0x040fe200078e0202 */
[----:B------:R-:W-:Y:S01]  /*1f60*/  CS2R R120, SRZ ;  /* 0x0000000000787805 */ /* 0x000fe2000001ff00 */
[----:B------:R-:W-:Y:S01]  /*1f70*/  @!P1 IMAD.WIDE.U32 R16, R12, R4, R16 ;  /* 0x000000040c109225 */ /* 0x000fe200078e0010 */
[----:B------:R-:W-:Y:S01]  /*1f80*/  @P3 STS.128 [R13+0x7000], RZ ;  /* 0x007000ff0d003388 */ /* 0x000fe20000000c00 */
[----:B------:R-:W-:-:S02]  /*1f90*/  CS2R R118, SRZ ;  /* 0x0000000000767805 */ /* 0x000fc4000001ff00 */
[----:B------:R-:W-:Y:S01]  /*1fa0*/  CS2R R116, SRZ ;  /* 0x0000000000747805 */ /* 0x000fe2000001ff00 */
[C---:B------:R-:W-:Y:S01]  /*1fb0*/  @!P2 IMAD.WIDE.U32 R24, R185.reuse, R4, R24 ;  /* 0x00000004b918a225 */ /* 0x040fe200078e0018 */
[----:B------:R-:W-:Y:S01]  /*1fc0*/  @P3 STS.128 [R13+0x8000], RZ ;  /* 0x008000ff0d003388 */ /* 0x000fe20000000c00 */
[----:B------:R-:W3:Y:S01]  /*1fd0*/  @!P1 LDC.64 R4, c[0x0][0x220] ;  /* 0x00008800ff049b82 */ /* 0x000ee20000000a00 */
[----:B------:R-:W-:Y:S01]  /*1fe0*/  CS2R R110, SRZ ;  /* 0x00000000006e7805 */ /* 0x000fe2000001ff00 */
[--C-:B------:R-:W-:Y:S01]  /*1ff0*/  @!P1 IMAD.MOV.U32 R22, RZ, RZ, R26.reuse ;  /* 0x000000ffff169224 */ /* 0x100fe200078e001a */
[----:B------:R-:W-:Y:S01]  /*2000*/  @!PT LDS RZ, [RZ] ;  /* 0x00000000fffff984 */ /* 0x000fe20000000800 */
[----:B------:R-:W-:Y:S01]  /*2010*/  @!PT LDS RZ, [RZ] ;  /* 0x00000000fffff984 */ /* 0x000fe20000000800 */
[----:B------:R-:W-:Y:S01]  /*2020*/  @!PT LDS RZ, [RZ] ;  /* 0x00000000fffff984 */ /* 0x000fe20000000800 */
[----:B------:R-:W-:Y:S01]  /*2030*/  @!P3 LDGSTS.E.BYPASS.LTC128B.128 [R13+0x6000], desc[UR36][R216.64] ;  /* 0x06000000d80dbfae */ /* 0x000fe2000b901d64 */
[--C-:B------:R-:W-:Y:S01]  /*2040*/  @!P1 IMAD.MOV.U32 R23, RZ, RZ, R27.reuse ;  /* 0x000000ffff179224 */ /* 0x100fe200078e001b */
[----:B------:R-:W-:Y:S01]  /*2050*/  CS2R R108, SRZ ;  /* 0x00000000006c7805 */ /* 0x000fe2000001ff00 */
[----:B------:R-:W-:Y:S01]  /*2060*/  @!P2 IMAD.WIDE.U32 R26, R185, R6, R26 ;  /* 0x00000006b91aa225 */ /* 0x000fe200078e001a */
[----:B------:R-:W-:Y:S01]  /*2070*/  @!P3 LDGSTS.E.BYPASS.LTC128B.128 [R13+0x7000], desc[UR36][R216.64+0x40] ;  /* 0x07000040d80dbfae */ /* 0x000fe2000b901d64 */
[----:B------:R-:W-:-:S02]  /*2080*/  CS2R R114, SRZ ;  /* 0x0000000000727805 */ /* 0x000fc4000001ff00 */
[----:B------:R-:W-:Y:S01]  /*2090*/  CS2R R112, SRZ ;  /* 0x0000000000707805 */ /* 0x000fe2000001ff00 */
[----:B------:R-:W-:Y:S01]  /*20a0*/  @!P1 IMAD R7, R14, R7, R18 ;  /* 0x000000070e079224 */ /* 0x000fe200078e0212 */
[----:B-1----:R-:W-:Y:S01]  /*20b0*/  @!P2 LEA R10, P5, R26, R10, 0x1 ;  /* 0x0000000a1a0aa211 */ /* 0x002fe200078a08ff */
[----:B------:R-:W-:Y:S01]  /*20c0*/  @!P1 IMAD.WIDE.U32 R22, R14, R6, R22 ;  /* 0x000000060e169225 */ /* 0x000fe200078e0016 */
[----:B------:R-:W-:Y:S01]  /*20d0*/  @!P3 LDGSTS.E.BYPASS.LTC128B.128 [R13+0x8000], desc[UR36][R216.64+0x80] ;  /* 0x08000080d80dbfae */ /* 0x000fe2000b901d64 */
[----:B------:R-:W-:Y:S02]  /*20e0*/  CS2R R106, SRZ ;  /* 0x00000000006a7805 */ /* 0x000fe4000001ff00 */
[----:B------:R-:W-:Y:S01]  /*20f0*/  CS2R R104, SRZ ;  /* 0x0000000000687805 */ /* 0x000fe2000001ff00 */
[----:B------:R-:W-:Y:S01]  /*2100*/  @!P2 IMAD.IADD R6, R27, 0x1, R15 ;  /* 0x000000011b06a824 */ /* 0x000fe200078e020f */
[----:B--2---:R-:W-:Y:S01]  /*2110*/  @!P1 LEA R8, P4, R22, R8, 0x1 ;  /* 0x0000000816089211 */ /* 0x004fe200078808ff */
[----:B------:R-:W-:Y:S01]  /*2120*/  @!P1 IMAD.IADD R14, R23, 0x1, R7 ;  /* 0x00000001170e9824 */ /* 0x000fe200078e0207 */
[----:B------:R-:W-:Y:S01]  /*2130*/  CS2R R102, SRZ ;  /* 0x0000000000667805 */ /* 0x000fe2000001ff00 */
[----:B------:R-:W-:Y:S01]  /*2140*/  VIADD R15, R184, 0x1800 ;  /* 0x00001800b80f7836 */ /* 0x000fe20000000000 */
[----:B------:R-:W-:Y:S01]  /*2150*/  @!P2 LEA.HI.X R11, R26, R11, R6, 0x1, P5 ;  /* 0x0000000b1a0ba211 */ /* 0x000fe200028f0c06 */
[----:B------:R-:W-:Y:S01]  /*2160*/  @!P1 IMAD.IADD R2, R17, 0x1, R2 ;  /* 0x0000000111029824 */ /* 0x000fe200078e0202 */
[----:B------:R-:W-:Y:S01]  /*2170*/  @!P1 LEA.HI.X R9, R22, R9, R14, 0x1, P4 ;  /* 0x0000000916099211 */ /* 0x000fe200020f0c0e */
[----:B------:R-:W1:Y:S01]  /*2180*/  @!P2 LDC.64 R6, c[0x0][0x220] ;  /* 0x00008800ff06ab82 */ /* 0x000e620000000a00 */
[----:B------:R-:W-:Y:S01]  /*2190*/  SEL R15, R15, R184, !P0 ;  /* 0x000000b80f0f7207 */ /* 0x000fe20004000000 */
[----:B------:R-:W-:Y:S01]  /*21a0*/  @!P2 IMAD.IADD R0, R25, 0x1, R0 ;  /* 0x000000011900a824 */ /* 0x000fe200078e0200 */
[----:B---3--:R-:W-:-:S02]  /*21b0*/  @!P1 LEA R14, P4, R16, R4, 0x1 ;  /* 0x00000004100e9211 */ /* 0x008fc400078808ff */
[----:B------:R-:W-:Y:S02]  /*21c0*/  CS2R R100, SRZ ;  /* 0x0000000000647805 */ /* 0x000fe4000001ff00 */
[----:B------:R-:W-:Y:S02]  /*21d0*/  LEA R206, R15, UR6, 0x1 ;  /* 0x000000060fce7c11 */ /* 0x000fe4000f8e08ff */
[----:B------:R-:W-:Y:S02]  /*21e0*/  CS2R R94, SRZ ;  /* 0x00000000005e7805 */ /* 0x000fe4000001ff00 */
[----:B------:R-:W-:Y:S02]  /*21f0*/  @!P1 LEA.HI.X R15, R16, R5, R2, 0x1, P4 ;  /* 0x00000005100f9211 */ /* 0x000fe400020f0c02 */
[----:B------:R-:W-:Y:S01]  /*2200*/  CS2R R92, SRZ ;  /* 0x00000000005c7805 */ /* 0x000fe2000001ff00 */
[----:B------:R-:W2:Y:S01]  /*2210*/  LDC.64 R16, c[0x0][0x3b8] ;  /* 0x0000ee00ff107b82 */ /* 0x000ea20000000a00 */
[----:B------:R-:W-:Y:S01]  /*2220*/  @P3 STS [R206], RZ ;  /* 0x000000ffce003388 */ /* 0x000fe20000000800 */
[----:B------:R-:W-:-:S02]  /*2230*/  CS2R R98, SRZ ;  /* 0x0000000000627805 */ /* 0x000fc4000001ff00 */
[----:B------:R-:W-:Y:S02]  /*2240*/  CS2R R96, SRZ ;  /* 0x0000000000607805 */ /* 0x000fe4000001ff00 */
[----:B------:R-:W-:Y:S01]  /*2250*/  CS2R R90, SRZ ;  /* 0x00000000005a7805 */ /* 0x000fe2000001ff00 */
[----:B------:R-:W-:Y:S01]  /*2260*/  @P3 STS [R206+0x4], RZ ;  /* 0x000004ffce003388 */ /* 0x000fe20000000800 */
[----:B------:R-:W-:Y:S02]  /*2270*/  CS2R R88, SRZ ;  /* 0x0000000000587805 */ /* 0x000fe4000001ff00 */
[----:B------:R-:W-:Y:S02]  /*2280*/  CS2R R86, SRZ ;  /* 0x0000000000567805 */ /* 0x000fe4000001ff00 */
[----:B------:R-:W-:Y:S01]  /*2290*/  CS2R R84, SRZ ;  /* 0x0000000000547805 */ /* 0x000fe2000001ff00 */
[----:B------:R-:W-:Y:S01]  /*22a0*/  @P3 STS [R206+0x8], RZ ;  /* 0x000008ffce003388 */ /* 0x000fe20000000800 */
[----:B------:R-:W-:-:S02]  /*22b0*/  CS2R R78, SRZ ;  /* 0x00000000004e7805 */ /* 0x000fc4000001ff00 */
[----:B------:R-:W-:Y:S02]  /*22c0*/  CS2R R76, SRZ ;  /* 0x00000000004c7805 */ /* 0x000fe4000001ff00 */
[----:B------:R-:W-:Y:S01]  /*22d0*/  CS2R R82, SRZ ;  /* 0x0000000000527805 */ /* 0x000fe2000001ff00 */
[----:B------:R-:W-:Y:S01]  /*22e0*/  @P3 STS [R206+0xc], RZ ;  /* 0x00000cffce003388 */ /* 0x000fe20000000800 */
[----:B------:R-:W-:Y:S02]  /*22f0*/  CS2R R80, SRZ ;  /* 0x0000000000507805 */ /* 0x000fe4000001ff00 */
[----:B-1----:R-:W-:Y:S02]  /*2300*/  @!P2 LEA R6, P5, R24, R6, 0x1 ;  /* 0x000000061806a211 */ /* 0x002fe400078a08ff */
[----:B------:R-:W-:Y:S01]  /*2310*/  CS2R R74, SRZ ;  /* 0x00000000004a7805 */ /* 0x000fe2000001ff00 */
[----:B------:R-:W-:Y:S01]  /*2320*/  @P3 STS [R206+0x1000], RZ ;  /* 0x001000ffce003388 */ /* 0x000fe20000000800 */
[----:B------:R-:W-:-:S02]  /*2330*/  CS2R R72, SRZ ;  /* 0x0000000000487805 */ /* 0x000fc4000001ff00 */
[----:B------:R-:W-:Y:S01]  /*2340*/  @!P2 LEA.HI.X R7, R24, R7, R0, 0x1, P5 ;  /* 0x000000071807a211 */ /* 0x000fe200028f0c00 */
[----:B------:R-:W-:Y:S01]  /*2350*/  VIADD R0, R190, 0x28 ;  /* 0x00000028be007836 */ /* 0x000fe20000000000 */
        /* <DEDUP_REMOVED lines=25> */
[----:B------:R-:W-:Y:S02]  /*24f0*/  UIMAD UR27, UR23, 0x18, URZ ;  /* 0x00000018171b78a4 */ /* 0x000fe4000f8e023f */
[----:B------:R-:W-:Y:S01]  /*2500*/  USHF.L.U32 UR26, UR23, 0x5, URZ ;  /* 0x00000005171a7899 */ /* 0x000fe2000800063f */
[----:B------:R-:W-:Y:S01]  /*2510*/  @!PT LDS RZ, [RZ] ;  /* 0x00000000fffff984 */ /* 0x000fe20000000800 */
[----:B------:R-:W-:Y:S01]  /*2520*/  @!PT LDS RZ, [RZ] ;  /* 0x00000000fffff984 */ /* 0x000fe20000000800 */
[----:B------:R-:W-:Y:S01]  /*2530*/  @!PT LDS RZ, [RZ] ;  /* 0x00000000fffff984 */ /* 0x000fe20000000800 */
[----:B------:R-:W-:Y:S01]  /*2540*/  @!P3 LDGSTS.E.BYPASS.LTC128B.128 [R206], desc[UR36][R218.64] ;  /* 0x00000000dacebfae */ /* 0x000fe2000b901d64 */
[----:B------:R-:W-:Y:S02]  /*2550*/  UIMAD UR25, UR23, 0x28, URZ ;  /* 0x00000028171978a4 */ /* 0x000fe4000f8e023f */
[----:B------:R-:W-:Y:S01]  /*2560*/  UIMAD UR24, UR23, 0x30, URZ ;  /* 0x00000030171878a4 */ /* 0x000fe2000f8e023f */
[----:B------:R-:W-:Y:S01]  /*2570*/  @!P3 LDGSTS.E.BYPASS.LTC128B.128 [R206+0x1000], desc[UR36][R218.64+0x40] ;  /* 0x01000040dacebfae */ /* 0x000fe2000b901d64 */
[----:B------:R-:W-:Y:S01]  /*2580*/  UIADD3 UR22, -UR22, URZ, URZ ;  /* 0x0000003f16167290 */ /* 0x000fe2000fffe13f */
[----:B------:R-:W-:-:S02]  /*2590*/  ULDC.U8 UR21, c[0x0][0x388] ;  /* 0x0000e20000157ab9 */ /* 0x000fc40000000000 */
[----:B------:R-:W-:Y:S01]  /*25a0*/  @!P3 LDGSTS.E.BYPASS.LTC128B.128 [R206+0x2000], desc[UR36][R218.64+0x80] ;  /* 0x02000080dacebfae */ /* 0x000fe2000b901d64 */
[----:B------:R-:W-:-:S03]  /*25b0*/  ULDC UR20, c[0x0][0x2ec] ;  /* 0x0000bb0000147ab9 */ /* 0x000fc60000000800 */
        /* <DEDUP_REMOVED lines=40> */
[----:B------:R-:W-:Y:S01]  /*2840*/  ISETP.GE.AND P1, PT, R0, R21, PT ;  /* 0x000000150000720c */ /* 0x000fe20003f26270 */
[----:B-1----:R-:W-:-:S02]  /*2850*/  VIADD R6, R190, 0x8 ;  /* 0x00000008be067836 */ /* 0x002fc40000000000 */
[----:B------:R-:W0:Y:S04]  /*2860*/  LDGDEPBAR ;  /* 0x00000000000079af */ /* 0x000e280000000000 */
[----:B--2---:R-:W2:Y:S04]  /*2870*/  LDG.E.64 R4, desc[UR36][R16.64] ;  /* 0x0000002410047981 */ /* 0x004ea8000c1e1b00 */
[----:B------:R-:W4:Y:S01]  /*2880*/  LDG.E.64 R8, desc[UR36][R16.64+0x8] ;  /* 0x0000082410087981 */ /* 0x000f22000c1e1b00 */
[----:B------:R-:W-:-:S05]  /*2890*/  VIADD R19, R19, 0x80 ;  /* 0x0000008013137836 */ /* 0x000fca0000000000 */
[----:B------:R-:W-:Y:S01]  /*28a0*/  ISETP.GE.AND P5, PT, R19, R210, PT ;  /* 0x000000d21300720c */ /* 0x000fe20003fa6270 */
[----:B---3--:R-:W-:-:S12]  /*28b0*/  @!P1 IMAD.WIDE R12, R0, 0x4, R220 ;  /* 0x00000004000c9825 */ /* 0x008fd800078e02dc */
[----:B------:R-:W1:Y:S01]  /*28c0*/  @P5 S2R R0, SR_TID.X ;  /* 0x0000000000005919 */ /* 0x000e620000002100 */
[C---:B------:R-:W-:Y:S01]  /*28d0*/  VIADD R2, R190.reuse, 0x20 ;  /* 0x00000020be027836 */ /* 0x040fe20000000000 */
[-C--:B------:R-:W-:Y:S02]  /*28e0*/  ISETP.GE.AND P4, PT, R190, R21.reuse, PT ;  /* 0x00000015be00720c */ /* 0x080fe40003f86270 */
[-C--:B------:R-:W-:Y:S01]  /*28f0*/  ISETP.GE.AND P3, PT, R6, R21.reuse, PT ;  /* 0x000000150600720c */ /* 0x080fe20003f66270 */
[----:B------:R-:W-:Y:S01]  /*2900*/  UIADD3 UR19, UR28, 0x20, URZ ;  /* 0x000000201c137890 */ /* 0x000fe2000fffe03f */
[----:B------:R-:W-:Y:S01]  /*2910*/  ISETP.GE.AND P2, PT, R2, R21, PT ;  /* 0x000000150200720c */ /* 0x000fe20003f46270 */
[----:B------:R-:W-:Y:S01]  /*2920*/  UIADD3 UR13, UR28, 0x40, URZ ;  /* 0x000000401c0d7890 */ /* 0x000fe2000fffe03f */
[----:B------:R-:W-:Y:S01]  /*2930*/  IMAD.WIDE R10, R190, 0x4, R220 ;  /* 0x00000004be0a7825 */ /* 0x000fe200078e02dc */
[----:B------:R-:W-:Y:S01]  /*2940*/  UIADD3 UR18, UR29, UR19, URZ ;  /* 0x000000131d127290 */ /* 0x000fe2000fffe03f */
[----:B------:R-:W5:Y:S01]  /*2950*/  @!P1 LDG.E R203, desc[UR36][R12.64] ;  /* 0x000000240ccb9981 */ /* 0x000f62000c1e1900 */
[----:B------:R-:W-:Y:S01]  /*2960*/  UIADD3 UR12, UR29, UR13, URZ ;  /* 0x0000000d1d0c7290 */ /* 0x000fe2000fffe03f */
[----:B------:R-:W-:Y:S01]  /*2970*/  IMAD R7, R189, UR14, R188 ;  /* 0x0000000ebd077c24 */ /* 0x000fe2000f8e02bc */
[----:B------:R-:W-:-:S02]  /*2980*/  UIADD3 UR17, UR29, UR18, URZ ;  /* 0x000000121d117290 */ /* 0x000fc4000fffe03f */
[----:B------:R-:W5:Y:S01]  /*2990*/  @!P4 LDG.E R204, desc[UR36][R10.64] ;  /* 0x000000240accc981 */ /* 0x000f62000c1e1900 */
[----:B------:R-:W-:Y:S01]  /*29a0*/  IMAD.SHL.U32 R7, R7, 0x20, RZ ;  /* 0x0000002007077824 */ /* 0x000fe200078e00ff */
[----:B------:R-:W-:Y:S02]  /*29b0*/  UIADD3 UR11, UR29, UR12, URZ ;  /* 0x0000000c1d0b7290 */ /* 0x000fe4000fffe03f */
[----:B------:R-:W5:Y:S04]  /*29c0*/  @!P3 LDG.E R205, desc[UR36][R10.64+0x20] ;  /* 0x000020240acdb981 */ /* 0x000f68000c1e1900 */
[----:B------:R1:W5:Y:S01]  /*29d0*/  @!P2 LDG.E R201, desc[UR36][R10.64+0x80] ;  /* 0x000080240ac9a981 */ /* 0x000362000c1e1900 */
[----:B------:R-:W-:Y:S02]  /*29e0*/  UIADD3 UR16, UR29, UR17, URZ ;  /* 0x000000111d107290 */ /* 0x000fe4000fffe03f */
[----:B------:R-:W-:-:S02]  /*29f0*/  UIADD3 UR10, UR29, UR11, URZ ;  /* 0x0000000b1d0a7290 */ /* 0x000fc4000fffe03f */
[----:B------:R-:W-:Y:S02]  /*2a00*/  UIADD3 UR15, UR29, UR16, URZ ;  /* 0x000000101d0f7290 */ /* 0x000fe4000fffe03f */
[----:B------:R-:W-:Y:S02]  /*2a10*/  UIADD3 UR9, UR29, UR10, URZ ;  /* 0x0000000a1d097290 */ /* 0x000fe4000fffe03f */
[----:B------:R-:W-:Y:S02]  /*2a20*/  UIMAD UR23, UR23, 0x38, URZ ;  /* 0x00000038171778a4 */ /* 0x000fe4000f8e023f */
[----:B------:R-:W-:Y:S01]  /*2a30*/  UIADD3 UR14, UR29, UR15, URZ ;  /* 0x0000000f1d0e7290 */ /* 0x000fe2000fffe03f */
[----:B-1----:R-:W-:Y:S02]  /*2a40*/  @P5 IMAD.SHL.U32 R11, R0, 0x2, RZ ;  /* 0x00000002000b5824 */ /* 0x002fe400078e00ff */
[----:B------:R-:W-:-:S05]  /*2a50*/  VIADD R0, R179, 0x1800 ;  /* 0x00001800b3007836 */ /* 0x000fca0000000000 */
[----:B------:R-:W-:Y:S02]  /*2a60*/  SEL R0, R0, R179, !P0 ;  /* 0x000000b300007207 */ /* 0x000fe40004000000 */
[----:B------:R-:W-:Y:S02]  /*2a70*/  @P5 LOP3.LUT R202, R202, 0x6, R11, 0xf8, !PT ;  /* 0x00000006caca5812 */ /* 0x000fe400078ef80b */
[----:B------:R-:W-:Y:S01]  /*2a80*/  LEA R0, R0, UR6, 0x1 ;  /* 0x0000000600007c11 */ /* 0x000fe2000f8e08ff */
[----:B------:R-:W-:Y:S01]  /*2a90*/  UIADD3 UR8, UR29, UR9, URZ ;  /* 0x000000091d087290 */ /* 0x000fe2000fffe03f */
[----:B--2---:R-:W-:Y:S01]  /*2aa0*/  R2UR UR33, R5 ;  /* 0x00000000052172ca */ /* 0x004fe200000e0000 */
[----:B------:R-:W-:Y:S01]  /*2ab0*/  VIADD R5, R180, 0x1800 ;  /* 0x00001800b4057836 */ /* 0x000fe20000000000 */
[----:B------:R-:W-:Y:S02]  /*2ac0*/  R2UR UR34, R4 ;  /* 0x00000000042272ca */ /* 0x000fe400000e0000 */
[----:B----4-:R-:W-:-:S02]  /*2ad0*/  IADD3 R214, P2, P1, R7, R8, R214 ;  /* 0x0000000807d67210 */ /* 0x010fc4000795e0d6 */
[----:B------:R-:W-:Y:S02]  /*2ae0*/  SHF.R.S32.HI R7, RZ, 0x1f, R7 ;  /* 0x0000001fff077819 */ /* 0x000fe40000011407 */
[----:B------:R-:W-:Y:S01]  /*2af0*/  SEL R2, R5, R180, !P0 ;  /* 0x000000b405027207 */ /* 0x000fe20004000000 */
[----:B------:R-:W-:Y:S01]  /*2b00*/  IMAD.WIDE.U32 R214, R214, -0x2daee0ad, RZ ;  /* 0xd2511f53d6d67825 */ /* 0x000fe200078e00ff */
[----:B------:R-:W-:Y:S02]  /*2b10*/  IADD3.X R200, R7, R9, R200, P2, P1 ;  /* 0x0000000907c87210 */ /* 0x000fe400017e24c8 */
[----:B------:R-:W-:-:S07]  /*2b20*/  LEA R2, R2, UR6, 0x1 ;  /* 0x0000000602027c11 */ /* 0x000fce000f8e08ff */
.L_x_776:
[----:B------:R-:W0:Y:S01]  /*2b30*/  LDGDEPBAR ;  /* 0x00000000000079af */ /* 0x000e220000000000 */
[----:B------:R-:W-:Y:S01]  /*2b40*/  IMAD.IADD R181, R175, 0x1, R2 ;  /* 0x00000001afb57824 */ /* 0x000fe200078e0202 */
[----:B------:R-:W-:Y:S01]  /*2b50*/  LEA R226, P0, R190, R198, 0x2 ;  /* 0x000000c6bee27211 */ /* 0x000fe200078010ff */
[----:B------:R-:W-:Y:S02]  /*2b60*/  @P5 IMAD R211, R191, 0x80, R202 ;  /* 0x00000080bfd35824 */ /* 0x000fe400078e02ca */
[----:B-----5:R-:W-:Y:S01]  /*2b70*/  FMUL.FTZ R252, R205, 1.4426950216293334961 ;  /* 0x3fb8aa3bcdfc7820 */ /* 0x020fe20000410000 */
[----:B------:R-:W-:Y:S01]  /*2b80*/  FMUL.FTZ R250, R204, 1.4426950216293334961 ;  /* 0x3fb8aa3bccfa7820 */ /* 0x000fe20000410000 */
[----:B------:R-:W-:Y:S01]  /*2b90*/  LEA.HI.X.SX32 R227, R190, R199, 0x2, P0 ;  /* 0x000000c7bee37211 */ /* 0x000fe200000f16ff */
[----:B------:R-:W-:Y:S01]  /*2ba0*/  @P5 VIADD R213, R211, 0x1 ;  /* 0x00000001d3d55836 */ /* 0x000fe20000000000 */
[----:B------:R-:W-:Y:S01]  /*2bb0*/  FSETP.NEU.FTZ.AND P0, PT, R205, -INF , PT ;  /* 0xff800000cd00780b */ /* 0x000fe20003f1d000 */
[----:B------:R-:W-:Y:S01]  /*2bc0*/  @P5 VIADD R223, R211, 0x8 ;  /* 0x00000008d3df5836 */ /* 0x000fe20000000000 */
[----:B------:R-:W-:Y:S01]  /*2bd0*/  FSETP.NEU.FTZ.AND P4, PT, R204, -INF , PT ;  /* 0xff800000cc00780b */ /* 0x000fe20003f9d000 */
[----:B------:R-:W-:Y:S01]  /*2be0*/  FMUL.FTZ R224, R201, 1.4426950216293334961 ;  /* 0x3fb8aa3bc9e07820 */ /* 0x000fe20000410000 */
[-C--:B------:R-:W-:Y:S01]  /*2bf0*/  @P5 ISETP.GE.AND P1, PT, R213, R210.reuse, PT ;  /* 0x000000d2d500520c */ /* 0x080fe20003f26270 */
[----:B------:R-:W-:Y:S01]  /*2c00*/  @P5 VIADD R213, R211, 0x9 ;  /* 0x00000009d3d55836 */ /* 0x000fe20000000000 */
[----:B------:R-:W-:Y:S01]  /*2c10*/  FSEL R252, R252, RZ, P0 ;  /* 0x000000fffcfc7208 */ /* 0x000fe20000000000 */
[----:B------:R-:W-:Y:S01]  /*2c20*/  UIADD3 UR31, UR33, -0x4498517b, URZ ;  /* 0xbb67ae85211f7890 */ /* 0x000fe2000fffe03f */
[----:B------:R-:W-:Y:S01]  /*2c30*/  FSETP.NEU.FTZ.AND P0, PT, R203, -INF , PT ;  /* 0xff800000cb00780b */ /* 0x000fe20003f1d000 */
[----:B------:R-:W-:Y:S01]  /*2c40*/  UIADD3 UR32, UR34, -0x61c88647, URZ ;  /* 0x9e3779b922207890 */ /* 0x000fe2000fffe03f */
[-C--:B------:R-:W-:Y:S01]  /*2c50*/  @P5 ISETP.GE.AND P2, PT, R213, R210.reuse, PT ;  /* 0x000000d2d500520c */ /* 0x080fe20003f46270 */
[----:B------:R-:W-:Y:S01]  /*2c60*/  FMUL.FTZ R213, R203, 1.4426950216293334961 ;  /* 0x3fb8aa3bcbd57820 */ /* 0x000fe20000410000 */
[----:B------:R-:W-:Y:S01]  /*2c70*/  FSEL R250, R250, RZ, P4 ;  /* 0x000000fffafa7208 */ /* 0x000fe20002000000 */
[----:B------:R-:W-:Y:S01]  /*2c80*/  UIADD3 UR30, UR34, 0x3c6ef372, URZ ;  /* 0x3c6ef372221e7890 */ /* 0x000fe2000fffe03f */
[-C--:B------:R-:W-:Y:S01]  /*2c90*/  @P5 ISETP.GE.AND P3, PT, R223, R210.reuse, PT ;  /* 0x000000d2df00520c */ /* 0x080fe20003f66270 */
[----:B------:R-:W-:Y:S01]  /*2ca0*/  @P5 VIADD R223, R211, 0x10 ;  /* 0x00000010d3df5836 */ /* 0x000fe20000000000 */
[----:B------:R-:W-:Y:S04]  /*2cb0*/  DEPBAR.LE SB0, 0x0 ;  /* 0x000080000000791a */ /* 0x000fe80000000000 */
[----:B------:R-:W-:Y:S01]  /*2cc0*/  BAR.SYNC.DEFER_BLOCKING 0x0 ;  /* 0x0000000000007b1d */ /* 0x000fe20000010000 */
[----:B------:R-:W-:Y:S02]  /*2cd0*/  FSETP.NEU.FTZ.AND P4, PT, R201, -INF , PT ;  /* 0xff800000c900780b */ /* 0x000fe40003f9d000 */
[-C--:B------:R-:W-:Y:S01]  /*2ce0*/  @P5 ISETP.GE.AND P6, PT, R223, R210.reuse, PT ;  /* 0x000000d2df00520c */ /* 0x080fe20003fc6270 */
[----:B------:R-:W-:Y:S01]  /*2cf0*/  @P5 VIADD R223, R211, 0x11 ;  /* 0x00000011d3df5836 */ /* 0x000fe20000000000 */
[----:B------:R-:W-:Y:S02]  /*2d00*/  LOP3.LUT R228, R200, UR34, RZ, 0x3c, !PT ;  /* 0x00000022c8e47c12 */ /* 0x000fe4000f8e3cff */
[----:B------:R-:W-:Y:S01]  /*2d10*/  LOP3.LUT R240, R214, UR31, RZ, 0x3c, !PT ;  /* 0x0000001fd6f07c12 */ /* 0x000fe2000f8e3cff */
[----:B------:R-:W-:Y:S01]  /*2d20*/  UIADD3 UR31, UR33, 0x32370b8f, URZ ;  /* 0x32370b8f211f7890 */ /* 0x000fe2000fffe03f */
[----:B------:R-:W-:Y:S08]  /*2d30*/  LDSM.16.M88.4 R132, [R2] ;  /* 0x000000000284783b */ /* 0x000ff00000000200 */
[----:B------:R-:W1:Y:S08]  /*2d40*/  LDSM.16.M88.4 R136, [R177+UR6+0x9000] ;  /* 0x00900006b188783b */ /* 0x000e700008000200 */
[----:B------:R-:W2:Y:S08]  /*2d50*/  LDSM.16.M88.4 R140, [R2+0x800] ;  /* 0x00080000028c783b */ /* 0x000eb00000000200 */
[----:B------:R-:W3:Y:S08]  /*2d60*/  LDSM.16.M88.4 R144, [R177+UR6+0x9400] ;  /* 0x00940006b190783b */ /* 0x000ef00008000200 */
[----:B------:R-:W-:Y:S08]  /*2d70*/  LDSM.16.M88.4 R148, [R181] ;  /* 0x00000000b594783b */ /* 0x000ff00000000200 */
[----:B------:R-:W4:Y:S01]  /*2d80*/  LDSM.16.M88.4 R152, [R176] ;  /* 0x00000000b098783b */ /* 0x000f220000000200 */
[-C--:B-1----:R-:W-:Y:S07]  /*2d90*/  HMMA.16816.F32.BF16 R4, R132, R136.reuse, RZ ;  /* 0x000000888404723c */ /* 0x082fee00000418ff */
[----:B------:R-:W1:Y:S01]  /*2da0*/  LDSM.16.M88.4 R156, [R181+0x800] ;  /* 0x00080000b59c783b */ /* 0x000e620000000200 */
[C---:B--2---:R-:W-:Y:S07]  /*2db0*/  HMMA.16816.F32.BF16 R8, R140.reuse, R136, RZ ;  /* 0x000000888c08723c */ /* 0x044fee00000418ff */
[----:B------:R-:W2:Y:S01]  /*2dc0*/  LDSM.16.M88.4 R160, [R176+0x400] ;  /* 0x00040000b0a0783b */ /* 0x000ea20000000200 */
[-C--:B------:R-:W-:Y:S07]  /*2dd0*/  HMMA.16816.F32.BF16 R12, R140, R138.reuse, RZ ;  /* 0x0000008a8c0c723c */ /* 0x080fee00000418ff */
[----:B------:R-:W-:Y:S01]  /*2de0*/  LDSM.16.M88.4 R164, [R177+UR6+0xb000] ;  /* 0x00b00006b1a4783b */ /* 0x000fe20008000200 */
[C---:B------:R-:W-:Y:S07]  /*2df0*/  HMMA.16816.F32.BF16 R16, R132.reuse, R138, RZ ;  /* 0x0000008a8410723c */ /* 0x040fee00000418ff */
[----:B------:R-:W2:Y:S01]  /*2e00*/  LDSM.16.M88.4 R136, [R2+0x1000] ;  /* 0x001000000288783b */ /* 0x000ea20000000200 */
[-C--:B---3--:R-:W-:Y:S06]  /*2e10*/  HMMA.16816.F32.BF16 R20, R132, R144.reuse, RZ ;  /* 0x000000908414723c */ /* 0x088fec00000418ff */
[C---:B------:R-:W-:Y:S01]  /*2e20*/  HMMA.16816.F32.BF16 R24, R140.reuse, R144, RZ ;  /* 0x000000908c18723c */ /* 0x040fe200000418ff */
[----:B------:R-:W3:Y:S05]  /*2e30*/  LDSM.16.M88.4 R168, [R2+0x1800] ;  /* 0x0018000002a8783b */ /* 0x000eea0000000200 */
[-C--:B------:R-:W-:Y:S03]  /*2e40*/  HMMA.16816.F32.BF16 R28, R140, R146.reuse, RZ ;  /* 0x000000928c1c723c */ /* 0x080fe600000418ff */
[----:B------:R-:W-:Y:S03]  /*2e50*/  LDSM.16.M88.4 R140, [R181+0x1000] ;  /* 0x00100000b58c783b */ /* 0x000fe60000000200 */
[----:B------:R-:W-:Y:S05]  /*2e60*/  HMMA.16816.F32.BF16 R32, R132, R146, RZ ;  /* 0x000000928420723c */ /* 0x000fea00000418ff */
[----:B------:R-:W3:Y:S01]  /*2e70*/  LDSM.16.M88.4 R132, [R177+UR6+0xb400] ;  /* 0x00b40006b184783b */ /* 0x000ee20008000200 */
[-C--:B----4-:R-:W-:Y:S06]  /*2e80*/  HMMA.16816.F32.BF16 R4, R148, R152.reuse, R4 ;  /* 0x000000989404723c */ /* 0x090fec0000041804 */
[C---:B-1----:R-:W-:Y:S01]  /*2e90*/  HMMA.16816.F32.BF16 R8, R156.reuse, R152, R8 ;  /* 0x000000989c08723c */ /* 0x042fe20000041808 */
[----:B------:R-:W1:Y:S05]  /*2ea0*/  LDSM.16.M88.4 R144, [R176+0x2000] ;  /* 0x00200000b090783b */ /* 0x000e6a0000000200 */
[-C--:B------:R-:W-:Y:S06]  /*2eb0*/  HMMA.16816.F32.BF16 R12, R156, R154.reuse, R12 ;  /* 0x0000009a9c0c723c */ /* 0x080fec000004180c */
[C---:B------:R-:W-:Y:S01]  /*2ec0*/  HMMA.16816.F32.BF16 R16, R148.reuse, R154, R16 ;  /* 0x0000009a9410723c */ /* 0x040fe20000041810 */
[----:B------:R-:W4:Y:S05]  /*2ed0*/  LDSM.16.M88.4 R152, [R181+0x1800] ;  /* 0x00180000b598783b */ /* 0x000f2a0000000200 */
[-C--:B--2---:R-:W-:Y:S06]  /*2ee0*/  HMMA.16816.F32.BF16 R20, R148, R160.reuse, R20 ;  /* 0x000000a09414723c */ /* 0x084fec0000041814 */
[C---:B------:R-:W-:Y:S06]  /*2ef0*/  HMMA.16816.F32.BF16 R24, R156.reuse, R160, R24 ;  /* 0x000000a09c18723c */ /* 0x040fec0000041818 */
[-C--:B------:R-:W-:Y:S01]  /*2f00*/  HMMA.16816.F32.BF16 R28, R156, R162.reuse, R28 ;  /* 0x000000a29c1c723c */ /* 0x080fe2000004181c */
[----:B------:R-:W-:Y:S05]  /*2f10*/  LDSM.16.M88.4 R156, [R2+0x2000] ;  /* 0x00200000029c783b */ /* 0x000fea0000000200 */
[----:B------:R-:W-:Y:S03]  /*2f20*/  HMMA.16816.F32.BF16 R32, R148, R162, R32 ;  /* 0x000000a29420723c */ /* 0x000fe60000041820 */
[----:B------:R-:W2:Y:S03]  /*2f30*/  LDSM.16.M88.4 R148, [R176+0x2400] ;  /* 0x00240000b094783b */ /* 0x000ea60000000200 */
[-C--:B------:R-:W-:Y:S05]  /*2f40*/  HMMA.16816.F32.BF16 R4, R136, R164.reuse, R4 ;  /* 0x000000a48804723c */ /* 0x080fea0000041804 */
[----:B------:R-:W2:Y:S01]  /*2f50*/  LDSM.16.M88.4 R160, [R177+UR6+0xd000] ;  /* 0x00d00006b1a0783b */ /* 0x000ea20008000200 */
[C---:B---3--:R-:W-:Y:S06]  /*2f60*/  HMMA.16816.F32.BF16 R8, R168.reuse, R164, R8 ;  /* 0x000000a4a808723c */ /* 0x048fec0000041808 */
[-C--:B------:R-:W-:Y:S06]  /*2f70*/  HMMA.16816.F32.BF16 R12, R168, R166.reuse, R12 ;  /* 0x000000a6a80c723c */ /* 0x080fec000004180c */
[C---:B------:R-:W-:Y:S01]  /*2f80*/  HMMA.16816.F32.BF16 R16, R136.reuse, R166, R16 ;  /* 0x000000a68810723c */ /* 0x040fe20000041810 */
[----:B------:R-:W-:Y:S05]  /*2f90*/  LDSM.16.M88.4 R164, [R176+0x4000] ;  /* 0x00400000b0a4783b */ /* 0x000fea0000000200 */
[-C--:B------:R-:W-:Y:S06]  /*2fa0*/  HMMA.16816.F32.BF16 R20, R136, R132.reuse, R20 ;  /* 0x000000848814723c */ /* 0x080fec0000041814 */
[C---:B------:R-:W-:Y:S06]  /*2fb0*/  HMMA.16816.F32.BF16 R24, R168.reuse, R132, R24 ;  /* 0x00000084a818723c */ /* 0x040fec0000041818 */
[-C--:B------:R-:W-:Y:S06]  /*2fc0*/  HMMA.16816.F32.BF16 R28, R168, R134.reuse, R28 ;  /* 0x00000086a81c723c */ /* 0x080fec000004181c */
[----:B------:R-:W-:Y:S01]  /*2fd0*/  HMMA.16816.F32.BF16 R32, R136, R134, R32 ;  /* 0x000000868820723c */ /* 0x000fe20000041820 */
[----:B------:R-:W3:Y:S05]  /*2fe0*/  LDSM.16.M88.4 R132, [R2+0x2800] ;  /* 0x002800000284783b */ /* 0x000eea0000000200 */
[-C--:B-1----:R-:W-:Y:S03]  /*2ff0*/  HMMA.16816.F32.BF16 R4, R140, R144.reuse, R4 ;  /* 0x000000908c04723c */ /* 0x082fe60000041804 */
[----:B------:R-:W1:Y:S03]  /*3000*/  LDSM.16.M88.4 R136, [R177+UR6+0xd400] ;  /* 0x00d40006b188783b */ /* 0x000e660008000200 */
[C---:B----4-:R-:W-:Y:S06]  /*3010*/  HMMA.16816.F32.BF16 R8, R152.reuse, R144, R8 ;  /* 0x000000909808723c */ /* 0x050fec0000041808 */
[-C--:B------:R-:W-:Y:S06]  /*3020*/  HMMA.16816.F32.BF16 R12, R152, R146.reuse, R12 ;  /* 0x00000092980c723c */ /* 0x080fec000004180c */
[C---:B------:R-:W-:Y:S01]  /*3030*/  HMMA.16816.F32.BF16 R16, R140.reuse, R146, R16 ;  /* 0x000000928c10723c */ /* 0x040fe20000041810 */
[----:B------:R-:W4:Y:S05]  /*3040*/  LDSM.16.M88.4 R144, [R181+0x2000] ;  /* 0x00200000b590783b */ /* 0x000f2a0000000200 */
[-C--:B--2---:R-:W-:Y:S06]  /*3050*/  HMMA.16816.F32.BF16 R20, R140, R148.reuse, R20 ;  /* 0x000000948c14723c */ /* 0x084fec0000041814 */
[C---:B------:R-:W-:Y:S06]  /*3060*/  HMMA.16816.F32.BF16 R24, R152.reuse, R148, R24 ;  /* 0x000000949818723c */ /* 0x040fec0000041818 */
[-C--:B------:R-:W-:Y:S01]  /*3070*/  HMMA.16816.F32.BF16 R28, R152, R150.reuse, R28 ;  /* 0x00000096981c723c */ /* 0x080fe2000004181c */
[----:B------:R-:W2:Y:S05]  /*3080*/  LDSM.16.M88.4 R152, [R181+0x2800] ;  /* 0x00280000b598783b */ /* 0x000eaa0000000200 */
[----:B------:R-:W-:Y:S06]  /*3090*/  HMMA.16816.F32.BF16 R32, R140, R150, R32 ;  /* 0x000000968c20723c */ /* 0x000fec0000041820 */
[-C--:B------:R-:W-:Y:S06]  /*30a0*/  HMMA.16816.F32.BF16 R4, R156, R160.reuse, R4 ;  /* 0x000000a09c04723c */ /* 0x080fec0000041804 */
[C---:B---3--:R-:W-:Y:S06]  /*30b0*/  HMMA.16816.F32.BF16 R8, R132.reuse, R160, R8 ;  /* 0x000000a08408723c */ /* 0x048fec0000041808 */
[-C--:B------:R-:W-:Y:S06]  /*30c0*/  HMMA.16816.F32.BF16 R12, R132, R162.reuse, R12 ;  /* 0x000000a2840c723c */ /* 0x080fec000004180c */
[C---:B------:R-:W-:Y:S06]  /*30d0*/  HMMA.16816.F32.BF16 R16, R156.reuse, R162, R16 ;  /* 0x000000a29c10723c */ /* 0x040fec0000041810 */
[-C--:B-1----:R-:W-:Y:S06]  /*30e0*/  HMMA.16816.F32.BF16 R20, R156, R136.reuse, R20 ;  /* 0x000000889c14723c */ /* 0x082fec0000041814 */
[C---:B------:R-:W-:Y:S06]  /*30f0*/  HMMA.16816.F32.BF16 R24, R132.reuse, R136, R24 ;  /* 0x000000888418723c */ /* 0x040fec0000041818 */
[-C--:B------:R-:W-:Y:S01]  /*3100*/  HMMA.16816.F32.BF16 R28, R132, R138.reuse, R28 ;  /* 0x0000008a841c723c */ /* 0x080fe2000004181c */
[----:B------:R-:W1:Y:S05]  /*3110*/  LDSM.16.M88.4 R132, [R176+0x4400] ;  /* 0x00440000b084783b */ /* 0x000e6a0000000200 */
[----:B------:R-:W-:Y:S06]  /*3120*/  HMMA.16816.F32.BF16 R32, R156, R138, R32 ;  /* 0x0000008a9c20723c */ /* 0x000fec0000041820 */
[-C--:B----4-:R-:W-:Y:S05]  /*3130*/  HMMA.16816.F32.BF16 R4, R144, R164.reuse, R4 ;  /* 0x000000a49004723c */ /* 0x090fea0000041804 */
[----:B------:R-:W-:Y:S01]  /*3140*/  FSEL R157, R213, RZ, P0 ;  /* 0x000000ffd59d7208 */ /* 0x000fe20000000000 */
[C---:B--2---:R-:W-:Y:S04]  /*3150*/  HMMA.16816.F32.BF16 R8, R152.reuse, R164, R8 ;  /* 0x000000a49808723c */ /* 0x044fe80000041808 */
[CC--:B------:R-:W-:Y:S01]  /*3160*/  @P5 ISETP.GE.AND P0, PT, R211.reuse, R210.reuse, PT ;  /* 0x000000d2d300520c */ /* 0x0c0fe20003f06270 */
[----:B------:R-:W-:Y:S01]  /*3170*/  @P5 VIADD R213, R211, 0x18 ;  /* 0x00000018d3d55836 */ /* 0x000fe20000000000 */
[----:B------:R-:W-:Y:S01]  /*3180*/  FSEL R158, R224, RZ, P4 ;  /* 0x000000ffe09e7208 */ /* 0x000fe20002000000 */
[----:B------:R-:W-:Y:S01]  /*3190*/  IMAD R224, R208, 0x4, R183 ;  /* 0x00000004d0e07824 */ /* 0x000fe200078e02b7 */
[-C--:B------:R-:W-:Y:S01]  /*31a0*/  @P5 ISETP.GE.AND P4, PT, R223, R210.reuse, PT ;  /* 0x000000d2df00520c */ /* 0x080fe20003f86270 */
[-C--:B------:R-:W-:Y:S03]  /*31b0*/  HMMA.16816.F32.BF16 R12, R152, R166.reuse, R12 ;  /* 0x000000a6980c723c */ /* 0x080fe6000004180c */
[----:B------:R-:W-:Y:S02]  /*31c0*/  @P5 VIADD R211, R211, 0x19 ;  /* 0x00000019d3d35836 */ /* 0x000fe40000000000 */
[----:B------:R-:W-:Y:S01]  /*31d0*/  IMAD R223, R191, 0x4, R182 ;  /* 0x00000004bfdf7824 */ /* 0x000fe200078e02b6 */
[C---:B------:R-:W-:Y:S05]  /*31e0*/  HMMA.16816.F32.BF16 R16, R144.reuse, R166, R16 ;  /* 0x000000a69010723c */ /* 0x040fea0000041810 */
[----:B------:R-:W-:Y:S02]  /*31f0*/  @P5 FSEL R4, R4, -INF , !P0 ;  /* 0xff80000004045808 */ /* 0x000fe40004000000 */
[----:B------:R-:W-:Y:S01]  /*3200*/  LOP3.LUT R223, R215, UR33, R223, 0x96, !PT ;  /* 0x00000021d7df7c12 */ /* 0x000fe2000f8e96df */
[-C--:B-1----:R-:W-:Y:S03]  /*3210*/  HMMA.16816.F32.BF16 R20, R144, R132.reuse, R20 ;  /* 0x000000849014723c */ /* 0x082fe60000041814 */
[----:B------:R-:W-:Y:S01]  /*3220*/  @P5 FSEL R6, R6, -INF , !P0 ;  /* 0xff80000006065808 */ /* 0x000fe20004000000 */
[----:B------:R-:W-:Y:S01]  /*3230*/  IMAD.WIDE.U32 R236, R223, -0x326172a9, RZ ;  /* 0xcd9e8d57dfec7825 */ /* 0x000fe200078e00ff */
[----:B------:R-:W-:Y:S01]  /*3240*/  @P5 FSEL R10, R10, -INF , !P0 ;  /* 0xff8000000a0a5808 */ /* 0x000fe20004000000 */
[----:B------:R-:W2:Y:S01]  /*3250*/  LDG.E R223, desc[UR36][R226.64+0x20] ;  /* 0x00002024e2df7981 */ /* 0x000ea2000c1e1900 */
[----:B------:R-:W-:Y:S01]  /*3260*/  @P5 FSEL R8, R8, -INF , !P0 ;  /* 0xff80000008085808 */ /* 0x000fe20004000000 */
[C---:B------:R-:W-:Y:S04]  /*3270*/  HMMA.16816.F32.BF16 R24, R152.reuse, R132, R24 ;  /* 0x000000849818723c */ /* 0x040fe80000041818 */
[----:B------:R-:W-:Y:S01]  /*3280*/  @P5 ISETP.GE.AND P0, PT, R213, R210, PT ;  /* 0x000000d2d500520c */ /* 0x000fe20003f06270 */
[----:B------:R-:W-:Y:S01]  /*3290*/  VIADD R213, R224, 0x2 ;  /* 0x00000002e0d57836 */ /* 0x000fe20000000000 */
[----:B------:R-:W-:Y:S01]  /*32a0*/  LOP3.LUT R236, R236, UR30, RZ, 0x3c, !PT ;  /* 0x0000001eecec7c12 */ /* 0x000fe2000f8e3cff */
[----:B------:R-:W-:Y:S01]  /*32b0*/  UIADD3 UR30, UR33, 0x76cf5d0a, URZ ;  /* 0x76cf5d0a211e7890 */ /* 0x000fe2000fffe03f */
[----:B------:R-:W-:Y:S01]  /*32c0*/  @P5 FSEL R5, R5, -INF , !P1 ;  /* 0xff80000005055808 */ /* 0x000fe20004800000 */
[-C--:B------:R-:W-:Y:S03]  /*32d0*/  HMMA.16816.F32.BF16 R28, R152, R134.reuse, R28 ;  /* 0x00000086981c723c */ /* 0x080fe6000004181c */
[----:B------:R-:W-:Y:S01]  /*32e0*/  @P5 FSEL R12, R12, -INF , !P3 ;  /* 0xff8000000c0c5808 */ /* 0x000fe20005800000 */
[----:B------:R-:W-:Y:S01]  /*32f0*/  IMAD.WIDE.U32 R224, R224, -0x326172a9, RZ ;  /* 0xcd9e8d57e0e07825 */ /* 0x000fe200078e00ff */
[----:B------:R-:W-:Y:S01]  /*3300*/  @P5 FSEL R7, R7, -INF , !P1 ;  /* 0xff80000007075808 */ /* 0x000fe20004800000 */
[----:B------:R-:W-:Y:S05]  /*3310*/  HMMA.16816.F32.BF16 R32, R144, R134, R32 ;  /* 0x000000869020723c */ /* 0x000fea0000041820 */
[-C--:B------:R-:W-:Y:S01]  /*3320*/  LOP3.LUT R230, R225, R228.reuse, RZ, 0x3c, !PT ;  /* 0x000000e4e1e67212 */ /* 0x080fe200078e3cff */
[----:B------:R-:W-:Y:S01]  /*3330*/  IMAD.WIDE.U32 R234, R213, -0x326172a9, RZ ;  /* 0xcd9e8d57d5ea7825 */ /* 0x000fe200078e00ff */
[----:B------:R-:W-:Y:S01]  /*3340*/  LOP3.LUT R238, R237, UR32, R224, 0x96, !PT ;  /* 0x00000020edee7c12 */ /* 0x000fe2000f8e96e0 */
[----:B------:R-:W5:Y:S03]  /*3350*/  LDG.E R213, desc[UR36][R226.64+0x80] ;  /* 0x00008024e2d57981 */ /* 0x000f66000c1e1900 */
[----:B------:R-:W-:Y:S01]  /*3360*/  LOP3.LUT R228, R235, R228, RZ, 0x3c, !PT ;  /* 0x000000e4ebe47212 */ /* 0x000fe200078e3cff */
[----:B------:R-:W-:Y:S01]  /*3370*/  IMAD.WIDE.U32 R230, R230, -0x2daee0ad, RZ ;  /* 0xd2511f53e6e67825 */ /* 0x000fe200078e00ff */
[----:B------:R-:W-:Y:S01]  /*3380*/  @P5 FSEL R9, R9, -INF , !P1 ;  /* 0xff80000009095808 */ /* 0x000fe20004800000 */
[----:B------:R-:W3:Y:S01]  /*3390*/  LDG.E R224, desc[UR36][R226.64] ;  /* 0x00000024e2e07981 */ /* 0x000ee2000c1e1900 */
[----:B------:R-:W-:Y:S01]  /*33a0*/  LOP3.LUT R234, R237, UR32, R234, 0x96, !PT ;  /* 0x00000020edea7c12 */ /* 0x000fe2000f8e96ea */
[----:B------:R-:W-:Y:S01]  /*33b0*/  IMAD.WIDE.U32 R228, R228, -0x2daee0ad, RZ ;  /* 0xd2511f53e4e47825 */ /* 0x000fe200078e00ff */
[----:B------:R-:W-:Y:S01]  /*33c0*/  @P5 FSEL R11, R11, -INF , !P1 ;  /* 0xff8000000b0b5808 */ /* 0x000fe20004800000 */
[----:B------:R-:W-:Y:S01]  /*33d0*/  UIADD3 UR32, UR33, -0x56f99767, URZ ;  /* 0xa906689921207890 */ /* 0x000fe2000fffe03f */
[----:B------:R-:W-:Y:S01]  /*33e0*/  LOP3.LUT R225, R240, R231, RZ, 0x3c, !PT ;  /* 0x000000e7f0e17212 */ /* 0x000fe200078e3cff */
[----:B------:R-:W-:Y:S01]  /*33f0*/  IMAD.WIDE.U32 R234, R234, -0x2daee0ad, RZ ;  /* 0xd2511f53eaea7825 */ /* 0x000fe200078e00ff */
[----:B------:R-:W-:Y:S02]  /*3400*/  @P5 ISETP.GE.AND P1, PT, R211, R210, PT ;  /* 0x000000d2d300520c */ /* 0x000fe40003f26270 */
[----:B------:R-:W-:Y:S01]  /*3410*/  LOP3.LUT R240, R240, R229, RZ, 0x3c, !PT ;  /* 0x000000e5f0f07212 */ /* 0x000fe200078e3cff */
[----:B------:R-:W-:Y:S01]  /*3420*/  IMAD.WIDE.U32 R248, R225, -0x326172a9, RZ ;  /* 0xcd9e8d57e1f87825 */ /* 0x000fe200078e00ff */
[----:B------:R-:W-:Y:S01]  /*3430*/  LOP3.LUT R228, R235, UR30, R228, 0x96, !PT ;  /* 0x0000001eebe47c12 */ /* 0x000fe2000f8e96e4 */
[----:B------:R1:W5:Y:S01]  /*3440*/  LDG.E R211, desc[UR36][R226.64+0xa0] ;  /* 0x0000a024e2d37981 */ /* 0x000362000c1e1900 */
[----:B------:R-:W-:Y:S01]  /*3450*/  @P5 FSEL R14, R14, -INF , !P3 ;  /* 0xff8000000e0e5808 */ /* 0x000fe20005800000 */
[----:B------:R-:W-:Y:S01]  /*3460*/  IMAD.WIDE.U32 R240, R240, -0x326172a9, RZ ;  /* 0xcd9e8d57f0f07825 */ /* 0x000fe200078e00ff */
[----:B------:R-:W-:Y:S02]  /*3470*/  LOP3.LUT R232, R236, R249, RZ, 0x3c, !PT ;  /* 0x000000f9ece87212 */ /* 0x000fe400078e3cff */
[----:B------:R-:W-:Y:S01]  /*3480*/  @P5 FSEL R16, R16, -INF , !P3 ;  /* 0xff80000010105808 */ /* 0x000fe20005800000 */
[----:B------:R-:W-:Y:S01]  /*3490*/  IMAD.WIDE.U32 R238, R238, -0x2daee0ad, RZ ;  /* 0xd2511f53eeee7825 */ /* 0x000fe200078e00ff */
[----:B------:R-:W-:Y:S02]  /*34a0*/  LOP3.LUT R236, R236, R241, RZ, 0x3c, !PT ;  /* 0x000000f1ecec7212 */ /* 0x000fe400078e3cff */
[----:B------:R-:W-:Y:S01]  /*34b0*/  @P5 FSEL R18, R18, -INF , !P3 ;  /* 0xff80000012125808 */ /* 0x000fe20005800000 */
[----:B------:R-:W-:Y:S01]  /*34c0*/  FFMA.FTZ R225, R4, UR20, -R250 ;  /* 0x0000001404e17c23 */ /* 0x000fe200080108fa */
[----:B------:R-:W-:Y:S01]  /*34d0*/  LOP3.LUT R230, R239, UR30, R230, 0x96, !PT ;  /* 0x0000001eefe67c12 */ /* 0x000fe2000f8e96e6 */
[----:B------:R-:W-:Y:S01]  /*34e0*/  IMAD.WIDE.U32 R232, R232, -0x2daee0ad, RZ ;  /* 0xd2511f53e8e87825 */ /* 0x000fe200078e00ff */
[----:B------:R-:W-:Y:S01]  /*34f0*/  @P5 FSEL R13, R13, -INF , !P2 ;  /* 0xff8000000d0d5808 */ /* 0x000fe20005000000 */
[----:B------:R-:W-:Y:S01]  /*3500*/  UIADD3 UR30, UR34, -0x255992d5, URZ ;  /* 0xdaa66d2b221e7890 */ /* 0x000fe2000fffe03f */
[----:B------:R-:W-:Y:S01]  /*3510*/  @P5 FSEL R15, R15, -INF , !P2 ;  /* 0xff8000000f0f5808 */ /* 0x000fe20005000000 */
[----:B------:R-:W-:Y:S01]  /*3520*/  IMAD.WIDE.U32 R230, R230, -0x326172a9, RZ ;  /* 0xcd9e8d57e6e67825 */ /* 0x000fe200078e00ff */
[----:B------:R-:W-:Y:S01]  /*3530*/  LOP3.LUT R238, R233, UR31, R238, 0x96, !PT ;  /* 0x0000001fe9ee7c12 */ /* 0x000fe2000f8e96ee */
[----:B------:R-:W4:Y:S01]  /*3540*/  MUFU.EX2 R225, R225 ;  /* 0x000000e100e17308 */ /* 0x000f220000000800 */
[----:B------:R-:W-:Y:S01]  /*3550*/  @P5 FSEL R17, R17, -INF , !P2 ;  /* 0xff80000011115808 */ /* 0x000fe20005000000 */
[----:B------:R-:W-:Y:S01]  /*3560*/  IMAD.WIDE.U32 R236, R236, -0x2daee0ad, RZ ;  /* 0xd2511f53ecec7825 */ /* 0x000fe200078e00ff */
[----:B------:R-:W-:Y:S02]  /*3570*/  LOP3.LUT R248, R231, UR30, R248, 0x96, !PT ;  /* 0x0000001ee7f87c12 */ /* 0x000fe4000f8e96f8 */
[----:B------:R-:W-:Y:S01]  /*3580*/  @P5 FSEL R19, R19, -INF , !P2 ;  /* 0xff80000013135808 */ /* 0x000fe20005000000 */
[----:B------:R-:W-:Y:S01]  /*3590*/  IMAD.WIDE.U32 R228, R228, -0x326172a9, RZ ;  /* 0xcd9e8d57e4e47825 */ /* 0x000fe200078e00ff */
[----:B------:R-:W-:Y:S01]  /*35a0*/  LOP3.LUT R234, R237, UR31, R234, 0x96, !PT ;  /* 0x0000001fedea7c12 */ /* 0x000fe2000f8e96ea */
[----:B------:R-:W-:Y:S01]  /*35b0*/  UIADD3 UR31, UR34, 0x78dde6e4, URZ ;  /* 0x78dde6e4221f7890 */ /* 0x000fe2000fffe03f */
[----:B------:R-:W-:Y:S01]  /*35c0*/  @P5 FSEL R20, R20, -INF , !P6 ;  /* 0xff80000014145808 */ /* 0x000fe20007000000 */
[----:B------:R-:W-:Y:S01]  /*35d0*/  IMAD.WIDE.U32 R238, R238, -0x326172a9, RZ ;  /* 0xcd9e8d57eeee7825 */ /* 0x000fe200078e00ff */
[----:B------:R-:W-:Y:S01]  /*35e0*/  LOP3.LUT R240, R229, UR30, R240, 0x96, !PT ;  /* 0x0000001ee5f07c12 */ /* 0x000fe2000f8e96f0 */
[----:B------:R-:W-:Y:S01]  /*35f0*/  UIADD3 UR30, UR33, -0x126145ec, URZ ;  /* 0xed9eba14211e7890 */ /* 0x000fe2000fffe03f */
[----:B------:R-:W-:Y:S01]  /*3600*/  @P5 FSEL R22, R22, -INF , !P6 ;  /* 0xff80000016165808 */ /* 0x000fe20007000000 */
[----:B------:R-:W-:Y:S01]  /*3610*/  IMAD.WIDE.U32 R248, R248, -0x2daee0ad, RZ ;  /* 0xd2511f53f8f87825 */ /* 0x000fe200078e00ff */
[----:B------:R-:W-:Y:S02]  /*3620*/  LOP3.LUT R230, R239, UR31, R230, 0x96, !PT ;  /* 0x0000001fefe67c12 */ /* 0x000fe4000f8e96e6 */
        /* <DEDUP_REMOVED lines=9> */
[----:B------:R-:W-:Y:S02]  /*36c0*/  LOP3.LUT R248, R231, UR32, R248, 0x96, !PT ;  /* 0x00000020e7f87c12 */ /* 0x000fe4000f8e96f8 */
[----:B------:R-:W-:Y:S01]  /*36d0*/  @P5 FSEL R23, R23, -INF , !P4 ;  /* 0xff80000017175808 */ /* 0x000fe20006000000 */
[----:B------:R-:W-:Y:S01]  /*36e0*/  IMAD.WIDE.U32 R232, R232, -0x326172a9, RZ ;  /* 0xcd9e8d57e8e87825 */ /* 0x000fe200078e00ff */
[----:B------:R-:W-:Y:S01]  /*36f0*/  LOP3.LUT R229, R235, UR31, R228, 0x96, !PT ;  /* 0x0000001febe57c12 */ /* 0x000fe2000f8e96e4 */
[----:B------:R-:W-:Y:S01]  /*3700*/  UIADD3 UR31, UR34, -0x4ab325aa, URZ ;  /* 0xb54cda56221f7890 */ /* 0x000fe2000fffe03f */
[----:B------:R-:W-:Y:S01]  /*3710*/  @P5 FSEL R25, R25, -INF , !P4 ;  /* 0xff80000019195808 */ /* 0x000fe20006000000 */
[----:B------:R-:W-:Y:S01]  /*3720*/  IMAD.WIDE.U32 R236, R236, -0x326172a9, RZ ;  /* 0xcd9e8d57ecec7825 */ /* 0x000fe200078e00ff */
[----:B------:R-:W-:Y:S03]  /*3730*/  LOP3.LUT R238, R233, UR30, R238, 0x96, !PT ;  /* 0x0000001ee9ee7c12 */ /* 0x000fe6000f8e96ee */
[----:B------:R-:W-:Y:S01]  /*3740*/  FFMA.FTZ R235, R9, UR20, -R158 ;  /* 0x0000001409eb7c23 */ /* 0x000fe2000801089e */
[----:B------:R-:W-:Y:S01]  /*3750*/  IMAD.WIDE.U32 R248, R248, -0x326172a9, RZ ;  /* 0xcd9e8d57f8f87825 */ /* 0x000fe200078e00ff */
[----:B------:R-:W-:Y:S01]  /*3760*/  LOP3.LUT R242, R237, UR30, R234, 0x96, !PT ;  /* 0x0000001eedf27c12 */ /* 0x000fe2000f8e96ea */
[----:B------:R-:W-:Y:S02]  /*3770*/  UIADD3 UR30, UR33, 0x646e171e, URZ ;  /* 0x646e171e211e7890 */ /* 0x000fe4000fffe03f */
[----:B-1----:R-:W-:Y:S01]  /*3780*/  FFMA.FTZ R226, R5, UR20, -R250 ;  /* 0x0000001405e27c23 */ /* 0x002fe200080108fa */
[----:B------:R-:W-:Y:S01]  /*3790*/  IMAD.WIDE.U32 R238, R238, -0x2daee0ad, RZ ;  /* 0xd2511f53eeee7825 */ /* 0x000fe200078e00ff */
[----:B------:R-:W-:Y:S03]  /*37a0*/  LOP3.LUT R234, R249, UR31, R232, 0x96, !PT ;  /* 0x0000001ff9ea7c12 */ /* 0x000fe6000f8e96e8 */
[----:B------:R-:W-:Y:S01]  /*37b0*/  FFMA.FTZ R231, R8, UR20, -R158 ;  /* 0x0000001408e77c23 */ /* 0x000fe2000801089e */
[----:B------:R-:W-:Y:S01]  /*37c0*/  IMAD.WIDE.U32 R244, R229, -0x2daee0ad, RZ ;  /* 0xd2511f53e5f47825 */ /* 0x000fe200078e00ff */
[----:B------:R-:W-:Y:S01]  /*37d0*/  LOP3.LUT R247, R239, UR30, R230, 0x96, !PT ;  /* 0x0000001eeff77c12 */ /* 0x000fe2000f8e96e6 */
[----:B------:R-:W1:Y:S01]  /*37e0*/  MUFU.EX2 R226, R226 ;  /* 0x000000e200e27308 */ /* 0x000e620000000800 */
[C---:B------:R-:W-:Y:S01]  /*37f0*/  LOP3.LUT R232, R234.reuse, 0xffff, RZ, 0xc0, !PT ;  /* 0x0000ffffeae87812 */ /* 0x040fe200078ec0ff */
[--C-:B------:R-:W-:Y:S01]  /*3800*/  FFMA.FTZ R237, R11, UR20, -R157.reuse ;  /* 0x000000140bed7c23 */ /* 0x100fe2000801089d */
[----:B------:R-:W-:Y:S01]  /*3810*/  LOP3.LUT R233, R234, 0xff, RZ, 0xc0, !PT ;  /* 0x000000ffeae97812 */ /* 0x000fe200078ec0ff */
[----:B------:R-:W-:Y:S01]  /*3820*/  FFMA.FTZ R227, R6, UR20, -R252 ;  /* 0x0000001406e37c23 */ /* 0x000fe200080108fc */
[----:B------:R-:W-:Y:S01]  /*3830*/  SHF.R.U32.HI R232, RZ, 0x8, R232 ;  /* 0x00000008ffe87819 */ /* 0x000fe200000116e8 */
[----:B------:R-:W-:Y:S01]  /*3840*/  FFMA.FTZ R228, R7, UR20, -R252 ;  /* 0x0000001407e47c23 */ /* 0x000fe200080108fc */
[----:B------:R-:W-:Y:S03]  /*3850*/  ISETP.LE.U32.AND P3, PT, R233, UR21, PT ;  /* 0x00000015e9007c0c */ /* 0x000fe6000bf63070 */
[----:B------:R1:W-:Y:S01]  /*3860*/  MUFU.EX2 R230, R235 ;  /* 0x000000eb00e67308 */ /* 0x0003e20000000800 */
[----:B------:R-:W-:Y:S01]  /*3870*/  LOP3.LUT R233, R232, 0xffff, RZ, 0xc0, !PT ;  /* 0x0000ffffe8e97812 */ /* 0x000fe200078ec0ff */
[----:B------:R-:W-:Y:S01]  /*3880*/  IMAD.WIDE.U32 R242, R242, -0x2daee0ad, RZ ;  /* 0xd2511f53f2f27825 */ /* 0x000fe200078e00ff */
[----:B------:R-:W-:Y:S02]  /*3890*/  LOP3.LUT R240, R245, UR32, R240, 0x96, !PT ;  /* 0x00000020f5f07c12 */ /* 0x000fe4000f8e96f0 */
[----:B------:R-:W-:Y:S01]  /*38a0*/  ISETP.LE.U32.AND P2, PT, R233, UR21, PT ;  /* 0x00000015e9007c0c */ /* 0x000fe2000bf43070 */
[----:B------:R-:W-:Y:S01]  /*38b0*/  FFMA.FTZ R159, R18, UR20, -R252 ;  /* 0x00000014129f7c23 */ /* 0x000fe200080108fc */
[----:B------:R-:W-:Y:S01]  /*38c0*/  LOP3.LUT R251, R238, 0xffff, RZ, 0xc0, !PT ;  /* 0x0000ffffeefb7812 */ /* 0x000fe200078ec0ff */
[----:B------:R-:W-:Y:S02]  /*38d0*/  IMAD.WIDE.U32 R240, R240, -0x326172a9, RZ ;  /* 0xcd9e8d57f0f07825 */ /* 0x000fe400078e00ff */
[----:B------:R1:W-:Y:S01]  /*38e0*/  MUFU.EX2 R229, R231 ;  /* 0x000000e700e57308 */ /* 0x0003e20000000800 */
[----:B------:R-:W-:Y:S01]  /*38f0*/  LOP3.LUT R245, R238, 0xff, RZ, 0xc0, !PT ;  /* 0x000000ffeef57812 */ /* 0x000fe200078ec0ff */
[----:B----4-:R-:W-:Y:S01]  /*3900*/  @!P3 FADD.FTZ R225, -R225, -RZ ;  /* 0x800000ffe1e1b221 */ /* 0x010fe20000010100 */
[----:B------:R-:W-:Y:S01]  /*3910*/  LOP3.LUT R239, R241, UR31, R236, 0x96, !PT ;  /* 0x0000001ff1ef7c12 */ /* 0x000fe2000f8e96ec */
[----:B------:R-:W-:Y:S01]  /*3920*/  FFMA.FTZ R233, R12, UR20, -R158 ;  /* 0x000000140ce97c23 */ /* 0x000fe2000801089e */
[----:B------:R-:W-:Y:S01]  /*3930*/  SHF.R.U32.HI R236, RZ, 0x18, R234 ;  /* 0x00000018ffec7819 */ /* 0x000fe200000116ea */
[----:B------:R-:W-:Y:S04]  /*3940*/  FFMA.FTZ R22, R22, UR20, -R252 ;  /* 0x0000001416167c23 */ /* 0x000fe800080108fc */
[----:B------:R4:W-:Y:S01]  /*3950*/  MUFU.EX2 R232, R237 ;  /* 0x000000ed00e87308 */ /* 0x0009e20000000800 */
[----:B-1----:R-:W-:Y:S01]  /*3960*/  SHF.R.U32.HI R235, RZ, 0x10, R234 ;  /* 0x00000010ffeb7819 */ /* 0x002fe200000116ea */
[----:B------:R-:W-:Y:S01]  /*3970*/  @!P2 FADD.FTZ R226, -R226, -RZ ;  /* 0x800000ffe2e2a221 */ /* 0x000fe20000010100 */
[----:B------:R-:W-:Y:S01]  /*3980*/  ISETP.LE.U32.AND P2, PT, R236, UR21, PT ;  /* 0x00000015ec007c0c */ /* 0x000fe2000bf43070 */
[----:B------:R-:W-:Y:S01]  /*3990*/  FFMA.FTZ R21, R21, UR20, -R250 ;  /* 0x0000001415157c23 */ /* 0x000fe200080108fa */
[----:B------:R-:W-:Y:S01]  /*39a0*/  LOP3.LUT R235, R235, 0xff, RZ, 0xc0, !PT ;  /* 0x000000ffebeb7812 */ /* 0x000fe200078ec0ff */
[--C-:B------:R-:W-:Y:S01]  /*39b0*/  FFMA.FTZ R26, R26, UR20, -R157.reuse ;  /* 0x000000141a1a7c23 */ /* 0x100fe2000801089d */
[--C-:B------:R-:W-:Y:S03]  /*39c0*/  SHF.R.U32.HI R246, RZ, 0x18, R238.reuse ;  /* 0x00000018fff67819 */ /* 0x100fe600000116ee */
[----:B------:R-:W1:Y:S01]  /*39d0*/  MUFU.EX2 R227, R227 ;  /* 0x000000e300e37308 */ /* 0x000e620000000800 */
[----:B------:R-:W-:Y:S01]  /*39e0*/  ISETP.LE.U32.AND P3, PT, R235, UR21, PT ;  /* 0x00000015eb007c0c */ /* 0x000fe2000bf63070 */
[--C-:B------:R-:W-:Y:S01]  /*39f0*/  FFMA.FTZ R231, R10, UR20, -R157.reuse ;  /* 0x000000140ae77c23 */ /* 0x100fe2000801089d */
[----:B------:R-:W-:Y:S01]  /*3a00*/  SHF.R.U32.HI R11, RZ, 0x10, R238 ;  /* 0x00000010ff0b7819 */ /* 0x000fe200000116ee */
[--C-:B------:R-:W-:Y:S01]  /*3a10*/  FFMA.FTZ R235, R15, UR20, -R157.reuse ;  /* 0x000000140feb7c23 */ /* 0x100fe2000801089d */
[----:B------:R-:W-:Y:S01]  /*3a20*/  LOP3.LUT R238, R239, 0xffff, RZ, 0xc0, !PT ;  /* 0x0000ffffefee7812 */ /* 0x000fe200078ec0ff */
[----:B------:R-:W-:Y:S01]  /*3a30*/  FFMA.FTZ R25, R25, UR20, -R158 ;  /* 0x0000001419197c23 */ /* 0x000fe2000801089e */
[----:B------:R-:W-:Y:S03]  /*3a40*/  LOP3.LUT R9, R243, UR30, R244, 0x96, !PT ;  /* 0x0000001ef3097c12 */ /* 0x000fe6000f8e96f4 */
[----:B------:R-:W1:Y:S01]  /*3a50*/  MUFU.EX2 R228, R228 ;  /* 0x000000e400e47308 */ /* 0x000e620000000800 */
[----:B------:R-:W-:Y:S01]  /*3a60*/  SHF.R.U32.HI R238, RZ, 0x8, R238 ;  /* 0x00000008ffee7819 */ /* 0x000fe200000116ee */
[----:B----4-:R-:W-:Y:S01]  /*3a70*/  FFMA.FTZ R237, R13, UR20, -R158 ;  /* 0x000000140ded7c23 */ /* 0x010fe2000801089e */
[----:B------:R-:W-:Y:S01]  /*3a80*/  FFMA.FTZ R244, R14, UR20, -R157 ;  /* 0x000000140ef47c23 */ /* 0x000fe2000801089d */
[--C-:B------:R-:W-:Y:S02]  /*3a90*/  SHF.R.U32.HI R14, RZ, 0x18, R242.reuse ;  /* 0x00000018ff0e7819 */ /* 0x100fe400000116f2 */
[C---:B------:R-:W-:Y:S02]  /*3aa0*/  LOP3.LUT R15, R242.reuse, 0xff, RZ, 0xc0, !PT ;  /* 0x000000fff20f7812 */ /* 0x040fe400078ec0ff */
[----:B------:R-:W-:Y:S01]  /*3ab0*/  SHF.R.U32.HI R13, RZ, 0x10, R242 ;  /* 0x00000010ff0d7819 */ /* 0x000fe200000116f2 */
[----:B-1----:R-:W-:Y:S01]  /*3ac0*/  @!P3 FADD.FTZ R227, -R227, -RZ ;  /* 0x800000ffe3e3b221 */ /* 0x002fe20000010100 */
[----:B------:R-:W-:Y:S01]  /*3ad0*/  LOP3.LUT R10, R242, 0xffff, RZ, 0xc0, !PT ;  /* 0x0000fffff20a7812 */ /* 0x000fe200078ec0ff */
[----:B------:R-:W1:Y:S01]  /*3ae0*/  MUFU.EX2 R231, R231 ;  /* 0x000000e700e77308 */ /* 0x000e620000000800 */
[----:B------:R-:W-:Y:S02]  /*3af0*/  LOP3.LUT R242, R239, 0xff, RZ, 0xc0, !PT ;  /* 0x000000ffeff27812 */ /* 0x000fe400078ec0ff */
[----:B------:R-:W-:Y:S02]  /*3b00*/  LOP3.LUT R238, R238, 0xffff, RZ, 0xc0, !PT ;  /* 0x0000ffffeeee7812 */ /* 0x000fe400078ec0ff */
[----:B------:R-:W-:Y:S01]  /*3b10*/  ISETP.LE.U32.AND P3, PT, R242, UR21, PT ;  /* 0x00000015f2007c0c */ /* 0x000fe2000bf63070 */
[----:B------:R-:W-:Y:S01]  /*3b20*/  @!P2 FADD.FTZ R228, -R228, -RZ ;  /* 0x800000ffe4e4a221 */ /* 0x000fe20000010100 */
[----:B------:R-:W-:Y:S03]  /*3b30*/  ISETP.LE.U32.AND P2, PT, R238, UR21, PT ;  /* 0x00000015ee007c0c */ /* 0x000fe6000bf43070 */
[----:B------:R4:W-:Y:S01]  /*3b40*/  MUFU.EX2 R234, R237 ;  /* 0x000000ed00ea7308 */ /* 0x0009e20000000800 */
[----:B------:R-:W-:Y:S01]  /*3b50*/  LOP3.LUT R242, R248, 0xffff, RZ, 0xc0, !PT ;  /* 0x0000fffff8f27812 */ /* 0x000fe200078ec0ff */
[----:B------:R-:W-:Y:S01]  /*3b60*/  FFMA.FTZ R238, R17, UR20, -R250 ;  /* 0x0000001411ee7c23 */ /* 0x000fe200080108fa */
[--C-:B------:R-:W-:Y:S02]  /*3b70*/  SHF.R.U32.HI R249, RZ, 0x10, R239.reuse ;  /* 0x00000010fff97819 */ /* 0x100fe400000116ef */
[----:B------:R-:W-:Y:S02]  /*3b80*/  SHF.R.U32.HI R239, RZ, 0x18, R239 ;  /* 0x00000018ffef7819 */ /* 0x000fe400000116ef */
[----:B------:R-:W-:Y:S03]  /*3b90*/  LOP3.LUT R249, R249, 0xff, RZ, 0xc0, !PT ;  /* 0x000000fff9f97812 */ /* 0x000fe600078ec0ff */
[----:B------:R-:W-:Y:S01]  /*3ba0*/  MUFU.EX2 R236, R244 ;  /* 0x000000f400ec7308 */ /* 0x000fe20000000800 */
[----:B------:R-:W-:Y:S01]  /*3bb0*/  LOP3.LUT R18, R240, 0xffff, RZ, 0xc0, !PT ;  /* 0x0000fffff0127812 */ /* 0x000fe200078ec0ff */
[----:B------:R-:W-:Y:S01]  /*3bc0*/  @!P3 FADD.FTZ R229, -R229, -RZ ;  /* 0x800000ffe5e5b221 */ /* 0x000fe20000010100 */
[----:B------:R-:W-:Y:S01]  /*3bd0*/  ISETP.LE.U32.AND P3, PT, R249, UR21, PT ;  /* 0x00000015f9007c0c */ /* 0x000fe2000bf63070 */
[----:B------:R-:W-:Y:S01]  /*3be0*/  @!P2 FADD.FTZ R230, -R230, -RZ ;  /* 0x800000ffe6e6a221 */ /* 0x000fe20000010100 */
[----:B------:R-:W-:Y:S02]  /*3bf0*/  ISETP.LE.U32.AND P2, PT, R239, UR21, PT ;  /* 0x00000015ef007c0c */ /* 0x000fe4000bf43070 */
[----:B------:R-:W-:Y:S03]  /*3c00*/  SHF.R.U32.HI R18, RZ, 0x8, R18 ;  /* 0x00000008ff127819 */ /* 0x000fe60000011612 */
[----:B------:R-:W1:Y:S01]  /*3c10*/  MUFU.EX2 R233, R233 ;  /* 0x000000e900e97308 */ /* 0x000e620000000800 */
[----:B------:R-:W-:Y:S01]  /*3c20*/  LOP3.LUT R17, R240, 0xff, RZ, 0xc0, !PT ;  /* 0x000000fff0117812 */ /* 0x000fe200078ec0ff */
[----:B----4-:R-:W-:Y:S01]  /*3c30*/  FFMA.FTZ R237, R16, UR20, -R250 ;  /* 0x0000001410ed7c23 */ /* 0x010fe200080108fa */
[----:B------:R-:W-:Y:S02]  /*3c40*/  LOP3.LUT R18, R18, 0xffff, RZ, 0xc0, !PT ;  /* 0x0000ffff12127812 */ /* 0x000fe400078ec0ff */
[--C-:B------:R-:W-:Y:S02]  /*3c50*/  SHF.R.U32.HI R241, RZ, 0x10, R240.reuse ;  /* 0x00000010fff17819 */ /* 0x100fe400000116f0 */
[----:B------:R-:W-:Y:S01]  /*3c60*/  SHF.R.U32.HI R249, RZ, 0x18, R240 ;  /* 0x00000018fff97819 */ /* 0x000fe200000116f0 */
[----:B-1----:R-:W-:Y:S01]  /*3c70*/  @!P3 FADD.FTZ R231, -R231, -RZ ;  /* 0x800000ffe7e7b221 */ /* 0x002fe20000010100 */
[----:B------:R-:W-:Y:S01]  /*3c80*/  ISETP.LE.U32.AND P3, PT, R17, UR21, PT ;  /* 0x0000001511007c0c */ /* 0x000fe2000bf63070 */
[----:B------:R-:W-:Y:S01]  /*3c90*/  @!P2 FADD.FTZ R232, -R232, -RZ ;  /* 0x800000ffe8e8a221 */ /* 0x000fe20000010100 */
[----:B------:R-:W-:Y:S01]  /*3ca0*/  ISETP.LE.U32.AND P2, PT, R18, UR21, PT ;  /* 0x0000001512007c0c */ /* 0x000fe2000bf43070 */
[----:B------:R-:W1:Y:S01]  /*3cb0*/  MUFU.EX2 R237, R237 ;  /* 0x000000ed00ed7308 */ /* 0x000e620000000800 */
[----:B------:R-:W-:Y:S01]  /*3cc0*/  LOP3.LUT R18, R241, 0xff, RZ, 0xc0, !PT ;  /* 0x000000fff1127812 */ /* 0x000fe200078ec0ff */
[----:B------:R-:W-:Y:S01]  /*3cd0*/  FFMA.FTZ R240, R19, UR20, -R252 ;  /* 0x0000001413f07c23 */ /* 0x000fe200080108fc */
[----:B------:R-:W-:Y:S01]  /*3ce0*/  LOP3.LUT R243, R248, 0xff, RZ, 0xc0, !PT ;  /* 0x000000fff8f37812 */ /* 0x000fe200078ec0ff */
[----:B------:R-:W-:Y:S01]  /*3cf0*/  FFMA.FTZ R17, R20, UR20, -R250 ;  /* 0x0000001414117c23 */ /* 0x000fe200080108fa */
[----:B------:R-:W-:Y:S02]  /*3d00*/  ISETP.LE.U32.AND P6, PT, R18, UR21, PT ;  /* 0x0000001512007c0c */ /* 0x000fe4000bfc3070 */
[----:B------:R-:W-:Y:S03]  /*3d10*/  SHF.R.U32.HI R18, RZ, 0x8, R242 ;  /* 0x00000008ff127819 */ /* 0x000fe600000116f2 */
[----:B------:R-:W4:Y:S01]  /*3d20*/  MUFU.EX2 R238, R238 ;  /* 0x000000ee00ee7308 */ /* 0x000f220000000800 */
[----:B------:R-:W-:Y:S01]  /*3d30*/  @P5 FSEL R27, R27, -INF , !P4 ;  /* 0xff8000001b1b5808 */ /* 0x000fe20006000000 */
[----:B------:R-:W-:Y:S01]  /*3d40*/  @!P3 FADD.FTZ R233, -R233, -RZ ;  /* 0x800000ffe9e9b221 */ /* 0x000fe20000010100 */
[----:B------:R-:W-:Y:S01]  /*3d50*/  ISETP.LE.U32.AND P4, PT, R249, UR21, PT ;  /* 0x00000015f9007c0c */ /* 0x000fe2000bf83070 */
[----:B------:R-:W-:Y:S01]  /*3d60*/  @!P2 FADD.FTZ R234, -R234, -RZ ;  /* 0x800000ffeaeaa221 */ /* 0x000fe20000010100 */
[----:B------:R-:W-:Y:S01]  /*3d70*/  SHF.R.U32.HI R244, RZ, 0x10, R248 ;  /* 0x00000010fff47819 */ /* 0x000fe200000116f8 */
[----:B------:R-:W-:Y:S01]  /*3d80*/  FFMA.FTZ R27, R27, UR20, -R157 ;  /* 0x000000141b1b7c23 */ /* 0x000fe2000801089d */
[----:B------:R-:W-:Y:S03]  /*3d90*/  LOP3.LUT R249, R18, 0xffff, RZ, 0xc0, !PT ;  /* 0x0000ffff12f97812 */ /* 0x000fe600078ec0ff */
[----:B------:R-:W4:Y:S01]  /*3da0*/  MUFU.EX2 R239, R159 ;  /* 0x0000009f00ef7308 */ /* 0x000f220000000800 */
[----:B------:R-:W-:Y:S01]  /*3db0*/  ISETP.LE.U32.AND P3, PT, R243, UR21, PT ;  /* 0x00000015f3007c0c */ /* 0x000fe2000bf63070 */
[----:B------:R-:W-:Y:S01]  /*3dc0*/  @!P6 FADD.FTZ R236, -R236, -RZ ;  /* 0x800000ffecece221 */ /* 0x000fe20000010100 */
[----:B------:R-:W-:Y:S02]  /*3dd0*/  LOP3.LUT R244, R244, 0xff, RZ, 0xc0, !PT ;  /* 0x000000fff4f47812 */ /* 0x000fe400078ec0ff */
[----:B------:R-:W-:Y:S01]  /*3de0*/  ISETP.LE.U32.AND P2, PT, R249, UR21, PT ;  /* 0x00000015f9007c0c */ /* 0x000fe2000bf43070 */
[----:B------:R-:W-:Y:S01]  /*3df0*/  FFMA.FTZ R249, R23, UR20, -R252 ;  /* 0x0000001417f97c23 */ /* 0x000fe200080108fc */
[----:B------:R-:W-:Y:S03]  /*3e00*/  ISETP.LE.U32.AND P6, PT, R244, UR21, PT ;  /* 0x00000015f4007c0c */ /* 0x000fe6000bfc3070 */
[----:B------:R-:W4:Y:S01]  /*3e10*/  MUFU.EX2 R240, R240 ;  /* 0x000000f000f07308 */ /* 0x000f220000000800 */
[----:B------:R-:W-:Y:S02]  /*3e20*/  SHF.R.U32.HI R248, RZ, 0x18, R248 ;  /* 0x00000018fff87819 */ /* 0x000fe400000116f8 */
[----:B------:R-:W-:Y:S02]  /*3e30*/  @P5 FSEL R32, R32, -INF , !P0 ;  /* 0xff80000020205808 */ /* 0x000fe40004000000 */
[----:B------:R-:W-:Y:S01]  /*3e40*/  @P5 FSEL R29, R29, -INF , !P1 ;  /* 0xff8000001d1d5808 */ /* 0x000fe20004800000 */
[----:B-1----:R-:W-:Y:S01]  /*3e50*/  @!P3 FADD.FTZ R237, -R237, -RZ ;  /* 0x800000ffededb221 */ /* 0x002fe20000010100 */
[----:B------:R-:W-:Y:S03]  /*3e60*/  ISETP.LE.U32.AND P3, PT, R248, UR21, PT ;  /* 0x00000015f8007c0c */ /* 0x000fe6000bf63070 */
[----:B------:R1:W-:Y:S01]  /*3e70*/  MUFU.EX2 R244, R249 ;  /* 0x000000f900f47308 */ /* 0x0003e20000000800 */
[----:B------:R-:W-:Y:S01]  /*3e80*/  SHF.R.U32.HI R248, RZ, 0x10, R247 ;  /* 0x00000010fff87819 */ /* 0x000fe200000116f7 */
[----:B----4-:R-:W-:Y:S01]  /*3e90*/  @!P2 FADD.FTZ R238, -R238, -RZ ;  /* 0x800000ffeeeea221 */ /* 0x010fe20000010100 */
[----:B------:R-:W-:Y:S01]  /*3ea0*/  ISETP.LE.U32.AND P2, PT, R246, UR21, PT ;  /* 0x00000015f6007c0c */ /* 0x000fe2000bf43070 */
[----:B------:R-:W-:Y:S01]  /*3eb0*/  @!P6 FADD.FTZ R239, -R239, -RZ ;  /* 0x800000ffefefe221 */ /* 0x000fe20000010100 */
[----:B------:R-:W-:Y:S01]  /*3ec0*/  LOP3.LUT R246, R247, 0xff, RZ, 0xc0, !PT ;  /* 0x000000fff7f67812 */ /* 0x000fe200078ec0ff */
[--C-:B------:R-:W-:Y:S01]  /*3ed0*/  FFMA.FTZ R18, R32, UR20, -R250.reuse ;  /* 0x0000001420127c23 */ /* 0x100fe200080108fa */
[----:B------:R-:W-:Y:S03]  /*3ee0*/  LOP3.LUT R248, R248, 0xff, RZ, 0xc0, !PT ;  /* 0x000000fff8f87812 */ /* 0x000fe600078ec0ff */
[----:B------:R-:W4:Y:S01]  /*3ef0*/  MUFU.EX2 R235, R235 ;  /* 0x000000eb00eb7308 */ /* 0x000f220000000800 */
[----:B------:R-:W-:Y:S02]  /*3f00*/  ISETP.LE.U32.AND P6, PT, R246, UR21, PT ;  /* 0x00000015f6007c0c */ /* 0x000fe4000bfc3070 */
[----:B------:R-:W-:Y:S01]  /*3f10*/  @P5 FSEL R31, R31, -INF , !P1 ;  /* 0xff8000001f1f5808 */ /* 0x000fe20004800000 */
[----:B------:R-:W-:Y:S01]  /*3f20*/  @!P3 FADD.FTZ R240, -R240, -RZ ;  /* 0x800000fff0f0b221 */ /* 0x000fe20000010100 */
[----:B------:R-:W-:Y:S02]  /*3f30*/  ISETP.LE.U32.AND P3, PT, R248, UR21, PT ;  /* 0x00000015f8007c0c */ /* 0x000fe4000bf63070 */
[----:B------:R-:W-:Y:S03]  /*3f40*/  @P5 FSEL R33, R33, -INF , !P1 ;  /* 0xff80000021215808 */ /* 0x000fe60004800000 */
[----:B------:R2:W2:Y:S01]  /*3f50*/  MUFU.EX2 R241, R17 ;  /* 0x0000001100f17308 */ /* 0x0004a20000000800 */
[----:B-1----:R-:W-:Y:S02]  /*3f60*/  LOP3.LUT R249, R247, 0xffff, RZ, 0xc0, !PT ;  /* 0x0000fffff7f97812 */ /* 0x002fe400078ec0ff */
[----:B------:R-:W-:Y:S01]  /*3f70*/  @P5 FSEL R35, R35, -INF , !P1 ;  /* 0xff80000023235808 */ /* 0x000fe20004800000 */
[----:B------:R-:W-:Y:S01]  /*3f80*/  FFMA.FTZ R250, R33, UR20, -R250 ;  /* 0x0000001421fa7c23 */ /* 0x000fe200080108fa */
[----:B------:R-:W-:Y:S02]  /*3f90*/  SHF.R.U32.HI R249, RZ, 0x8, R249 ;  /* 0x00000008fff97819 */ /* 0x000fe400000116f9 */
[----:B------:R-:W-:Y:S03]  /*3fa0*/  @P5 FSEL R28, R28, -INF , !P0 ;  /* 0xff8000001c1c5808 */ /* 0x000fe60004000000 */
[----:B------:R-:W1:Y:S01]  /*3fb0*/  MUFU.EX2 R243, R22 ;  /* 0x0000001600f37308 */ /* 0x000e620000000800 */
[----:B----4-:R-:W-:Y:S01]  /*3fc0*/  @!P4 FADD.FTZ R235, -R235, -RZ ;  /* 0x800000ffebebc221 */ /* 0x010fe20000010100 */
[----:B------:R-:W-:Y:S01]  /*3fd0*/  ISETP.LE.U32.AND P4, PT, R245, UR21, PT ;  /* 0x00000015f5007c0c */ /* 0x000fe2000bf83070 */
[--C-:B------:R-:W-:Y:S01]  /*3fe0*/  FFMA.FTZ R245, R24, UR20, -R158.reuse ;  /* 0x0000001418f57c23 */ /* 0x100fe2000801089e */
[----:B------:R-:W-:Y:S01]  /*3ff0*/  LOP3.LUT R249, R249, 0xffff, RZ, 0xc0, !PT ;  /* 0x0000fffff9f97812 */ /* 0x000fe200078ec0ff */
[--C-:B------:R-:W-:Y:S01]  /*4000*/  FFMA.FTZ R165, R28, UR20, -R158.reuse ;  /* 0x000000141ca57c23 */ /* 0x100fe2000801089e */
[----:B------:R-:W-:Y:S01]  /*4010*/  @P5 FSEL R30, R30, -INF , !P0 ;  /* 0xff8000001e1e5808 */ /* 0x000fe20004000000 */
[----:B------:R-:W-:Y:S03]  /*4020*/  FFMA.FTZ R158, R29, UR20, -R158 ;  /* 0x000000141d9e7c23 */ /* 0x000fe6000801089e */
[----:B------:R-:W4:Y:S01]  /*4030*/  MUFU.EX2 R242, R21 ;  /* 0x0000001500f27308 */ /* 0x000f220000000800 */
[----:B--2---:R-:W-:Y:S01]  /*4040*/  SHF.R.U32.HI R17, RZ, 0x18, R247 ;  /* 0x00000018ff117819 */ /* 0x004fe200000116f7 */
[----:B------:R-:W-:Y:S01]  /*4050*/  @!P6 FADD.FTZ R241, -R241, -RZ ;  /* 0x800000fff1f1e221 */ /* 0x000fe20000010100 */
[----:B------:R-:W-:Y:S01]  /*4060*/  @P5 FSEL R34, R34, -INF , !P0 ;  /* 0xff80000022225808 */ /* 0x000fe20004000000 */
[--C-:B------:R-:W-:Y:S01]  /*4070*/  FFMA.FTZ R167, R30, UR20, -R157.reuse ;  /* 0x000000141ea77c23 */ /* 0x100fe2000801089d */
[----:B------:R-:W-:Y:S01]  /*4080*/  ISETP.LE.U32.AND P1, PT, R17, UR21, PT ;  /* 0x0000001511007c0c */ /* 0x000fe2000bf23070 */
[----:B------:R-:W-:Y:S01]  /*4090*/  FFMA.FTZ R157, R31, UR20, -R157 ;  /* 0x000000141f9d7c23 */ /* 0x000fe2000801089d */
[----:B------:R-:W-:Y:S03]  /*40a0*/  LOP3.LUT R19, R9, 0xff, RZ, 0xc0, !PT ;  /* 0x000000ff09137812 */ /* 0x000fe600078ec0ff */
[----:B------:R-:W2:Y:S01]  /*40b0*/  MUFU.EX2 R245, R245 ;  /* 0x000000f500f57308 */ /* 0x000ea20000000800 */
[----:B------:R-:W-:Y:S01]  /*40c0*/  ISETP.LE.U32.AND P0, PT, R249, UR21, PT ;  /* 0x00000015f9007c0c */ /* 0x000fe2000bf03070 */
[----:B-1----:R-:W-:Y:S01]  /*40d0*/  @!P3 FADD.FTZ R243, -R243, -RZ ;  /* 0x800000fff3f3b221 */ /* 0x002fe20000010100 */
[----:B------:R-:W-:Y:S01]  /*40e0*/  LOP3.LUT R249, R9, 0xffff, RZ, 0xc0, !PT ;  /* 0x0000ffff09f97812 */ /* 0x000fe200078ec0ff */
[--C-:B------:R-:W-:Y:S01]  /*40f0*/  FFMA.FTZ R34, R34, UR20, -R252.reuse ;  /* 0x0000001422227c23 */ /* 0x100fe200080108fc */
[----:B------:R-:W-:Y:S01]  /*4100*/  SHF.R.U32.HI R251, RZ, 0x8, R251 ;  /* 0x00000008fffb7819 */ /* 0x000fe200000116fb */
[----:B------:R-:W-:Y:S01]  /*4110*/  FFMA.FTZ R252, R35, UR20, -R252 ;  /* 0x0000001423fc7c23 */ /* 0x000fe200080108fc */
[----:B------:R-:W-:Y:S03]  /*4120*/  ISETP.LE.U32.AND P6, PT, R19, UR21, PT ;  /* 0x0000001513007c0c */ /* 0x000fe6000bfc3070 */
[----:B------:R1:W-:Y:S01]  /*4130*/  MUFU.EX2 R248, R26 ;  /* 0x0000001a00f87308 */ /* 0x0003e20000000800 */
[----:B------:R-:W-:Y:S01]  /*4140*/  SHF.R.U32.HI R17, RZ, 0x8, R249 ;  /* 0x00000008ff117819 */ /* 0x000fe200000116f9 */
[----:B------:R-:W-:Y:S01]  /*4150*/  @!P1 FADD.FTZ R244, -R244, -RZ ;  /* 0x800000fff4f49221 */ /* 0x000fe20000010100 */
[----:B------:R-:W-:Y:S02]  /*4160*/  ISETP.LE.U32.AND P3, PT, R15, UR21, PT ;  /* 0x000000150f007c0c */ /* 0x000fe4000bf63070 */
[----:B------:R-:W-:Y:S01]  /*4170*/  LOP3.LUT R15, R251, 0xffff, RZ, 0xc0, !PT ;  /* 0x0000fffffb0f7812 */ /* 0x000fe200078ec0ff */
[----:B----4-:R-:W-:Y:S01]  /*4180*/  @!P0 FADD.FTZ R242, -R242, -RZ ;  /* 0x800000fff2f28221 */ /* 0x010fe20000010100 */
[----:B------:R-:W-:Y:S03]  /*4190*/  LOP3.LUT R17, R17, 0xffff, RZ, 0xc0, !PT ;  /* 0x0000ffff11117812 */ /* 0x000fe600078ec0ff */
[----:B------:R-:W4:Y:S01]  /*41a0*/  MUFU.EX2 R249, R18 ;  /* 0x0000001200f97308 */ /* 0x000f220000000800 */
[----:B------:R-:W-:Y:S02]  /*41b0*/  ISETP.LE.U32.AND P1, PT, R15, UR21, PT ;  /* 0x000000150f007c0c */ /* 0x000fe4000bf23070 */
[----:B------:R-:W-:Y:S01]  /*41c0*/  LOP3.LUT R11, R11, 0xff, RZ, 0xc0, !PT ;  /* 0x000000ff0b0b7812 */ /* 0x000fe200078ec0ff */
[----:B--2---:R-:W-:Y:S01]  /*41d0*/  @!P6 FADD.FTZ R245, -R245, -RZ ;  /* 0x800000fff5f5e221 */ /* 0x004fe20000010100 */
[----:B------:R-:W-:Y:S02]  /*41e0*/  ISETP.LE.U32.AND P0, PT, R17, UR21, PT ;  /* 0x0000001511007c0c */ /* 0x000fe4000bf03070 */
[----:B------:R-:W-:Y:S03]  /*41f0*/  F2FP.RELU.BF16.F32.PACK_AB R17, R226, R225 ;  /* 0x000000e1e211723e */ /* 0x000fe600000018ff */
[----:B------:R-:W2:Y:S01]  /*4200*/  MUFU.EX2 R250, R250 ;  /* 0x000000fa00fa7308 */ /* 0x000ea20000000800 */
[----:B------:R-:W-:Y:S02]  /*4210*/  F2FP.RELU.BF16.F32.PACK_AB R15, R228, R227 ;  /* 0x000000e3e40f723e */ /* 0x000fe400000018ff */
[----:B------:R-:W-:Y:S01]  /*4220*/  ISETP.LE.U32.AND P6, PT, R11, UR21, PT ;  /* 0x000000150b007c0c */ /* 0x000fe2000bfc3070 */
[----:B------:R-:W-:Y:S01]  /*4230*/  STS [R192+0x19000], R17 ;  /* 0x01900011c0007388 */ /* 0x000fe20000000800 */
[--C-:B------:R-:W-:Y:S02]  /*4240*/  SHF.R.U32.HI R11, RZ, 0x18, R9.reuse ;  /* 0x00000018ff0b7819 */ /* 0x100fe40000011609 */
[----:B------:R-:W-:Y:S03]  /*4250*/  LOP3.LUT R13, R13, 0xff, RZ, 0xc0, !PT ;  /* 0x000000ff0d0d7812 */ /* 0x000fe600078ec0ff */
[----:B------:R-:W3:Y:S01]  /*4260*/  MUFU.EX2 R251, R34 ;  /* 0x0000002200fb7308 */ /* 0x000ee20000000800 */
[----:B------:R-:W-:Y:S01]  /*4270*/  F2FP.RELU.BF16.F32.PACK_AB R30, R238, R237 ;  /* 0x000000edee1e723e */ /* 0x000fe200000018ff */
[----:B------:R-:W-:Y:S01]  /*4280*/  STS [R192+0x19400], R15 ;  /* 0x0194000fc0007388 */ /* 0x000fe20000000800 */
[----:B-1----:R-:W-:Y:S01]  /*4290*/  F2FP.RELU.BF16.F32.PACK_AB R26, R240, R239 ;  /* 0x000000eff01a723e */ /* 0x002fe200000018ff */
[----:B----4-:R-:W-:Y:S01]  /*42a0*/  @!P4 FADD.FTZ R249, -R249, -RZ ;  /* 0x800000fff9f9c221 */ /* 0x010fe20000010100 */
[----:B------:R-:W-:Y:S01]  /*42b0*/  SHF.R.U32.HI R9, RZ, 0x10, R9 ;  /* 0x00000010ff097819 */ /* 0x000fe20000011609 */
[----:B------:R-:W-:Y:S01]  /*42c0*/  STS [R195+0x19000], R30 ;  /* 0x0190001ec3007388 */ /* 0x000fe20000000800 */
[----:B------:R-:W-:Y:S03]  /*42d0*/  ISETP.LE.U32.AND P4, PT, R11, UR21, PT ;  /* 0x000000150b007c0c */ /* 0x000fe6000bf83070 */
[----:B------:R-:W1:Y:S01]  /*42e0*/  MUFU.EX2 R246, R25 ;  /* 0x0000001900f67308 */ /* 0x000e620000000800 */
[----:B--2---:R-:W-:Y:S01]  /*42f0*/  @!P1 FADD.FTZ R250, -R250, -RZ ;  /* 0x800000fffafa9221 */ /* 0x004fe20000010100 */
[----:B------:R-:W-:Y:S01]  /*4300*/  ISETP.LE.U32.AND P1, PT, R13, UR21, PT ;  /* 0x000000150d007c0c */ /* 0x000fe2000bf23070 */
[----:B------:R-:W-:Y:S01]  /*4310*/  STS [R195+0x19400], R26 ;  /* 0x0194001ac3007388 */ /* 0x000fe20000000800 */
[----:B------:R-:W-:Y:S02]  /*4320*/  F2FP.RELU.BF16.F32.PACK_AB R13, R230, R229 ;  /* 0x000000e5e60d723e */ /* 0x000fe400000018ff */
[----:B------:R-:W-:Y:S04]  /*4330*/  F2FP.RELU.BF16.F32.PACK_AB R11, R232, R231 ;  /* 0x000000e7e80b723e */ /* 0x000fe800000018ff */
[----:B------:R-:W2:Y:S01]  /*4340*/  MUFU.EX2 R252, R252 ;  /* 0x000000fc00fc7308 */ /* 0x000ea20000000800 */
[----:B------:R-:W-:Y:S01]  /*4350*/  LOP3.LUT R9, R9, 0xff, RZ, 0xc0, !PT ;  /* 0x000000ff09097812 */ /* 0x000fe200078ec0ff */
[----:B------:R4:W-:Y:S01]  /*4360*/  STS [R192+0x1a000], R13 ;  /* 0x01a0000dc0007388 */ /* 0x0009e20000000800 */
[----:B------:R-:W-:Y:S01]  /*4370*/  SHF.R.U32.HI R10, RZ, 0x8, R10 ;  /* 0x00000008ff0a7819 */ /* 0x000fe2000001160a */
[----:B---3--:R-:W-:Y:S01]  /*4380*/  @!P6 FADD.FTZ R251, -R251, -RZ ;  /* 0x800000fffbfbe221 */ /* 0x008fe20000010100 */
[----:B------:R-:W-:Y:S01]  /*4390*/  F2FP.RELU.BF16.F32.PACK_AB R22, R234, R233 ;  /* 0x000000e9ea16723e */ /* 0x000fe200000018ff */
[----:B------:R-:W-:Y:S01]  /*43a0*/  STS [R192+0x1a400], R11 ;  /* 0x01a4000bc0007388 */ /* 0x000fe20000000800 */
[----:B------:R-:W-:Y:S03]  /*43b0*/  F2FP.RELU.BF16.F32.PACK_AB R18, R235, R236 ;  /* 0x000000eceb12723e */ /* 0x000fe600000018ff */
[----:B------:R-:W3:Y:S01]  /*43c0*/  MUFU.EX2 R247, R27 ;  /* 0x0000001b00f77308 */ /* 0x000ee20000000800 */
[----:B-1----:R-:W-:Y:S01]  /*43d0*/  @!P0 FADD.FTZ R246, -R246, -RZ ;  /* 0x800000fff6f68221 */ /* 0x002fe20000010100 */
[----:B------:R-:W-:Y:S01]  /*43e0*/  ISETP.LE.U32.AND P6, PT, R9, UR21, PT ;  /* 0x0000001509007c0c */ /* 0x000fe2000bfc3070 */
[----:B------:R-:W-:Y:S01]  /*43f0*/  STS [R195+0x1a000], R22 ;  /* 0x01a00016c3007388 */ /* 0x000fe20000000800 */
[----:B------:R-:W-:Y:S02]  /*4400*/  ISETP.LE.U32.AND P0, PT, R14, UR21, PT ;  /* 0x000000150e007c0c */ /* 0x000fe4000bf03070 */
[----:B------:R-:W-:Y:S01]  /*4410*/  LOP3.LUT R9, R10, 0xffff, RZ, 0xc0, !PT ;  /* 0x0000ffff0a097812 */ /* 0x000fe200078ec0ff */
[----:B------:R-:W-:Y:S01]  /*4420*/  STS [R195+0x1a400], R18 ;  /* 0x01a40012c3007388 */ /* 0x000fe20000000800 */
[----:B------:R-:W-:Y:S01]  /*4430*/  F2FP.RELU.BF16.F32.PACK_AB R14, R242, R241 ;  /* 0x000000f1f20e723e */ /* 0x000fe200000018ff */
[----:B--2---:R-:W-:Y:S01]  /*4440*/  @!P2 FADD.FTZ R252, -R252, -RZ ;  /* 0x800000fffcfca221 */ /* 0x004fe20000010100 */
[----:B------:R-:W-:Y:S01]  /*4450*/  F2FP.RELU.BF16.F32.PACK_AB R10, R244, R243 ;  /* 0x000000f3f40a723e */ /* 0x000fe200000018ff */
[----:B------:R-:W1:Y:S01]  /*4460*/  MUFU.EX2 R170, R158 ;  /* 0x0000009e00aa7308 */ /* 0x000e620000000800 */
[----:B------:R-:W-:Y:S01]  /*4470*/  ISETP.LE.U32.AND P2, PT, R9, UR21, PT ;  /* 0x0000001509007c0c */ /* 0x000fe2000bf43070 */
[----:B------:R2:W-:Y:S01]  /*4480*/  STS [R193+0x19000], R14 ;  /* 0x0190000ec1007388 */ /* 0x0005e20000000800 */
[----:B------:R-:W-:Y:S01]  /*4490*/  F2FP.RELU.BF16.F32.PACK_AB R9, R250, R249 ;  /* 0x000000f9fa09723e */ /* 0x000fe200000018ff */
[----:B------:R-:W-:Y:S01]  /*44a0*/  @!P6 FADD.FTZ R248, -R248, -RZ ;  /* 0x800000fff8f8e221 */ /* 0x000fe20000010100 */
[----:B------:R-:W-:Y:S01]  /*44b0*/  LEA R166, R180, UR6, 0x1 ;  /* 0x00000006b4a67c11 */ /* 0x000fe2000f8e08ff */
[----:B------:R2:W-:Y:S01]  /*44c0*/  STS [R193+0x19400], R10 ;  /* 0x0194000ac1007388 */ /* 0x0005e20000000800 */
[----:B---3--:R-:W-:Y:S03]  /*44d0*/  @!P4 FADD.FTZ R247, -R247, -RZ ;  /* 0x800000fff7f7c221 */ /* 0x008fe60000010100 */
[----:B------:R-:W3:Y:S01]  /*44e0*/  MUFU.EX2 R169, R157 ;  /* 0x0000009d00a97308 */ /* 0x000ee20000000800 */
[----:B----4-:R-:W-:Y:S01]  /*44f0*/  F2FP.RELU.BF16.F32.PACK_AB R13, R252, R251 ;  /* 0x000000fbfc0d723e */ /* 0x010fe200000018ff */
[----:B------:R4:W-:Y:S01]  /*4500*/  STS [R196+0x19000], R9 ;  /* 0x01900009c4007388 */ /* 0x0009e20000000800 */
[----:B------:R-:W-:Y:S01]  /*4510*/  IMAD.IADD R164, R166, 0x1, R175 ;  /* 0x00000001a6a47824 */ /* 0x000fe200078e02af */
[----:B------:R-:W-:Y:S02]  /*4520*/  FSETP.GE.FTZ.AND P6, PT, R226, RZ, PT ;  /* 0x000000ffe200720b */ /* 0x000fe40003fd6000 */
[----:B------:R-:W-:Y:S01]  /*4530*/  STS [R196+0x19400], R13 ;  /* 0x0194000dc4007388 */ /* 0x000fe20000000800 */
[----:B------:R-:W-:Y:S03]  /*4540*/  FSETP.GE.FTZ.AND P4, PT, R237, RZ, PT ;  /* 0x000000ffed00720b */ /* 0x000fe60003f96000 */
[----:B------:R-:W4:Y:S01]  /*4550*/  MUFU.EX2 R165, R165 ;  /* 0x000000a500a57308 */ /* 0x000f220000000800 */
[----:B-1----:R-:W-:Y:S01]  /*4560*/  @!P2 FADD.FTZ R170, -R170, -RZ ;  /* 0x800000ffaaaaa221 */ /* 0x002fe20000010100 */
[----:B------:R-:W-:Y:S08]  /*4570*/  FSETP.GE.FTZ.AND P2, PT, R241, RZ, PT ;  /* 0x000000fff100720b */ /* 0x000ff00003f56000 */
[----:B------:R-:W1:Y:S01]  /*4580*/  MUFU.EX2 R167, R167 ;  /* 0x000000a700a77308 */ /* 0x000e620000000800 */
[----:B---3--:R-:W-:Y:S01]  /*4590*/  @!P0 FADD.FTZ R169, -R169, -RZ ;  /* 0x800000ffa9a98221 */ /* 0x008fe20000010100 */
[----:B------:R-:W-:Y:S02]  /*45a0*/  FSETP.GE.FTZ.AND P0, PT, R225, RZ, PT ;  /* 0x000000ffe100720b */ /* 0x000fe40003f16000 */
[----:B--2---:R-:W-:Y:S02]  /*45b0*/  F2FP.RELU.BF16.F32.PACK_AB R14, R246, R245 ;  /* 0x000000f5f60e723e */ /* 0x004fe400000018ff */
[----:B------:R-:W-:Y:S01]  /*45c0*/  F2FP.RELU.BF16.F32.PACK_AB R10, R247, R248 ;  /* 0x000000f8f70a723e */ /* 0x000fe200000018ff */
[----:B----4-:R-:W-:Y:S02]  /*45d0*/  @!P3 FADD.FTZ R165, -R165, -RZ ;  /* 0x800000ffa5a5b221 */ /* 0x010fe40000010100 */
[----:B------:R-:W-:Y:S01]  /*45e0*/  STS [R193+0x1a000], R14 ;  /* 0x01a0000ec1007388 */ /* 0x000fe20000000800 */
[----:B------:R-:W-:Y:S02]  /*45f0*/  FSETP.GE.FTZ.AND P3, PT, R238, RZ, PT ;  /* 0x000000ffee00720b */ /* 0x000fe40003f76000 */
[----:B------:R-:W-:Y:S01]  /*4600*/  F2FP.RELU.BF16.F32.PACK_AB R11, R170, R165 ;  /* 0x000000a5aa0b723e */ /* 0x000fe200000018ff */
[----:B------:R-:W-:Y:S01]  /*4610*/  STS [R193+0x1a400], R10 ;  /* 0x01a4000ac1007388 */ /* 0x000fe20000000800 */
[----:B-1----:R-:W-:Y:S01]  /*4620*/  @!P1 FADD.FTZ R167, -R167, -RZ ;  /* 0x800000ffa7a79221 */ /* 0x002fe20000010100 */
[----:B------:R-:W-:Y:S02]  /*4630*/  FSETP.GE.FTZ.AND P1, PT, R242, RZ, PT ;  /* 0x000000fff200720b */ /* 0x000fe40003f36000 */
[----:B------:R-:W-:Y:S02]  /*4640*/  STS [R196+0x1a000], R11 ;  /* 0x01a0000bc4007388 */ /* 0x000fe40000000800 */
[----:B------:R-:W-:Y:S05]  /*4650*/  F2FP.RELU.BF16.F32.PACK_AB R9, R169, R167 ;  /* 0x000000a7a909723e */ /* 0x000fea00000018ff */
[----:B------:R-:W-:Y:S04]  /*4660*/  STS [R196+0x1a400], R9 ;  /* 0x01a40009c4007388 */ /* 0x000fe80000000800 */
[----:B------:R-:W-:Y:S08]  /*4670*/  LDSM.16.M88.4 R132, [R166+0x6000] ;  /* 0x00600000a684783b */ /* 0x000ff00000000200 */
[----:B------:R-:W1:Y:S08]  /*4680*/  LDSM.16.M88.4 R136, [R177+UR6+0xf000] ;  /* 0x00f00006b188783b */ /* 0x000e700008000200 */
[----:B------:R-:W2:Y:S08]  /*4690*/  LDSM.16.M88.4 R140, [R166+0x6800] ;  /* 0x00680000a68c783b */ /* 0x000eb00000000200 */
[----:B------:R-:W3:Y:S08]  /*46a0*/  LDSM.16.M88.4 R144, [R177+UR6+0xf400] ;  /* 0x00f40006b190783b */ /* 0x000ef00008000200 */
[----:B------:R-:W-:Y:S08]  /*46b0*/  LDSM.16.M88.4 R148, [R164+0x6000] ;  /* 0x00600000a494783b */ /* 0x000ff00000000200 */
[----:B------:R-:W4:Y:S01]  /*46c0*/  LDSM.16.M88.4 R152, [R176+0x6000] ;  /* 0x00600000b098783b */ /* 0x000f220000000200 */
[-C--:B-1----:R-:W-:Y:S07]  /*46d0*/  HMMA.16816.F32.BF16 R4, R132, R136.reuse, RZ ;  /* 0x000000888404723c */ /* 0x082fee00000418ff */
[----:B------:R-:W1:Y:S01]  /*46e0*/  LDSM.16.M88.4 R156, [R164+0x6800] ;  /* 0x00680000a49c783b */ /* 0x000e620000000200 */
[C---:B--2---:R-:W-:Y:S07]  /*46f0*/  HMMA.16816.F32.BF16 R8, R140.reuse, R136, RZ ;  /* 0x000000888c08723c */ /* 0x044fee00000418ff */
[----:B------:R-:W2:Y:S01]  /*4700*/  LDSM.16.M88.4 R160, [R176+0x6400] ;  /* 0x00640000b0a0783b */ /* 0x000ea20000000200 */
[-C--:B------:R-:W-:Y:S06]  /*4710*/  HMMA.16816.F32.BF16 R12, R140, R138.reuse, RZ ;  /* 0x0000008a8c0c723c */ /* 0x080fec00000418ff */
[C---:B------:R-:W-:Y:S01]  /*4720*/  HMMA.16816.F32.BF16 R16, R132.reuse, R138, RZ ;  /* 0x0000008a8410723c */ /* 0x040fe200000418ff */
[----:B------:R-:W-:Y:S05]  /*4730*/  LDSM.16.M88.4 R136, [R177+UR6+0x11000] ;  /* 0x01100006b188783b */ /* 0x000fea0008000200 */
[-C--:B---3--:R-:W-:Y:S06]  /*4740*/  HMMA.16816.F32.BF16 R20, R132, R144.reuse, RZ ;  /* 0x000000908414723c */ /* 0x088fec00000418ff */
[C---:B------:R-:W-:Y:S06]  /*4750*/  HMMA.16816.F32.BF16 R24, R140.reuse, R144, RZ ;  /* 0x000000908c18723c */ /* 0x040fec00000418ff */
[-C--:B------:R-:W-:Y:S01]  /*4760*/  HMMA.16816.F32.BF16 R28, R140, R146.reuse, RZ ;  /* 0x000000928c1c723c */ /* 0x080fe200000418ff */
[----:B------:R-:W-:Y:S05]  /*4770*/  LDSM.16.M88.4 R140, [R166+0x7800] ;  /* 0x00780000a68c783b */ /* 0x000fea0000000200 */
[----:B------:R-:W-:Y:S03]  /*4780*/  HMMA.16816.F32.BF16 R32, R132, R146, RZ ;  /* 0x000000928420723c */ /* 0x000fe600000418ff */
[----:B------:R-:W3:Y:S03]  /*4790*/  LDSM.16.M88.4 R132, [R166+0x7000] ;  /* 0x00700000a684783b */ /* 0x000ee60000000200 */
[-C--:B----4-:R-:W-:Y:S05]  /*47a0*/  HMMA.16816.F32.BF16 R4, R148, R152.reuse, R4 ;  /* 0x000000989404723c */ /* 0x090fea0000041804 */
[----:B------:R-:W4:Y:S01]  /*47b0*/  LDSM.16.M88.4 R144, [R177+UR6+0x11400] ;  /* 0x01140006b190783b */ /* 0x000f220008000200 */
[C---:B-1----:R-:W-:Y:S06]  /*47c0*/  HMMA.16816.F32.BF16 R8, R156.reuse, R152, R8 ;  /* 0x000000989c08723c */ /* 0x042fec0000041808 */
[-C--:B------:R-:W-:Y:S06]  /*47d0*/  HMMA.16816.F32.BF16 R12, R156, R154.reuse, R12 ;  /* 0x0000009a9c0c723c */ /* 0x080fec000004180c */
[C---:B------:R-:W-:Y:S01]  /*47e0*/  HMMA.16816.F32.BF16 R16, R148.reuse, R154, R16 ;  /* 0x0000009a9410723c */ /* 0x040fe20000041810 */
[----:B------:R-:W-:Y:S05]  /*47f0*/  LDSM.16.M88.4 R152, [R176+0x8000] ;  /* 0x00800000b098783b */ /* 0x000fea0000000200 */
[-C--:B--2---:R-:W-:Y:S06]  /*4800*/  HMMA.16816.F32.BF16 R20, R148, R160.reuse, R20 ;  /* 0x000000a09414723c */ /* 0x084fec0000041814 */
[C---:B------:R-:W-:Y:S06]  /*4810*/  HMMA.16816.F32.BF16 R24, R156.reuse, R160, R24 ;  /* 0x000000a09c18723c */ /* 0x040fec0000041818 */
[-C--:B------:R-:W-:Y:S01]  /*4820*/  HMMA.16816.F32.BF16 R28, R156, R162.reuse, R28 ;  /* 0x000000a29c1c723c */ /* 0x080fe2000004181c */
[----:B------:R-:W-:Y:S05]  /*4830*/  LDSM.16.M88.4 R156, [R164+0x7800] ;  /* 0x00780000a49c783b */ /* 0x000fea0000000200 */
[----:B------:R-:W-:Y:S03]  /*4840*/  HMMA.16816.F32.BF16 R32, R148, R162, R32 ;  /* 0x000000a29420723c */ /* 0x000fe60000041820 */
[----:B------:R-:W1:Y:S03]  /*4850*/  LDSM.16.M88.4 R148, [R164+0x7000] ;  /* 0x00700000a494783b */ /* 0x000e660000000200 */
[-C--:B---3--:R-:W-:Y:S05]  /*4860*/  HMMA.16816.F32.BF16 R4, R132, R136.reuse, R4 ;  /* 0x000000888404723c */ /* 0x088fea0000041804 */
[----:B------:R-:W2:Y:S01]  /*4870*/  LDSM.16.M88.4 R160, [R176+0x8400] ;  /* 0x00840000b0a0783b */ /* 0x000ea20000000200 */
[C---:B------:R-:W-:Y:S06]  /*4880*/  HMMA.16816.F32.BF16 R8, R140.reuse, R136, R8 ;  /* 0x000000888c08723c */ /* 0x040fec0000041808 */
[-C--:B------:R-:W-:Y:S06]  /*4890*/  HMMA.16816.F32.BF16 R12, R140, R138.reuse, R12 ;  /* 0x0000008a8c0c723c */ /* 0x080fec000004180c */
[C---:B------:R-:W-:Y:S01]  /*48a0*/  HMMA.16816.F32.BF16 R16, R132.reuse, R138, R16 ;  /* 0x0000008a8410723c */ /* 0x040fe20000041810 */
[----:B------:R-:W-:Y:S05]  /*48b0*/  LDSM.16.M88.4 R136, [R166+0x8000] ;  /* 0x00800000a688783b */ /* 0x000fea0000000200 */
[-C--:B----4-:R-:W-:Y:S06]  /*48c0*/  HMMA.16816.F32.BF16 R20, R132, R144.reuse, R20 ;  /* 0x000000908414723c */ /* 0x090fec0000041814 */
[C---:B------:R-:W-:Y:S06]  /*48d0*/  HMMA.16816.F32.BF16 R24, R140.reuse, R144, R24 ;  /* 0x000000908c18723c */ /* 0x040fec0000041818 */
[-C--:B------:R-:W-:Y:S01]  /*48e0*/  HMMA.16816.F32.BF16 R28, R140, R146.reuse, R28 ;  /* 0x000000928c1c723c */ /* 0x080fe2000004181c */
[----:B------:R-:W3:Y:S05]  /*48f0*/  LDSM.16.M88.4 R140, [R177+UR6+0x13000] ;  /* 0x01300006b18c783b */ /* 0x000eea0008000200 */
[----:B------:R-:W-:Y:S03]  /*4900*/  HMMA.16816.F32.BF16 R32, R132, R146, R32 ;  /* 0x000000928420723c */ /* 0x000fe60000041820 */
[----:B------:R-:W4:Y:S03]  /*4910*/  LDSM.16.M88.4 R132, [R166+0x8800] ;  /* 0x00880000a684783b */ /* 0x000f260000000200 */
[-C--:B-1----:R-:W-:Y:S05]  /*4920*/  HMMA.16816.F32.BF16 R4, R148, R152.reuse, R4 ;  /* 0x000000989404723c */ /* 0x082fea0000041804 */
[----:B------:R-:W1:Y:S01]  /*4930*/  LDSM.16.M88.4 R144, [R177+UR6+0x13400] ;  /* 0x01340006b190783b */ /* 0x000e620008000200 */
[C---:B------:R-:W-:Y:S06]  /*4940*/  HMMA.16816.F32.BF16 R8, R156.reuse, R152, R8 ;  /* 0x000000989c08723c */ /* 0x040fec0000041808 */
[-C--:B------:R-:W-:Y:S06]  /*4950*/  HMMA.16816.F32.BF16 R12, R156, R154.reuse, R12 ;  /* 0x0000009a9c0c723c */ /* 0x080fec000004180c */
[C---:B------:R-:W-:Y:S01]  /*4960*/  HMMA.16816.F32.BF16 R16, R148.reuse, R154, R16 ;  /* 0x0000009a9410723c */ /* 0x040fe20000041810 */
[----:B------:R-:W-:Y:S05]  /*4970*/  LDSM.16.M88.4 R152, [R164+0x8000] ;  /* 0x00800000a498783b */ /* 0x000fea0000000200 */
[-C--:B--2---:R-:W-:Y:S06]  /*4980*/  HMMA.16816.F32.BF16 R20, R148, R160.reuse, R20 ;  /* 0x000000a09414723c */ /* 0x084fec0000041814 */
[C---:B------:R-:W-:Y:S06]  /*4990*/  HMMA.16816.F32.BF16 R24, R156.reuse, R160, R24 ;  /* 0x000000a09c18723c */ /* 0x040fec0000041818 */
[-C--:B------:R-:W-:Y:S01]  /*49a0*/  HMMA.16816.F32.BF16 R28, R156, R162.reuse, R28 ;  /* 0x000000a29c1c723c */ /* 0x080fe2000004181c */
[----:B------:R-:W2:Y:S05]  /*49b0*/  LDSM.16.M88.4 R156, [R176+0xa000] ;  /* 0x00a00000b09c783b */ /* 0x000eaa0000000200 */
[----:B------:R-:W-:Y:S03]  /*49c0*/  HMMA.16816.F32.BF16 R32, R148, R162, R32 ;  /* 0x000000a29420723c */ /* 0x000fe60000041820 */
[----:B------:R-:W2:Y:S03]  /*49d0*/  LDSM.16.M88.4 R148, [R164+0x8800] ;  /* 0x00880000a494783b */ /* 0x000ea60000000200 */
[-C--:B---3--:R-:W-:Y:S05]  /*49e0*/  HMMA.16816.F32.BF16 R4, R136, R140.reuse, R4 ;  /* 0x0000008c8804723c */ /* 0x088fea0000041804 */
[----:B------:R-:W3:Y:S01]  /*49f0*/  LDSM.16.M88.4 R160, [R176+0xa400] ;  /* 0x00a40000b0a0783b */ /* 0x000ee20000000200 */
[C---:B----4-:R-:W-:Y:S06]  /*4a00*/  HMMA.16816.F32.BF16 R8, R132.reuse, R140, R8 ;  /* 0x0000008c8408723c */ /* 0x050fec0000041808 */
        /* <DEDUP_REMOVED lines=10> */
[-C--:B---3--:R-:W-:Y:S05]  /*4ab0*/  HMMA.16816.F32.BF16 R20, R152, R160.reuse, R20 ;  /* 0x000000a09814723c */ /* 0x088fea0000041814 */
[----:B------:R-:W-:Y:S01]  /*4ac0*/  FADD.FTZ R157, -R224, R4 ;  /* 0x00000004e09d7221 */ /* 0x000fe20000010100 */
[C---:B------:R-:W-:Y:S05]  /*4ad0*/  HMMA.16816.F32.BF16 R24, R148.reuse, R160, R24 ;  /* 0x000000a09418723c */ /* 0x040fea0000041818 */
[----:B------:R-:W-:Y:S01]  /*4ae0*/  FSEL R158, R157, R224, P0 ;  /* 0x000000e09d9e7208 */ /* 0x000fe20000000000 */
[-C--:B------:R-:W-:Y:S03]  /*4af0*/  HMMA.16816.F32.BF16 R28, R148, R162.reuse, R28 ;  /* 0x000000a2941c723c */ /* 0x080fe6000004181c */
[----:B------:R-:W-:Y:S02]  /*4b00*/  FSETP.GE.FTZ.AND P0, PT, R250, RZ, PT ;  /* 0x000000fffa00720b */ /* 0x000fe40003f16000 */
[----:B------:R-:W-:Y:S01]  /*4b10*/  FMUL.FTZ R225, R225, R158 ;  /* 0x0000009ee1e17220 */ /* 0x000fe20000410000 */
[----:B------:R-:W-:Y:S05]  /*4b20*/  HMMA.16816.F32.BF16 R32, R152, R162, R32 ;  /* 0x000000a29820723c */ /* 0x000fea0000041820 */
[C---:B------:R-:W-:Y:S01]  /*4b30*/  FADD.FTZ R17, -R224.reuse, R17 ;  /* 0x00000011e0117221 */ /* 0x040fe20000010100 */
[C---:B------:R-:W-:Y:S01]  /*4b40*/  FADD.FTZ R157, -R224.reuse, R16 ;  /* 0x00000010e09d7221 */ /* 0x040fe20000010100 */
[C---:B------:R-:W-:Y:S01]  /*4b50*/  FADD.FTZ R155, -R224.reuse, R5 ;  /* 0x00000005e09b7221 */ /* 0x040fe20000010100 */
[C---:B------:R-:W-:Y:S03]  /*4b60*/  FADD.FTZ R159, -R224.reuse, R20 ;  /* 0x00000014e09f7221 */ /* 0x040fe60000010100 */
[-C--:B------:R-:W-:Y:S01]  /*4b70*/  FSEL R17, R17, R224.reuse, P3 ;  /* 0x000000e011117208 */ /* 0x080fe20001800000 */
[----:B------:R-:W-:Y:S01]  /*4b80*/  FADD.FTZ R21, -R224, R21 ;  /* 0x00000015e0157221 */ /* 0x000fe20000010100 */
[-C--:B------:R-:W-:Y:S02]  /*4b90*/  FSEL R155, R155, R224.reuse, P6 ;  /* 0x000000e09b9b7208 */ /* 0x080fe40003000000 */
[-C--:B------:R-:W-:Y:S01]  /*4ba0*/  FSEL R154, R157, R224.reuse, P4 ;  /* 0x000000e09d9a7208 */ /* 0x080fe20002000000 */
[----:B------:R-:W-:Y:S01]  /*4bb0*/  FMUL.FTZ R238, R238, R17 ;  /* 0x00000011eeee7220 */ /* 0x000fe20000410000 */
[-C--:B------:R-:W-:Y:S01]  /*4bc0*/  FSEL R158, R159, R224.reuse, P2 ;  /* 0x000000e09f9e7208 */ /* 0x080fe20001000000 */
[----:B------:R-:W-:Y:S01]  /*4bd0*/  FMUL.FTZ R226, R226, R155 ;  /* 0x0000009be2e27220 */ /* 0x000fe20000410000 */
[----:B------:R-:W-:Y:S01]  /*4be0*/  FSEL R21, R21, R224, P1 ;  /* 0x000000e015157208 */ /* 0x000fe20000800000 */
[----:B------:R-:W-:Y:S01]  /*4bf0*/  FMUL.FTZ R237, R237, R154 ;  /* 0x0000009aeded7220 */ /* 0x000fe20000410000 */
[----:B------:R-:W-:Y:S01]  /*4c00*/  ISETP.GE.AND P6, PT, R208, 0x1, PT ;  /* 0x00000001d000780c */ /* 0x000fe20003fc6270 */
[----:B------:R-:W-:Y:S01]  /*4c10*/  FMUL.FTZ R241, R241, R158 ;  /* 0x0000009ef1f17220 */ /* 0x000fe20000410000 */
[----:B------:R-:W-:Y:S01]  /*4c20*/  FSETP.GE.FTZ.AND P1, PT, R249, RZ, PT ;  /* 0x000000fff900720b */ /* 0x000fe20003f36000 */
[----:B------:R-:W-:Y:S01]  /*4c30*/  FADD.FTZ R17, -R224, R32 ;  /* 0x00000020e0117221 */ /* 0x000fe20000010100 */
[----:B------:R-:W-:Y:S01]  /*4c40*/  F2FP.BF16.F32.PACK_AB R225, R226, R225 ;  /* 0x000000e1e2e1723e */ /* 0x000fe200000010ff */
[----:B------:R-:W-:Y:S01]  /*4c50*/  FMUL.FTZ R242, R242, R21 ;  /* 0x00000015f2f27220 */ /* 0x000fe20000410000 */
[----:B------:R-:W-:Y:S01]  /*4c60*/  F2FP.BF16.F32.PACK_AB R238, R238, R237 ;  /* 0x000000edeeee723e */ /* 0x000fe200000010ff */
[----:B------:R-:W-:Y:S01]  /*4c70*/  FADD.FTZ R237, -R223, R6 ;  /* 0x00000006dfed7221 */ /* 0x000fe20000010100 */
[----:B------:R-:W-:Y:S01]  /*4c80*/  FSEL R226, R17, R224, P1 ;  /* 0x000000e011e27208 */ /* 0x000fe20000800000 */
[----:B------:R-:W-:Y:S01]  /*4c90*/  @P0 FADD.FTZ R224, -R224, R33 ;  /* 0x00000021e0e00221 */ /* 0x000fe20000010100 */
[----:B------:R-:W-:Y:S01]  /*4ca0*/  F2FP.BF16.F32.PACK_AB R242, R242, R241 ;  /* 0x000000f1f2f2723e */ /* 0x000fe200000010ff */
[----:B------:R-:W-:Y:S01]  /*4cb0*/  FADD.FTZ R241, -R223, R7 ;  /* 0x00000007dff17221 */ /* 0x000fe20000010100 */
[----:B------:R-:W-:Y:S01]  /*4cc0*/  FSETP.GE.FTZ.AND P1, PT, R227, RZ, PT ;  /* 0x000000ffe300720b */ /* 0x000fe20003f36000 */
[----:B------:R-:W-:Y:S01]  /*4cd0*/  FMUL.FTZ R226, R249, R226 ;  /* 0x000000e2f9e27220 */ /* 0x000fe20000410000 */
[----:B------:R-:W-:Y:S01]  /*4ce0*/  FSETP.GE.FTZ.AND P0, PT, R228, RZ, PT ;  /* 0x000000ffe400720b */ /* 0x000fe20003f16000 */
[----:B------:R-:W-:Y:S01]  /*4cf0*/  FMUL.FTZ R249, R250, R224 ;  /* 0x000000e0faf97220 */ /* 0x000fe20000410000 */
[-C--:B------:R-:W-:Y:S02]  /*4d00*/  FSEL R224, R237, R223.reuse, P1 ;  /* 0x000000dfede07208 */ /* 0x080fe40000800000 */
[----:B------:R-:W-:Y:S01]  /*4d10*/  FSEL R241, R241, R223, P0 ;  /* 0x000000dff1f17208 */ /* 0x000fe20000000000 */
[----:B------:R-:W-:Y:S08]  /*4d20*/  @!P6 BRA `(.L_x_774) ;  /* 0x000000000044e947 */ /* 0x000ff00003800000 */
[----:B------:R-:W1:Y:S01]  /*4d30*/  LDC R5, c[0x0][0x240] ;  /* 0x00009000ff057b82 */ /* 0x000e620000000800 */
[----:B------:R-:W-:Y:S01]  /*4d40*/  LOP3.LUT R6, R208, 0x1, RZ, 0xc0, !PT ;  /* 0x00000001d0067812 */ /* 0x000fe200078ec0ff */
[----:B------:R-:W-:Y:S03]  /*4d50*/  IMAD.MOV.U32 R4, RZ, RZ, -0x3000 ;  /* 0xffffd000ff047424 */ /* 0x000fe600078e00ff */
[----:B------:R-:W-:Y:S04]  /*4d60*/  ISETP.NE.U32.AND P1, PT, R6, 0x1, PT ;  /* 0x000000010600780c */ /* 0x000fe80003f25070 */
[----:B------:R-:W-:Y:S05]  /*4d70*/  SEL R7, R4, 0x3000, !P1 ;  /* 0x0000300004077807 */ /* 0x000fea0004800000 */
[--C-:B------:R-:W-:Y:S02]  /*4d80*/  IMAD.IADD R206, R206, 0x1, R7.reuse ;  /* 0x00000001cece7824 */ /* 0x100fe400078e0207 */
[----:B------:R-:W-:Y:S02]  /*4d90*/  IMAD.IADD R2, R2, 0x1, R7 ;  /* 0x0000000102027824 */ /* 0x000fe400078e0207 */
[----:B-1----:R-:W-:Y:S05]  /*4da0*/  IMAD.U32 R5, R5, -0x40, RZ ;  /* 0xffffffc005057824 */ /* 0x002fea00078e00ff */
[C---:B------:R-:W-:Y:S04]  /*4db0*/  LEA R218, P0, R5.reuse, R218, 0x1 ;  /* 0x000000da05da7211 */ /* 0x040fe800078008ff */
[----:B------:R-:W-:Y:S05]  /*4dc0*/  LEA.HI.X.SX32 R219, R5, R219, 0x1, P0 ;  /* 0x000000db05db7211 */ /* 0x000fea00000f0eff */
[----:B------:R-:W-:Y:S01]  /*4dd0*/  @!PT LDS RZ, [RZ] ;  /* 0x00000000fffff984 */ /* 0x000fe20000000800 */
[----:B------:R-:W-:Y:S01]  /*4de0*/  @!PT LDS RZ, [RZ] ;  /* 0x00000000fffff984 */ /* 0x000fe20000000800 */
[----:B------:R-:W-:Y:S01]  /*4df0*/  @!PT LDS RZ, [RZ] ;  /* 0x00000000fffff984 */ /* 0x000fe20000000800 */
[----:B------:R1:W-:Y:S04]  /*4e00*/  LDGSTS.E.BYPASS.LTC128B.128 [R206], desc[UR36][R218.64] ;  /* 0x00000000dace7fae */ /* 0x0003e8000b901d64 */
[----:B------:R1:W-:Y:S04]  /*4e10*/  LDGSTS.E.BYPASS.LTC128B.128 [R206+0x1000], desc[UR36][R218.64+0x40] ;  /* 0x01000040dace7fae */ /* 0x0003e8000b901d64 */
[----:B------:R1:W-:Y:S04]  /*4e20*/  LDGSTS.E.BYPASS.LTC128B.128 [R206+0x2000], desc[UR36][R218.64+0x80] ;  /* 0x02000080dace7fae */ /* 0x0003e8000b901d64 */
[----:B------:R-:W0:Y:S02]  /*4e30*/  LDGDEPBAR ;  /* 0x00000000000079af */ /* 0x000e240000000000 */
.L_x_774:
[----:B------:R-:W-:Y:S01]  /*4e40*/  FADD.FTZ R18, -R223, R18 ;  /* 0x00000012df127221 */ /* 0x000fe20000010100 */
[----:B------:R-:W-:Y:S01]  /*4e50*/  FSETP.GE.FTZ.AND P0, PT, R239, RZ, PT ;  /* 0x000000ffef00720b */ /* 0x000fe20003f16000 */
[C---:B------:R-:W-:Y:S01]  /*4e60*/  FADD.FTZ R6, -R223.reuse, R23 ;  /* 0x00000017df067221 */ /* 0x040fe20000010100 */
[C---:B------:R-:W-:Y:S01]  /*4e70*/  FADD.FTZ R4, -R223.reuse, R19 ;  /* 0x00000013df047221 */ /* 0x040fe20000010100 */
[----:B------:R-:W-:Y:S01]  /*4e80*/  FSETP.GE.FTZ.AND P1, PT, R244, RZ, PT ;  /* 0x000000fff400720b */ /* 0x000fe20003f36000 */
[C---:B------:R-:W-:Y:S01]  /*4e90*/  FADD.FTZ R22, -R223.reuse, R22 ;  /* 0x00000016df167221 */ /* 0x040fe20000010100 */
[-C--:B------:R-:W-:Y:S01]  /*4ea0*/  FSEL R18, R18, R223.reuse, P0 ;  /* 0x000000df12127208 */ /* 0x080fe20000000000 */
[----:B------:R-:W-:Y:S01]  /*4eb0*/  FADD.FTZ R34, -R223, R34 ;  /* 0x00000022df227221 */ /* 0x000fe20000010100 */
[----:B------:R-:W-:Y:S01]  /*4ec0*/  FSETP.GE.FTZ.AND P0, PT, R252, RZ, PT ;  /* 0x000000fffc00720b */ /* 0x000fe20003f16000 */
[----:B-----5:R-:W-:Y:S01]  /*4ed0*/  FADD.FTZ R12, -R213, R12 ;  /* 0x0000000cd50c7221 */ /* 0x020fe20000010100 */
[----:B------:R-:W-:Y:S01]  /*4ee0*/  FSETP.GE.FTZ.AND P3, PT, R240, RZ, PT ;  /* 0x000000fff000720b */ /* 0x000fe20003f76000 */
[----:B------:R-:W-:Y:S01]  /*4ef0*/  FMUL.FTZ R18, R239, R18 ;  /* 0x00000012ef127220 */ /* 0x000fe20000410000 */
[-C--:B------:R-:W-:Y:S01]  /*4f00*/  FSEL R7, R6, R223.reuse, P1 ;  /* 0x000000df06077208 */ /* 0x080fe20000800000 */
[C---:B------:R-:W-:Y:S01]  /*4f10*/  FADD.FTZ R8, -R213.reuse, R8 ;  /* 0x00000008d5087221 */ /* 0x040fe20000010100 */
[----:B------:R-:W-:Y:S01]  /*4f20*/  FSEL R5, R4, R223, P3 ;  /* 0x000000df04057208 */ /* 0x000fe20001800000 */
        /* <DEDUP_REMOVED lines=8> */
[----:B------:R-:W-:Y:S01]  /*4fb0*/  @P0 FADD.FTZ R223, -R223, R35 ;  /* 0x00000023dfdf0221 */ /* 0x000fe20000010100 */
[----:B------:R-:W-:Y:S01]  /*4fc0*/  FSETP.GE.FTZ.AND P0, PT, R233, RZ, PT ;  /* 0x000000ffe900720b */ /* 0x000fe20003f16000 */
[----:B------:R-:W-:Y:S01]  /*4fd0*/  FMUL.FTZ R22, R243, R22 ;  /* 0x00000016f3167220 */ /* 0x000fe20000410000 */
[----:B------:R-:W-:Y:S01]  /*4fe0*/  FSETP.GE.FTZ.AND P1, PT, R230, RZ, PT ;  /* 0x000000ffe600720b */ /* 0x000fe20003f36000 */
[----:B------:R-:W-:Y:S01]  /*4ff0*/  FADD.FTZ R28, -R213, R28 ;  /* 0x0000001cd51c7221 */ /* 0x000fe20000010100 */
[----:B------:R-:W-:Y:S01]  /*5000*/  F2FP.BF16.F32.PACK_AB R18, R5, R18 ;  /* 0x000000120512723e */ /* 0x000fe200000010ff */
[----:B------:R-:W-:Y:S01]  /*5010*/  FADD.FTZ R10, -R211, R10 ;  /* 0x0000000ad30a7221 */ /* 0x000fe20000010100 */
[-C--:B------:R-:W-:Y:S01]  /*5020*/  FSEL R12, R12, R213.reuse, P0 ;  /* 0x000000d50c0c7208 */ /* 0x080fe20000000000 */
[----:B------:R-:W-:Y:S01]  /*5030*/  FMUL.FTZ R224, R227, R224 ;  /* 0x000000e0e3e07220 */ /* 0x000fe20000410000 */
[----:B------:R-:W-:Y:S01]  /*5040*/  FSEL R5, R4, R213, P1 ;  /* 0x000000d504057208 */ /* 0x000fe20000800000 */
[----:B------:R-:W-:Y:S01]  /*5050*/  FADD.FTZ R4, -R213, R13 ;  /* 0x0000000dd5047221 */ /* 0x000fe20000010100 */
[----:B------:R-:W-:Y:S01]  /*5060*/  FSETP.GE.FTZ.AND P0, PT, R170, RZ, PT ;  /* 0x000000ffaa00720b */ /* 0x000fe20003f16000 */
[----:B------:R-:W-:Y:S01]  /*5070*/  FMUL.FTZ R12, R233, R12 ;  /* 0x0000000ce90c7220 */ /* 0x000fe20000410000 */
[----:B------:R-:W-:Y:S01]  /*5080*/  FSETP.GE.FTZ.AND P1, PT, R234, RZ, PT ;  /* 0x000000ffea00720b */ /* 0x000fe20003f36000 */
[----:B------:R-:W-:Y:S01]  /*5090*/  FMUL.FTZ R241, R228, R241 ;  /* 0x000000f1e4f17220 */ /* 0x000fe20000410000 */
[----:B------:R-:W-:Y:S01]  /*50a0*/  FSETP.GE.FTZ.AND P2, PT, R229, RZ, PT ;  /* 0x000000ffe500720b */ /* 0x000fe20003f56000 */
[----:B------:R-:W-:Y:S01]  /*50b0*/  FADD.FTZ R14, -R211, R14 ;  /* 0x0000000ed30e7221 */ /* 0x000fe20000010100 */
[----:B------:R-:W-:Y:S01]  /*50c0*/  F2FP.BF16.F32.PACK_AB R22, R7, R22 ;  /* 0x000000160716723e */ /* 0x000fe200000010ff */
[----:B------:R-:W-:Y:S01]  /*50d0*/  FMUL.FTZ R5, R230, R5 ;  /* 0x00000005e6057220 */ /* 0x000fe20000410000 */
[-C--:B------:R-:W-:Y:S01]  /*50e0*/  FSEL R7, R4, R213.reuse, P1 ;  /* 0x000000d504077208 */ /* 0x080fe20000800000 */
[----:B------:R-:W-:Y:S01]  /*50f0*/  FADD.FTZ R4, -R213, R25 ;  /* 0x00000019d5047221 */ /* 0x000fe20000010100 */
[----:B------:R-:W-:Y:S01]  /*5100*/  FSEL R8, R8, R213, P2 ;  /* 0x000000d508087208 */ /* 0x000fe20001000000 */
[----:B------:R-:W-:Y:S01]  /*5110*/  STS [R192+0x15000], R225 ;  /* 0x015000e1c0007388 */ /* 0x000fe20000000800 */
[----:B------:R-:W-:Y:S01]  /*5120*/  FSETP.GE.FTZ.AND P3, PT, R245, RZ, PT ;  /* 0x000000fff500720b */ /* 0x000fe20003f76000 */
[----:B------:R-:W-:Y:S01]  /*5130*/  FMUL.FTZ R7, R234, R7 ;  /* 0x00000007ea077220 */ /* 0x000fe20000410000 */
[----:B------:R-:W-:Y:S01]  /*5140*/  FSETP.GE.FTZ.AND P2, PT, R246, RZ, PT ;  /* 0x000000fff600720b */ /* 0x000fe20003f56000 */
[----:B------:R-:W-:Y:S01]  /*5150*/  FMUL.FTZ R8, R229, R8 ;  /* 0x00000008e5087220 */ /* 0x000fe20000410000 */
[----:B------:R-:W-:Y:S01]  /*5160*/  FSETP.GE.FTZ.AND P1, PT, R165, RZ, PT ;  /* 0x000000ffa500720b */ /* 0x000fe20003f36000 */
[C---:B------:R-:W-:Y:S01]  /*5170*/  FADD.FTZ R26, -R211.reuse, R26 ;  /* 0x0000001ad31a7221 */ /* 0x040fe20000010100 */
[-C--:B------:R-:W-:Y:S01]  /*5180*/  FSEL R24, R24, R213.reuse, P3 ;  /* 0x000000d518187208 */ /* 0x080fe20001800000 */
[C---:B------:R-:W-:Y:S01]  /*5190*/  FADD.FTZ R6, -R211.reuse, R27 ;  /* 0x0000001bd3067221 */ /* 0x040fe20000010100 */
[-C--:B------:R-:W-:Y:S01]  /*51a0*/  FSEL R9, R4, R213.reuse, P2 ;  /* 0x000000d504097208 */ /* 0x080fe20001000000 */
[----:B------:R-:W-:Y:S01]  /*51b0*/  FADD.FTZ R4, -R211, R11 ;  /* 0x0000000bd3047221 */ /* 0x000fe20000010100 */
[----:B------:R-:W-:Y:S01]  /*51c0*/  FSEL R28, R28, R213, P1 ;  /* 0x000000d51c1c7208 */ /* 0x000fe20000800000 */
[----:B------:R-:W-:Y:S01]  /*51d0*/  @P0 FADD.FTZ R213, -R213, R29 ;  /* 0x0000001dd5d50221 */ /* 0x000fe20000010100 */
[----:B------:R-:W-:Y:S01]  /*51e0*/  FSETP.GE.FTZ.AND P0, PT, R232, RZ, PT ;  /* 0x000000ffe800720b */ /* 0x000fe20003f16000 */
[----:B------:R-:W-:Y:S01]  /*51f0*/  FMUL.FTZ R24, R245, R24 ;  /* 0x00000018f5187220 */ /* 0x000fe20000410000 */
[----:B------:R-:W-:Y:S01]  /*5200*/  FSETP.GE.FTZ.AND P1, PT, R231, RZ, PT ;  /* 0x000000ffe700720b */ /* 0x000fe20003f36000 */
[----:B------:R-:W-:Y:S01]  /*5210*/  FMUL.FTZ R9, R246, R9 ;  /* 0x00000009f6097220 */ /* 0x000fe20000410000 */
[----:B------:R-:W-:Y:S01]  /*5220*/  F2FP.BF16.F32.PACK_AB R12, R7, R12 ;  /* 0x0000000c070c723e */ /* 0x000fe200000010ff */
[C---:B------:R-:W-:Y:S01]  /*5230*/  FADD.FTZ R30, -R211.reuse, R30 ;  /* 0x0000001ed31e7221 */ /* 0x040fe20000010100 */
[-C--:B------:R-:W-:Y:S01]  /*5240*/  FSEL R7, R4, R211.reuse, P0 ;  /* 0x000000d304077208 */ /* 0x080fe20000000000 */
[----:B------:R-:W-:Y:S01]  /*5250*/  FADD.FTZ R4, -R211, R15 ;  /* 0x0000000fd3047221 */ /* 0x000fe20000010100 */
[----:B------:R-:W-:Y:S01]  /*5260*/  FSEL R10, R10, R211, P1 ;  /* 0x000000d30a0a7208 */ /* 0x000fe20000800000 */
[----:B------:R-:W-:Y:S01]  /*5270*/  FMUL.FTZ R34, R251, R34 ;  /* 0x00000022fb227220 */ /* 0x000fe20000410000 */
[----:B------:R-:W-:Y:S01]  /*5280*/  FSETP.GE.FTZ.AND P1, PT, R236, RZ, PT ;  /* 0x000000ffec00720b */ /* 0x000fe20003f36000 */
[----:B------:R-:W-:Y:S01]  /*5290*/  FMUL.FTZ R7, R232, R7 ;  /* 0x00000007e8077220 */ /* 0x000fe20000410000 */
[----:B------:R-:W-:Y:S01]  /*52a0*/  FSETP.GE.FTZ.AND P4, PT, R235, RZ, PT ;  /* 0x000000ffeb00720b */ /* 0x000fe20003f96000 */
[----:B------:R-:W-:Y:S01]  /*52b0*/  FMUL.FTZ R10, R231, R10 ;  /* 0x0000000ae70a7220 */ /* 0x000fe20000410000 */
[----:B------:R-:W-:Y:S01]  /*52c0*/  F2FP.BF16.F32.PACK_AB R241, R241, R224 ;  /* 0x000000e0f1f1723e */ /* 0x000fe200000010ff */
[----:B------:R-:W-:Y:S01]  /*52d0*/  FMUL.FTZ R223, R252, R223 ;  /* 0x000000dffcdf7220 */ /* 0x000fe20000410000 */
[----:B------:R-:W-:Y:S01]  /*52e0*/  F2FP.BF16.F32.PACK_AB R24, R9, R24 ;  /* 0x000000180918723e */ /* 0x000fe200000010ff */
[----:B------:R-:W-:Y:S01]  /*52f0*/  FMUL.FTZ R28, R165, R28 ;  /* 0x0000001ca51c7220 */ /* 0x000fe20000410000 */
[-C--:B------:R-:W-:Y:S01]  /*5300*/  FSEL R9, R14, R211.reuse, P1 ;  /* 0x000000d30e097208 */ /* 0x080fe20000800000 */
[----:B------:R-:W-:Y:S01]  /*5310*/  STS [R192+0x15400], R241 ;  /* 0x015400f1c0007388 */ /* 0x000fe20000000800 */
[----:B------:R-:W-:Y:S01]  /*5320*/  FSEL R4, R4, R211, P4 ;  /* 0x000000d304047208 */ /* 0x000fe20002000000 */
[----:B------:R-:W-:Y:S01]  /*5330*/  FMUL.FTZ R213, R170, R213 ;  /* 0x000000d5aad57220 */ /* 0x000fe20000410000 */
[----:B------:R-:W-:Y:S01]  /*5340*/  FSETP.GE.FTZ.AND P0, PT, R169, RZ, PT ;  /* 0x000000ffa900720b */ /* 0x000fe20003f16000 */
[----:B------:R-:W-:Y:S01]  /*5350*/  FMUL.FTZ R9, R236, R9 ;  /* 0x00000009ec097220 */ /* 0x000fe20000410000 */
[----:B------:R-:W-:Y:S01]  /*5360*/  F2FP.BF16.F32.PACK_AB R5, R5, R8 ;  /* 0x000000080505723e */ /* 0x000fe200000010ff */
[----:B------:R-:W-:Y:S01]  /*5370*/  FMUL.FTZ R4, R235, R4 ;  /* 0x00000004eb047220 */ /* 0x000fe20000410000 */
[----:B------:R-:W-:Y:S01]  /*5380*/  F2FP.BF16.F32.PACK_AB R7, R7, R10 ;  /* 0x0000000a0707723e */ /* 0x000fe200000010ff */
[----:B------:R-:W-:Y:S01]  /*5390*/  STS [R195+0x15000], R238 ;  /* 0x015000eec3007388 */ /* 0x000fe20000000800 */
[----:B------:R-:W-:Y:S02]  /*53a0*/  FSETP.GE.FTZ.AND P3, PT, R248, RZ, PT ;  /* 0x000000fff800720b */ /* 0x000fe40003f76000 */
[----:B------:R-:W-:Y:S02]  /*53b0*/  FSETP.GE.FTZ.AND P2, PT, R247, RZ, PT ;  /* 0x000000fff700720b */ /* 0x000fe40003f56000 */
[----:B------:R-:W-:Y:S01]  /*53c0*/  STS [R195+0x15400], R18 ;  /* 0x01540012c3007388 */ /* 0x000fe20000000800 */
[----:B------:R-:W-:Y:S02]  /*53d0*/  F2FP.BF16.F32.PACK_AB R4, R4, R9 ;  /* 0x000000090404723e */ /* 0x000fe400000010ff */
[-C--:B------:R-:W-:Y:S02]  /*53e0*/  FSEL R11, R26, R211.reuse, P3 ;  /* 0x000000d31a0b7208 */ /* 0x080fe40001800000 */
[----:B------:R-:W-:Y:S01]  /*53f0*/  STS [R192+0x16000], R5 ;  /* 0x01600005c0007388 */ /* 0x000fe20000000800 */
[----:B------:R-:W-:Y:S02]  /*5400*/  FSEL R6, R6, R211, P2 ;  /* 0x000000d306067208 */ /* 0x000fe40001000000 */
[----:B------:R-:W-:Y:S02]  /*5410*/  FSETP.GE.FTZ.AND P1, PT, R167, RZ, PT ;  /* 0x000000ffa700720b */ /* 0x000fe40003f36000 */
[----:B------:R-:W-:Y:S01]  /*5420*/  STS [R192+0x16400], R7 ;  /* 0x01640007c0007388 */ /* 0x000fe20000000800 */
[----:B------:R-:W-:Y:S01]  /*5430*/  FMUL.FTZ R11, R248, R11 ;  /* 0x0000000bf80b7220 */ /* 0x000fe20000410000 */
[----:B------:R-:W-:Y:S01]  /*5440*/  FMUL.FTZ R6, R247, R6 ;  /* 0x00000006f7067220 */ /* 0x000fe20000410000 */
[----:B------:R-:W-:Y:S02]  /*5450*/  FSEL R30, R30, R211, P1 ;  /* 0x000000d31e1e7208 */ /* 0x000fe40000800000 */
[----:B------:R-:W-:Y:S01]  /*5460*/  STS [R195+0x16000], R12 ;  /* 0x0160000cc3007388 */ /* 0x000fe20000000800 */
[----:B------:R-:W-:Y:S01]  /*5470*/  @P0 FADD.FTZ R211, -R211, R31 ;  /* 0x0000001fd3d30221 */ /* 0x000fe20000010100 */
[----:B------:R-:W-:Y:S03]  /*5480*/  F2FP.BF16.F32.PACK_AB R223, R223, R34 ;  /* 0x00000022dfdf723e */ /* 0x000fe600000010ff */
[----:B------:R-:W-:Y:S01]  /*5490*/  STS [R195+0x16400], R4 ;  /* 0x01640004c3007388 */ /* 0x000fe20000000800 */
[----:B------:R-:W-:Y:S01]  /*54a0*/  F2FP.BF16.F32.PACK_AB R249, R249, R226 ;  /* 0x000000e2f9f9723e */ /* 0x000fe200000010ff */
[----:B------:R-:W-:Y:S01]  /*54b0*/  FMUL.FTZ R30, R167, R30 ;  /* 0x0000001ea71e7220 */ /* 0x000fe20000410000 */
[----:B------:R-:W-:Y:S02]  /*54c0*/  F2FP.BF16.F32.PACK_AB R213, R213, R28 ;  /* 0x0000001cd5d5723e */ /* 0x000fe400000010ff */
[----:B------:R-:W-:Y:S01]  /*54d0*/  STS [R193+0x15000], R242 ;  /* 0x015000f2c1007388 */ /* 0x000fe20000000800 */
[----:B------:R-:W-:Y:S01]  /*54e0*/  FMUL.FTZ R169, R169, R211 ;  /* 0x000000d3a9a97220 */ /* 0x000fe20000410000 */
[----:B------:R-:W-:Y:S03]  /*54f0*/  F2FP.BF16.F32.PACK_AB R28, R6, R11 ;  /* 0x0000000b061c723e */ /* 0x000fe600000010ff */
[----:B------:R-:W-:Y:S01]  /*5500*/  STS [R193+0x15400], R22 ;  /* 0x01540016c1007388 */ /* 0x000fe20000000800 */
[----:B------:R-:W-:Y:S02]  /*5510*/  LEA R160, R179, UR6, 0x1 ;  /* 0x00000006b3a07c11 */ /* 0x000fe4000f8e08ff */
[----:B------:R-:W-:Y:S02]  /*5520*/  F2FP.BF16.F32.PACK_AB R169, R169, R30 ;  /* 0x0000001ea9a9723e */ /* 0x000fe400000010ff */
[----:B------:R-:W-:Y:S01]  /*5530*/  STS [R196+0x15000], R249 ;  /* 0x015000f9c4007388 */ /* 0x000fe20000000800 */
[----:B------:R-:W-:Y:S04]  /*5540*/  LEA R161, R184, UR6, 0x1 ;  /* 0x00000006b8a17c11 */ /* 0x000fe8000f8e08ff */
[----:B------:R2:W-:Y:S05]  /*5550*/  STS [R196+0x15400], R223 ;  /* 0x015400dfc4007388 */ /* 0x0005ea0000000800 */
[----:B------:R-:W-:Y:S05]  /*5560*/  STS [R193+0x16000], R24 ;  /* 0x01600018c1007388 */ /* 0x000fea0000000800 */
[----:B------:R-:W-:Y:S05]  /*5570*/  STS [R193+0x16400], R28 ;  /* 0x0164001cc1007388 */ /* 0x000fea0000000800 */
[----:B------:R-:W-:Y:S05]  /*5580*/  STS [R196+0x16000], R213 ;  /* 0x016000d5c4007388 */ /* 0x000fea0000000800 */
[----:B------:R-:W-:Y:S01]  /*5590*/  STS [R196+0x16400], R169 ;  /* 0x016400a9c4007388 */ /* 0x000fe20000000800 */
[----:B------:R-:W-:Y:S01]  /*55a0*/  BAR.SYNC.DEFER_BLOCKING 0x0 ;  /* 0x0000000000007b1d */ /* 0x000fe20000010000 */
[----:B--2---:R-:W-:Y:S05]  /*55b0*/  IMAD.MOV.U32 R223, RZ, RZ, R209 ;  /* 0x000000ffffdf7224 */ /* 0x004fea00078e00d1 */
        /* <DEDUP_REMOVED lines=72> */
[----:B------:R-:W1:Y:S02]  /*5a40*/  LDC R5, c[0x0][0x420] ;  /* 0x00010800ff057b82 */ /* 0x000e640000000800 */
[----:B-1----:R-:W-:Y:S05]  /*5a50*/  IMAD.U32 R5, R5, -0x40, RZ ;  /* 0xffffffc005057824 */ /* 0x002fea00078e00ff */
[C---:B------:R-:W-:Y:S04]  /*5a60*/  LEA R216, P0, R5.reuse, R216, 0x1 ;  /* 0x000000d805d87211 */ /* 0x040fe800078008ff */
[----:B------:R-:W-:Y:S05]  /*5a70*/  LEA.HI.X.SX32 R217, R5, R217, 0x1, P0 ;  /* 0x000000d905d97211 */ /* 0x000fea00000f0eff */
[----:B------:R-:W-:Y:S01]  /*5a80*/  @!PT LDS RZ, [RZ] ;  /* 0x00000000fffff984 */ /* 0x000fe20000000800 */
[----:B------:R-:W-:Y:S01]  /*5a90*/  @!PT LDS RZ, [RZ] ;  /* 0x00000000fffff984 */ /* 0x000fe20000000800 */
[----:B------:R-:W-:Y:S01]  /*5aa0*/  @!PT LDS RZ, [RZ] ;  /* 0x00000000fffff984 */ /* 0x000fe20000000800 */
[----:B------:R1:W-:Y:S04]  /*5ab0*/  LDGSTS.E.BYPASS.LTC128B.128 [R161+0x6000], desc[UR36][R216.64] ;  /* 0x06000000d8a17fae */ /* 0x0003e8000b901d64 */
[----:B------:R1:W-:Y:S04]  /*5ac0*/  LDGSTS.E.BYPASS.LTC128B.128 [R161+0x7000], desc[UR36][R216.64+0x40] ;  /* 0x07000040d8a17fae */ /* 0x0003e8000b901d64 */
[----:B------:R1:W-:Y:S04]  /*5ad0*/  LDGSTS.E.BYPASS.LTC128B.128 [R161+0x8000], desc[UR36][R216.64+0x80] ;  /* 0x08000080d8a17fae */ /* 0x0003e8000b901d64 */
[----:B------:R-:W0:Y:S02]  /*5ae0*/  LDGDEPBAR ;  /* 0x00000000000079af */ /* 0x000e240000000000 */
.L_x_775:
[----:B------:R-:W-:Y:S01]  /*5af0*/  LDSM.16.M88.4 R28, [R178] ;  /* 0x00000000b21c783b */ /* 0x000fe20000000200 */
[----:B------:R-:W-:Y:S03]  /*5b00*/  IMAD.U32 R209, RZ, RZ, UR22 ;  /* 0x00000016ffd17e24 */ /* 0x000fe6000f8e00ff */
[----:B------:R-:W2:Y:S04]  /*5b10*/  LDSM.16.MT88.4 R8, [R160+0x9000] ;  /* 0x00900000a008783b */ /* 0x000ea80000004200 */
[----:B------:R-:W3:Y:S04]  /*5b20*/  LDSM.16.MT88.4 R16, [R160+0xb000] ;  /* 0x00b00000a010783b */ /* 0x000ee80000004200 */
[----:B------:R-:W4:Y:S04]  /*5b30*/  LDSM.16.MT88.4 R24, [R160+0xd000] ;  /* 0x00d00000a018783b */ /* 0x000f280000004200 */
[----:B------:R-:W-:Y:S04]  /*5b40*/  LDSM.16.M88.4 R32, [R173] ;  /* 0x00000000ad20783b */ /* 0x000fe80000000200 */
[----:B------:R-:W1:Y:S04]  /*5b50*/  LDSM.16.MT88.4 R132, [R160+0x9400] ;  /* 0x00940000a084783b */ /* 0x000e680000004200 */
[----:B------:R-:W1:Y:S04]  /*5b60*/  LDSM.16.MT88.4 R136, [R160+0xb400] ;  /* 0x00b40000a088783b */ /* 0x000e680000004200 */
[----:B------:R-:W1:Y:S04]  /*5b70*/  LDSM.16.MT88.4 R140, [R160+0xd400] ;  /* 0x00d40000a08c783b */ /* 0x000e680000004200 */
[----:B------:R-:W-:Y:S04]  /*5b80*/  LDSM.16.M88.4 R144, [R172] ;  /* 0x00000000ac90783b */ /* 0x000fe80000000200 */
[----:B------:R-:W1:Y:S04]  /*5b90*/  LDSM.16.MT88.4 R148, [R160+0x9800] ;  /* 0x00980000a094783b */ /* 0x000e680000004200 */
[----:B------:R-:W1:Y:S01]  /*5ba0*/  LDSM.16.MT88.4 R152, [R160+0xb800] ;  /* 0x00b80000a098783b */ /* 0x000e620000004200 */
[C---:B--2---:R-:W-:Y:S03]  /*5bb0*/  HMMA.16816.F32.BF16 R4, R28.reuse, R8, RZ ;  /* 0x000000081c04723c */ /* 0x044fe600000418ff */
[----:B------:R-:W-:Y:S03]  /*5bc0*/  LDSM.16.MT88.4 R156, [R160+0x9c00] ;  /* 0x009c0000a09c783b */ /* 0x000fe60000004200 */
[C---:B------:R-:W-:Y:S06]  /*5bd0*/  HMMA.16816.F32.BF16 R8, R28.reuse, R10, RZ ;  /* 0x0000000a1c08723c */ /* 0x040fec00000418ff */
[C---:B---3--:R-:W-:Y:S06]  /*5be0*/  HMMA.16816.F32.BF16 R12, R28.reuse, R16, RZ ;  /* 0x000000101c0c723c */ /* 0x048fec00000418ff */
[C---:B------:R-:W-:Y:S06]  /*5bf0*/  HMMA.16816.F32.BF16 R16, R28.reuse, R18, RZ ;  /* 0x000000121c10723c */ /* 0x040fec00000418ff */
[C---:B----4-:R-:W-:Y:S06]  /*5c00*/  HMMA.16816.F32.BF16 R20, R28.reuse, R24, RZ ;  /* 0x000000181c14723c */ /* 0x050fec00000418ff */
[----:B------:R-:W-:Y:S01]  /*5c10*/  HMMA.16816.F32.BF16 R24, R28, R26, RZ ;  /* 0x0000001a1c18723c */ /* 0x000fe200000418ff */
[----:B------:R-:W2:Y:S05]  /*5c20*/  LDSM.16.MT88.4 R28, [R160+0xd800] ;  /* 0x00d80000a01c783b */ /* 0x000eaa0000004200 */
[C---:B-1----:R-:W-:Y:S06]  /*5c30*/  HMMA.16816.F32.BF16 R4, R32.reuse, R132, R4 ;  /* 0x000000842004723c */ /* 0x042fec0000041804 */
[C---:B------:R-:W-:Y:S01]  /*5c40*/  HMMA.16816.F32.BF16 R8, R32.reuse, R134, R8 ;  /* 0x000000862008723c */ /* 0x040fe20000041808 */
[----:B------:R-:W1:Y:S05]  /*5c50*/  LDSM.16.M88.4 R132, [R3] ;  /* 0x000000000384783b */ /* 0x000e6a0000000200 */
        /* <DEDUP_REMOVED lines=13> */
[C---:B--2---:R-:W-:Y:S06]  /*5d30*/  HMMA.16816.F32.BF16 R20, R144.reuse, R28, R20 ;  /* 0x0000001c9014723c */ /* 0x044fec0000041814 */
[----:B------:R-:W-:Y:S01]  /*5d40*/  HMMA.16816.F32.BF16 R24, R144, R30, R24 ;  /* 0x0000001e9018723c */ /* 0x000fe20000041818 */
[----:B------:R-:W2:Y:S04]  /*5d50*/  LDSM.16.MT88.4 R28, [R160+0xe000] ;  /* 0x00e00000a01c783b */ /* 0x000ea80000004200 */
[----:B------:R-:W-:Y:S01]  /*5d60*/  LDSM.16.M88.4 R144, [R173+0x2000] ;  /* 0x00200000ad90783b */ /* 0x000fe20000000200 */
[C---:B-1----:R-:W-:Y:S06]  /*5d70*/  HMMA.16816.F32.BF16 R4, R132.reuse, R156, R4 ;  /* 0x0000009c8404723c */ /* 0x042fec0000041804 */
[C---:B------:R-:W-:Y:S01]  /*5d80*/  HMMA.16816.F32.BF16 R8, R132.reuse, R158, R8 ;  /* 0x0000009e8408723c */ /* 0x040fe20000041808 */
[----:B------:R-:W1:Y:S05]  /*5d90*/  LDSM.16.MT88.4 R156, [R160+0xa400] ;  /* 0x00a40000a09c783b */ /* 0x000e6a0000004200 */
        /* <DEDUP_REMOVED lines=25> */
[----:B------:R-:W4:Y:S05]  /*5f30*/  LDSM.16.MT88.4 R32, [R160+0xec00] ;  /* 0x00ec0000a020783b */ /* 0x000f2a0000004200 */
[C---:B------:R-:W-:Y:S06]  /*5f40*/  HMMA.16816.F32.BF16 R4, R132.reuse, R148, R4 ;  /* 0x000000948404723c */ /* 0x040fec0000041804 */
[C---:B------:R-:W-:Y:S06]  /*5f50*/  HMMA.16816.F32.BF16 R8, R132.reuse, R150, R8 ;  /* 0x000000968408723c */ /* 0x040fec0000041808 */
[C---:B------:R-:W-:Y:S06]  /*5f60*/  HMMA.16816.F32.BF16 R12, R132.reuse, R152, R12 ;  /* 0x00000098840c723c */ /* 0x040fec000004180c */
[C---:B------:R-:W-:Y:S06]  /*5f70*/  HMMA.16816.F32.BF16 R16, R132.reuse, R154, R16 ;  /* 0x0000009a8410723c */ /* 0x040fec0000041810 */
[C---:B--2---:R-:W-:Y:S06]  /*5f80*/  HMMA.16816.F32.BF16 R20, R132.reuse, R28, R20 ;  /* 0x0000001c8414723c */ /* 0x044fec0000041814 */
[----:B------:R-:W-:Y:S01]  /*5f90*/  HMMA.16816.F32.BF16 R24, R132, R30, R24 ;  /* 0x0000001e8418723c */ /* 0x000fe20000041818 */
[----:B------:R-:W-:Y:S05]  /*5fa0*/  LDSM.16.MT88.4 R28, [R0+0x2000] ;  /* 0x00200000001c783b */ /* 0x000fea0000004200 */
[C---:B-1----:R-:W-:Y:S01]  /*5fb0*/  HMMA.16816.F32.BF16 R4, R140.reuse, R156, R4 ;  /* 0x0000009c8c04723c */ /* 0x042fe20000041804 */
[----:B------:R-:W-:Y:S04]  /*5fc0*/  IMAD.U32 R133, RZ, RZ, UR22 ;  /* 0x00000016ff857e24 */ /* 0x000fe8000f8e00ff */
[----:B------:R-:W-:Y:S01]  /*5fd0*/  IMAD.U32 R135, RZ, RZ, UR29 ;  /* 0x0000001dff877e24 */ /* 0x000fe2000f8e00ff */
[C---:B------:R-:W-:Y:S05]  /*5fe0*/  HMMA.16816.F32.BF16 R8, R140.reuse, R158, R8 ;  /* 0x0000009e8c08723c */ /* 0x040fea0000041808 */
[----:B------:R-:W-:Y:S01]  /*5ff0*/  LEA R222, P0, R133, R222, 0x2 ;  /* 0x000000de85de7211 */ /* 0x000fe200078010ff */
[C---:B---3--:R-:W-:Y:S05]  /*6000*/  HMMA.16816.F32.BF16 R12, R140.reuse, R136, R12 ;  /* 0x000000888c0c723c */ /* 0x048fea000004180c */
[----:B------:R-:W-:Y:S01]  /*6010*/  @P6 VIADD R133, R190, 0xffffffc0 ;  /* 0xffffffc0be856836 */ /* 0x000fe20000000000 */
[C---:B------:R-:W-:Y:S05]  /*6020*/  HMMA.16816.F32.BF16 R16, R140.reuse, R138, R16 ;  /* 0x0000008a8c10723c */ /* 0x040fea0000041810 */
[----:B------:R-:W-:Y:S01]  /*6030*/  LEA.HI.X.SX32 R209, R209, R223, 0x2, P0 ;  /* 0x000000dfd1d17211 */ /* 0x000fe200000f16ff */
[C---:B----4-:R-:W-:Y:S01]  /*6040*/  HMMA.16816.F32.BF16 R20, R140.reuse, R32, R20 ;  /* 0x000000208c14723c */ /* 0x050fe20000041814 */
[----:B------:R-:W-:Y:S04]  /*6050*/  IMAD.U32 R139, RZ, RZ, UR27 ;  /* 0x0000001bff8b7e24 */ /* 0x000fe8000f8e00ff */
[----:B------:R-:W-:Y:S01]  /*6060*/  @P6 IMAD.WIDE R136, R133, 0x4, R220 ;  /* 0x0000000485886825 */ /* 0x000fe200078e02dc */
[----:B------:R-:W-:Y:S04]  /*6070*/  HMMA.16816.F32.BF16 R24, R140, R34, R24 ;  /* 0x000000228c18723c */ /* 0x000fe80000041818 */
[----:B------:R-:W5:Y:S01]  /*6080*/  @P6 LDG.E R204, desc[UR36][R136.64] ;  /* 0x0000002488cc6981 */ /* 0x000f62000c1e1900 */
[----:B------:R-:W-:Y:S01]  /*6090*/  IMAD.MOV.U32 R223, RZ, RZ, R209 ;  /* 0x000000ffffdf7224 */ /* 0x000fe200078e00d1 */
[-C--:B------:R-:W-:Y:S01]  /*60a0*/  LEA R132, P0, R135, R222.reuse, 0x2 ;  /* 0x000000de87847211 */ /* 0x080fe200078010ff */
[----:B------:R-:W-:Y:S01]  /*60b0*/  IMAD.U32 R133, RZ, RZ, UR29 ;  /* 0x0000001dff857e24 */ /* 0x000fe2000f8e00ff */
[----:B------:R-:W5:Y:S03]  /*60c0*/  @P6 LDG.E R205, desc[UR36][R136.64+0x20] ;  /* 0x0000202488cd6981 */ /* 0x000f66000c1e1900 */
[----:B------:R-:W-:Y:S01]  /*60d0*/  IMAD.U32 R33, RZ, RZ, UR28 ;  /* 0x0000001cff217e24 */ /* 0x000fe2000f8e00ff */
[----:B------:R-:W5:Y:S01]  /*60e0*/  @P6 LDG.E R201, desc[UR36][R136.64+0x80] ;  /* 0x0000802488c96981 */ /* 0x000f62000c1e1900 */
[-C--:B------:R-:W-:Y:S01]  /*60f0*/  LEA.HI.X.SX32 R133, R133, R223.reuse, 0x2, P0 ;  /* 0x000000df85857211 */ /* 0x080fe200000f16ff */
[----:B------:R-:W-:Y:S02]  /*6100*/  IMAD.U32 R135, RZ, RZ, UR26 ;  /* 0x0000001aff877e24 */ /* 0x000fe4000f8e00ff */
[----:B------:R1:W5:Y:S01]  /*6110*/  @P6 LDG.E R203, desc[UR36][R136.64+0xa0] ;  /* 0x0000a02488cb6981 */ /* 0x000362000c1e1900 */
[----:B------:R-:W-:Y:S01]  /*6120*/  IMAD.U32 R143, RZ, RZ, UR28 ;  /* 0x0000001cff8f7e24 */ /* 0x000fe2000f8e00ff */
[-C--:B------:R-:W-:Y:S01]  /*6130*/  LEA R134, P0, R33, R222.reuse, 0x2 ;  /* 0x000000de21867211 */ /* 0x080fe200078010ff */
[----:B------:R-:W-:Y:S01]  /*6140*/  IMAD.U32 R141, RZ, RZ, UR27 ;  /* 0x0000001bff8d7e24 */ /* 0x000fe2000f8e00ff */
[----:B------:R-:W-:Y:S01]  /*6150*/  REDG.E.ADD.F32.FTZ.RN.STRONG.GPU desc[UR36][R222.64], R4 ;  /* 0x00000004de0079a6 */ /* 0x000fe2000c10f3a4 */
[-C--:B------:R-:W-:Y:S01]  /*6160*/  LEA R32, P1, R135, R222.reuse, 0x2 ;  /* 0x000000de87207211 */ /* 0x080fe200078210ff */
[----:B------:R-:W-:Y:S01]  /*6170*/  IMAD.U32 R35, RZ, RZ, UR25 ;  /* 0x00000019ff237e24 */ /* 0x000fe2000f8e00ff */
[-C--:B------:R-:W-:Y:S01]  /*6180*/  LEA.HI.X.SX32 R135, R143, R223.reuse, 0x2, P0 ;  /* 0x000000df8f877211 */ /* 0x080fe200000f16ff */
[----:B------:R2:W-:Y:S01]  /*6190*/  REDG.E.ADD.F32.FTZ.RN.STRONG.GPU desc[UR36][R132.64], R5 ;  /* 0x00000005840079a6 */ /* 0x0005e2000c10f3a4 */
[-C--:B------:R-:W-:Y:S01]  /*61a0*/  LEA R34, P2, R141, R222.reuse, 0x2 ;  /* 0x000000de8d227211 */ /* 0x080fe200078410ff */
[----:B------:R-:W-:Y:S02]  /*61b0*/  IMAD.U32 R33, RZ, RZ, UR26 ;  /* 0x0000001aff217e24 */ /* 0x000fe4000f8e00ff */
[----:B------:R3:W-:Y:S01]  /*61c0*/  REDG.E.ADD.F32.FTZ.RN.STRONG.GPU desc[UR36][R134.64], R6 ;  /* 0x00000006860079a6 */ /* 0x0007e2000c10f3a4 */
[----:B------:R-:W-:Y:S02]  /*61d0*/  IMAD.U32 R141, RZ, RZ, UR24 ;  /* 0x00000018ff8d7e24 */ /* 0x000fe4000f8e00ff */
[-C--:B------:R-:W-:Y:S01]  /*61e0*/  LEA.HI.X.SX32 R33, R33, R223.reuse, 0x2, P1 ;  /* 0x000000df21217211 */ /* 0x080fe200008f16ff */
[----:B------:R-:W-:Y:S01]  /*61f0*/  IMAD.U32 R143, RZ, RZ, UR23 ;  /* 0x00000017ff8f7e24 */ /* 0x000fe2000f8e00ff */
[-C--:B-1----:R-:W-:Y:S02]  /*6200*/  LEA R136, P0, R35, R222.reuse, 0x2 ;  /* 0x000000de23887211 */ /* 0x082fe400078010ff */
[-C--:B------:R-:W-:Y:S01]  /*6210*/  LEA.HI.X.SX32 R35, R139, R223.reuse, 0x2, P2 ;  /* 0x000000df8b237211 */ /* 0x080fe200010f16ff */
[----:B------:R-:W-:Y:S04]  /*6220*/  IMAD.U32 R139, RZ, RZ, UR23 ;  /* 0x00000017ff8b7e24 */ /* 0x000fe8000f8e00ff */
[----:B------:R1:W-:Y:S01]  /*6230*/  REDG.E.ADD.F32.FTZ.RN.STRONG.GPU desc[UR36][R34.64], R7 ;  /* 0x00000007220079a6 */ /* 0x0003e2000c10f3a4 */
[----:B--2---:R-:W-:Y:S03]  /*6240*/  IMAD.U32 R5, RZ, RZ, UR25 ;  /* 0x00000019ff057e24 */ /* 0x004fe6000f8e00ff */
[----:B------:R2:W-:Y:S02]  /*6250*/  REDG.E.ADD.F32.FTZ.RN.STRONG.GPU desc[UR36][R32.64], R8 ;  /* 0x00000008200079a6 */ /* 0x0005e4000c10f3a4 */
[-C--:B------:R-:W-:Y:S01]  /*6260*/  LEA.HI.X.SX32 R137, R5, R223.reuse, 0x2, P0 ;  /* 0x000000df05897211 */ /* 0x080fe200000f16ff */
[----:B------:R-:W-:Y:S01]  /*6270*/  IMAD.U32 R5, RZ, RZ, UR24 ;  /* 0x00000018ff057e24 */ /* 0x000fe2000f8e00ff */
[-C--:B---3--:R-:W-:Y:S03]  /*6280*/  LEA R134, P0, R139, R222.reuse, 0x2 ;  /* 0x000000de8b867211 */ /* 0x088fe600078010ff */
[----:B------:R3:W-:Y:S01]  /*6290*/  REDG.E.ADD.F32.FTZ.RN.STRONG.GPU desc[UR36][R136.64], R9 ;  /* 0x00000009880079a6 */ /* 0x0007e2000c10f3a4 */
[-C--:B------:R-:W-:Y:S01]  /*62a0*/  LEA R138, P1, R5, R222.reuse, 0x2 ;  /* 0x000000de058a7211 */ /* 0x080fe200078210ff */
[----:B------:R-:W-:Y:S01]  /*62b0*/  IMAD.U32 R5, RZ, RZ, UR19 ;  /* 0x00000013ff057e24 */ /* 0x000fe2000f8e00ff */
[-C--:B------:R-:W-:Y:S02]  /*62c0*/  LEA.HI.X.SX32 R135, R143, R223.reuse, 0x2, P0 ;  /* 0x000000df8f877211 */ /* 0x080fe400000f16ff */
[-C--:B------:R-:W-:Y:S02]  /*62d0*/  LEA.HI.X.SX32 R139, R141, R223.reuse, 0x2, P1 ;  /* 0x000000df8d8b7211 */ /* 0x080fe400008f16ff */
[-C--:B------:R-:W-:Y:S01]  /*62e0*/  LEA R140, P1, R5, R222.reuse, 0x2 ;  /* 0x000000de058c7211 */ /* 0x080fe200078210ff */
[----:B------:R-:W-:Y:S02]  /*62f0*/  IMAD.U32 R5, RZ, RZ, UR18 ;  /* 0x00000012ff057e24 */ /* 0x000fe4000f8e00ff */
[----:B------:R4:W-:Y:S04]  /*6300*/  REDG.E.ADD.F32.FTZ.RN.STRONG.GPU desc[UR36][R138.64], R10 ;  /* 0x0000000a8a0079a6 */ /* 0x0009e8000c10f3a4 */
[----:B------:R4:W-:Y:S01]  /*6310*/  REDG.E.ADD.F32.FTZ.RN.STRONG.GPU desc[UR36][R134.64], R11 ;  /* 0x0000000b860079a6 */ /* 0x0009e2000c10f3a4 */
[----:B-1----:R-:W-:Y:S02]  /*6320*/  IMAD.U32 R7, RZ, RZ, UR18 ;  /* 0x00000012ff077e24 */ /* 0x002fe4000f8e00ff */
[----:B------:R-:W-:Y:S01]  /*6330*/  IMAD.U32 R35, RZ, RZ, UR17 ;  /* 0x00000011ff237e24 */ /* 0x000fe2000f8e00ff */
[----:B------:R-:W-:Y:S01]  /*6340*/  REDG.E.ADD.F32.FTZ.RN.STRONG.GPU desc[UR36][R222.64+0x80], R12 ;  /* 0x0000800cde0079a6 */ /* 0x000fe2000c10f3a4 */
[----:B--2---:R-:W-:Y:S03]  /*6350*/  IMAD.U32 R33, RZ, RZ, UR19 ;  /* 0x00000013ff217e24 */ /* 0x004fe6000f8e00ff */
[----:B------:R1:W-:Y:S02]  /*6360*/  REDG.E.ADD.F32.FTZ.RN.STRONG.GPU desc[UR36][R132.64+0x80], R13 ;  /* 0x0000800d840079a6 */ /* 0x0003e4000c10f3a4 */
[-C--:B------:R-:W-:Y:S01]  /*6370*/  LEA.HI.X.SX32 R141, R33, R223.reuse, 0x2, P1 ;  /* 0x000000df218d7211 */ /* 0x080fe200008f16ff */
[----:B------:R-:W-:Y:S01]  /*6380*/  IMAD.U32 R33, RZ, RZ, UR16 ;  /* 0x00000010ff217e24 */ /* 0x000fe2000f8e00ff */
[-C--:B---3--:R-:W-:Y:S01]  /*6390*/  LEA R136, P0, R7, R222.reuse, 0x2 ;  /* 0x000000de07887211 */ /* 0x088fe200078010ff */
[----:B------:R-:W-:Y:S02]  /*63a0*/  IMAD.U32 R7, RZ, RZ, UR14 ;  /* 0x0000000eff077e24 */ /* 0x000fe4000f8e00ff */
[----:B------:R2:W-:Y:S01]  /*63b0*/  REDG.E.ADD.F32.FTZ.RN.STRONG.GPU desc[UR36][R140.64], R14 ;  /* 0x0000000e8c0079a6 */ /* 0x0005e2000c10f3a4 */
[-C--:B------:R-:W-:Y:S01]  /*63c0*/  LEA R6, P2, R33, R222.reuse, 0x2 ;  /* 0x000000de21067211 */ /* 0x080fe200078410ff */
[----:B------:R-:W-:Y:S01]  /*63d0*/  IMAD.U32 R33, RZ, RZ, UR10 ;  /* 0x0000000aff217e24 */ /* 0x000fe2000f8e00ff */
[-C--:B------:R-:W-:Y:S01]  /*63e0*/  LEA.HI.X.SX32 R137, R5, R223.reuse, 0x2, P0 ;  /* 0x000000df05897211 */ /* 0x080fe200000f16ff */
[----:B------:R-:W-:Y:S01]  /*63f0*/  IMAD.U32 R5, RZ, RZ, UR17 ;  /* 0x00000011ff057e24 */ /* 0x000fe2000f8e00ff */
[----:B------:R-:W-:Y:S03]  /*6400*/  MOV R9, UR15 ;  /* 0x0000000f00097c02 */ /* 0x000fe60008000f00 */
[----:B------:R3:W-:Y:S01]  /*6410*/  REDG.E.ADD.F32.FTZ.RN.STRONG.GPU desc[UR36][R136.64], R15 ;  /* 0x0000000f880079a6 */ /* 0x0007e2000c10f3a4 */
[-C--:B----4-:R-:W-:Y:S01]  /*6420*/  LEA R10, P1, R9, R222.reuse, 0x2 ;  /* 0x000000de090a7211 */ /* 0x090fe200078210ff */
[----:B------:R-:W-:Y:S01]  /*6430*/  IMAD.U32 R9, RZ, RZ, UR14 ;  /* 0x0000000eff097e24 */ /* 0x000fe2000f8e00ff */
[-C--:B------:R-:W-:Y:S01]  /*6440*/  LEA R134, P0, R5, R222.reuse, 0x2 ;  /* 0x000000de05867211 */ /* 0x080fe200078010ff */
[----:B------:R-:W-:Y:S02]  /*6450*/  IMAD.U32 R11, RZ, RZ, UR16 ;  /* 0x00000010ff0b7e24 */ /* 0x000fe4000f8e00ff */
[----:B------:R-:W-:Y:S01]  /*6460*/  IMAD.U32 R5, RZ, RZ, UR15 ;  /* 0x0000000fff057e24 */ /* 0x000fe2000f8e00ff */
[-C--:B------:R-:W-:Y:S01]  /*6470*/  LEA.HI.X.SX32 R135, R35, R223.reuse, 0x2, P0 ;  /* 0x000000df23877211 */ /* 0x080fe200000f16ff */
[----:B------:R-:W-:Y:S02]  /*6480*/  IMAD.U32 R139, RZ, RZ, UR13 ;  /* 0x0000000dff8b7e24 */ /* 0x000fe4000f8e00ff */
[----:B------:R-:W-:Y:S02]  /*6490*/  IMAD.U32 R35, RZ, RZ, UR11 ;  /* 0x0000000bff237e24 */ /* 0x000fe4000f8e00ff */
[----:B------:R4:W-:Y:S01]  /*64a0*/  REDG.E.ADD.F32.FTZ.RN.STRONG.GPU desc[UR36][R134.64], R16 ;  /* 0x00000010860079a6 */ /* 0x0009e2000c10f3a4 */
[----:B-1----:R-:W-:Y:S01]  /*64b0*/  IMAD.U32 R13, RZ, RZ, UR9 ;  /* 0x00000009ff0d7e24 */ /* 0x002fe2000f8e00ff */
[-C--:B--2---:R-:W-:Y:S02]  /*64c0*/  LEA R140, P0, R7, R222.reuse, 0x2 ;  /* 0x000000de078c7211 */ /* 0x084fe400078010ff */
[-C--:B------:R-:W-:Y:S02]  /*64d0*/  LEA.HI.X.SX32 R7, R11, R223.reuse, 0x2, P2 ;  /* 0x000000df0b077211 */ /* 0x080fe400010f16ff */
[-C--:B------:R-:W-:Y:S01]  /*64e0*/  LEA.HI.X.SX32 R11, R5, R223.reuse, 0x2, P1 ;  /* 0x000000df050b7211 */ /* 0x080fe200008f16ff */
[----:B------:R-:W-:Y:S01]  /*64f0*/  IMAD.U32 R5, RZ, RZ, UR13 ;  /* 0x0000000dff057e24 */ /* 0x000fe2000f8e00ff */
[-C--:B------:R-:W-:Y:S01]  /*6500*/  LEA.HI.X.SX32 R141, R9, R223.reuse, 0x2, P0 ;  /* 0x000000df098d7211 */ /* 0x080fe200000f16ff */
[----:B------:R1:W-:Y:S01]  /*6510*/  REDG.E.ADD.F32.FTZ.RN.STRONG.GPU desc[UR36][R6.64], R17 ;  /* 0x00000011060079a6 */ /* 0x0003e2000c10f3a4 */
[----:B------:R-:W-:Y:S01]  /*6520*/  IMAD.U32 R9, RZ, RZ, UR8 ;  /* 0x00000008ff097e24 */ /* 0x000fe2000f8e00ff */
[-C--:B------:R-:W-:Y:S01]  /*6530*/  LEA R138, P2, R33, R222.reuse, 0x2 ;  /* 0x000000de218a7211 */ /* 0x080fe200078410ff */
[----:B---3--:R-:W-:Y:S01]  /*6540*/  IMAD.U32 R15, RZ, RZ, UR10 ;  /* 0x0000000aff0f7e24 */ /* 0x008fe2000f8e00ff */
[----:B------:R2:W-:Y:S01]  /*6550*/  REDG.E.ADD.F32.FTZ.RN.STRONG.GPU desc[UR36][R10.64], R18 ;  /* 0x000000120a0079a6 */ /* 0x0005e2000c10f3a4 */
[-C--:B------:R-:W-:Y:S01]  /*6560*/  LEA R32, P0, R5, R222.reuse, 0x2 ;  /* 0x000000de05207211 */ /* 0x080fe200078010ff */
[----:B------:R-:W-:Y:S01]  /*6570*/  IMAD.U32 R137, RZ, RZ, UR12 ;  /* 0x0000000cff897e24 */ /* 0x000fe2000f8e00ff */
[-C--:B------:R-:W-:Y:S01]  /*6580*/  LEA R136, P3, R35, R222.reuse, 0x2 ;  /* 0x000000de23887211 */ /* 0x080fe200078610ff */
[----:B------:R3:W-:Y:S01]  /*6590*/  REDG.E.ADD.F32.FTZ.RN.STRONG.GPU desc[UR36][R140.64], R19 ;  /* 0x000000138c0079a6 */ /* 0x0007e2000c10f3a4 */
[-C--:B------:R-:W-:Y:S02]  /*65a0*/  LEA.HI.X.SX32 R33, R139, R223.reuse, 0x2, P0 ;  /* 0x000000df8b217211 */ /* 0x080fe400000f16ff */
[-C--:B------:R-:W-:Y:S01]  /*65b0*/  LEA R142, P0, R9, R222.reuse, 0x2 ;  /* 0x000000de098e7211 */ /* 0x080fe200078010ff */
[----:B------:R-:W-:Y:S01]  /*65c0*/  REDG.E.ADD.F32.FTZ.RN.STRONG.GPU desc[UR36][R222.64+0x100], R20 ;  /* 0x00010014de0079a6 */ /* 0x000fe2000c10f3a4 */
[-C--:B------:R-:W-:Y:S02]  /*65d0*/  LEA.HI.X.SX32 R139, R15, R223.reuse, 0x2, P2 ;  /* 0x000000df0f8b7211 */ /* 0x080fe400010f16ff */
[-C--:B----4-:R-:W-:Y:S01]  /*65e0*/  LEA R134, P4, R137, R222.reuse, 0x2 ;  /* 0x000000de89867211 */ /* 0x090fe200078810ff */
[----:B------:R-:W-:Y:S01]  /*65f0*/  REDG.E.ADD.F32.FTZ.RN.STRONG.GPU desc[UR36][R132.64+0x100], R21 ;  /* 0x00010015840079a6 */ /* 0x000fe2000c10f3a4 */
[----:B------:R-:W-:Y:S03]  /*6600*/  MOV R135, UR12 ;  /* 0x0000000c00877c02 */ /* 0x000fe60008000f00 */
[----:B------:R-:W-:Y:S01]  /*6610*/  REDG.E.ADD.F32.FTZ.RN.STRONG.GPU desc[UR36][R32.64], R22 ;  /* 0x00000016200079a6 */ /* 0x000fe2000c10f3a4 */
[-C--:B------:R-:W-:Y:S03]  /*6620*/  LEA.HI.X.SX32 R135, R135, R223.reuse, 0x2, P4 ;  /* 0x000000df87877211 */ /* 0x080fe600020f16ff */
[----:B------:R-:W-:Y:S01]  /*6630*/  LDSM.16.MT88.4 R32, [R174+0x15800] ;  /* 0x01580000ae20783b */ /* 0x000fe20000004200 */
[----:B-1----:R-:W-:Y:S03]  /*6640*/  IMAD.U32 R7, RZ, RZ, UR8 ;  /* 0x00000008ff077e24 */ /* 0x002fe6000f8e00ff */
[----:B------:R-:W-:Y:S01]  /*6650*/  REDG.E.ADD.F32.FTZ.RN.STRONG.GPU desc[UR36][R134.64], R23 ;  /* 0x00000017860079a6 */ /* 0x000fe2000c10f3a4 */
[----:B------:R-:W-:Y:S02]  /*6660*/  IMAD.U32 R17, RZ, RZ, UR11 ;  /* 0x0000000bff117e24 */ /* 0x000fe4000f8e00ff */
[----:B--2---:R-:W-:Y:S01]  /*6670*/  IMAD.U32 R11, RZ, RZ, UR9 ;  /* 0x00000009ff0b7e24 */ /* 0x004fe2000f8e00ff */
[-C--:B------:R-:W-:Y:S01]  /*6680*/  LEA.HI.X.SX32 R143, R7, R223.reuse, 0x2, P0 ;  /* 0x000000df078f7211 */ /* 0x080fe200000f16ff */
[----:B------:R-:W-:Y:S01]  /*6690*/  LDSM.16.MT88.4 R20, [R0+0x400] ;  /* 0x000400000014783b */ /* 0x000fe20000004200 */
[-C--:B------:R-:W-:Y:S02]  /*66a0*/  LEA.HI.X.SX32 R137, R17, R223.reuse, 0x2, P3 ;  /* 0x000000df11897211 */ /* 0x080fe400018f16ff */
[----:B---3--:R-:W-:Y:S01]  /*66b0*/  LEA R140, P1, R13, R222, 0x2 ;  /* 0x000000de0d8c7211 */ /* 0x008fe200078210ff */
[----:B------:R-:W-:Y:S01]  /*66c0*/  LDSM.16.MT88.4 R4, [R174+0x15000] ;  /* 0x01500000ae04783b */ /* 0x000fe20000004200 */
[----:B------:R-:W-:Y:S02]  /*66d0*/  ISETP.GT.AND P3, PT, R208, RZ, PT ;  /* 0x000000ffd000720c */ /* 0x000fe40003f64270 */
[----:B------:R-:W-:Y:S01]  /*66e0*/  LEA.HI.X.SX32 R141, R11, R223, 0x2, P1 ;  /* 0x000000df0b8d7211 */ /* 0x000fe200008f16ff */
[----:B------:R-:W-:Y:S01]  /*66f0*/  LDSM.16.MT88.4 R12, [R174+0x17000] ;  /* 0x01700000ae0c783b */ /* 0x000fe20000004200 */
[----:B------:R-:W-:Y:S03]  /*6700*/  @P6 IADD3 R198, P1, R198, -0x100, RZ ;  /* 0xffffff00c6c66810 */ /* 0x000fe60007f3e0ff */
[----:B------:R-:W1:Y:S01]  /*6710*/  LDSM.16.MT88.4 R8, [R0] ;  /* 0x000000000008783b */ /* 0x000e620000004200 */
[----:B------:R-:W-:Y:S03]  /*6720*/  @P6 IADD3.X R199, R199, -0x1, RZ, P1, !PT ;  /* 0xffffffffc7c76810 */ /* 0x000fe60000ffe4ff */
[----:B------:R-:W2:Y:S04]  /*6730*/  LDSM.16.MT88.4 R16, [R0+0x1000] ;  /* 0x001000000010783b */ /* 0x000ea80000004200 */
[----:B------:R-:W-:Y:S04]  /*6740*/  REDG.E.ADD.F32.FTZ.RN.STRONG.GPU desc[UR36][R136.64], R24 ;  /* 0x00000018880079a6 */ /* 0x000fe8000c10f3a4 */
[----:B------:R-:W-:Y:S04]  /*6750*/  REDG.E.ADD.F32.FTZ.RN.STRONG.GPU desc[UR36][R138.64], R25 ;  /* 0x000000198a0079a6 */ /* 0x000fe8000c10f3a4 */
[----:B------:R-:W3:Y:S04]  /*6760*/  LDSM.16.MT88.4 R132, [R174+0x17800] ;  /* 0x01780000ae84783b */ /* 0x000ee80000004200 */
[----:B------:R-:W4:Y:S04]  /*6770*/  LDSM.16.MT88.4 R136, [R0+0x1400] ;  /* 0x001400000088783b */ /* 0x000f280000004200 */
[----:B------:R-:W-:Y:S04]  /*6780*/  REDG.E.ADD.F32.FTZ.RN.STRONG.GPU desc[UR36][R140.64], R26 ;  /* 0x0000001a8c0079a6 */ /* 0x000fe8000c10f3a4 */
[----:B------:R-:W-:Y:S04]  /*6790*/  REDG.E.ADD.F32.FTZ.RN.STRONG.GPU desc[UR36][R142.64], R27 ;  /* 0x0000001b8e0079a6 */ /* 0x000fe8000c10f3a4 */
[----:B------:R-:W4:Y:S04]  /*67a0*/  LDSM.16.MT88.4 R24, [R0+0x2400] ;  /* 0x002400000018783b */ /* 0x000f280000004200 */
[----:B------:R-:W-:Y:S01]  /*67b0*/  LDSM.16.MT88.4 R140, [R0+0x1c00] ;  /* 0x001c0000008c783b */ /* 0x000fe20000004200 */
        /* <DEDUP_REMOVED lines=16> */
[----:B------:R-:W2:Y:S01]  /*68c0*/  LDSM.16.MT88.4 R28, [R0+0x2800] ;  /* 0x00280000001c783b */ /* 0x000ea20000004200 */
[-C--:B------:R-:W-:Y:S06]  /*68d0*/  HMMA.16816.F32.BF16 R84, R32, R20.reuse, R84 ;  /* 0x000000142054723c */ /* 0x080fec0000041854 */
        /* <DEDUP_REMOVED lines=14> */
[----:B------:R4:W4:Y:S05]  /*69c0*/  LDSM.16.MT88.4 R24, [R0+0x2c00] ;  /* 0x002c00000018783b */ /* 0x00092a0000004200 */
        /* <DEDUP_REMOVED lines=12> */
[-C--:B---3--:R-:W-:Y:S05]  /*6a90*/  HMMA.16816.F32.BF16 R84, R20, R132.reuse, R84 ;  /* 0x000000841454723c */ /* 0x088fea0000041854 */
[----:B------:R-:W-:Y:S01]  /*6aa0*/  VIADD R6, R0, 0xffffd000 ;  /* 0xffffd00000067836 */ /* 0x000fe20000000000 */
[C---:B------:R-:W-:Y:S05]  /*6ab0*/  HMMA.16816.F32.BF16 R88, R136.reuse, R132, R88 ;  /* 0x000000848858723c */ /* 0x040fea0000041858 */
[----:B------:R-:W-:Y:S01]  /*6ac0*/  LOP3.LUT R4, R208, 0x1, RZ, 0xc0, !PT ;  /* 0x00000001d0047812 */ /* 0x000fe200078ec0ff */
[-C--:B------:R-:W-:Y:S03]  /*6ad0*/  HMMA.16816.F32.BF16 R92, R136, R134.reuse, R92 ;  /* 0x00000086885c723c */ /* 0x080fe6000004185c */
[----:B------:R-:W-:Y:S02]  /*6ae0*/  ISETP.NE.U32.AND P0, PT, R4, 0x1, PT ;  /* 0x000000010400780c */ /* 0x000fe40003f05070 */
[----:B------:R-:W-:Y:S01]  /*6af0*/  @P6 IADD3 R5, P2, R220, -0x100, RZ ;  /* 0xffffff00dc056810 */ /* 0x000fe20007f5e0ff */
[C---:B------:R-:W-:Y:S05]  /*6b00*/  HMMA.16816.F32.BF16 R96, R20.reuse, R134, R96 ;  /* 0x000000861460723c */ /* 0x040fea0000041860 */
[----:B------:R-:W-:Y:S01]  /*6b10*/  @P6 IADD3.X R4, R221, -0x1, RZ, P2, !PT ;  /* 0xffffffffdd046810 */ /* 0x000fe200017fe4ff */
[-C--:B------:R-:W-:Y:S05]  /*6b20*/  HMMA.16816.F32.BF16 R100, R20, R140.reuse, R100 ;  /* 0x0000008c1464723c */ /* 0x080fea0000041864 */
[----:B------:R-:W-:Y:S01]  /*6b30*/  @P0 VIADD R6, R0, 0x3000 ;  /* 0x0000300000060836 */ /* 0x000fe20000000000 */
[C---:B------:R-:W-:Y:S05]  /*6b40*/  HMMA.16816.F32.BF16 R104, R136.reuse, R140, R104 ;  /* 0x0000008c8868723c */ /* 0x040fea0000041868 */
[----:B------:R-:W-:Y:S01]  /*6b50*/  VIADD R208, R208, 0xffffffff ;  /* 0xffffffffd0d07836 */ /* 0x000fe20000000000 */
[-C--:B------:R-:W-:Y:S05]  /*6b60*/  HMMA.16816.F32.BF16 R108, R136, R142.reuse, R108 ;  /* 0x0000008e886c723c */ /* 0x080fea000004186c */
[----:B----4-:R-:W-:Y:S01]  /*6b70*/  IMAD.MOV.U32 R0, RZ, RZ, R6 ;  /* 0x000000ffff007224 */ /* 0x010fe200078e0006 */
[C---:B------:R-:W-:Y:S05]  /*6b80*/  HMMA.16816.F32.BF16 R112, R20.reuse, R142, R112 ;  /* 0x0000008e1470723c */ /* 0x040fea0000041870 */
[----:B------:R-:W-:Y:S01]  /*6b90*/  @P6 IMAD.MOV.U32 R220, RZ, RZ, R5 ;  /* 0x000000ffffdc6224 */ /* 0x000fe200078e0005 */
[-C--:B------:R-:W-:Y:S05]  /*6ba0*/  HMMA.16816.F32.BF16 R116, R20, R24.reuse, R116 ;  /* 0x000000181474723c */ /* 0x080fea0000041874 */
[----:B------:R-:W-:Y:S01]  /*6bb0*/  @P6 IMAD.MOV.U32 R221, RZ, RZ, R4 ;  /* 0x000000ffffdd6224 */ /* 0x000fe200078e0004 */
[C---:B------:R-:W-:Y:S06]  /*6bc0*/  HMMA.16816.F32.BF16 R120, R136.reuse, R24, R120 ;  /* 0x000000188878723c */ /* 0x040fec0000041878 */
[-C--:B------:R-:W-:Y:S06]  /*6bd0*/  HMMA.16816.F32.BF16 R124, R136, R26.reuse, R124 ;  /* 0x0000001a887c723c */ /* 0x080fec000004187c */
[----:B------:R-:W-:Y:S01]  /*6be0*/  HMMA.16816.F32.BF16 R128, R20, R26, R128 ;  /* 0x0000001a1480723c */ /* 0x000fe20000041880 */
[----:B------:R-:W-:Y:S11]  /*6bf0*/  @!UPT UIADD3 URZ, URZ, URZ, URZ ;  /* 0x0000003f3f3ff290 */ /* 0x000ff6000fffe03f */
[----:B------:R-:W-:Y:S01]  /*6c00*/  @!UPT UIADD3 URZ, URZ, URZ, URZ ;  /* 0x0000003f3f3ff290 */ /* 0x000fe2000fffe03f */
[----:B------:R-:W-:Y:S11]  /*6c10*/  @P3 BRA `(.L_x_776) ;  /* 0xffffffbc00c43947 */ /* 0x000ff6000383ffff */
[----:B------:R-:W-:Y:S01]  /*6c20*/  BAR.SYNC.DEFER_BLOCKING 0x0 ;  /* 0x0000000000007b1d */ /* 0x000fe20000010000 */
[----:B------:R-:W-:Y:S02]  /*6c30*/  ISETP.NE.AND P0, PT, R212, -0x1, PT ;  /* 0xffffffffd400780c */ /* 0x000fe40003f05270 */
[----:B------:R-:W-:-:S03]  /*6c40*/  SHF.R.S32.HI R11, RZ, 0x1f, R189 ;  /* 0x0000001fff0b7819 */ /* 0x000fc600000114bd */
[----:B------:R-:W-:Y:S01]  /*6c50*/  ULDC UR8, c[0x0][0x390] ;  /* 0x0000e40000087ab9 */ /* 0x000fe20000000800 */
[----:B------:R-:W-:Y:S01]  /*6c60*/  ULDC UR9, c[0x0][0x38c] ;  /* 0x0000e30000097ab9 */ /* 0x000fe20000000800 */
        /* <DEDUP_REMOVED lines=55> */
[----:B------:R-:W-:Y:S01]  /*6fe0*/  STS [R194], R85 ;  /* 0x00000055c2007388 */ /* 0x000fe20000000800 */
[----:B------:R-:W-:Y:S01]  /*6ff0*/  F2FP.BF16.F32.PACK_AB R114, R115, R114 ;  /* 0x000000727372723e */ /* 0x000fe200000010ff */
[----:B------:R-:W-:Y:S01]  /*7000*/  FMUL.FTZ R124, R124, UR8 ;  /* 0x000000087c7c7c20 */ /* 0x000fe20008410000 */
[----:B------:R-:W-:Y:S01]  /*7010*/  FMUL.FTZ R125, R125, UR8 ;  /* 0x000000087d7d7c20 */ /* 0x000fe20008410000 */
[----:B------:R-:W-:Y:S01]  /*7020*/  STS [R194+0x200], R87 ;  /* 0x00020057c2007388 */ /* 0x000fe20000000800 */
        /* <DEDUP_REMOVED lines=11> */
[----:B------:R-:W-:Y:S01]  /*70e0*/  STS [R194+0x1000], R89 ;  /* 0x00100059c2007388 */ /* 0x000fe20000000800 */
        /* <DEDUP_REMOVED lines=73> */
[----:B------:R-:W1:Y:S01]  /*7580*/  @P0 LDC.64 R6, c[0x0][0x450] ;  /* 0x00011400ff060b82 */ /* 0x000e620000000a00 */
[----:B------:R-:W-:Y:S01]  /*7590*/  FMUL.FTZ R72, R72, UR9 ;  /* 0x0000000948487c20 */ /* 0x000fe20008410000 */
[----:B------:R-:W-:Y:S01]  /*75a0*/  STS [R197+0x5200], R126 ;  /* 0x0052007ec5007388 */ /* 0x000fe20000000800 */
[----:B------:R-:W-:Y:S01]  /*75b0*/  FMUL.FTZ R73, R73, UR9 ;  /* 0x0000000949497c20 */ /* 0x000fe20008410000 */
[----:B------:R-:W-:Y:S01]  /*75c0*/  FMUL.FTZ R74, R74, UR9 ;  /* 0x000000094a4a7c20 */ /* 0x000fe20008410000 */
[----:B------:R-:W-:Y:S01]  /*75d0*/  FMUL.FTZ R75, R75, UR9 ;  /* 0x000000094b4b7c20 */ /* 0x000fe20008410000 */
[----:B------:R-:W-:Y:S01]  /*75e0*/  F2FP.BF16.F32.PACK_AB R64, R65, R64 ;  /* 0x000000404140723e */ /* 0x000fe200000010ff */
[----:B------:R-:W-:Y:S01]  /*75f0*/  STS [R194+0x6000], R37 ;  /* 0x00600025c2007388 */ /* 0x000fe20000000800 */
[----:B------:R-:W-:Y:S01]  /*7600*/  F2FP.BF16.F32.PACK_AB R66, R67, R66 ;  /* 0x000000424342723e */ /* 0x000fe200000010ff */
[----:B------:R-:W2:Y:S01]  /*7610*/  @P0 LDC.64 R4, c[0x0][0x458] ;  /* 0x00011600ff040b82 */ /* 0x000ea20000000a00 */
[----:B------:R-:W-:Y:S01]  /*7620*/  F2FP.BF16.F32.PACK_AB R57, R57, R56 ;  /* 0x000000383939723e */ /* 0x000fe200000010ff */
[----:B------:R-:W-:Y:S01]  /*7630*/  STS [R194+0x6200], R39 ;  /* 0x00620027c2007388 */ /* 0x000fe20000000800 */
[----:B------:R-:W-:Y:S01]  /*7640*/  F2FP.BF16.F32.PACK_AB R59, R59, R58 ;  /* 0x0000003a3b3b723e */ /* 0x000fe200000010ff */
[----:B------:R-:W-:Y:S01]  /*7650*/  FMUL.FTZ R77, R77, UR9 ;  /* 0x000000094d4d7c20 */ /* 0x000fe20008410000 */
[----:B------:R-:W-:Y:S01]  /*7660*/  F2FP.BF16.F32.PACK_AB R60, R61, R60 ;  /* 0x0000003c3d3c723e */ /* 0x000fe200000010ff */
[----:B------:R-:W-:Y:S01]  /*7670*/  STS [R197+0x6000], R48 ;  /* 0x00600030c5007388 */ /* 0x000fe20000000800 */
[----:B------:R-:W-:Y:S01]  /*7680*/  F2FP.BF16.F32.PACK_AB R62, R63, R62 ;  /* 0x0000003e3f3e723e */ /* 0x000fe200000010ff */
[----:B------:R-:W-:Y:S01]  /*7690*/  FMUL.FTZ R79, R79, UR9 ;  /* 0x000000094f4f7c20 */ /* 0x000fe20008410000 */
[----:B------:R-:W-:Y:S01]  /*76a0*/  F2FP.BF16.F32.PACK_AB R69, R69, R68 ;  /* 0x000000444545723e */ /* 0x000fe200000010ff */
[----:B------:R-:W-:Y:S01]  /*76b0*/  STS [R197+0x6200], R50 ;  /* 0x00620032c5007388 */ /* 0x000fe20000000800 */
[----:B------:R-:W-:-:S02]  /*76c0*/  F2FP.BF16.F32.PACK_AB R71, R71, R70 ;  /* 0x000000464747723e */ /* 0x000fc400000010ff */
[----:B------:R-:W-:Y:S01]  /*76d0*/  F2FP.BF16.F32.PACK_AB R80, R81, R80 ;  /* 0x000000505150723e */ /* 0x000fe200000010ff */
[----:B------:R-:W-:Y:S01]  /*76e0*/  STS [R194+0x7000], R41 ;  /* 0x00700029c2007388 */ /* 0x000fe20000000800 */
[----:B------:R-:W-:Y:S02]  /*76f0*/  F2FP.BF16.F32.PACK_AB R82, R83, R82 ;  /* 0x000000525352723e */ /* 0x000fe400000010ff */
[----:B------:R-:W-:Y:S01]  /*7700*/  F2FP.BF16.F32.PACK_AB R73, R73, R72 ;  /* 0x000000484949723e */ /* 0x000fe200000010ff */
[----:B------:R3:W-:Y:S01]  /*7710*/  STS [R194+0x7200], R43 ;  /* 0x0072002bc2007388 */ /* 0x0007e20000000800 */
[----:B------:R-:W-:Y:S02]  /*7720*/  F2FP.BF16.F32.PACK_AB R75, R75, R74 ;  /* 0x0000004a4b4b723e */ /* 0x000fe400000010ff */
[CC--:B------:R-:W-:Y:S01]  /*7730*/  @P0 IADD3 R0, R207.reuse, R212.reuse, RZ ;  /* 0x000000d4cf000210 */ /* 0x0c0fe20007ffe0ff */
[----:B------:R4:W-:Y:S01]  /*7740*/  STS [R197+0x7000], R44 ;  /* 0x0070002cc5007388 */ /* 0x0009e20000000800 */
[----:B------:R-:W-:-:S03]  /*7750*/  @P0 IADD3 R8, R207, R212, RZ ;  /* 0x000000d4cf080210 */ /* 0x000fc60007ffe0ff */
[----:B------:R4:W-:Y:S01]  /*7760*/  STS [R197+0x7200], R46 ;  /* 0x0072002ec5007388 */ /* 0x0009e20000000800 */
[----:B-1----:R-:W-:-:S03]  /*7770*/  @P0 IMAD R40, R0, R7, RZ ;  /* 0x0000000700280224 */ /* 0x002fc600078e02ff */
[----:B------:R1:W-:Y:S04]  /*7780*/  STS [R194+0x8000], R53 ;  /* 0x00800035c2007388 */ /* 0x0003e80000000800 */
[----:B------:R1:W-:Y:S04]  /*7790*/  STS [R194+0x8200], R55 ;  /* 0x00820037c2007388 */ /* 0x0003e80000000800 */
[----:B------:R1:W-:Y:S04]  /*77a0*/  STS [R197+0x8000], R64 ;  /* 0x00800040c5007388 */ /* 0x0003e80000000800 */
[----:B------:R1:W-:Y:S01]  /*77b0*/  STS [R197+0x8200], R66 ;  /* 0x00820042c5007388 */ /* 0x0003e20000000800 */
[----:B---3--:R-:W-:-:S03]  /*77c0*/  @P0 IMAD.WIDE.U32 R42, R0, R6, RZ ;  /* 0x00000006002a0225 */ /* 0x008fc600078e00ff */
[----:B------:R1:W-:Y:S01]  /*77d0*/  STS [R194+0x9000], R57 ;  /* 0x00900039c2007388 */ /* 0x0003e20000000800 */
[----:B--2---:R-:W-:Y:S02]  /*77e0*/  @P0 IMAD R0, R8, R5, RZ ;  /* 0x0000000508000224 */ /* 0x004fe400078e02ff */
[----:B----4-:R-:W-:Y:S01]  /*77f0*/  FMUL.FTZ R44, R78, UR9 ;  /* 0x000000094e2c7c20 */ /* 0x010fe20008410000 */
[----:B------:R-:W-:Y:S01]  /*7800*/  @P0 IMAD.WIDE.U32 R8, R8, R4, RZ ;  /* 0x0000000408080225 */ /* 0x000fe200078e00ff */
[----:B------:R1:W-:Y:S03]  /*7810*/  STS [R194+0x9200], R59 ;  /* 0x0092003bc2007388 */ /* 0x0003e60000000800 */
[----:B------:R-:W-:Y:S01]  /*7820*/  FMUL.FTZ R46, R76, UR9 ;  /* 0x000000094c2e7c20 */ /* 0x000fe20008410000 */
[----:B------:R-:W-:Y:S01]  /*7830*/  @P0 IADD3 R40, R43, R40, RZ ;  /* 0x000000282b280210 */ /* 0x000fe20007ffe0ff */
[----:B------:R1:W-:Y:S01]  /*7840*/  STS [R197+0x9000], R60 ;  /* 0x0090003cc5007388 */ /* 0x0003e20000000800 */
[----:B------:R-:W-:-:S02]  /*7850*/  F2FP.BF16.F32.PACK_AB R44, R79, R44 ;  /* 0x0000002c4f2c723e */ /* 0x000fc400000010ff */
[----:B------:R-:W-:Y:S01]  /*7860*/  F2FP.BF16.F32.PACK_AB R46, R77, R46 ;  /* 0x0000002e4d2e723e */ /* 0x000fe200000010ff */
[----:B------:R1:W-:Y:S01]  /*7870*/  STS [R197+0x9200], R62 ;  /* 0x0092003ec5007388 */ /* 0x0003e20000000800 */
[----:B------:R-:W-:Y:S02]  /*7880*/  @P0 IADD3 R0, R9, R0, RZ ;  /* 0x0000000009000210 */ /* 0x000fe40007ffe0ff */
[----:B------:R-:W-:Y:S01]  /*7890*/  @P0 MOV R2, R8 ;  /* 0x0000000800020202 */ /* 0x000fe20000000f00 */
[----:B------:R1:W-:Y:S04]  /*78a0*/  STS [R194+0xa000], R69 ;  /* 0x00a00045c2007388 */ /* 0x0003e80000000800 */
[----:B------:R1:W-:Y:S04]  /*78b0*/  STS [R194+0xa200], R71 ;  /* 0x00a20047c2007388 */ /* 0x0003e80000000800 */
[----:B------:R1:W-:Y:S04]  /*78c0*/  STS [R197+0xa000], R80 ;  /* 0x00a00050c5007388 */ /* 0x0003e80000000800 */
[----:B------:R1:W-:Y:S04]  /*78d0*/  STS [R197+0xa200], R82 ;  /* 0x00a20052c5007388 */ /* 0x0003e80000000800 */
[----:B------:R1:W-:Y:S04]  /*78e0*/  STS [R194+0xb000], R73 ;  /* 0x00b00049c2007388 */ /* 0x0003e80000000800 */
[----:B------:R1:W-:Y:S01]  /*78f0*/  STS [R194+0xb200], R75 ;  /* 0x00b2004bc2007388 */ /* 0x0003e20000000800 */
[----:B------:R-:W-:Y:S05]  /*7900*/  @P0 BRA `(.L_x_777) ;  /* 0x00000000002c0947 */ /* 0x000fea0003800000 */
[----:B------:R-:W2:Y:S01]  /*7910*/  LDC.64 R6, c[0x0][0x450] ;  /* 0x00011400ff067b82 */ /* 0x000ea20000000a00 */
[----:B------:R-:W-:-:S07]  /*7920*/  SHF.R.S32.HI R13, RZ, 0x1f, R207 ;  /* 0x0000001fff0d7819 */ /* 0x000fce00000114cf */
[----:B------:R-:W3:Y:S01]  /*7930*/  LDC.64 R8, c[0x0][0x438] ;  /* 0x00010e00ff087b82 */ /* 0x000ee20000000a00 */
[-C--:B--2---:R-:W-:Y:S02]  /*7940*/  IMAD R12, R13, R6.reuse, RZ ;  /* 0x000000060d0c7224 */ /* 0x084fe400078e02ff */
[----:B------:R-:W-:-:S04]  /*7950*/  IMAD.WIDE.U32 R14, R207, R6, RZ ;  /* 0x00000006cf0e7225 */ /* 0x000fc800078e00ff */
[----:B------:R-:W-:Y:S02]  /*7960*/  IMAD R12, R207, R7, R12 ;  /* 0x00000007cf0c7224 */ /* 0x000fe400078e020c */
[----:B---3--:R-:W-:-:S03]  /*7970*/  IMAD R10, R11, R8, RZ ;  /* 0x000000080b0a7224 */ /* 0x008fc600078e02ff */
[----:B------:R-:W-:Y:S01]  /*7980*/  IADD3 R15, R15, R12, RZ ;  /* 0x0000000c0f0f7210 */ /* 0x000fe20007ffe0ff */
[C---:B------:R-:W-:Y:S02]  /*7990*/  IMAD R9, R189.reuse, R9, R10 ;  /* 0x00000009bd097224 */ /* 0x040fe400078e020a */
[----:B------:R-:W-:-:S05]  /*79a0*/  IMAD.WIDE.U32 R42, R189, R8, R14 ;  /* 0x00000008bd2a7225 */ /* 0x000fca00078e000e */
[----:B------:R-:W-:Y:S02]  /*79b0*/  IADD3 R40, R43, R9, RZ ;  /* 0x000000092b287210 */ /* 0x000fe40007ffe0ff */
.L_x_777:
        /* <DEDUP_REMOVED lines=12> */
[----:B------:R-:W-:-:S07]  /*7a80*/  MOV R2, R8 ;  /* 0x0000000800027202 */ /* 0x000fce0000000f00 */
.L_x_778:
[----:B------:R-:W-:Y:S01]  /*7a90*/  STS [R197+0xb000], R46 ;  /* 0x00b0002ec5007388 */ /* 0x000fe20000000800 */
[C---:B------:R-:W-:Y:S01]  /*7aa0*/  IMAD.SHL.U32 R54, R191.reuse, 0x80, RZ ;  /* 0x00000080bf367824 */ /* 0x040fe200078e00ff */
[--C-:B-1----:R-:W-:Y:S01]  /*7ab0*/  SHF.R.S32.HI R59, RZ, 0x1f, R186.reuse ;  /* 0x0000001fff3b7819 */ /* 0x102fe200000114ba */
[----:B------:R-:W-:Y:S01]  /*7ac0*/  IMAD.MOV.U32 R58, RZ, RZ, R186 ;  /* 0x000000ffff3a7224 */ /* 0x000fe200078e00ba */
[----:B------:R1:W-:Y:S01]  /*7ad0*/  STS [R197+0xb200], R44 ;  /* 0x00b2002cc5007388 */ /* 0x0003e20000000800 */
[----:B------:R-:W-:Y:S01]  /*7ae0*/  IMAD R210, R191, -0x80, R210 ;  /* 0xffffff80bfd27824 */ /* 0x000fe200078e02d2 */
[----:B------:R-:W-:Y:S01]  /*7af0*/  SHF.R.S32.HI R53, RZ, 0x1f, R54 ;  /* 0x0000001fff357819 */ /* 0x000fe20000011436 */
[----:B------:R-:W-:Y:S01]  /*7b00*/  ULDC.64 UR8, c[0x0][0x468] ;  /* 0x00011a0000087ab9 */ /* 0x000fe20000000a00 */
[----:B------:R-:W-:Y:S01]  /*7b10*/  BAR.SYNC.DEFER_BLOCKING 0x0 ;  /* 0x0000000000007b1d */ /* 0x000fe20000010000 */
[----:B------:R-:W-:Y:S02]  /*7b20*/  SHF.R.S32.HI R52, RZ, 0x1f, R188 ;  /* 0x0000001fff347819 */ /* 0x000fe400000114bc */
[----:B------:R-:W-:Y:S01]  /*7b30*/  IMAD R41, R53, R6, RZ ;  /* 0x0000000635297224 */ /* 0x000fe200078e02ff */
[----:B------:R-:W-:-:S02]  /*7b40*/  ISETP.GE.AND P2, PT, R185, R210, PT ;  /* 0x000000d2b900720c */ /* 0x000fc40003f46270 */
[----:B------:R-:W-:Y:S01]  /*7b50*/  BSSY B0, `(.L_x_779) ;  /* 0x0000024000007945 */ /* 0x000fe20003800000 */
[C---:B------:R-:W-:Y:S01]  /*7b60*/  IMAD R41, R54.reuse, R7, R41 ;  /* 0x0000000736297224 */ /* 0x040fe200078e0229 */
[----:B------:R-:W-:Y:S01]  /*7b70*/  SHF.R.S32.HI R55, RZ, 0x1f, R185 ;  /* 0x0000001fff377819 */ /* 0x000fe200000114b9 */
[----:B-1----:R-:W-:Y:S01]  /*7b80*/  IMAD.WIDE.U32 R44, R54, R6, R58 ;  /* 0x00000006362c7225 */ /* 0x002fe200078e003a */
[----:B------:R1:W2:Y:S02]  /*7b90*/  LDS.128 R36, [R161+0xa000] ;  /* 0x00a00000a1247984 */ /* 0x0002a40000000c00 */
[----:B------:R-:W-:Y:S02]  /*7ba0*/  IADD3 R60, P0, R42, R44, RZ ;  /* 0x0000002c2a3c7210 */ /* 0x000fe40007f1e0ff */
[----:B------:R1:W3:Y:S01]  /*7bb0*/  LDS.128 R32, [R161+0xc000] ;  /* 0x00c00000a1207984 */ /* 0x0002e20000000c00 */
[----:B------:R-:W-:Y:S02]  /*7bc0*/  IADD3 R42, R185, 0x40, RZ ;  /* 0x00000040b92a7810 */ /* 0x000fe40007ffe0ff */
[----:B------:R-:W-:Y:S01]  /*7bd0*/  IADD3.X R61, R40, R45, R41, P0, !PT ;  /* 0x0000002d283d7210 */ /* 0x000fe200007fe429 */
[----:B------:R1:W4:Y:S01]  /*7be0*/  LDS.128 R28, [R161+0xf000] ;  /* 0x00f00000a11c7984 */ /* 0x0003220000000c00 */
[----:B------:R-:W-:Y:S01]  /*7bf0*/  IMAD R41, R52, UR8, RZ ;  /* 0x0000000834297c24 */ /* 0x000fe2000f8e02ff */
[----:B------:R-:W-:-:S02]  /*7c00*/  ISETP.GE.AND P1, PT, R42, R210, PT ;  /* 0x000000d22a00720c */ /* 0x000fc40003f26270 */
[----:B------:R1:W1:Y:S01]  /*7c10*/  LDS.128 R24, [R161+0x10000] ;  /* 0x01000000a1187984 */ /* 0x0002620000000c00 */
[C---:B------:R-:W-:Y:S02]  /*7c20*/  IMAD R41, R188.reuse, UR9, R41 ;  /* 0x00000009bc297c24 */ /* 0x040fe4000f8e0229 */
[----:B------:R-:W-:Y:S01]  /*7c30*/  IMAD.WIDE.U32 R60, R188, UR8, R60 ;  /* 0x00000008bc3c7c25 */ /* 0x000fe2000f8e003c */
[----:B------:R1:W1:Y:S04]  /*7c40*/  LDS.128 R20, [R161+0x11000] ;  /* 0x01100000a1147984 */ /* 0x0002680000000c00 */
[----:B------:R1:W1:Y:S01]  /*7c50*/  LDS.128 R16, [R161+0x12000] ;  /* 0x01200000a1107984 */ /* 0x0002620000000c00 */
[----:B------:R-:W-:-:S03]  /*7c60*/  IADD3 R57, R61, R41, RZ ;  /* 0x000000293d397210 */ /* 0x000fc60007ffe0ff */
[----:B------:R1:W1:Y:S04]  /*7c70*/  LDS.128 R12, [R161+0x13000] ;  /* 0x01300000a10c7984 */ /* 0x0002680000000c00 */
[----:B------:R1:W1:Y:S01]  /*7c80*/  LDS.128 R8, [R161+0x14000] ;  /* 0x01400000a1087984 */ /* 0x0002620000000c00 */
[----:B------:R-:W-:Y:S05]  /*7c90*/  @P2 BRA `(.L_x_780) ;  /* 0x00000000003c2947 */ /* 0x000fea0003800000 */
[----:B------:R-:W2:Y:S01]  /*7ca0*/  LDS.128 R44, [R161+0xb000] ;  /* 0x00b00000a12c7984 */ /* 0x000ea20000000c00 */
[----:B------:R-:W-:Y:S01]  /*7cb0*/  MOV R62, R60 ;  /* 0x0000003c003e7202 */ /* 0x000fe20000000f00 */
[-C--:B------:R-:W-:Y:S01]  /*7cc0*/  IMAD R56, R55, R6.reuse, RZ ;  /* 0x0000000637387224 */ /* 0x080fe200078e02ff */
[----:B------:R-:W-:Y:S01]  /*7cd0*/  MOV R63, R57 ;  /* 0x00000039003f7202 */ /* 0x000fe20000000f00 */
[----:B------:R-:W3:Y:S01]  /*7ce0*/  LDS.128 R40, [R161+0x9000] ;  /* 0x00900000a1287984 */ /* 0x000ee20000000c00 */
[----:B------:R-:W-:Y:S01]  /*7cf0*/  ULDC.64 UR8, c[0x0][0x3f0] ;  /* 0x0000fc0000087ab9 */ /* 0x000fe20000000a00 */
[C---:B------:R-:W-:Y:S02]  /*7d00*/  IMAD R56, R185.reuse, R7, R56 ;  /* 0x00000007b9387224 */ /* 0x040fe400078e0238 */
[----:B------:R-:W4:Y:S01]  /*7d10*/  LDS.128 R48, [R161+0xd000] ;  /* 0x00d00000a1307984 */ /* 0x000f220000000c00 */
[----:B------:R-:W-:-:S05]  /*7d20*/  IMAD.WIDE.U32 R62, R185, R6, R62 ;  /* 0x00000006b93e7225 */ /* 0x000fca00078e003e */
[----:B------:R-:W-:Y:S02]  /*7d30*/  IADD3 R56, R63, R56, RZ ;  /* 0x000000383f387210 */ /* 0x000fe40007ffe0ff */
[----:B------:R-:W-:-:S04]  /*7d40*/  LEA R64, P0, R62, UR8, 0x1 ;  /* 0x000000083e407c11 */ /* 0x000fc8000f8008ff */
[----:B------:R-:W-:-:S05]  /*7d50*/  LEA.HI.X R65, R62, UR9, R56, 0x1, P0 ;  /* 0x000000093e417c11 */ /* 0x000fca00080f0c38 */
[----:B--2---:R2:W-:Y:S04]  /*7d60*/  STG.E.128 desc[UR36][R64.64+0x40], R44 ;  /* 0x0000402c40007986 */ /* 0x0045e8000c101d24 */
[----:B---3--:R2:W-:Y:S04]  /*7d70*/  STG.E.128 desc[UR36][R64.64], R40 ;  /* 0x0000002840007986 */ /* 0x0085e8000c101d24 */
[----:B----4-:R2:W-:Y:S02]  /*7d80*/  STG.E.128 desc[UR36][R64.64+0x80], R48 ;  /* 0x0000803040007986 */ /* 0x0105e4000c101d24 */
.L_x_780:
[----:B------:R-:W-:Y:S05]  /*7d90*/  BSYNC B0 ;  /* 0x0000000000007941 */ /* 0x000fea0003800000 */
.L_x_779:
[----:B--2---:R2:W1:Y:S01]  /*7da0*/  LDS.128 R40, [R161+0xe000] ;  /* 0x00e00000a1287984 */ /* 0x0044620000000c00 */
[----:B------:R-:W-:Y:S04]  /*7db0*/  BSSY B0, `(.L_x_781) ;  /* 0x000000f000007945 */ /* 0x000fe80003800000 */
[----:B------:R-:W-:Y:S05]  /*7dc0*/  @P1 BRA `(.L_x_782) ;  /* 0x0000000000341947 */ /* 0x000fea0003800000 */
[----:B------:R-:W-:Y:S01]  /*7dd0*/  IADD3 R44, P0, R185, 0x40, RZ ;  /* 0x00000040b92c7810 */ /* 0x000fe20007f1e0ff */
[----:B------:R-:W-:Y:S01]  /*7de0*/  ULDC.64 UR8, c[0x0][0x3f0] ;  /* 0x0000fc0000087ab9 */ /* 0x000fe20000000a00 */
[----:B------:R-:W-:Y:S02]  /*7df0*/  MOV R56, R60 ;  /* 0x0000003c00387202 */ /* 0x000fe40000000f00 */
[----:B------:R-:W-:-:S03]  /*7e00*/  IADD3.X R45, RZ, R55, RZ, P0, !PT ;  /* 0x00000037ff2d7210 */ /* 0x000fc600007fe4ff */
[----:B------:R-:W-:-:S04]  /*7e10*/  IMAD.WIDE.U32 R46, R44, R6, R56 ;  /* 0x000000062c2e7225 */ /* 0x000fc800078e0038 */
[----:B------:R-:W-:Y:S01]  /*7e20*/  IMAD R45, R45, R6, RZ ;  /* 0x000000062d2d7224 */ /* 0x000fe200078e02ff */
[----:B------:R-:W-:-:S03]  /*7e30*/  LEA R6, P0, R46, UR8, 0x1 ;  /* 0x000000082e067c11 */ /* 0x000fc6000f8008ff */
[----:B------:R-:W-:-:S05]  /*7e40*/  IMAD R45, R44, R7, R45 ;  /* 0x000000072c2d7224 */ /* 0x000fca00078e022d */
[----:B------:R-:W-:-:S04]  /*7e50*/  IADD3 R45, R47, R45, RZ ;  /* 0x0000002d2f2d7210 */ /* 0x000fc80007ffe0ff */
[----:B------:R-:W-:-:S05]  /*7e60*/  LEA.HI.X R7, R46, UR9, R45, 0x1, P0 ;  /* 0x000000092e077c11 */ /* 0x000fca00080f0c2d */
[----:B------:R2:W-:Y:S04]  /*7e70*/  STG.E.128 desc[UR36][R6.64], R36 ;  /* 0x0000002406007986 */ /* 0x0005e8000c101d24 */
[----:B---3--:R2:W-:Y:S04]  /*7e80*/  STG.E.128 desc[UR36][R6.64+0x40], R32 ;  /* 0x0000402006007986 */ /* 0x0085e8000c101d24 */
[----:B-1----:R2:W-:Y:S02]  /*7e90*/  STG.E.128 desc[UR36][R6.64+0x80], R40 ;  /* 0x0000802806007986 */ /* 0x0025e4000c101d24 */
.L_x_782:
[----:B------:R-:W-:Y:S05]  /*7ea0*/  BSYNC B0 ;  /* 0x0000000000007941 */ /* 0x000fea0003800000 */
.L_x_781:
[-C--:B------:R-:W-:Y:S01]  /*7eb0*/  IMAD.WIDE.U32 R58, R54, R4.reuse, R58 ;  /* 0x00000004363a7225 */ /* 0x080fe200078e003a */
[----:B------:R-:W-:Y:S01]  /*7ec0*/  ULDC.64 UR8, c[0x0][0x470] ;  /* 0x00011c0000087ab9 */ /* 0x000fe20000000a00 */
[----:B------:R-:W-:Y:S02]  /*7ed0*/  BSSY B0, `(.L_x_783) ;  /* 0x0000015000007945 */ /* 0x000fe40003800000 */
[----:B------:R-:W-:Y:S01]  /*7ee0*/  IMAD R53, R53, R4, RZ ;  /* 0x0000000435357224 */ /* 0x000fe200078e02ff */
[----:B--23--:R-:W-:Y:S01]  /*7ef0*/  IADD3 R32, P0, R2, R58, RZ ;  /* 0x0000003a02207210 */ /* 0x00cfe20007f1e0ff */
[----:B------:R-:W-:Y:S02]  /*7f00*/  IMAD R7, R52, UR8, RZ ;  /* 0x0000000834077c24 */ /* 0x000fe4000f8e02ff */
[----:B------:R-:W-:Y:S02]  /*7f10*/  IMAD R53, R54, R5, R53 ;  /* 0x0000000536357224 */ /* 0x000fe400078e0235 */
[----:B------:R-:W-:-:S03]  /*7f20*/  IMAD R7, R188, UR9, R7 ;  /* 0x00000009bc077c24 */ /* 0x000fc6000f8e0207 */
[----:B------:R-:W-:-:S03]  /*7f30*/  IADD3.X R33, R0, R59, R53, P0, !PT ;  /* 0x0000003b00217210 */ /* 0x000fc600007fe435 */
[----:B------:R-:W-:-:S05]  /*7f40*/  IMAD.WIDE.U32 R32, R188, UR8, R32 ;  /* 0x00000008bc207c25 */ /* 0x000fca000f8e0020 */
[----:B------:R-:W-:Y:S01]  /*7f50*/  IADD3 R7, R33, R7, RZ ;  /* 0x0000000721077210 */ /* 0x000fe20007ffe0ff */
[----:B------:R-:W-:Y:S06]  /*7f60*/  @P2 BRA `(.L_x_784) ;  /* 0x00000000002c2947 */ /* 0x000fec0003800000 */
[----:B------:R-:W-:Y:S01]  /*7f70*/  MOV R6, R32 ;  /* 0x0000002000067202 */ /* 0x000fe20000000f00 */
[----:B------:R-:W-:Y:S01]  /*7f80*/  IMAD R0, R55, R4, RZ ;  /* 0x0000000437007224 */ /* 0x000fe200078e02ff */
[----:B------:R-:W-:-:S03]  /*7f90*/  ULDC.64 UR8, c[0x0][0x3f8] ;  /* 0x0000fe0000087ab9 */ /* 0x000fc60000000a00 */
[----:B------:R-:W-:-:S04]  /*7fa0*/  IMAD.WIDE.U32 R34, R185, R4, R6 ;  /* 0x00000004b9227225 */ /* 0x000fc800078e0006 */
[----:B------:R-:W-:Y:S01]  /*7fb0*/  IMAD R0, R185, R5, R0 ;  /* 0x00000005b9007224 */ /* 0x000fe200078e0200 */
[----:B------:R-:W-:-:S04]  /*7fc0*/  LEA R36, P0, R34, UR8, 0x1 ;  /* 0x0000000822247c11 */ /* 0x000fc8000f8008ff */
[----:B------:R-:W-:-:S04]  /*7fd0*/  IADD3 R0, R35, R0, RZ ;  /* 0x0000000023007210 */ /* 0x000fc80007ffe0ff */
[----:B------:R-:W-:-:S05]  /*7fe0*/  LEA.HI.X R37, R34, UR9, R0, 0x1, P0 ;  /* 0x0000000922257c11 */ /* 0x000fca00080f0c00 */
[----:B----4-:R2:W-:Y:S04]  /*7ff0*/  STG.E.128 desc[UR36][R36.64], R28 ;  /* 0x0000001c24007986 */ /* 0x0105e8000c101d24 */
[----:B-1----:R2:W-:Y:S04]  /*8000*/  STG.E.128 desc[UR36][R36.64+0x40], R20 ;  /* 0x0000401424007986 */ /* 0x0025e8000c101d24 */
[----:B------:R2:W-:Y:S02]  /*8010*/  STG.E.128 desc[UR36][R36.64+0x80], R12 ;  /* 0x0000800c24007986 */ /* 0x0005e4000c101d24 */
.L_x_784:
[----:B------:R-:W-:Y:S05]  /*8020*/  BSYNC B0 ;  /* 0x0000000000007941 */ /* 0x000fea0003800000 */
.L_x_783:
        /* <DEDUP_REMOVED lines=11> */
[----:B-1----:R1:W-:Y:S04]  /*80e0*/  STG.E.128 desc[UR36][R4.64], R24 ;  /* 0x0000001804007986 */ /* 0x0023e8000c101d24 */
[----:B------:R1:W-:Y:S04]  /*80f0*/  STG.E.128 desc[UR36][R4.64+0x40], R16 ;  /* 0x0000401004007986 */ /* 0x0003e8000c101d24 */
[----:B------:R1:W-:Y:S01]  /*8100*/  STG.E.128 desc[UR36][R4.64+0x80], R8 ;  /* 0x0000800804007986 */ /* 0x0003e2000c101d24 */
[----:B------:R-:W-:Y:S05]  /*8110*/  BRA `(.L_x_785) ;  /* 0x0000000400f87947 */ /* 0x000fea0003800000 */
.L_x_773:
[----:B------:R-:W-:Y:S01]  /*8120*/  ISETP.NE.AND P0, PT, R212, -0x1, PT ;  /* 0xffffffffd400780c */ /* 0x000fe20003f05270 */
[----:B------:R-:W-:-:S05]  /*8130*/  IMAD.SHL.U32 R13, R191, 0x80, RZ ;  /* 0x00000080bf0d7824 */ /* 0x000fca00078e00ff */
[----:B------:R-:W-:-:S07]  /*8140*/  SHF.R.S32.HI R11, RZ, 0x1f, R13 ;  /* 0x0000001fff0b7819 */ /* 0x000fce000001140d */
[----:B------:R-:W1:Y:S01]  /*8150*/  @P0 LDC.64 R6, c[0x0][0x450] ;  /* 0x00011400ff060b82 */ /* 0x000e620000000a00 */
[CC--:B------:R-:W-:Y:S02]  /*8160*/  @P0 IADD3 R14, R207.reuse, R212.reuse, RZ ;  /* 0x000000d4cf0e0210 */ /* 0x0c0fe40007ffe0ff */
[----:B------:R-:W-:-:S05]  /*8170*/  @P0 IADD3 R8, R207, R212, RZ ;  /* 0x000000d4cf080210 */ /* 0x000fca0007ffe0ff */
[----:B------:R-:W2:Y:S01]  /*8180*/  @P0 LDC.64 R4, c[0x0][0x458] ;  /* 0x00011600ff040b82 */ /* 0x000ea20000000a00 */
[C---:B-1----:R-:W-:Y:S02]  /*8190*/  @P0 IMAD R0, R14.reuse, R7, RZ ;  /* 0x000000070e000224 */ /* 0x042fe400078e02ff */
[----:B------:R-:W-:-:S04]  /*81a0*/  @P0 IMAD.WIDE.U32 R14, R14, R6, RZ ;  /* 0x000000060e0e0225 */ /* 0x000fc800078e00ff */
[----:B------:R-:W-:Y:S01]  /*81b0*/  @P0 IMAD.MOV.U32 R2, RZ, RZ, R14 ;  /* 0x000000ffff020224 */ /* 0x000fe200078e000e */
[----:B------:R-:W-:Y:S01]  /*81c0*/  @P0 IADD3 R0, R15, R0, RZ ;  /* 0x000000000f000210 */ /* 0x000fe20007ffe0ff */
[C---:B--2---:R-:W-:Y:S01]  /*81d0*/  @P0 IMAD R10, R8.reuse, R5, RZ ;  /* 0x00000005080a0224 */ /* 0x044fe200078e02ff */
[----:B------:R-:W-:Y:S01]  /*81e0*/  SHF.R.S32.HI R15, RZ, 0x1f, R189 ;  /* 0x0000001fff0f7819 */ /* 0x000fe200000114bd */
[----:B------:R-:W-:-:S04]  /*81f0*/  @P0 IMAD.WIDE.U32 R8, R8, R4, RZ ;  /* 0x0000000408080225 */ /* 0x000fc800078e00ff */
[----:B------:R-:W-:Y:S01]  /*8200*/  @P0 IMAD.MOV.U32 R12, RZ, RZ, R8 ;  /* 0x000000ffff0c0224 */ /* 0x000fe200078e0008 */
[----:B------:R-:W-:Y:S01]  /*8210*/  @P0 IADD3 R10, R9, R10, RZ ;  /* 0x0000000a090a0210 */ /* 0x000fe20007ffe0ff */
[----:B------:R-:W-:Y:S06]  /*8220*/  @P0 BRA `(.L_x_786) ;  /* 0x0000000000300947 */ /* 0x000fec0003800000 */
[----:B------:R-:W1:Y:S01]  /*8230*/  LDC.64 R6, c[0x0][0x450] ;  /* 0x00011400ff067b82 */ /* 0x000e620000000a00 */
[----:B------:R-:W-:-:S07]  /*8240*/  SHF.R.S32.HI R17, RZ, 0x1f, R207 ;  /* 0x0000001fff117819 */ /* 0x000fce00000114cf */
[----:B------:R-:W2:Y:S01]  /*8250*/  LDC.64 R8, c[0x0][0x438] ;  /* 0x00010e00ff087b82 */ /* 0x000ea20000000a00 */
[-C--:B-1----:R-:W-:Y:S02]  /*8260*/  IMAD R2, R17, R6.reuse, RZ ;  /* 0x0000000611027224 */ /* 0x082fe400078e02ff */
[----:B------:R-:W-:-:S04]  /*8270*/  IMAD.WIDE.U32 R16, R207, R6, RZ ;  /* 0x00000006cf107225 */ /* 0x000fc800078e00ff */
[----:B------:R-:W-:Y:S02]  /*8280*/  IMAD R2, R207, R7, R2 ;  /* 0x00000007cf027224 */ /* 0x000fe400078e0202 */
[----:B--2---:R-:W-:-:S03]  /*8290*/  IMAD R0, R15, R8, RZ ;  /* 0x000000080f007224 */ /* 0x004fc600078e02ff */
[----:B------:R-:W-:Y:S01]  /*82a0*/  IADD3 R17, R17, R2, RZ ;  /* 0x0000000211117210 */ /* 0x000fe20007ffe0ff */
[C---:B------:R-:W-:Y:S02]  /*82b0*/  IMAD R0, R189.reuse, R9, R0 ;  /* 0x00000009bd007224 */ /* 0x040fe400078e0200 */
[----:B------:R-:W-:-:S05]  /*82c0*/  IMAD.WIDE.U32 R8, R189, R8, R16 ;  /* 0x00000008bd087225 */ /* 0x000fca00078e0010 */
[----:B------:R-:W-:Y:S02]  /*82d0*/  IADD3 R0, R9, R0, RZ ;  /* 0x0000000009007210 */ /* 0x000fe40007ffe0ff */
[----:B------:R-:W-:Y:S02]  /*82e0*/  MOV R2, R8 ;  /* 0x0000000800027202 */ /* 0x000fe40000000f00 */
.L_x_786:
[----:B------:R-:W-:Y:S05]  /*82f0*/  @P0 BRA `(.L_x_787) ;  /* 0x0000000000300947 */ /* 0x000fea0003800000 */
        /* <DEDUP_REMOVED lines=11> */
[----:B------:R-:W-:-:S07]  /*83b0*/  MOV R12, R16 ;  /* 0x00000010000c7202 */ /* 0x000fce0000000f00 */
.L_x_787:
[----:B------:R-:W-:Y:S01]  /*83c0*/  IMAD R210, R191, -0x80, R210 ;  /* 0xffffff80bfd27824 */ /* 0x000fe200078e02d2 */
[----:B------:R-:W-:Y:S01]  /*83d0*/  SHF.R.S32.HI R8, RZ, 0x1f, R188 ;  /* 0x0000001fff087819 */ /* 0x000fe200000114bc */
[-C--:B------:R-:W-:Y:S01]  /*83e0*/  IMAD R14, R11, R6.reuse, RZ ;  /* 0x000000060b0e7224 */ /* 0x080fe200078e02ff */
[----:B------:R-:W-:Y:S01]  /*83f0*/  ULDC.64 UR8, c[0x0][0x468] ;  /* 0x00011a0000087ab9 */ /* 0x000fe20000000a00 */
[----:B------:R-:W-:Y:S01]  /*8400*/  IMAD.WIDE.U32 R16, R13, R6, R186 ;  /* 0x000000060d107225 */ /* 0x000fe200078e00ba */
[----:B------:R-:W-:Y:S01]  /*8410*/  ISETP.GE.AND P2, PT, R185, R210, PT ;  /* 0x000000d2b900720c */ /* 0x000fe20003f46270 */
[----:B------:R-:W-:Y:S02]  /*8420*/  BSSY B0, `(.L_x_788) ;  /* 0x0000017000007945 */ /* 0x000fe40003800000 */
[----:B------:R-:W-:Y:S01]  /*8430*/  IMAD R9, R13, R7, R14 ;  /* 0x000000070d097224 */ /* 0x000fe200078e020e */
[----:B------:R-:W-:Y:S02]  /*8440*/  IADD3 R14, P0, R2, R16, RZ ;  /* 0x00000010020e7210 */ /* 0x000fe40007f1e0ff */
[----:B------:R-:W-:-:S02]  /*8450*/  IADD3 R2, R185, 0x40, RZ ;  /* 0x00000040b9027810 */ /* 0x000fc40007ffe0ff */
[----:B------:R-:W-:Y:S01]  /*8460*/  IADD3.X R15, R0, R17, R9, P0, !PT ;  /* 0x00000011000f7210 */ /* 0x000fe200007fe409 */
[----:B------:R-:W-:Y:S01]  /*8470*/  IMAD R17, R8, UR8, RZ ;  /* 0x0000000808117c24 */ /* 0x000fe2000f8e02ff */
[----:B------:R-:W-:Y:S02]  /*8480*/  ISETP.GE.AND P1, PT, R2, R210, PT ;  /* 0x000000d20200720c */ /* 0x000fe40003f26270 */
[----:B------:R-:W-:Y:S01]  /*8490*/  SHF.R.S32.HI R9, RZ, 0x1f, R185 ;  /* 0x0000001fff097819 */ /* 0x000fe200000114b9 */
[C---:B------:R-:W-:Y:S02]  /*84a0*/  IMAD R17, R188.reuse, UR9, R17 ;  /* 0x00000009bc117c24 */ /* 0x040fe4000f8e0211 */
        /* <DEDUP_REMOVED lines=11> */
[----:B------:R1:W-:Y:S04]  /*8560*/  STG.E.128 desc[UR36][R20.64], RZ ;  /* 0x000000ff14007986 */ /* 0x0003e8000c101d24 */
[----:B------:R1:W-:Y:S04]  /*8570*/  STG.E.128 desc[UR36][R20.64+0x40], RZ ;  /* 0x000040ff14007986 */ /* 0x0003e8000c101d24 */
[----:B------:R1:W-:Y:S02]  /*8580*/  STG.E.128 desc[UR36][R20.64+0x80], RZ ;  /* 0x000080ff14007986 */ /* 0x0003e4000c101d24 */
.L_x_789:
[----:B------:R-:W-:Y:S05]  /*8590*/  BSYNC B0 ;  /* 0x0000000000007941 */ /* 0x000fea0003800000 */
.L_x_788:
        /* <DEDUP_REMOVED lines=12> */
[----:B------:R2:W-:Y:S04]  /*8660*/  STG.E.128 desc[UR36][R6.64], RZ ;  /* 0x000000ff06007986 */ /* 0x0005e8000c101d24 */
[----:B------:R2:W-:Y:S04]  /*8670*/  STG.E.128 desc[UR36][R6.64+0x40], RZ ;  /* 0x000040ff06007986 */ /* 0x0005e8000c101d24 */
[----:B------:R2:W-:Y:S02]  /*8680*/  STG.E.128 desc[UR36][R6.64+0x80], RZ ;  /* 0x000080ff06007986 */ /* 0x0005e4000c101d24 */
.L_x_791:
[----:B------:R-:W-:Y:S05]  /*8690*/  BSYNC B0 ;  /* 0x0000000000007941 */ /* 0x000fea0003800000 */
.L_x_790:
[-C--:B--2---:R-:W-:Y:S01]  /*86a0*/  IMAD.WIDE.U32 R6, R13, R4.reuse, R186 ;  /* 0x000000040d067225 */ /* 0x084fe200078e00ba */
[----:B------:R-:W-:Y:S01]  /*86b0*/  ULDC.64 UR8, c[0x0][0x470] ;  /* 0x00011c0000087ab9 */ /* 0x000fe20000000a00 */
[----:B------:R-:W-:Y:S02]  /*86c0*/  BSSY B0, `(.L_x_792) ;  /* 0x0000015000007945 */ /* 0x000fe40003800000 */
[----:B------:R-:W-:Y:S01]  /*86d0*/  IMAD R0, R11, R4, RZ ;  /* 0x000000040b007224 */ /* 0x000fe200078e02ff */
[----:B------:R-:W-:Y:S01]  /*86e0*/  IADD3 R12, P0, R12, R6, RZ ;  /* 0x000000060c0c7210 */ /* 0x000fe20007f1e0ff */
[----:B------:R-:W-:Y:S02]  /*86f0*/  IMAD R11, R8, UR8, RZ ;  /* 0x00000008080b7c24 */ /* 0x000fe4000f8e02ff */
[----:B------:R-:W-:-:S05]  /*8700*/  IMAD R13, R13, R5, R0 ;  /* 0x000000050d0d7224 */ /* 0x000fca00078e0200 */
[----:B------:R-:W-:Y:S01]  /*8710*/  IADD3.X R13, R10, R7, R13, P0, !PT ;  /* 0x000000070a0d7210 */ /* 0x000fe200007fe40d */
        /* <DEDUP_REMOVED lines=15> */
.L_x_793:
[----:B------:R-:W-:Y:S05]  /*8810*/  BSYNC B0 ;  /* 0x0000000000007941 */ /* 0x000fea0003800000 */
.L_x_792:
        /* <DEDUP_REMOVED lines=14> */
.L_x_785:
[----:B------:R-:W-:Y:S05]  /*8900*/  BSYNC B1 ;  /* 0x0000000000017941 */ /* 0x000fea0003800000 */
.L_x_768:
[----:B------:R-:W4:Y:S02]  /*8910*/  LDC R0, c[0x0][0xc] ;  /* 0x00000300ff007b82 */ /* 0x000f240000000800 */
[----:B----4-:R-:W-:-:S04]  /*8920*/  IADD3 R191, R0, R191, RZ ;  /* 0x000000bf00bf7210 */ /* 0x010fc80007ffe0ff */
[----:B------:R-:W-:-:S13]  /*8930*/  ISETP.GE.AND P0, PT, R191, UR7, PT ;  /* 0x00000007bf007c0c */ /* 0x000fda000bf06270 */
[----:B------:R-:W-:Y:S05]  /*8940*/  @P0 BRA `(.L_x_794) ;  /* 0x0000000000040947 */ /* 0x000fea0003800000 */
[----:B------:R-:W-:Y:S05]  /*8950*/  BRA `(.L_x_795) ;  /* 0xffffff8000647947 */ /* 0x000fea000383ffff */
.L_x_794:
[----:B------:R-:W-:Y:S05]  /*8960*/  EXIT ;  /* 0x000000000000794d */ /* 0x000fea0003800000 */
.L_x_796:
        /* <DEDUP_REMOVED lines=9> */
.L_x_1303:


//--------------------- .text._ZN5flash44flash_bwd_dq_dk_dv_loop_seqk_parallel_kernelI23Flash_bwd_kernel_traitsILi96ELi64ELi128ELi8ELi2ELi4ELi4ELb0ELb0EN7cutlass10bfloat16_tE19Flash_kernel_traitsILi96ELi64ELi128ELi8ES3_EELb0ELb0ELb0ELb0ELb0ELb1ELb1EEEvNS_16Flash_bwd_paramsE --------------------------
	.section	.text._ZN5flash44flash_bwd_dq_dk_dv_loop_seqk_parallel_kernelI23Flash_bwd_kernel_traitsILi96ELi64ELi128ELi8ELi2ELi4ELi4ELb0ELb0EN7cutlass10bfloat16_tE19Flash_kernel_traitsILi96ELi64ELi128ELi8ES3_EELb0ELb0ELb0ELb0ELb0ELb1ELb1EEEvNS_16Flash_bwd_paramsE,"ax",@progbits
	.align	128
        .global         _ZN5flash44flash_bwd_dq_dk_dv_loop_seqk_parallel_kernelI23Flash_bwd_kernel_traitsILi96ELi64ELi128ELi8ELi2ELi4ELi4ELb0ELb0EN7cutlass10bfloat16_tE19Flash_kernel_traitsILi96ELi64ELi128ELi8ES3_EELb0ELb0ELb0ELb0ELb0ELb1ELb1EEEvNS_16Flash_bwd_paramsE
        .type           _ZN5flash44flash_bwd_dq_dk_dv_loop_seqk_parallel_kernelI23Flash_bwd_kernel_traitsILi96ELi64ELi128ELi8ELi2ELi4ELi4ELb0ELb0EN7cutlass10bfloat16_tE19Flash_kernel_traitsILi96ELi64ELi128ELi8ES3_EELb0ELb0ELb0ELb0ELb0ELb1ELb1EEEvNS_16Flash_bwd_paramsE,@function
        .size           _ZN5flash44flash_bwd_dq_dk_dv_loop_seqk_parallel_kernelI23Flash_bwd_kernel_traitsILi96ELi64ELi128ELi8ELi2ELi4ELi4ELb0ELb0EN7cutlass10bfloat16_tE19Flash_kernel_traitsILi96ELi64ELi128ELi8ES3_EELb0ELb0ELb0ELb0ELb0ELb1ELb1EEEvNS_16Flash_bwd_paramsE,(.L_x_1304 - _ZN5flash44flash_bwd_dq_dk_dv_loop_seqk_parallel_kernelI23Flash_bwd_kernel_traitsILi96ELi64ELi128ELi8ELi2ELi4ELi4ELb0ELb0EN7cutlass10bfloat16_tE19Flash_kernel_traitsILi96ELi64ELi128ELi8ES3_EELb0ELb0ELb0ELb0ELb0ELb1ELb1EEEvNS_16Flash_bwd_paramsE)
        .other          _ZN5flash44flash_bwd_dq_dk_dv_loop_seqk_parallel_kernelI23Flash_bwd_kernel_traitsILi96ELi64ELi128ELi8ELi2ELi4ELi4ELb0ELb0EN7cutlass10bfloat16_tE19Flash_kernel_traitsILi96ELi64ELi128ELi8ES3_EELb0ELb0ELb0ELb0ELb0ELb1ELb1EEEvNS_16Flash_bwd_paramsE,@"STO_CUDA_ENTRY STV_DEFAULT"
_ZN5flash44flash_bwd_dq_dk_dv_loop_seqk_parallel_kernelI23Flash_bwd_kernel_traitsILi96ELi64ELi128ELi8ELi2ELi4ELi4ELb0ELb0EN7cutlass10bfloat16_tE19Flash_kernel_traitsILi96ELi64ELi128ELi8ES3_EELb0ELb0ELb0ELb0ELb0ELb1ELb1EEEvNS_16Flash_bwd_paramsE:
.text._ZN5flash44flash_bwd_dq_dk_dv_loop_seqk_parallel_kernelI23Flash_bwd_kernel_traitsILi96ELi64ELi128ELi8ELi2ELi4ELi4ELb0ELb0EN7cutlass10bfloat16_tE19Flash_kernel_traitsILi96ELi64ELi128ELi8ES3_EELb0ELb0ELb0ELb0ELb0ELb1ELb1EEEvNS_16Flash_bwd_paramsE:
        /* <DEDUP_REMOVED lines=24> */
[----:B------:R-:W-:Y:S01]  /*0180*/  IMAD.SHL.U32 R249, R13, 0x2, RZ ;  /* 0x000000020df97824 */ /* 0x000fe200078e00ff */
[----:B----4-:R-:W-:-:S02]  /*0190*/  USHF.R.S32.HI UR6, URZ, 0x1f, UR57 ;  /* 0x0000001f3f067899 */ /* 0x010fc40008011439 */
[CC--:B------:R-:W-:Y:S02]  /*01a0*/  LEA.HI R2, R15.reuse, R13.reuse, RZ, 0x4 ;  /* 0x0000000d0f027211 */ /* 0x0c0fe400078f20ff */
[CC--:B------:R-:W-:Y:S02]  /*01b0*/  LEA.HI R18, R15.reuse, R13.reuse, RZ, 0x3 ;  /* 0x0000000d0f127211 */ /* 0x0c0fe400078f18ff */
[----:B------:R-:W-:Y:S01]  /*01c0*/  LEA.HI R11, R15, R13, RZ, 0x2 ;  /* 0x0000000d0f0b7211 */ /* 0x000fe200078f10ff */
[----:B-----5:R-:W-:Y:S01]  /*01d0*/  USHF.L.U32 UR5, UR45, 0x7, URZ ;  /* 0x000000072d057899 */ /* 0x020fe2000800063f */
[----:B-1----:R-:W-:Y:S02]  /*01e0*/  LOP3.LUT R0, R2, 0xfffffff0, RZ, 0xc0, !PT ;  /* 0xfffffff002007812 */ /* 0x002fe400078ec0ff */
[----:B------:R-:W-:Y:S02]  /*01f0*/  SHF.R.S32.HI R6, RZ, 0x4, R2 ;  /* 0x00000004ff067819 */ /* 0x000fe40000011402 */
[----:B------:R-:W-:Y:S01]  /*0200*/  SHF.R.S32.HI R4, RZ, 0x3, R18 ;  /* 0x00000003ff047819 */ /* 0x000fe20000011412 */
[----:B------:R-:W-:Y:S01]  /*0210*/  IMAD.IADD R0, R13, 0x1, -R0 ;  /* 0x000000010d007824 */ /* 0x000fe200078e0a00 */
[----:B------:R-:W-:-:S02]  /*0220*/  LOP3.LUT R5, R11, 0xfffffffc, RZ, 0xc0, !PT ;  /* 0xfffffffc0b057812 */ /* 0x000fc400078ec0ff */
[----:B------:R-:W-:Y:S01]  /*0230*/  LEA.HI R3, R2, R6, RZ, 0x1 ;  /* 0x0000000602037211 */ /* 0x000fe200078f08ff */
[----:B------:R-:W-:Y:S01]  /*0240*/  IMAD.SHL.U32 R2, R4, 0x40, RZ ;  /* 0x0000004004027824 */ /* 0x000fe200078e00ff */
[----:B------:R-:W-:Y:S01]  /*0250*/  SHF.R.S32.HI R241, RZ, 0x2, R11 ;  /* 0x00000002fff17819 */ /* 0x000fe2000001140b */
[----:B------:R-:W-:Y:S01]  /*0260*/  IMAD.IADD R12, R13, 0x1, -R5 ;  /* 0x000000010d0c7824 */ /* 0x000fe200078e0a05 */
[----:B------:R-:W-:Y:S02]  /*0270*/  LOP3.LUT R8, R3, 0xfffffffe, RZ, 0xc0, !PT ;  /* 0xfffffffe03087812 */ /* 0x000fe400078ec0ff */
[----:B------:R-:W-:Y:S01]  /*0280*/  SHF.R.S32.HI R3, RZ, 0x1f, R0 ;  /* 0x0000001fff037819 */ /* 0x000fe20000011400 */
[----:B------:R-:W-:Y:S01]  /*0290*/  IMAD.SHL.U32 R250, R12, 0x8, RZ ;  /* 0x000000080cfa7824 */ /* 0x000fe200078e00ff */
[----:B------:R-:W-:Y:S01]  /*02a0*/  LEA.HI R5, R0, R0, RZ, 0x1 ;  /* 0x0000000000057211 */ /* 0x000fe200078f08ff */
[----:B------:R-:W-:Y:S01]  /*02b0*/  IMAD.IADD R14, R6, 0x1, -R8 ;  /* 0x00000001060e7824 */ /* 0x000fe200078e0a08 */
[----:B------:R-:W-:-:S02]  /*02c0*/  LOP3.LUT R2, R2, 0xc0, RZ, 0xc0, !PT ;  /* 0x000000c002027812 */ /* 0x000fc400078ec0ff */
[----:B------:R-:W-:Y:S02]  /*02d0*/  LEA.HI R16, R3, R0, RZ, 0x3 ;  /* 0x0000000003107211 */ /* 0x000fe400078f18ff */
[----:B------:R-:W-:Y:S02]  /*02e0*/  LOP3.LUT R3, R5, 0x7fffffe, RZ, 0xc0, !PT ;  /* 0x07fffffe05037812 */ /* 0x000fe400078ec0ff */
[----:B------:R-:W-:Y:S02]  /*02f0*/  SHF.R.U32.HI R7, RZ, 0x3, R2 ;  /* 0x00000003ff077819 */ /* 0x000fe40000011602 */
[----:B------:R-:W-:Y:S01]  /*0300*/  LOP3.LUT R4, R2, 0x18, R250, 0xf8, !PT ;  /* 0x0000001802047812 */ /* 0x000fe200078ef8fa */
[----:B------:R-:W-:Y:S01]  /*0310*/  IMAD.IADD R20, R0, 0x1, -R3 ;  /* 0x0000000100147824 */ /* 0x000fe200078e0a03 */
[----:B------:R-:W-:Y:S02]  /*0320*/  LOP3.LUT R2, R16, 0xfffffff8, RZ, 0xc0, !PT ;  /* 0xfffffff810027812 */ /* 0x000fe400078ec0ff */
[----:B------:R-:W-:-:S02]  /*0330*/  LOP3.LUT R3, R18, 0xfffffff8, RZ, 0xc0, !PT ;  /* 0xfffffff812037812 */ /* 0x000fc400078ec0ff */
[----:B------:R-:W-:Y:S01]  /*0340*/  LOP3.LUT R246, R4, R7, RZ, 0x3c, !PT ;  /* 0x0000000704f67212 */ /* 0x000fe200078e3cff */
[----:B------:R-:W-:Y:S01]  /*0350*/  IMAD.IADD R19, R0, 0x1, -R2 ;  /* 0x0000000100137824 */ /* 0x000fe200078e0a02 */
[----:B------:R-:W-:Y:S01]  /*0360*/  LEA.HI R2, R15, R13, RZ, 0x6 ;  /* 0x0000000d0f027211 */ /* 0x000fe200078f30ff */
[----:B------:R-:W-:Y:S01]  /*0370*/  IMAD.IADD R8, R13, 0x1, -R3 ;  /* 0x000000010d087824 */ /* 0x000fe200078e0a03 */
[----:B------:R-:W-:Y:S02]  /*0380*/  SHF.R.S32.HI R0, RZ, 0x1f, R11 ;  /* 0x0000001fff007819 */ /* 0x000fe4000001140b */
[----:B------:R-:W-:Y:S02]  /*0390*/  SHF.R.S32.HI R9, RZ, 0x6, R2 ;  /* 0x00000006ff097819 */ /* 0x000fe40000011402 */
[-C--:B------:R-:W-:Y:S02]  /*03a0*/  LEA.HI R2, R11, R241.reuse, RZ, 0x1 ;  /* 0x000000f10b027211 */ /* 0x080fe400078f08ff */
[----:B------:R-:W-:-:S02]  /*03b0*/  LEA.HI R0, R0, R241, RZ, 0x3 ;  /* 0x000000f100007211 */ /* 0x000fc400078f18ff */
[----:B------:R-:W-:Y:S02]  /*03c0*/  LEA.HI R11, R8, R8, RZ, 0x1 ;  /* 0x00000008080b7211 */ /* 0x000fe400078f08ff */
[----:B------:R-:W-:Y:S02]  /*03d0*/  LOP3.LUT R3, R2, 0x7fffffe, RZ, 0xc0, !PT ;  /* 0x07fffffe02037812 */ /* 0x000fe400078ec0ff */
[----:B------:R-:W-:Y:S02]  /*03e0*/  LOP3.LUT R0, R0, 0xfffffff8, RZ, 0xc0, !PT ;  /* 0xfffffff800007812 */ /* 0x000fe400078ec0ff */
[----:B------:R-:W-:Y:S01]  /*03f0*/  LOP3.LUT R2, R11, 0x3fffffe, RZ, 0xc0, !PT ;  /* 0x03fffffe0b027812 */ /* 0x000fe200078ec0ff */
[C---:B------:R-:W-:Y:S01]  /*0400*/  IMAD.IADD R6, R241.reuse, 0x1, -R3 ;  /* 0x00000001f1067824 */ /* 0x040fe200078e0a03 */
[--C-:B------:R-:W-:Y:S02]  /*0410*/  SHF.R.S32.HI R7, RZ, 0x1, R5.reuse ;  /* 0x00000001ff077819 */ /* 0x100fe40000011405 */
[----:B------:R-:W-:Y:S01]  /*0420*/  SHF.R.S32.HI R4, RZ, 0x1f, R5 ;  /* 0x0000001fff047819 */ /* 0x000fe20000011405 */
[----:B------:R-:W-:Y:S01]  /*0430*/  IMAD.IADD R5, R241, 0x1, -R0 ;  /* 0x00000001f1057824 */ /* 0x000fe200078e0a00 */
[----:B------:R-:W-:Y:S01]  /*0440*/  LEA.HI R10, R15, R13, RZ, 0x5 ;  /* 0x0000000d0f0a7211 */ /* 0x000fe200078f28ff */
[----:B------:R-:W-:Y:S01]  /*0450*/  IMAD.IADD R2, R8, 0x1, -R2 ;  /* 0x0000000108027824 */ /* 0x000fe200078e0a02 */
[----:B------:R-:W-:Y:S01]  /*0460*/  LEA.HI R3, R4, R7, RZ, 0x2 ;  /* 0x0000000704037211 */ /* 0x000fe200078f10ff */
[C---:B------:R-:W-:Y:S01]  /*0470*/  IMAD R0, R9.reuse, 0x4, R14 ;  /* 0x0000000409007824 */ /* 0x040fe200078e020e */
[----:B------:R-:W-:Y:S01]  /*0480*/  SHF.R.S32.HI R21, RZ, 0x5, R10 ;  /* 0x00000005ff157819 */ /* 0x000fe2000001140a */
[----:B------:R-:W-:Y:S01]  /*0490*/  IMAD.SHL.U32 R9, R9, 0x20, RZ ;  /* 0x0000002009097824 */ /* 0x000fe200078e00ff */
[----:B------:R-:W-:Y:S01]  /*04a0*/  LOP3.LUT P4, RZ, R5, 0x2, RZ, 0xc0, !PT ;  /* 0x0000000205ff7812 */ /* 0x000fe2000788c0ff */
[----:B------:R-:W-:Y:S01]  /*04b0*/  IMAD R173, R0, 0x8, R2 ;  /* 0x0000000800ad7824 */ /* 0x000fe200078e0202 */
[----:B------:R-:W-:Y:S01]  /*04c0*/  LOP3.LUT R0, R3, 0xfffffffc, RZ, 0xc0, !PT ;  /* 0xfffffffc03007812 */ /* 0x000fe200078ec0ff */
[----:B------:R-:W-:Y:S01]  /*04d0*/  IMAD R4, R21, 0x8, R6 ;  /* 0x0000000815047824 */ /* 0x000fe200078e0206 */
[----:B------:R-:W-:-:S02]  /*04e0*/  LOP3.LUT R3, R10, 0xffffffe0, RZ, 0xc0, !PT ;  /* 0xffffffe00a037812 */ /* 0x000fc400078ec0ff */
[----:B------:R-:W-:Y:S01]  /*04f0*/  LEA.HI R2, R15, R13, RZ, 0x7 ;  /* 0x0000000d0f027211 */ /* 0x000fe200078f38ff */
[----:B------:R-:W-:Y:S01]  /*0500*/  IMAD.IADD R17, R7, 0x1, -R0 ;  /* 0x0000000107117824 */ /* 0x000fe200078e0a00 */
[----:B------:R-:W-:Y:S01]  /*0510*/  SHF.R.S32.HI R0, RZ, 0x1f, R10 ;  /* 0x0000001fff007819 */ /* 0x000fe2000001140a */
[----:B------:R-:W-:Y:S01]  /*0520*/  IMAD.IADD R22, R13, 0x1, -R3 ;  /* 0x000000010d167824 */ /* 0x000fe200078e0a03 */
[-C--:B------:R-:W-:Y:S01]  /*0530*/  LEA.HI R3, R10, R21.reuse, RZ, 0x1 ;  /* 0x000000150a037211 */ /* 0x080fe200078f08ff */
[----:B------:R-:W-:Y:S01]  /*0540*/  IMAD.U32 R246, R4, 0x20, R246 ;  /* 0x0000002004f67824 */ /* 0x000fe200078e00f6 */
[----:B------:R-:W-:Y:S02]  /*0550*/  LEA.HI R0, R0, R21, RZ, 0x2 ;  /* 0x0000001500007211 */ /* 0x000fe400078f10ff */
[----:B------:R-:W-:Y:S01]  /*0560*/  SHF.R.S32.HI R13, RZ, 0x7, R2 ;  /* 0x00000007ff0d7819 */ /* 0x000fe20000011402 */
[----:B------:R1:W-:Y:S01]  /*0570*/  STL [R1], R22 ;  /* 0x0000001601007387 */ /* 0x0003e20000100800 */
[----:B------:R-:W-:Y:S01]  /*0580*/  LOP3.LUT R2, R3, 0xfffffffe, RZ, 0xc0, !PT ;  /* 0xfffffffe03027812 */ /* 0x000fe200078ec0ff */
[----:B------:R-:W-:Y:S01]  /*0590*/  IMAD.SHL.U32 R3, R8, 0x40, RZ ;  /* 0x0000004008037824 */ /* 0x000fe200078e00ff */
[----:B------:R-:W-:Y:S01]  /*05a0*/  LOP3.LUT R0, R0, 0xfffffffc, RZ, 0xc0, !PT ;  /* 0xfffffffc00007812 */ /* 0x000fe200078ec0ff */
[----:B------:R-:W-:Y:S01]  /*05b0*/  IMAD.SHL.U32 R8, R12, 0x2, RZ ;  /* 0x000000020c087824 */ /* 0x000fe200078e00ff */
[----:B------:R-:W-:Y:S01]  /*05c0*/  LEA.HI R12, R5, R5, RZ, 0x1 ;  /* 0x00000005050c7211 */ /* 0x000fe200078f08ff */
[----:B------:R-:W-:Y:S01]  /*05d0*/  IMAD.IADD R15, R21, 0x1, -R2 ;  /* 0x00000001150f7824 */ /* 0x000fe200078e0a02 */
[----:B------:R-:W-:Y:S01]  /*05e0*/  LOP3.LUT R6, R5, 0x1, RZ, 0xc0, !PT ;  /* 0x0000000105067812 */ /* 0x000fe200078ec0ff */
[----:B------:R-:W-:Y:S01]  /*05f0*/  IMAD.IADD R0, R21, 0x1, -R0 ;  /* 0x0000000115007824 */ /* 0x000fe200078e0a00 */
[----:B------:R-:W-:-:S02]  /*0600*/  SHF.R.S32.HI R2, RZ, 0x1, R11 ;  /* 0x00000001ff027819 */ /* 0x000fc4000001140b */
[----:B------:R-:W-:Y:S01]  /*0610*/  LOP3.LUT R4, R12, 0x3fffffe, RZ, 0xc0, !PT ;  /* 0x03fffffe0c047812 */ /* 0x000fe200078ec0ff */
[----:B------:R-:W-:Y:S01]  /*0620*/  IMAD R11, R0, 0x200, R8 ;  /* 0x00000200000b7824 */ /* 0x000fe200078e0208 */
[----:B------:R-:W-:Y:S02]  /*0630*/  LOP3.LUT R7, R3, 0x1c0, RZ, 0xc0, !PT ;  /* 0x000001c003077812 */ /* 0x000fe400078ec0ff */
[----:B------:R-:W-:Y:S01]  /*0640*/  ISETP.NE.U32.AND P5, PT, R6, 0x1, PT ;  /* 0x000000010600780c */ /* 0x000fe20003fa5070 */
[C---:B------:R-:W-:Y:S01]  /*0650*/  IMAD.SHL.U32 R6, R2.reuse, 0x40, RZ ;  /* 0x0000004002067824 */ /* 0x040fe200078e00ff */
[----:B------:R-:W-:Y:S01]  /*0660*/  SHF.R.S32.HI R3, RZ, 0x3, R16 ;  /* 0x00000003ff037819 */ /* 0x000fe20000011410 */
[----:B------:R-:W-:Y:S01]  /*0670*/  IMAD.IADD R16, R5, 0x1, -R4 ;  /* 0x0000000105107824 */ /* 0x000fe200078e0a04 */
[----:B------:R-:W-:Y:S01]  /*0680*/  LOP3.LUT P6, RZ, R2, 0x2, RZ, 0xc0, !PT ;  /* 0x0000000202ff7812 */ /* 0x000fe200078cc0ff */
[C---:B------:R-:W-:Y:S01]  /*0690*/  IMAD.SHL.U32 R2, R0.reuse, 0x10, RZ ;  /* 0x0000001000027824 */ /* 0x040fe200078e00ff */
[----:B------:R-:W-:Y:S01]  /*06a0*/  LOP3.LUT R249, R9, 0x6, R249, 0xf8, !PT ;  /* 0x0000000609f97812 */ /* 0x000fe200078ef8f9 */
[----:B------:R-:W-:Y:S01]  /*06b0*/  IMAD.SHL.U32 R4, R5, 0x40, RZ ;  /* 0x0000004005047824 */ /* 0x000fe200078e00ff */
[----:B------:R-:W-:Y:S01]  /*06c0*/  R2P PR, R19, 0x6 ;  /* 0x0000000613007804 */ /* 0x000fe20000000000 */
        /* <DEDUP_REMOVED lines=14> */
[----:B------:R-:W-:-:S02]  /*07b0*/  SHF.R.U32.HI R6, RZ, 0x3, R7 ;  /* 0x00000003ff067819 */ /* 0x000fc40000011607 */
[----:B------:R-:W-:Y:S01]  /*07c0*/  LOP3.LUT R2, R3, R2, RZ, 0x3c, !PT ;  /* 0x0000000203027212 */ /* 0x000fe200078e3cff */
[----:B------:R-:W-:Y:S01]  /*07d0*/  IMAD R0, R15, 0x400, R0 ;  /* 0x000004000f007824 */ /* 0x000fe200078e0200 */
[----:B------:R-:W-:Y:S01]  /*07e0*/  LOP3.LUT R4, R5, R4, RZ, 0x3c, !PT ;  /* 0x0000000405047212 */ /* 0x000fe200078e3cff */
[----:B------:R-:W-:Y:S01]  /*07f0*/  IMAD.SHL.U32 R3, R19, 0x40, RZ ;  /* 0x0000004013037824 */ /* 0x000fe200078e00ff */
[----:B------:R-:W-:Y:S01]  /*0800*/  LOP3.LUT R5, R10, R6, RZ, 0x3c, !PT ;  /* 0x000000060a057212 */ /* 0x000fe200078e3cff */
[----:B------:R-:W-:Y:S01]  /*0810*/  IMAD.IADD R196, R2, 0x1, R0 ;  /* 0x0000000102c47824 */ /* 0x000fe200078e0200 */
[----:B------:R-:W-:Y:S01]  /*0820*/  SHF.R.S32.HI R10, RZ, 0x1f, R22 ;  /* 0x0000001fff0a7819 */ /* 0x000fe20000011416 */
[----:B------:R-:W-:Y:S01]  /*0830*/  IMAD.SHL.U32 R0, R13, 0x8, RZ ;  /* 0x000000080d007824 */ /* 0x000fe200078e00ff */
[----:B------:R-:W-:Y:S01]  /*0840*/  LOP3.LUT R3, R3, 0x1c0, RZ, 0xc0, !PT ;  /* 0x000001c003037812 */ /* 0x000fe200078ec0ff */
[----:B------:R-:W-:Y:S01]  /*0850*/  IMAD.SHL.U32 R2, R17, 0x40, RZ ;  /* 0x0000004011027824 */ /* 0x000fe200078e00ff */
[----:B------:R-:W-:Y:S01]  /*0860*/  LEA R196, R196, UR4, 0x1 ;  /* 0x00000004c4c47c11 */ /* 0x000fe2000f8e08ff */
[----:B------:R-:W-:Y:S01]  /*0870*/  IMAD.U32 R173, R173, 0x20, R4 ;  /* 0x00000020adad7824 */ /* 0x000fe200078e0004 */
        /* <DEDUP_REMOVED lines=10> */
[----:B------:R-:W-:Y:S01]  /*0920*/  SHF.R.U32.HI R176, RZ, 0x3, R3 ;  /* 0x00000003ffb07819 */ /* 0x000fe20000011603 */
[----:B------:R-:W-:Y:S01]  /*0930*/  IMAD.IADD R195, R196, 0x1, R193 ;  /* 0x00000001c4c37824 */ /* 0x000fe200078e02c1 */
[----:B------:R-:W-:Y:S01]  /*0940*/  LOP3.LUT R0, R0, 0xc0, RZ, 0xc0, !PT ;  /* 0x000000c000007812 */ /* 0x000fe200078ec0ff */
[----:B------:R-:W-:Y:S01]  /*0950*/  IMAD.IADD R193, R193, 0x1, R194 ;  /* 0x00000001c1c17824 */ /* 0x000fe200078e02c2 */
[----:B------:R-:W-:-:S02]  /*0960*/  SHF.R.U32.HI R6, RZ, 0x3, R2 ;  /* 0x00000003ff067819 */ /* 0x000fc40000011602 */
[----:B------:R-:W-:Y:S02]  /*0970*/  SHF.R.U32.HI R8, RZ, 0x3, R0 ;  /* 0x00000003ff087819 */ /* 0x000fe40000011600 */
[----:B------:R-:W-:Y:S02]  /*0980*/  LOP3.LUT R176, R176, R3, R4, 0x1e, !PT ;  /* 0x00000003b0b07212 */ /* 0x000fe400078e1e04 */
[----:B------:R-:W-:Y:S02]  /*0990*/  LOP3.LUT R8, R8, R0, R7, 0x1e, !PT ;  /* 0x0000000008087212 */ /* 0x000fe400078e1e07 */
[----:B------:R-:W-:Y:S01]  /*09a0*/  LEA.HI R0, R10, R22, RZ, 0x2 ;  /* 0x000000160a007211 */ /* 0x000fe200078f10ff */
[----:B------:R-:W-:Y:S01]  /*09b0*/  IMAD.U32 R176, R20, 0x200, R176 ;  /* 0x0000020014b07824 */ /* 0x000fe200078e00b0 */
[----:B------:R-:W-:Y:S01]  /*09c0*/  LOP3.LUT R3, R6, R2, R4, 0x1e, !PT ;  /* 0x0000000206037212 */ /* 0x000fe200078e1e04 */
[----:B------:R-:W-:Y:S01]  /*09d0*/  IMAD.IADD R8, R8, 0x1, R11 ;  /* 0x0000000108087824 */ /* 0x000fe200078e020b */
[----:B------:R-:W-:Y:S01]  /*09e0*/  SHF.R.S32.HI R4, RZ, 0x2, R0 ;  /* 0x00000002ff047819 */ /* 0x000fe20000011400 */
[----:B------:R-:W-:Y:S01]  /*09f0*/  IMAD.SHL.U32 R0, R21, 0x20, RZ ;  /* 0x0000002015007824 */ /* 0x000fe200078e00ff */
[----:B------:R-:W-:-:S02]  /*0a00*/  LOP3.LUT R9, R7, 0x10, R9, 0xf8, !PT ;  /* 0x0000001007097812 */ /* 0x000fc400078ef809 */
[----:B------:R-:W-:Y:S01]  /*0a10*/  SEL R177, R180, 0xffffffe0, !P1 ;  /* 0xffffffe0b4b17807 */ /* 0x000fe20004800000 */
[C---:B------:R-:W-:Y:S01]  /*0a20*/  IMAD R252, R15.reuse, 0x10, R4 ;  /* 0x000000100ffc7824 */ /* 0x040fe200078e0204 */
[----:B------:R-:W-:Y:S01]  /*0a30*/  LOP3.LUT R2, R6, R9, R2, 0x1e, !PT ;  /* 0x0000000906027212 */ /* 0x000fe200078e1e02 */
[----:B------:R-:W-:Y:S01]  /*0a40*/  IMAD R4, R15, 0x200, R0 ;  /* 0x000002000f047824 */ /* 0x000fe200078e0200 */
[----:B------:R-:W-:Y:S02]  /*0a50*/  SEL R178, R178, 0x40, P2 ;  /* 0x00000040b2b27807 */ /* 0x000fe40001000000 */
[----:B------:R-:W-:Y:S01]  /*0a60*/  SEL R174, R180, 0xffffffe0, !P6 ;  /* 0xffffffe0b4ae7807 */ /* 0x000fe20007000000 */
[----:B------:R-:W-:Y:S01]  /*0a70*/  IMAD.IADD R182, R4, 0x1, R3 ;  /* 0x0000000104b67824 */ /* 0x000fe200078e0203 */
[----:B------:R-:W-:Y:S01]  /*0a80*/  LEA R173, R173, UR4, 0x1 ;  /* 0x00000004adad7c11 */ /* 0x000fe2000f8e08ff */
[----:B------:R-:W-:Y:S01]  /*0a90*/  IMAD.U32 R3, RZ, RZ, UR6 ;  /* 0x00000006ff037e24 */ /* 0x000fe2000f8e00ff */
[----:B------:R-:W-:Y:S01]  /*0aa0*/  USHF.R.S32.HI UR6, URZ, 0x1f, UR45 ;  /* 0x0000001f3f067899 */ /* 0x000fe2000801142d */
[----:B------:R-:W-:Y:S01]  /*0ab0*/  IMAD.IADD R181, R0, 0x1, R2 ;  /* 0x0000000100b57824 */ /* 0x000fe200078e0202 */
[----:B------:R-:W-:Y:S01]  /*0ac0*/  LOP3.LUT P0, RZ, R17, 0x2, RZ, 0xc0, !PT ;  /* 0x0000000211ff7812 */ /* 0x000fe2000780c0ff */
[----:B------:R-:W-:Y:S01]  /*0ad0*/  IMAD.U32 R0, RZ, RZ, UR5 ;  /* 0x00000005ff007e24 */ /* 0x000fe2000f8e00ff */
[----:B------:R-:W-:Y:S01]  /*0ae0*/  USHF.R.S32.HI UR5, URZ, 0x1f, UR57 ;  /* 0x0000001f3f057899 */ /* 0x000fe20008011439 */
[----:B------:R-:W-:Y:S01]  /*0af0*/  LEA R3, R5, UR4, 0x1 ;  /* 0x0000000405037c11 */ /* 0x000fe2000f8e08ff */
[----:B------:R-:W-:Y:S01]  /*0b00*/  IMAD.U32 R2, RZ, RZ, UR6 ;  /* 0x00000006ff027e24 */ /* 0x000fe2000f8e00ff */
[----:B------:R-:W-:Y:S01]  /*0b10*/  UIADD3 UR6, UR4, 0x9000, URZ ;  /* 0x0000900004067890 */ /* 0x000fe2000fffe03f */
[----:B------:R-:W-:Y:S01]  /*0b20*/  SEL R180, R180, 0xffffffe0, !P0 ;  /* 0xffffffe0b4b47807 */ /* 0x000fe20004000000 */
[----:B------:R-:W-:-:S02]  /*0b30*/  IMAD.IADD R174, R174, 0x1, R173 ;  /* 0x00000001aeae7824 */ /* 0x000fc400078e02ad */
[----:B------:R-:W-:Y:S02]  /*0b40*/  IMAD.U32 R0, RZ, RZ, UR5 ;  /* 0x00000005ff007e24 */ /* 0x000fe4000f8e00ff */
[----:B------:R-:W-:Y:S01]  /*0b50*/  IMAD.U32 R2, RZ, RZ, UR5 ;  /* 0x00000005ff027e24 */ /* 0x000fe2000f8e00ff */
[----:B------:R-:W-:Y:S01]  /*0b60*/  UIADD3 UR5, UR4, 0x15000, URZ ;  /* 0x0001500004057890 */ /* 0x000fe2000fffe03f */
[----:B------:R-:W-:Y:S01]  /*0b70*/  VIADD R0, R252, 0xffffffc0 ;  /* 0xffffffc0fc007836 */ /* 0x000fe20000000000 */
[----:B------:R-:W-:Y:S01]  /*0b80*/  LEA R242, R8, UR6, 0x1 ;  /* 0x0000000608f27c11 */ /* 0x000fe2000f8e08ff */
[----:B------:R-:W-:Y:S02]  /*0b90*/  ULDC.64 UR6, c[0x0][0x208] ;  /* 0x0000820000067ab9 */ /* 0x000fe40000000a00 */
[----:B------:R-:W-:Y:S01]  /*0ba0*/  IMAD.SHL.U32 R247, R0, 0x4, RZ ;  /* 0x0000000400f77824 */ /* 0x000fe200078e00ff */
[----:B------:R-:W-:Y:S01]  /*0bb0*/  LEA R176, R176, UR5, 0x1 ;  /* 0x00000005b0b07c11 */ /* 0x000fe2000f8e08ff */
[C---:B------:R-:W-:Y:S01]  /*0bc0*/  VIADD R243, R242.reuse, 0x20 ;  /* 0x00000020f2f37836 */ /* 0x040fe20000000000 */
[----:B------:R-:W-:Y:S01]  /*0bd0*/  SHF.R.S32.HI R2, RZ, 0x1f, R0 ;  /* 0x0000001fff027819 */ /* 0x000fe20000011400 */
[----:B------:R-:W-:-:S02]  /*0be0*/  @P3 VIADD R243, R242, 0xffffffe0 ;  /* 0xffffffe0f2f33836 */ /* 0x000fc40000000000 */
[----:B------:R-:W-:Y:S01]  /*0bf0*/  IMAD.IADD R177, R176, 0x1, R177 ;  /* 0x00000001b0b17824 */ /* 0x000fe200078e02b1 */
[----:B------:R-:W-:Y:S01]  /*0c00*/  SHF.L.U64.HI R248, R0, 0x2, R2 ;  /* 0x0000000200f87819 */ /* 0x000fe20000010202 */
[--C-:B------:R-:W-:Y:S02]  /*0c10*/  IMAD.IADD R179, R176, 0x1, R178.reuse ;  /* 0x00000001b0b37824 */ /* 0x100fe400078e02b2 */
[----:B-1----:R-:W-:-:S07]  /*0c20*/  IMAD.IADD R178, R177, 0x1, R178 ;  /* 0x00000001b1b27824 */ /* 0x002fce00078e02b2 */
.L_x_825:
        /* <DEDUP_REMOVED lines=67> */
.L_x_797:
        /* <DEDUP_REMOVED lines=70> */
[----:B------:R-:W-:Y:S02]  /*14c0*/  @UP3 UIMAD UR16, UR45, UR34, URZ ;  /* 0x000000222d1032a4 */ /* 0x000fe4000f8e023f */
[----:B------:R-:W-:Y:S01]  /*14d0*/  ULOP3.LUT UR9, UR44, 0xffffffc0, URZ, 0xc0, !UPT ;  /* 0xffffffc02c097892 */ /* 0x000fe2000f8ec03f */
[----:B------:R-:W-:Y:S01]  /*14e0*/  IMAD.MOV R4, RZ, RZ, -R0 ;  /* 0x000000ffff047224 */ /* 0x000fe200078e0a00 */
[----:B------:R-:W-:Y:S02]  /*14f0*/  UIADD3 UR46, UR15, UR5, URZ ;  /* 0x000000050f2e7290 */ /* 0x000fe4000fffe03f */
[----:B------:R-:W-:Y:S01]  /*1500*/  USHF.L.U64.HI UR19, UR45, 0x7, UR58 ;  /* 0x000000072d137899 */ /* 0x000fe2000801023a */
[----:B------:R-:W-:Y:S01]  /*1510*/  IMAD R2, R6, R4, R2 ;  /* 0x0000000406027224 */ /* 0x000fe200078e0202 */
[----:B------:R-:W-:Y:S02]  /*1520*/  @UP3 USEL UR5, UR16, UR18, !UP1 ;  /* 0x0000001210053287 */ /* 0x000fe4000c800000 */
[----:B------:R-:W-:-:S02]  /*1530*/  UIADD3 UR15, UR9, -0x40, URZ ;  /* 0xffffffc0090f7890 */ /* 0x000fc4000fffe03f */
[----:B------:R-:W-:Y:S01]  /*1540*/  ISETP.GT.U32.AND P1, PT, R6, R2, PT ;  /* 0x000000020600720c */ /* 0x000fe20003f24070 */
[----:B------:R-:W-:Y:S01]  /*1550*/  @UP3 ULDC UR17, c[0x0][0x2e4] ;  /* 0x0000b90000113ab9 */ /* 0x000fe20000000800 */
[----:B------:R-:W-:Y:S02]  /*1560*/  UIMAD.WIDE.U32 UR12, UR10, UR18, URZ ;  /* 0x000000120a0c72a5 */ /* 0x000fe4000f8e003f */
[----:B------:R-:W-:Y:S02]  /*1570*/  USEL UR19, UR19, URZ, UP2 ;  /* 0x0000003f13137287 */ /* 0x000fe40009000000 */
[----:B------:R-:W-:Y:S02]  /*1580*/  @UP3 UIMAD UR17, UR57, UR17, UR5 ;  /* 0x00000011391132a4 */ /* 0x000fe4000f8e0205 */
[----:B------:R-:W-:Y:S02]  /*1590*/  USHF.R.S32.HI UR16, URZ, 0x1f, UR15 ;  /* 0x0000001f3f107899 */ /* 0x000fe4000801140f */
[----:B------:R-:W-:-:S02]  /*15a0*/  UIADD3 UR5, UP2, UR15, UR30, URZ ;  /* 0x0000001e0f057290 */ /* 0x000fc4000ff5e03f */
[----:B------:R-:W-:Y:S01]  /*15b0*/  USEL UR56, UR14, UR12, !UP1 ;  /* 0x0000000c0e387287 */ /* 0x000fe2000c800000 */
[-C--:B------:R-:W-:Y:S01]  /*15c0*/  @!P1 IADD3 R2, R2, -R6.reuse, RZ ;  /* 0x8000000602029210 */ /* 0x080fe20007ffe0ff */
[----:B------:R-:W-:Y:S01]  /*15d0*/  @!UP3 UIMAD UR12, UR45, UR61, UR57 ;  /* 0x0000003d2d0cb2a4 */ /* 0x000fe2000f8e0239 */
[----:B------:R-:W-:Y:S01]  /*15e0*/  @!P1 VIADD R0, R0, 0x1 ;  /* 0x0000000100009836 */ /* 0x000fe20000000000 */
[----:B------:R-:W-:Y:S01]  /*15f0*/  UIADD3.X UR14, UR16, UR19, URZ, UP2, !UPT ;  /* 0x00000013100e7290 */ /* 0x000fe200097fe43f */
[----:B------:R-:W-:Y:S01]  /*1600*/  ISETP.GE.U32.AND P0, PT, R2, R6, PT ;  /* 0x000000060200720c */ /* 0x000fe20003f06070 */
[----:B------:R-:W-:Y:S01]  /*1610*/  UIMAD UR9, UR11, UR5, URZ ;  /* 0x000000050b0972a4 */ /* 0x000fe2000f8e023f */
[----:B------:R-:W-:Y:S01]  /*1620*/  LOP3.LUT R2, R7, UR57, RZ, 0x3c, !PT ;  /* 0x0000003907027c12 */ /* 0x000fe2000f8e3cff */
[----:B------:R-:W-:Y:S01]  /*1630*/  @UP0 UIADD3 UR25, UR35, UR37, URZ ;  /* 0x0000002523190290 */ /* 0x000fe2000fffe03f */
[----:B------:R-:W-:Y:S01]  /*1640*/  PLOP3.LUT P1, PT, PT, PT, UP0, 0x80, 0x0 ;  /* 0x000000000000781c */ /* 0x000fe20003f2f008 */
[----:B------:R-:W-:Y:S01]  /*1650*/  UIMAD UR51, UR57, UR38, URZ ;  /* 0x00000026393372a4 */ /* 0x000fe2000f8e023f */
[----:B------:R-:W-:Y:S01]  /*1660*/  ISETP.GE.AND P2, PT, R2, RZ, PT ;  /* 0x000000ff0200720c */ /* 0x000fe20003f46270 */
[----:B------:R-:W-:Y:S01]  /*1670*/  @!UP3 UIMAD UR17, UR12, UR34, URZ ;  /* 0x000000220c11b2a4 */ /* 0x000fe2000f8e023f */
[----:B------:R-:W-:Y:S01]  /*1680*/  @UP0 ULDC.64 UR20, c[0x0][0x250] ;  /* 0x0000940000140ab9 */ /* 0x000fe20000000a00 */
[----:B------:R-:W-:-:S02]  /*1690*/  UIMAD.WIDE.U32 UR38, UR10, UR5, URZ ;  /* 0x000000050a2672a5 */ /* 0x000fc4000f8e003f */
[----:B------:R-:W-:Y:S02]  /*16a0*/  UIMAD UR12, UR11, UR18, URZ ;  /* 0x000000120b0c72a4 */ /* 0x000fe4000f8e023f */
[----:B------:R-:W-:Y:S01]  /*16b0*/  @P0 VIADD R0, R0, 0x1 ;  /* 0x0000000100000836 */ /* 0x000fe20000000000 */
[----:B------:R-:W-:Y:S01]  /*16c0*/  UIMAD UR5, UR10, UR14, UR9 ;  /* 0x0000000e0a0572a4 */ /* 0x000fe2000f8e0209 */
[----:B------:R-:W-:Y:S01]  /*16d0*/  PLOP3.LUT P0, PT, PT, PT, UP3, 0x80, 0x0 ;  /* 0x000000000000781c */ /* 0x000fe20003f0f038 */
[----:B------:R-:W-:Y:S02]  /*16e0*/  @UP0 UIMAD.WIDE.U32 UR10, UR25, UR20, URZ ;  /* 0x00000014190a02a5 */ /* 0x000fe4000f8e003f */
[----:B------:R-:W-:Y:S01]  /*16f0*/  @UP0 UIMAD UR9, UR25, UR21, URZ ;  /* 0x00000015190902a4 */ /* 0x000fe2000f8e023f */
[----:B------:R-:W-:Y:S01]  /*1700*/  @!P2 IADD3 R0, -R0, RZ, RZ ;  /* 0x000000ff0000a210 */ /* 0x000fe20007ffe1ff */
[----:B------:R-:W-:Y:S01]  /*1710*/  USHF.R.S32.HI UR53, URZ, 0x1f, UR31 ;  /* 0x0000001f3f357899 */ /* 0x000fe2000801141f */
[----:B------:R-:W-:Y:S01]  /*1720*/  @!P3 LOP3.LUT R0, RZ, R7, RZ, 0x33, !PT ;  /* 0x00000007ff00b212 */ /* 0x000fe200078e33ff */
[----:B------:R-:W-:-:S02]  /*1730*/  @!UP1 UIADD3 UR47, UR29, UR27, URZ ;  /* 0x0000001b1d2f9290 */ /* 0x000fc4000fffe03f */
[----:B------:R-:W-:Y:S02]  /*1740*/  @UP1 UIADD3 UR46, UR13, UR12, URZ ;  /* 0x0000000c0d2e1290 */ /* 0x000fe4000fffe03f */
        /* <DEDUP_REMOVED lines=19> */
.L_x_799:
        /* <DEDUP_REMOVED lines=13> */
.L_x_800:
        /* <DEDUP_REMOVED lines=11> */
.L_x_801:
[----:B------:R-:W-:-:S04]  /*1a00*/  UIMAD UR9, UR45, UR61, UR57 ;  /* 0x0000003d2d0972a4 */ /* 0x000fc8000f8e0239 */
[----:B------:R-:W-:-:S12]  /*1a10*/  UIMAD UR9, UR9, UR59, URZ ;  /* 0x0000003b090972a4 */ /* 0x000fd8000f8e023f */
.L_x_802:
[----:B------:R-:W2:Y:S01]  /*1a20*/  LDL R13, [R1] ;  /* 0x00000000010d7983 */ /* 0x000ea20000100800 */
[----:B------:R-:W-:Y:S01]  /*1a30*/  SHF.R.S32.HI R17, RZ, 0x1f, R241 ;  /* 0x0000001fff117819 */ /* 0x000fe200000114f1 */
[----:B------:R-:W-:Y:S01]  /*1a40*/  ULDC.64 UR10, c[0x0][0x420] ;  /* 0x00010800000a7ab9 */ /* 0x000fe20000000a00 */
[----:B------:R-:W-:Y:S01]  /*1a50*/  IADD3 R2, P1, R241, UR15, RZ ;  /* 0x0000000ff1027c10 */ /* 0x000fe2000ff3e0ff */
[----:B------:R-:W1:Y:S01]  /*1a60*/  S2R R11, SR_TID.X ;  /* 0x00000000000b7919 */ /* 0x000e620000002100 */
[--C-:B------:R-:W-:Y:S01]  /*1a70*/  SHF.R.S32.HI R251, RZ, 0x1f, R250.reuse ;  /* 0x0000001ffffb7819 */ /* 0x100fe200000114fa */
[----:B------:R-:W-:Y:S01]  /*1a80*/  IMAD.U32 R9, RZ, RZ, UR10 ;  /* 0x0000000aff097e24 */ /* 0x000fe2000f8e00ff */
[----:B------:R-:W-:Y:S01]  /*1a90*/  IADD3 R4, P0, R250, UR5, RZ ;  /* 0x00000005fa047c10 */ /* 0x000fe2000ff1e0ff */
[----:B------:R-:W3:Y:S01]  /*1aa0*/  S2R R12, SR_TID.X ;  /* 0x00000000000c7919 */ /* 0x000ee20000002100 */
[----:B------:R-:W-:Y:S01]  /*1ab0*/  IADD3.X R6, R17, UR16, RZ, P1, !PT ;  /* 0x0000001011067c10 */ /* 0x000fe20008ffe4ff */
[----:B------:R-:W-:Y:S01]  /*1ac0*/  UIMAD UR5, UR16, UR10, URZ ;  /* 0x0000000a100572a4 */ /* 0x000fe2000f8e023f */
[----:B------:R-:W-:Y:S01]  /*1ad0*/  IADD3.X R5, R251, UR47, RZ, P0, !PT ;  /* 0x0000002ffb057c10 */ /* 0x000fe200087fe4ff */
[----:B------:R-:W-:Y:S01]  /*1ae0*/  USHF.R.S32.HI UR25, URZ, 0x1f, UR57 ;  /* 0x0000001f3f197899 */ /* 0x000fe20008011439 */
[----:B------:R-:W-:Y:S01]  /*1af0*/  BSSY B1, `(.L_x_798) ;  /* 0x00006f6000017945 */ /* 0x000fe20003800000 */
[----:B------:R-:W-:Y:S01]  /*1b00*/  IMAD R8, R6, UR40, RZ ;  /* 0x0000002806087c24 */ /* 0x000fe2000f8e02ff */
[----:B------:R-:W-:Y:S01]  /*1b10*/  UIMAD UR14, UR15, UR11, UR5 ;  /* 0x0000000b0f0e72a4 */ /* 0x000fe2000f8e0205 */
[----:B------:R-:W-:Y:S01]  /*1b20*/  IMAD.WIDE.U32 R6, R2, UR40, R250 ;  /* 0x0000002802067c25 */ /* 0x000fe2000f8e00fa */
[----:B------:R-:W-:Y:S01]  /*1b30*/  ULDC.64 UR12, c[0x0][0x428] ;  /* 0x00010a00000c7ab9 */ /* 0x000fe20000000a00 */
[----:B------:R-:W-:-:S02]  /*1b40*/  UIADD3 UR16, UR15, UR9, URZ ;  /* 0x000000090f107290 */ /* 0x000fc4000fffe03f */
[----:B------:R-:W-:Y:S01]  /*1b50*/  IMAD.WIDE.U32 R4, R9, UR15, R4 ;  /* 0x0000000f09047c25 */ /* 0x000fe2000f8e0004 */
[----:B------:R-:W-:Y:S01]  /*1b60*/  UIMAD UR5, UR25, UR12, URZ ;  /* 0x0000000c190572a4 */ /* 0x000fe2000f8e023f */
[----:B------:R-:W-:Y:S01]  /*1b70*/  IADD3 R6, P0, R6, UR55, RZ ;  /* 0x0000003706067c10 */ /* 0x000fe2000ff1e0ff */
[----:B------:R-:W-:Y:S01]  /*1b80*/  UIADD3 UR18, UR15, UR17, URZ ;  /* 0x000000110f127290 */ /* 0x000fe2000fffe03f */
[----:B------:R-:W-:Y:S01]  /*1b90*/  IMAD R8, R2, UR41, R8 ;  /* 0x0000002902087c24 */ /* 0x000fe2000f8e0208 */
[----:B------:R-:W-:Y:S01]  /*1ba0*/  UIMAD UR9, UR57, UR13, UR5 ;  /* 0x0000000d390972a4 */ /* 0x000fe2000f8e0205 */
[----:B------:R-:W-:Y:S01]  /*1bb0*/  VIADD R5, R5, UR14 ;  /* 0x0000000e05057c36 */ /* 0x000fe20008000000 */
[----:B------:R-:W-:Y:S01]  /*1bc0*/  ULDC.64 UR14, c[0x0][0x210] ;  /* 0x00008400000e7ab9 */ /* 0x000fe20000000a00 */
[----:B------:R-:W-:Y:S01]  /*1bd0*/  IMAD.U32 R2, RZ, RZ, UR12 ;  /* 0x0000000cff027e24 */ /* 0x000fe2000f8e00ff */
[----:B------:R-:W-:Y:S01]  /*1be0*/  ULDC.64 UR12, c[0x0][0x258] ;  /* 0x00009600000c7ab9 */ /* 0x000fe20000000a00 */
[----:B------:R-:W-:Y:S01]  /*1bf0*/  IADD3.X R7, R7, UR24, R8, P0, !PT ;  /* 0x0000001807077c10 */ /* 0x000fe200087fe408 */
[----:B------:R-:W-:Y:S01]  /*1c00*/  UIMAD UR5, UR25, UR12, URZ ;  /* 0x0000000c190572a4 */ /* 0x000fe2000f8e023f */
[----:B------:R-:W-:Y:S01]  /*1c10*/  IMAD.WIDE.U32 R4, R2, UR57, R4 ;  /* 0x0000003902047c25 */ /* 0x000fe2000f8e0004 */
[----:B------:R-:W-:Y:S01]  /*1c20*/  UISETP.GE.AND UP4, UPT, UR32, 0x1, UPT ;  /* 0x000000012000788c */ /* 0x000fe2000bf86270 */
[----:B------:R-:W-:-:S02]  /*1c30*/  ULDC UR25, c[0x0][0x2dc] ;  /* 0x0000b70000197ab9 */ /* 0x000fc40000000800 */
[----:B------:R-:W-:Y:S01]  /*1c40*/  IMAD.U32 R2, RZ, RZ, UR12 ;  /* 0x0000000cff027e24 */ /* 0x000fe2000f8e00ff */
[----:B------:R-:W-:Y:S01]  /*1c50*/  UIMAD UR30, UR25, UR61, URZ ;  /* 0x0000003d191e72a4 */ /* 0x000fe2000f8e023f */
[----:B-1----:R-:W-:Y:S01]  /*1c60*/  SHF.R.S32.HI R11, RZ, 0x1f, R11 ;  /* 0x0000001fff0b7819 */ /* 0x002fe2000001140b */
[----:B------:R-:W-:Y:S01]  /*1c70*/  UIMAD UR13, UR57, UR13, UR5 ;  /* 0x0000000d390d72a4 */ /* 0x000fe2000f8e0205 */
[----:B------:R-:W-:Y:S01]  /*1c80*/  IMAD.WIDE.U32 R6, R2, UR57, R6 ;  /* 0x0000003902067c25 */ /* 0x000fe2000f8e0006 */
[----:B------:R-:W-:Y:S01]  /*1c90*/  USHF.L.U32 UR26, UR30, 0x6, URZ ;  /* 0x000000061e1a7899 */ /* 0x000fe2000800063f */
[----:B---3--:R-:W-:Y:S01]  /*1ca0*/  LEA.HI R11, R11, R12, RZ, 0x5 ;  /* 0x0000000c0b0b7211 */ /* 0x008fe200078f28ff */
[----:B------:R-:W-:Y:S01]  /*1cb0*/  ULDC.64 UR28, c[0x0][0x3e0] ;  /* 0x0000f800001c7ab9 */ /* 0x000fe20000000a00 */
[----:B------:R-:W-:Y:S01]  /*1cc0*/  IMAD R2, R17, UR10, RZ ;  /* 0x0000000a11027c24 */ /* 0x000fe2000f8e02ff */
[----:B------:R-:W-:Y:S01]  /*1cd0*/  UIADD3 UR5, UP3, UP2, UR38, UR26, UR51 ;  /* 0x0000001a26057290 */ /* 0x000fe2000fa7e033 */
[----:B------:R-:W-:Y:S01]  /*1ce0*/  SHF.R.S32.HI R11, RZ, 0x5, R11 ;  /* 0x00000005ff0b7819 */ /* 0x000fe2000001140b */
[----:B------:R-:W-:Y:S01]  /*1cf0*/  USHF.R.S32.HI UR12, URZ, 0x1f, UR26 ;  /* 0x0000001f3f0c7899 */ /* 0x000fe2000801141a */
[----:B------:R-:W-:Y:S01]  /*1d00*/  IMAD R9, R241, UR11, R2 ;  /* 0x0000000bf1097c24 */ /* 0x000fe2000f8e0202 */
[----:B------:R-:W-:Y:S01]  /*1d10*/  LEA R200, P0, R6, UR14, 0x1 ;  /* 0x0000000e06c87c11 */ /* 0x000fe2000f8008ff */
[----:B------:R-:W-:Y:S01]  /*1d20*/  VIADD R2, R7, UR13 ;  /* 0x0000000d07027c36 */ /* 0x000fe20008000000 */
[----:B------:R-:W-:Y:S01]  /*1d30*/  ULDC.64 UR24, c[0x0][0x400] ;  /* 0x0001000000187ab9 */ /* 0x000fe20000000a00 */
[----:B------:R-:W-:Y:S01]  /*1d40*/  VIADD R5, R5, UR9 ;  /* 0x0000000905057c36 */ /* 0x000fe20008000000 */
[----:B------:R-:W-:-:S02]  /*1d50*/  UIADD3 UR9, UP1, UP0, UR52, UR5, UR56 ;  /* 0x0000000534097290 */ /* 0x000fc4000f83e038 */
[----:B------:R-:W-:Y:S01]  /*1d60*/  UIADD3.X UR5, UR19, UR12, UR54, UP3, UP2 ;  /* 0x0000000c13057290 */ /* 0x000fe20009fe4436 */
[----:B------:R-:W-:Y:S01]  /*1d70*/  LEA.HI.X R201, R6, UR15, R2, 0x1, P0 ;  /* 0x0000000f06c97c11 */ /* 0x000fe200080f0c02 */
[----:B------:R-:W-:Y:S01]  /*1d80*/  IMAD.WIDE.U32 R4, R241, UR10, R4 ;  /* 0x0000000af1047c25 */ /* 0x000fe2000f8e0004 */
[----:B------:R-:W-:Y:S01]  /*1d90*/  PLOP3.LUT P0, PT, PT, PT, UP4, 0x80, 0x0 ;  /* 0x000000000000781c */ /* 0x000fe20003f0f048 */
[----:B------:R-:W-:Y:S02]  /*1da0*/  UIADD3.X UR5, UR49, UR5, UR46, UP1, UP0 ;  /* 0x0000000531057290 */ /* 0x000fe40008fe042e */
[----:B------:R-:W-:Y:S01]  /*1db0*/  IMAD.IADD R5, R5, 0x1, R9 ;  /* 0x0000000105057824 */ /* 0x000fe200078e0209 */
[C---:B------:R-:W-:Y:S01]  /*1dc0*/  LEA R198, P3, R4.reuse, UR28, 0x1 ;  /* 0x0000001c04c67c11 */ /* 0x040fe2000f8608ff */
[----:B------:R-:W-:Y:S01]  /*1dd0*/  ULDC.64 UR40, c[0x0][0x2b0] ;  /* 0x0000ac0000287ab9 */ /* 0x000fe20000000a00 */
[----:B------:R-:W-:Y:S01]  /*1de0*/  ULDC.64 UR42, c[0x0][0x478] ;  /* 0x00011e00002a7ab9 */ /* 0x000fe20000000a00 */
[----:B------:R-:W-:Y:S01]  /*1df0*/  ULEA.HI.SX32 UR27, UR44, 0xffffffff, 0x1a ;  /* 0xffffffff2c1b7891 */ /* 0x000fe2000f8fd23f */
[----:B------:R-:W-:Y:S01]  /*1e00*/  LEA.HI.X R199, R4, UR29, R5, 0x1, P3 ;  /* 0x0000001d04c77c11 */ /* 0x000fe200098f0c05 */
[----:B------:R-:W-:-:S02]  /*1e10*/  UIMAD.WIDE UR18, UR18, 0x4, UR40 ;  /* 0x00000004121278a5 */ /* 0x000fc4000f8e0228 */
[----:B------:R-:W-:Y:S01]  /*1e20*/  UIMAD.WIDE UR16, UR16, 0x4, UR42 ;  /* 0x00000004101078a5 */ /* 0x000fe2000f8e022a */
[----:B--2---:R-:W-:-:S05]  /*1e30*/  IMAD R8, R11, UR30, R13 ;  /* 0x0000001e0b087c24 */ /* 0x004fca000f8e020d */
[----:B------:R-:W-:-:S04]  /*1e40*/  IADD3 R2, P2, R8, UR9, RZ ;  /* 0x0000000908027c10 */ /* 0x000fc8000ff5e0ff */
[----:B------:R-:W-:Y:S02]  /*1e50*/  LEA R213, P1, R2, UR24, 0x2 ;  /* 0x0000001802d57c11 */ /* 0x000fe4000f8210ff */
[----:B------:R-:W-:-:S04]  /*1e60*/  LEA.HI.X.SX32 R8, R8, UR5, 0x1, P2 ;  /* 0x0000000508087c11 */ /* 0x000fc800090f0eff */
[----:B------:R-:W-:Y:S01]  /*1e70*/  LEA.HI.X R212, R2, UR25, R8, 0x2, P1 ;  /* 0x0000001902d47c11 */ /* 0x000fe200088f1408 */
[----:B------:R-:W-:Y:S06]  /*1e80*/  @!P0 BRA `(.L_x_803) ;  /* 0x0000006000cc8947 */ /* 0x000fec0003800000 */
[----:B------:R-:W-:Y:S01]  /*1e90*/  UIMAD UR10, UR36, -0x80, UR8 ;  /* 0xffffff80240a78a4 */ /* 0x000fe2000f8e0208 */
[C---:B------:R-:W-:Y:S01]  /*1ea0*/  VIADD R2, R241.reuse, 0x40 ;  /* 0x00000040f1027836 */ /* 0x040fe20000000000 */
[----:B------:R-:W-:Y:S01]  /*1eb0*/  UIMAD UR11, UR53, UR22, URZ ;  /* 0x00000016350b72a4 */ /* 0x000fe2000f8e023f */
[----:B------:R-:W-:Y:S01]  /*1ec0*/  IMAD.U32 R6, RZ, RZ, UR22 ;  /* 0x00000016ff067e24 */ /* 0x000fe2000f8e00ff */
[----:B------:R-:W-:Y:S01]  /*1ed0*/  UIMAD UR12, UR53, UR20, URZ ;  /* 0x00000014350c72a4 */ /* 0x000fe2000f8e023f */
[----:B------:R-:W-:Y:S01]  /*1ee0*/  IMAD.U32 R4, RZ, RZ, UR20 ;  /* 0x00000014ff047e24 */ /* 0x000fe2000f8e00ff */
[----:B------:R-:W-:Y:S01]  /*1ef0*/  ISETP.GE.AND P2, PT, R241, UR10, PT ;  /* 0x0000000af1007c0c */ /* 0x000fe2000bf46270 */
[----:B------:R-:W-:Y:S01]  /*1f00*/  UMOV UR9, UR27 ;  /* 0x0000001b00097c82 */ /* 0x000fe20008000000 */
[----:B------:R-:W-:Y:S01]  /*1f10*/  ISETP.GE.AND P1, PT, R2, UR10, PT ;  /* 0x0000000a02007c0c */ /* 0x000fe2000bf26270 */
[----:B------:R-:W-:Y:S01]  /*1f20*/  UIMAD UR5, UR9, -0x40, UR32 ;  /* 0xffffffc0090578a4 */ /* 0x000fe2000f8e0220 */
[----:B------:R-:W-:Y:S01]  /*1f30*/  VIADD R2, R252, 0x20 ;  /* 0x00000020fc027836 */ /* 0x000fe20000000000 */
[----:B------:R-:W-:Y:S01]  /*1f40*/  UIMAD UR11, UR31, UR23, UR11 ;  /* 0x000000171f0b72a4 */ /* 0x000fe2000f8e020b */
[----:B------:R-:W-:Y:S01]  /*1f50*/  IMAD.WIDE.U32 R6, R6, UR31, R250 ;  /* 0x0000001f06067c25 */ /* 0x000fe2000f8e00fa */
[----:B------:R-:W-:-:S02]  /*1f60*/  UIMAD UR14, UR31, UR21, UR12 ;  /* 0x000000151f0e72a4 */ /* 0x000fc4000f8e020c */
[----:B------:R-:W-:Y:S01]  /*1f70*/  ISETP.GE.AND P5, PT, R2, UR5, PT ;  /* 0x0000000502007c0c */ /* 0x000fe2000bfa6270 */
[----:B------:R-:W-:Y:S01]  /*1f80*/  IMAD.WIDE.U32 R4, R4, UR31, R250 ;  /* 0x0000001f04047c25 */ /* 0x000fe2000f8e00fa */
[----:B------:R-:W-:Y:S01]  /*1f90*/  IADD3 R6, P3, R6, UR48, RZ ;  /* 0x0000003006067c10 */ /* 0x000fe2000ff7e0ff */
[----:B------:R-:W-:Y:S01]  /*1fa0*/  ULDC.64 UR12, c[0x0][0x260] ;  /* 0x00009800000c7ab9 */ /* 0x000fe20000000a00 */
[----:B------:R-:W1:Y:S01]  /*1fb0*/  @!P2 LDC.64 R20, c[0x0][0x218] ;  /* 0x00008600ff14ab82 */ /* 0x000e620000000a00 */
[----:B------:R-:W-:Y:S01]  /*1fc0*/  VIADD R8, R252, 0x8 ;  /* 0x00000008fc087836 */ /* 0x000fe20000000000 */
[----:B------:R-:W-:Y:S01]  /*1fd0*/  IADD3 R4, P0, R4, UR33, RZ ;  /* 0x0000002104047c10 */ /* 0x000fe2000ff1e0ff */
[----:B------:R-:W-:Y:S01]  /*1fe0*/  IMAD.U32 R2, RZ, RZ, UR11 ;  /* 0x0000000bff027e24 */ /* 0x000fe2000f8e00ff */
[----:B------:R-:W-:Y:S01]  /*1ff0*/  ULDC.64 UR10, c[0x0][0x268] ;  /* 0x00009a00000a7ab9 */ /* 0x000fe20000000a00 */
[----:B------:R-:W-:Y:S01]  /*2000*/  IMAD.U32 R9, RZ, RZ, UR14 ;  /* 0x0000000eff097e24 */ /* 0x000fe2000f8e00ff */
[----:B------:R-:W-:Y:S01]  /*2010*/  ISETP.GE.AND P6, PT, R8, UR5, PT ;  /* 0x0000000508007c0c */ /* 0x000fe2000bfc6270 */
[C---:B------:R-:W-:Y:S01]  /*2020*/  IMAD R8, R10.reuse, UR12, RZ ;  /* 0x0000000c0a087c24 */ /* 0x040fe2000f8e02ff */
[----:B------:R-:W-:Y:S01]  /*2030*/  IADD3.X R7, R7, UR50, R2, P3, !PT ;  /* 0x0000003207077c10 */ /* 0x000fe20009ffe402 */
[----:B------:R-:W-:Y:S01]  /*2040*/  IMAD R2, R10, UR10, RZ ;  /* 0x0000000a0a027c24 */ /* 0x000fe2000f8e02ff */
[----:B------:R-:W-:Y:S01]  /*2050*/  IADD3.X R5, R5, UR34, R9, P0, !PT ;  /* 0x0000002205057c10 */ /* 0x000fe200087fe409 */
[C---:B------:R-:W-:Y:S01]  /*2060*/  IMAD R9, R0.reuse, UR13, R8 ;  /* 0x0000000d00097c24 */ /* 0x040fe2000f8e0208 */
[----:B------:R-:W2:Y:S01]  /*2070*/  @!P1 LDC.64 R18, c[0x0][0x218] ;  /* 0x00008600ff129b82 */ /* 0x000ea20000000a00 */
[----:B------:R-:W-:Y:S01]  /*2080*/  IMAD.WIDE.U32 R6, R0, UR12, R6 ;  /* 0x0000000c00067c25 */ /* 0x000fe2000f8e0006 */
[----:B------:R-:W-:-:S03]  /*2090*/  UMOV UR12, UR18 ;  /* 0x00000012000c7c82 */ /* 0x000fc60008000000 */
[C---:B------:R-:W-:Y:S01]  /*20a0*/  IMAD R8, R0.reuse, UR11, R2 ;  /* 0x0000000b00087c24 */ /* 0x040fe2000f8e0202 */
[C---:B------:R-:W-:Y:S01]  /*20b0*/  @!P1 IADD3 R2, P0, R241.reuse, 0x40, RZ ;  /* 0x00000040f1029810 */ /* 0x040fe20007f1e0ff */
[----:B------:R-:W-:Y:S01]  /*20c0*/  IMAD.WIDE.U32 R4, R0, UR10, R4 ;  /* 0x0000000a00047c25 */ /* 0x000fe2000f8e0004 */
[----:B------:R-:W-:Y:S01]  /*20d0*/  @!P1 IADD3 R0, P3, R241, 0x40, RZ ;  /* 0x00000040f1009810 */ /* 0x000fe20007f7e0ff */
[----:B------:R-:W-:Y:S02]  /*20e0*/  ULEA.HI UR10, UR9, UR9, URZ, 0x1 ;  /* 0x00000009090a7291 */ /* 0x000fe4000f8f083f */
[----:B------:R-:W-:Y:S01]  /*20f0*/  @!P2 IMAD R11, R17, UR22, RZ ;  /* 0x00000016110bac24 */ /* 0x000fe2000f8e02ff */
[----:B------:R-:W-:Y:S01]  /*2100*/  UMOV UR11, UR19 ;  /* 0x00000013000b7c82 */ /* 0x000fe20008000000 */
[----:B------:R-:W-:Y:S01]  /*2110*/  IMAD.IADD R7, R7, 0x1, R9 ;  /* 0x0000000107077824 */ /* 0x000fe200078e0209 */
[----:B------:R-:W-:Y:S01]  /*2120*/  ULOP3.LUT UR10, UR10, 0xfffffffe, URZ, 0xc0, !UPT ;  /* 0xfffffffe0a0a7892 */ /* 0x000fe2000f8ec03f */
[----:B------:R-:W-:Y:S01]  /*2130*/  @!P1 IMAD.X R10, RZ, RZ, R17, P3 ;  /* 0x000000ffff0a9224 */ /* 0x000fe200018e0611 */
[----:B------:R-:W-:Y:S01]  /*2140*/  ISETP.GE.AND P3, PT, R241, UR5, PT ;  /* 0x00000005f1007c0c */ /* 0x000fe2000bf66270 */
[----:B------:R-:W-:Y:S01]  /*2150*/  IMAD.IADD R5, R5, 0x1, R8 ;  /* 0x0000000105057824 */ /* 0x000fe200078e0208 */
[----:B------:R-:W-:Y:S01]  /*2160*/  UIADD3 UR10, UR9, -UR10, URZ ;  /* 0x8000000a090a7290 */ /* 0x000fe2000fffe03f */
[----:B------:R-:W-:-:S02]  /*2170*/  @!P1 IMAD.MOV.U32 R8, RZ, RZ, R6 ;  /* 0x000000ffff089224 */ /* 0x000fc400078e0006 */
[----:B------:R-:W-:Y:S01]  /*2180*/  @!P1 IMAD.MOV.U32 R9, RZ, RZ, R7 ;  /* 0x000000ffff099224 */ /* 0x000fe200078e0007 */
[----:B------:R-:W-:Y:S01]  /*2190*/  UISETP.NE.AND UP0, UPT, UR10, 0x1, UPT ;  /* 0x000000010a00788c */ /* 0x000fe2000bf05270 */
[----:B------:R-:W-:Y:S02]  /*21a0*/  @!P2 IMAD R16, R241, UR23, R11 ;  /* 0x00000017f110ac24 */ /* 0x000fe4000f8e020b */
[----:B------:R-:W-:Y:S02]  /*21b0*/  @!P1 IMAD R14, R10, UR22, RZ ;  /* 0x000000160a0e9c24 */ /* 0x000fe4000f8e02ff */
[----:B------:R-:W-:Y:S02]  /*21c0*/  IMAD.MOV.U32 R238, RZ, RZ, 0x7f800000 ;  /* 0x7f800000ffee7424 */ /* 0x000fe400078e00ff */
[----:B------:R-:W-:Y:S02]  /*21d0*/  IMAD.MOV.U32 R239, RZ, RZ, 0x7f800000 ;  /* 0x7f800000ffef7424 */ /* 0x000fe400078e00ff */
[----:B------:R-:W-:-:S02]  /*21e0*/  IMAD.MOV.U32 R236, RZ, RZ, 0x7f800000 ;  /* 0x7f800000ffec7424 */ /* 0x000fc400078e00ff */
[----:B------:R-:W-:Y:S01]  /*21f0*/  IMAD.MOV.U32 R237, RZ, RZ, 0x7f800000 ;  /* 0x7f800000ffed7424 */ /* 0x000fe200078e00ff */
[----:B------:R-:W-:Y:S01]  /*2200*/  UMOV UR13, UR17 ;  /* 0x00000011000d7c82 */ /* 0x000fe20008000000 */
[----:B------:R-:W-:Y:S01]  /*2210*/  @!P2 IMAD.WIDE.U32 R10, R241, UR22, R6 ;  /* 0x00000016f10aac25 */ /* 0x000fe2000f8e0006 */
[----:B------:R-:W-:-:S03]  /*2220*/  UMOV UR14, UR16 ;  /* 0x00000010000e7c82 */ /* 0x000fc60008000000 */
[----:B------:R-:W-:Y:S01]  /*2230*/  IMAD R240, RZ, RZ, -UR26 ;  /* 0x8000001afff07e24 */ /* 0x000fe2000f8e02ff */
[----:B------:R-:W-:Y:S01]  /*2240*/  CS2R R126, SRZ ;  /* 0x00000000007e7805 */ /* 0x000fe2000001ff00 */
[----:B------:R-:W-:Y:S01]  /*2250*/  @!P1 IMAD.WIDE.U32 R6, R0, UR22, R8 ;  /* 0x0000001600069c25 */ /* 0x000fe2000f8e0008 */
[----:B------:R-:W-:Y:S02]  /*2260*/  CS2R R124, SRZ ;  /* 0x00000000007c7805 */ /* 0x000fe4000001ff00 */
[----:B------:R-:W-:Y:S02]  /*2270*/  CS2R R130, SRZ ;  /* 0x0000000000827805 */ /* 0x000fe4000001ff00 */
[----:B------:R-:W-:Y:S01]  /*2280*/  CS2R R128, SRZ ;  /* 0x0000000000807805 */ /* 0x000fe2000001ff00 */
[----:B------:R-:W-:Y:S01]  /*2290*/  @!P1 IMAD.X R15, RZ, RZ, R17, P0 ;  /* 0x000000ffff0f9224 */ /* 0x000fe200000e0611 */
[----:B-1----:R-:W-:Y:S01]  /*22a0*/  @!P2 LEA R8, P0, R10, R20, 0x1 ;  /* 0x000000140a08a211 */ /* 0x002fe200078008ff */
[----:B------:R-:W-:Y:S01]  /*22b0*/  @!P2 IMAD.IADD R9, R11, 0x1, R16 ;  /* 0x000000010b09a824 */ /* 0x000fe200078e0210 */
[----:B------:R-:W-:Y:S01]  /*22c0*/  CS2R R122, SRZ ;  /* 0x00000000007a7805 */ /* 0x000fe2000001ff00 */
[----:B------:R-:W-:Y:S01]  /*22d0*/  @!P1 IMAD R14, R0, UR23, R14 ;  /* 0x00000017000e9c24 */ /* 0x000fe2000f8e020e */
[----:B------:R-:W-:Y:S01]  /*22e0*/  CS2R R120, SRZ ;  /* 0x0000000000787805 */ /* 0x000fe2000001ff00 */
[----:B------:R-:W-:Y:S01]  /*22f0*/  @!P1 IMAD.MOV.U32 R12, RZ, RZ, R4 ;  /* 0x000000ffff0c9224 */ /* 0x000fe200078e0004 */
[----:B------:R-:W-:Y:S01]  /*2300*/  @!P2 LEA.HI.X R9, R10, R21, R9, 0x1, P0 ;  /* 0x000000150a09a211 */ /* 0x000fe200000f0c09 */
[----:B------:R-:W-:Y:S01]  /*2310*/  @!P1 IMAD.MOV.U32 R13, RZ, RZ, R5 ;  /* 0x000000ffff0d9224 */ /* 0x000fe200078e0005 */
[----:B------:R-:W-:Y:S01]  /*2320*/  PLOP3.LUT P0, PT, PT, PT, UP5, 0x80, 0x0 ;  /* 0x000000000000781c */ /* 0x000fe20003f0f058 */
[----:B------:R-:W-:Y:S01]  /*2330*/  @!P1 IMAD R0, R15, UR20, RZ ;  /* 0x000000140f009c24 */ /* 0x000fe2000f8e02ff */
[----:B--2---:R-:W-:Y:S01]  /*2340*/  @!P1 LEA R10, P4, R6, R18, 0x1 ;  /* 0x00000012060a9211 */ /* 0x004fe200078808ff */
[----:B------:R-:W-:Y:S01]  /*2350*/  @!P1 IMAD.WIDE.U32 R12, R2, UR20, R12 ;  /* 0x00000014020c9c25 */ /* 0x000fe2000f8e000c */
[----:B------:R-:W-:-:S02]  /*2360*/  CS2R R118, SRZ ;  /* 0x0000000000767805 */ /* 0x000fc4000001ff00 */
[----:B------:R-:W-:Y:S02]  /*2370*/  CS2R R116, SRZ ;  /* 0x0000000000747805 */ /* 0x000fe4000001ff00 */
[----:B------:R-:W-:Y:S01]  /*2380*/  CS2R R110, SRZ ;  /* 0x00000000006e7805 */ /* 0x000fe2000001ff00 */
[----:B------:R-:W-:Y:S01]  /*2390*/  @!P1 IMAD R15, R2, UR21, R0 ;  /* 0x00000015020f9c24 */ /* 0x000fe2000f8e0200 */
[----:B------:R-:W-:Y:S01]  /*23a0*/  CS2R R108, SRZ ;  /* 0x00000000006c7805 */ /* 0x000fe2000001ff00 */
[----:B------:R-:W-:Y:S01]  /*23b0*/  @!P1 IMAD.IADD R2, R7, 0x1, R14 ;  /* 0x0000000107029824 */ /* 0x000fe200078e020e */
[----:B------:R-:W-:Y:S01]  /*23c0*/  CS2R R114, SRZ ;  /* 0x0000000000727805 */ /* 0x000fe2000001ff00 */
[----:B------:R-:W-:Y:S01]  /*23d0*/  @!P2 IMAD R0, R17, UR20, RZ ;  /* 0x000000141100ac24 */ /* 0x000fe2000f8e02ff */
[----:B------:R-:W-:Y:S01]  /*23e0*/  CS2R R112, SRZ ;  /* 0x0000000000707805 */ /* 0x000fe2000001ff00 */
[----:B------:R-:W-:Y:S01]  /*23f0*/  @P0 BAR.SYNC.DEFER_BLOCKING 0x0 ;  /* 0x0000000000000b1d */ /* 0x000fe20000010000 */
[----:B------:R-:W-:Y:S01]  /*2400*/  @!P1 LEA.HI.X R11, R6, R19, R2, 0x1, P4 ;  /* 0x00000013060b9211 */ /* 0x000fe200020f0c02 */
[C---:B------:R-:W-:Y:S01]  /*2410*/  VIADD R2, R246.reuse, 0x1800 ;  /* 0x00001800f6027836 */ /* 0x040fe20000000000 */
[----:B------:R-:W-:Y:S01]  /*2420*/  PLOP3.LUT P0, PT, PT, PT, UP0, 0x80, 0x0 ;  /* 0x000000000000781c */ /* 0x000fe20003f0f008 */
[----:B------:R-:W-:Y:S01]  /*2430*/  @!P2 IMAD R14, R241, UR21, R0 ;  /* 0x00000015f10eac24 */ /* 0x000fe2000f8e0200 */
[----:B------:R-:W-:-:S03]  /*2440*/  LEA R0, R246, UR4, 0x1 ;  /* 0x00000004f6007c11 */ /* 0x000fc6000f8e08ff */
[----:B------:R-:W1:Y:S01]  /*2450*/  @!P2 LDC.64 R6, c[0x0][0x220] ;  /* 0x00008800ff06ab82 */ /* 0x000e620000000a00 */
[----:B------:R-:W-:Y:S01]  /*2460*/  SEL R2, R2, R246, !P0 ;  /* 0x000000f602027207 */ /* 0x000fe20004000000 */
[----:B------:R-:W-:Y:S01]  /*2470*/  @!P2 IMAD.WIDE.U32 R4, R241, UR20, R4 ;  /* 0x00000014f104ac25 */ /* 0x000fe2000f8e0004 */
[----:B------:R-:W-:Y:S02]  /*2480*/  ISETP.GE.AND P4, PT, R252, UR5, PT ;  /* 0x00000005fc007c0c */ /* 0x000fe4000bf86270 */
[----:B------:R-:W-:Y:S02]  /*2490*/  CS2R R106, SRZ ;  /* 0x00000000006a7805 */ /* 0x000fe4000001ff00 */
[----:B------:R-:W-:Y:S01]  /*24a0*/  LEA R203, R2, UR4, 0x1 ;  /* 0x0000000402cb7c11 */ /* 0x000fe2000f8e08ff */
[----:B------:R-:W-:Y:S01]  /*24b0*/  @!P2 IMAD.IADD R2, R5, 0x1, R14 ;  /* 0x000000010502a824 */ /* 0x000fe200078e020e */
[----:B------:R-:W-:Y:S01]  /*24c0*/  CS2R R104, SRZ ;  /* 0x0000000000687805 */ /* 0x000fe2000001ff00 */
[----:B------:R-:W2:Y:S01]  /*24d0*/  @!P1 LDC.64 R16, c[0x0][0x220] ;  /* 0x00008800ff109b82 */ /* 0x000ea20000000a00 */
[----:B------:R-:W-:Y:S01]  /*24e0*/  IMAD.SHL.U32 R245, R252, 0x4, RZ ;  /* 0x00000004fcf57824 */ /* 0x000fe200078e00ff */
        /* <DEDUP_REMOVED lines=17> */
[----:B------:R-:W-:Y:S02]  /*2600*/  CS2R R74, SRZ ;  /* 0x00000000004a7805 */ /* 0x000fe4000001ff00 */
[----:B------:R-:W-:Y:S02]  /*2610*/  CS2R R72, SRZ ;  /* 0x0000000000487805 */ /* 0x000fe4000001ff00 */
[----:B------:R-:W-:Y:S01]  /*2620*/  CS2R R70, SRZ ;  /* 0x0000000000467805 */ /* 0x000fe2000001ff00 */
[----:B------:R-:W-:Y:S01]  /*2630*/  @P3 STS.128 [R0+0x7000], RZ ;  /* 0x007000ff00003388 */ /* 0x000fe20000000c00 */
[----:B------:R-:W-:Y:S02]  /*2640*/  CS2R R68, SRZ ;  /* 0x0000000000447805 */ /* 0x000fe4000001ff00 */
[----:B------:R-:W-:-:S02]  /*2650*/  CS2R R62, SRZ ;  /* 0x00000000003e7805 */ /* 0x000fc4000001ff00 */
[----:B------:R-:W-:Y:S01]  /*2660*/  CS2R R60, SRZ ;  /* 0x00000000003c7805 */ /* 0x000fe2000001ff00 */
[----:B------:R-:W-:Y:S01]  /*2670*/  @P3 STS.128 [R0+0x8000], RZ ;  /* 0x008000ff00003388 */ /* 0x000fe20000000c00 */
[----:B------:R-:W-:Y:S02]  /*2680*/  CS2R R66, SRZ ;  /* 0x0000000000427805 */ /* 0x000fe4000001ff00 */
[----:B------:R-:W-:Y:S02]  /*2690*/  CS2R R64, SRZ ;  /* 0x0000000000407805 */ /* 0x000fe4000001ff00 */
[----:B------:R-:W-:Y:S01]  /*26a0*/  CS2R R58, SRZ ;  /* 0x00000000003a7805 */ /* 0x000fe2000001ff00 */
[----:B------:R-:W-:Y:S01]  /*26b0*/  @!PT LDS RZ, [RZ] ;  /* 0x00000000fffff984 */ /* 0x000fe20000000800 */
[----:B------:R-:W-:Y:S01]  /*26c0*/  @!PT LDS RZ, [RZ] ;  /* 0x00000000fffff984 */ /* 0x000fe20000000800 */
[----:B------:R-:W-:Y:S01]  /*26d0*/  @!PT LDS RZ, [RZ] ;  /* 0x00000000fffff984 */ /* 0x000fe20000000800 */
[----:B------:R-:W-:Y:S01]  /*26e0*/  @!P3 LDGSTS.E.BYPASS.LTC128B.128 [R0+0x6000], desc[UR6][R198.64] ;  /* 0x06000000c600bfae */ /* 0x000fe2000b901d46 */
[----:B------:R-:W-:Y:S02]  /*26f0*/  CS2R R56, SRZ ;  /* 0x0000000000387805 */ /* 0x000fe4000001ff00 */
[----:B------:R-:W-:-:S02]  /*2700*/  CS2R R54, SRZ ;  /* 0x0000000000367805 */ /* 0x000fc4000001ff00 */
[----:B------:R-:W-:Y:S01]  /*2710*/  CS2R R52, SRZ ;  /* 0x0000000000347805 */ /* 0x000fe2000001ff00 */
[----:B------:R-:W-:Y:S01]  /*2720*/  @!P3 LDGSTS.E.BYPASS.LTC128B.128 [R0+0x7000], desc[UR6][R198.64+0x40] ;  /* 0x07000040c600bfae */ /* 0x000fe2000b901d46 */
[----:B------:R-:W-:Y:S02]  /*2730*/  CS2R R46, SRZ ;  /* 0x00000000002e7805 */ /* 0x000fe4000001ff00 */
[----:B------:R-:W-:Y:S02]  /*2740*/  CS2R R44, SRZ ;  /* 0x00000000002c7805 */ /* 0x000fe4000001ff00 */
[----:B------:R-:W-:Y:S01]  /*2750*/  CS2R R50, SRZ ;  /* 0x0000000000327805 */ /* 0x000fe2000001ff00 */
[----:B------:R-:W-:Y:S01]  /*2760*/  @!P3 LDGSTS.E.BYPASS.LTC128B.128 [R0+0x8000], desc[UR6][R198.64+0x80] ;  /* 0x08000080c600bfae */ /* 0x000fe2000b901d46 */
[----:B------:R-:W-:Y:S02]  /*2770*/  CS2R R48, SRZ ;  /* 0x0000000000307805 */ /* 0x000fe4000001ff00 */
[----:B------:R-:W-:-:S02]  /*2780*/  CS2R R42, SRZ ;  /* 0x00000000002a7805 */ /* 0x000fc4000001ff00 */
[----:B------:R-:W-:Y:S01]  /*2790*/  CS2R R40, SRZ ;  /* 0x0000000000287805 */ /* 0x000fe2000001ff00 */
[----:B------:R-:W-:Y:S01]  /*27a0*/  @P3 STS [R203], RZ ;  /* 0x000000ffcb003388 */ /* 0x000fe20000000800 */
[----:B------:R-:W-:Y:S02]  /*27b0*/  CS2R R38, SRZ ;  /* 0x0000000000267805 */ /* 0x000fe4000001ff00 */
[----:B------:R-:W-:Y:S01]  /*27c0*/  CS2R R36, SRZ ;  /* 0x0000000000247805 */ /* 0x000fe2000001ff00 */
[----:B------:R-:W-:Y:S01]  /*27d0*/  UIMAD UR34, UR30, 0x18, URZ ;  /* 0x000000181e2278a4 */ /* 0x000fe2000f8e023f */
[----:B------:R-:W-:Y:S01]  /*27e0*/  @P3 STS [R203+0x4], RZ ;  /* 0x000004ffcb003388 */ /* 0x000fe20000000800 */
[----:B------:R-:W-:Y:S02]  /*27f0*/  USHF.L.U32 UR33, UR30, 0x5, URZ ;  /* 0x000000051e217899 */ /* 0x000fe4000800063f */
[----:B------:R-:W-:Y:S01]  /*2800*/  UIMAD UR32, UR30, 0x28, URZ ;  /* 0x000000281e2078a4 */ /* 0x000fe2000f8e023f */
[----:B------:R-:W-:Y:S01]  /*2810*/  @P3 STS [R203+0x8], RZ ;  /* 0x000008ffcb003388 */ /* 0x000fe20000000800 */
[----:B------:R-:W-:-:S03]  /*2820*/  ULDC UR10, c[0x0][0x2ec] ;  /* 0x0000bb00000a7ab9 */ /* 0x000fc60000000800 */
        /* <DEDUP_REMOVED lines=15> */
[----:B-1----:R-:W-:-:S03]  /*2920*/  @!P2 LEA R6, P3, R4, R6, 0x1 ;  /* 0x000000060406a211 */ /* 0x002fc600078608ff */
[----:B------:R-:W-:Y:S01]  /*2930*/  @P2 STS [R0+0x9000], RZ ;  /* 0x009000ff00002388 */ /* 0x000fe20000000800 */
[----:B------:R-:W-:Y:S01]  /*2940*/  @!P2 LEA.HI.X R7, R4, R7, R2, 0x1, P3 ;  /* 0x000000070407a211 */ /* 0x000fe200018f0c02 */
[----:B------:R-:W-:Y:S01]  /*2950*/  @!P1 IMAD.IADD R2, R13, 0x1, R15 ;  /* 0x000000010d029824 */ /* 0x000fe200078e020f */
[C---:B--2---:R-:W-:Y:S01]  /*2960*/  @!P1 LEA R4, P3, R12.reuse, R16, 0x1 ;  /* 0x000000100c049211 */ /* 0x044fe200078608ff */
[----:B------:R-:W-:Y:S03]  /*2970*/  @P2 STS [R0+0x9004], RZ ;  /* 0x009004ff00002388 */ /* 0x000fe60000000800 */
[----:B------:R-:W-:Y:S01]  /*2980*/  @!P1 LEA.HI.X R5, R12, R17, R2, 0x1, P3 ;  /* 0x000000110c059211 */ /* 0x000fe200018f0c02 */
[----:B------:R-:W-:Y:S01]  /*2990*/  @P2 STS.64 [R0+0x9008], RZ ;  /* 0x009008ff00002388 */ /* 0x000fe20000000a00 */
[----:B------:R-:W-:-:S03]  /*29a0*/  VIADD R2, R252, 0x28 ;  /* 0x00000028fc027836 */ /* 0x000fc60000000000 */
        /* <DEDUP_REMOVED lines=16> */
[----:B------:R-:W-:Y:S01]  /*2ab0*/  @!P1 LDGSTS.E.BYPASS.LTC128B.128 [R0+0xe000], desc[UR6][R10.64+0x80] ;  /* 0x0e0000800a009fae */ /* 0x000fe2000b901d46 */
[----:B-1----:R-:W-:-:S03]  /*2ac0*/  SHF.R.S32.HI R8, RZ, 0x1f, R252 ;  /* 0x0000001fff087819 */ /* 0x002fc600000114fc */
        /* <DEDUP_REMOVED lines=11> */
[----:B------:R-:W-:-:S03]  /*2b80*/  ISETP.GE.AND P2, PT, R2, UR5, PT ;  /* 0x0000000502007c0c */ /* 0x000fc6000bf46270 */
        /* <DEDUP_REMOVED lines=9> */
[----:B-1----:R-:W-:Y:S01]  /*2c20*/  IMAD.SHL.U32 R6, R252, 0x4, RZ ;  /* 0x00000004fc067824 */ /* 0x002fe200078e00ff */
[----:B------:R-:W-:-:S02]  /*2c30*/  USHF.L.U32 UR17, UR30, 0x4, URZ ;  /* 0x000000041e117899 */ /* 0x000fc4000800063f */
[----:B------:R-:W0:Y:S02]  /*2c40*/  LDGDEPBAR ;  /* 0x00000000000079af */ /* 0x000e240000000000 */
[----:B---3--:R-:W-:Y:S02]  /*2c50*/  IADD3 R4, P3, R6, UR12, RZ ;  /* 0x0000000c06047c10 */ /* 0x008fe4000ff7e0ff */
[----:B--2---:R-:W-:Y:S02]  /*2c60*/  SHF.R.S32.HI R0, RZ, 0x1f, R2 ;  /* 0x0000001fff007819 */ /* 0x004fe40000011402 */
[----:B------:R-:W-:Y:S02]  /*2c70*/  @!P2 LEA R6, P1, R2, UR12, 0x2 ;  /* 0x0000000c0206ac11 */ /* 0x000fe4000f8210ff */
[----:B------:R-:W-:Y:S02]  /*2c80*/  SHF.L.U64.HI R5, R252, 0x2, R8 ;  /* 0x00000002fc057819 */ /* 0x000fe40000010208 */
[----:B------:R-:W-:-:S02]  /*2c90*/  @!P2 LEA.HI.X R7, R2, UR11, R0, 0x2, P1 ;  /* 0x0000000b0207ac11 */ /* 0x000fc400088f1400 */
[----:B------:R-:W-:-:S03]  /*2ca0*/  IADD3.X R5, R5, UR11, RZ, P3, !PT ;  /* 0x0000000b05057c10 */ /* 0x000fc60009ffe4ff */
[----:B------:R1:W5:Y:S04]  /*2cb0*/  @!P2 LDG.E R237, desc[UR6][R6.64] ;  /* 0x0000000606eda981 */ /* 0x000368000c1e1900 */
[----:B------:R1:W5:Y:S04]  /*2cc0*/  @!P4 LDG.E R238, desc[UR6][R4.64] ;  /* 0x0000000604eec981 */ /* 0x000368000c1e1900 */
[----:B------:R1:W5:Y:S04]  /*2cd0*/  @!P6 LDG.E R239, desc[UR6][R4.64+0x20] ;  /* 0x0000200604efe981 */ /* 0x000368000c1e1900 */
[----:B------:R1:W5:Y:S01]  /*2ce0*/  @!P5 LDG.E R236, desc[UR6][R4.64+0x80] ;  /* 0x0000800604ecd981 */ /* 0x000362000c1e1900 */
[----:B------:R-:W-:-:S02]  /*2cf0*/  USHF.L.U32 UR16, UR30, 0x3, URZ ;  /* 0x000000031e107899 */ /* 0x000fc4000800063f */
[----:B------:R-:W-:Y:S02]  /*2d00*/  UIADD3 UR27, UR17, 0x20, URZ ;  /* 0x00000020111b7890 */ /* 0x000fe4000fffe03f */
        /* <DEDUP_REMOVED lines=11> */
[----:B------:R-:W-:Y:S01]  /*2dc0*/  UIADD3 UR5, UR31, 0x80, URZ ;  /* 0x000000801f057890 */ /* 0x000fe2000fffe03f */
[----:B------:R-:W-:Y:S01]  /*2dd0*/  SHF.L.U64.HI R244, R252, 0x2, R8 ;  /* 0x00000002fcf47819 */ /* 0x000fe20000010208 */
[----:B------:R-:W-:Y:S01]  /*2de0*/  UIADD3 UR23, UR16, UR24, URZ ;  /* 0x0000001810177290 */ /* 0x000fe2000fffe03f */
[----:B------:R-:W-:Y:S01]  /*2df0*/  LEA R175, R2, UR4, 0x1 ;  /* 0x0000000402af7c11 */ /* 0x000fe2000f8e08ff */
[----:B------:R-:W-:Y:S01]  /*2e00*/  UIADD3 UR18, UR16, UR19, URZ ;  /* 0x0000001310127290 */ /* 0x000fe2000fffe03f */
[----:B------:R-:W-:Y:S01]  /*2e10*/  LEA R172, R0, UR4, 0x1 ;  /* 0x0000000400ac7c11 */ /* 0x000fe2000f8e08ff */
[----:B------:R-:W-:-:S02]  /*2e20*/  UIMAD UR31, UR30, 0x30, URZ ;  /* 0x000000301e1f78a4 */ /* 0x000fc4000f8e023f */
[----:B------:R-:W-:Y:S02]  /*2e30*/  UISETP.GE.AND UP0, UPT, UR5, UR8, UPT ;  /* 0x000000080500728c */ /* 0x000fe4000bf06270 */
[----:B------:R-:W-:Y:S02]  /*2e40*/  UIMAD UR30, UR30, 0x38, URZ ;  /* 0x000000381e1e78a4 */ /* 0x000fe4000f8e023f */
[----:B------:R-:W-:Y:S02]  /*2e50*/  UIADD3 UR29, UR16, UR23, URZ ;  /* 0x00000017101d7290 */ /* 0x000fe4000fffe03f */
[----:B------:R-:W-:Y:S01]  /*2e60*/  UIADD3 UR28, UR16, UR18, URZ ;  /* 0x00000012101c7290 */ /* 0x000fe2000fffe03f */
[----:B-1----:R-:W-:-:S11]  /*2e70*/  ULDC UR5, c[0x0][0x39c] ;  /* 0x0000e70000057ab9 */ /* 0x002fd60000000800 */
.L_x_806:
[----:B------:R-:W0:Y:S01]  /*2e80*/  LDGDEPBAR ;  /* 0x00000000000079af */ /* 0x000e220000000000 */
[----:B------:R-:W-:Y:S01]  /*2e90*/  IADD3 R0, R180, R175, RZ ;  /* 0x000000afb4007210 */ /* 0x000fe20007ffe0ff */
[----:B------:R-:W-:Y:S01]  /*2ea0*/  UISETP.GE.AND UP3, UPT, UR9, 0x1, UPT ;  /* 0x000000010900788c */ /* 0x000fe2000bf66270 */
[----:B------:R-:W-:Y:S02]  /*2eb0*/  PLOP3.LUT P1, PT, PT, PT, UP0, 0x80, 0x0 ;  /* 0x000000000000781c */ /* 0x000fe40003f2f008 */
[----:B------:R-:W-:Y:S02]  /*2ec0*/  PLOP3.LUT P0, PT, PT, PT, UP0, 0x80, 0x0 ;  /* 0x000000000000781c */ /* 0x000fe40003f0f008 */
[----:B------:R-:W-:Y:S02]  /*2ed0*/  PLOP3.LUT P4, PT, PT, PT, UP0, 0x80, 0x0 ;  /* 0x000000000000781c */ /* 0x000fe40003f8f008 */
[----:B------:R-:W-:Y:S02]  /*2ee0*/  PLOP3.LUT P5, PT, PT, PT, UP0, 0x80, 0x0 ;  /* 0x000000000000781c */ /* 0x000fe40003faf008 */
[----:B-----5:R-:W-:Y:S02]  /*2ef0*/  FSETP.NEU.FTZ.AND P3, PT, R238, -INF , PT ;  /* 0xff800000ee00780b */ /* 0x020fe40003f7d000 */
[----:B------:R-:W-:Y:S02]  /*2f00*/  PLOP3.LUT P2, PT, PT, PT, UP0, 0x80, 0x0 ;  /* 0x000000000000781c */ /* 0x000fe40003f4f008 */
[----:B------:R-:W-:Y:S01]  /*2f10*/  PLOP3.LUT P6, PT, PT, PT, UP0, 0x80, 0x0 ;  /* 0x000000000000781c */ /* 0x000fe20003fcf008 */
[----:B------:R-:W-:Y:S04]  /*2f20*/  DEPBAR.LE SB0, 0x0 ;  /* 0x000080000000791a */ /* 0x000fe80000000000 */
[----:B------:R-:W-:Y:S06]  /*2f30*/  BAR.SYNC.DEFER_BLOCKING 0x0 ;  /* 0x0000000000007b1d */ /* 0x000fec0000010000 */
[----:B------:R-:W-:Y:S08]  /*2f40*/  LDSM.16.M88.4 R32, [R175] ;  /* 0x00000000af20783b */ /* 0x000ff00000000200 */
[----:B------:R-:W1:Y:S08]  /*2f50*/  LDSM.16.M88.4 R16, [R173+0x9000] ;  /* 0x00900000ad10783b */ /* 0x000e700000000200 */
[----:B------:R-:W2:Y:S08]  /*2f60*/  LDSM.16.M88.4 R28, [R175+0x800] ;  /* 0x00080000af1c783b */ /* 0x000eb00000000200 */
[----:B------:R-:W3:Y:S08]  /*2f70*/  LDSM.16.M88.4 R132, [R173+0x9400] ;  /* 0x00940000ad84783b */ /* 0x000ef00000000200 */
[----:B------:R-:W-:Y:S08]  /*2f80*/  LDSM.16.M88.4 R136, [R0] ;  /* 0x000000000088783b */ /* 0x000ff00000000200 */
[----:B------:R-:W4:Y:S01]  /*2f90*/  LDSM.16.M88.4 R140, [R174+0x9000] ;  /* 0x00900000ae8c783b */ /* 0x000f220000000200 */
[-C--:B-1----:R-:W-:Y:S07]  /*2fa0*/  HMMA.16816.F32.BF16 R4, R32, R16.reuse, RZ ;  /* 0x000000102004723c */ /* 0x082fee00000418ff */
[----:B------:R-:W1:Y:S01]  /*2fb0*/  LDSM.16.M88.4 R144, [R0+0x800] ;  /* 0x000800000090783b */ /* 0x000e620000000200 */
[C---:B--2---:R-:W-:Y:S07]  /*2fc0*/  HMMA.16816.F32.BF16 R8, R28.reuse, R16, RZ ;  /* 0x000000101c08723c */ /* 0x044fee00000418ff */
[----:B------:R-:W2:Y:S01]  /*2fd0*/  LDSM.16.M88.4 R148, [R174+0x9400] ;  /* 0x00940000ae94783b */ /* 0x000ea20000000200 */
[-C--:B------:R-:W-:Y:S07]  /*2fe0*/  HMMA.16816.F32.BF16 R12, R28, R18.reuse, RZ ;  /* 0x000000121c0c723c */ /* 0x080fee00000418ff */
[----:B------:R-:W-:Y:S01]  /*2ff0*/  LDSM.16.M88.4 R152, [R175+0x1000] ;  /* 0x00100000af98783b */ /* 0x000fe20000000200 */
[C---:B------:R-:W-:Y:S07]  /*3000*/  HMMA.16816.F32.BF16 R16, R32.reuse, R18, RZ ;  /* 0x000000122010723c */ /* 0x040fee00000418ff */
[----:B------:R-:W2:Y:S01]  /*3010*/  LDSM.16.M88.4 R156, [R173+0xb000] ;  /* 0x00b00000ad9c783b */ /* 0x000ea20000000200 */
[-C--:B---3--:R-:W-:Y:S06]  /*3020*/  HMMA.16816.F32.BF16 R20, R32, R132.reuse, RZ ;  /* 0x000000842014723c */ /* 0x088fec00000418ff */
[C---:B------:R-:W-:Y:S01]  /*3030*/  HMMA.16816.F32.BF16 R24, R28.reuse, R132, RZ ;  /* 0x000000841c18723c */ /* 0x040fe200000418ff */
[----:B------:R-:W-:Y:S05]  /*3040*/  LDSM.16.M88.4 R160, [R173+0xb400] ;  /* 0x00b40000ada0783b */ /* 0x000fea0000000200 */
[-C--:B------:R-:W-:Y:S03]  /*3050*/  HMMA.16816.F32.BF16 R28, R28, R134.reuse, RZ ;  /* 0x000000861c1c723c */ /* 0x080fe600000418ff */
[----:B------:R-:W-:Y:S03]  /*3060*/  LDSM.16.M88.4 R164, [R0+0x1000] ;  /* 0x0010000000a4783b */ /* 0x000fe60000000200 */
[----:B------:R-:W-:Y:S05]  /*3070*/  HMMA.16816.F32.BF16 R32, R32, R134, RZ ;  /* 0x000000862020723c */ /* 0x000fea00000418ff */
[----:B------:R-:W3:Y:S01]  /*3080*/  LDSM.16.M88.4 R132, [R175+0x1800] ;  /* 0x00180000af84783b */ /* 0x000ee20000000200 */
[-C--:B----4-:R-:W-:Y:S06]  /*3090*/  HMMA.16816.F32.BF16 R4, R136, R140.reuse, R4 ;  /* 0x0000008c8804723c */ /* 0x090fec0000041804 */
[C---:B-1----:R-:W-:Y:S01]  /*30a0*/  HMMA.16816.F32.BF16 R8, R144.reuse, R140, R8 ;  /* 0x0000008c9008723c */ /* 0x042fe20000041808 */
[----:B------:R-:W1:Y:S05]  /*30b0*/  LDSM.16.M88.4 R168, [R174+0xb000] ;  /* 0x00b00000aea8783b */ /* 0x000e6a0000000200 */
        /* <DEDUP_REMOVED lines=8> */
[----:B------:R-:W2:Y:S03]  /*3140*/  LDSM.16.M88.4 R136, [R0+0x1800] ;  /* 0x001800000088783b */ /* 0x000ea60000000200 */
[-C--:B------:R-:W-:Y:S05]  /*3150*/  HMMA.16816.F32.BF16 R4, R152, R156.reuse, R4 ;  /* 0x0000009c9804723c */ /* 0x080fea0000041804 */
[----:B------:R-:W4:Y:S01]  /*3160*/  LDSM.16.M88.4 R148, [R173+0xd000] ;  /* 0x00d00000ad94783b */ /* 0x000f220000000200 */
[C---:B---3--:R-:W-:Y:S06]  /*3170*/  HMMA.16816.F32.BF16 R8, R132.reuse, R156, R8 ;  /* 0x0000009c8408723c */ /* 0x048fec0000041808 */
        /* <DEDUP_REMOVED lines=15> */
[C---:B------:R-:W-:Y:S06]  /*3270*/  HMMA.16816.F32.BF16 R24, R136.reuse, R140, R24 ;  /* 0x0000008c8818723c */ /* 0x040fec0000041818 */
[-C--:B------:R-:W-:Y:S01]  /*3280*/  HMMA.16816.F32.BF16 R28, R136, R142.reuse, R28 ;  /* 0x0000008e881c723c */ /* 0x080fe2000004181c */
[----:B------:R-:W2:Y:S05]  /*3290*/  LDSM.16.M88.4 R136, [R0+0x2800] ;  /* 0x002800000088783b */ /* 0x000eaa0000000200 */
        /* <DEDUP_REMOVED lines=29> */
[----:B------:R-:W3:Y:S01]  /*3470*/  MUFU.TANH R210, R5 ;  /* 0x0000000500d27308 */ /* 0x000ee20000002400 */
[----:B------:R-:W-:Y:S01]  /*3480*/  FMUL.FTZ R18, R18, UR5 ;  /* 0x0000000512127c20 */ /* 0x000fe20008410000 */
[----:B------:R-:W-:Y:S01]  /*3490*/  FMUL.FTZ R19, R19, UR5 ;  /* 0x0000000513137c20 */ /* 0x000fe20008410000 */
[----:B-1----:R-:W-:Y:S07]  /*34a0*/  IMAD.MOV.U32 R2, RZ, RZ, R211 ;  /* 0x000000ffff027224 */ /* 0x002fee00078e00d3 */
[----:B------:R-:W1:Y:S01]  /*34b0*/  MUFU.TANH R219, R6 ;  /* 0x0000000600db7308 */ /* 0x000e620000002400 */
[----:B--2---:R-:W-:Y:S09]  /*34c0*/  MOV R10, R169 ;  /* 0x000000a9000a7202 */ /* 0x004ff20000000f00 */
[----:B------:R2:W4:Y:S10]  /*34d0*/  MUFU.TANH R218, R7 ;  /* 0x0000000700da7308 */ /* 0x0005340000002400 */
[----:B------:R3:W-:Y:S10]  /*34e0*/  MUFU.TANH R164, R9 ;  /* 0x0000000900a47308 */ /* 0x0007f40000002400 */
[----:B------:R1:W-:Y:S01]  /*34f0*/  MUFU.TANH R165, R8 ;  /* 0x0000000800a57308 */ /* 0x0003e20000002400 */
[----:B--2---:R-:W2:Y:S09]  /*3500*/  LDSM.16.M88.4 R4, [R174+0xd400] ;  /* 0x00d40000ae04783b */ /* 0x004eb20000000200 */
[----:B------:R4:W-:Y:S01]  /*3510*/  MUFU.TANH R168, R11 ;  /* 0x0000000b00a87308 */ /* 0x0009e20000002400 */
[----:B---3--:R-:W-:Y:S04]  /*3520*/  MOV R9, UR36 ;  /* 0x0000002400097c02 */ /* 0x008fe80008000f00 */
[----:B------:R-:W-:Y:S02]  /*3530*/  @P1 LEA R9, R9, R249, 0x7 ;  /* 0x000000f909091211 */ /* 0x000fe400078e38ff */
[----:B------:R-:W-:Y:S03]  /*3540*/  PLOP3.LUT P1, PT, PT, PT, UP0, 0x80, 0x0 ;  /* 0x000000000000781c */ /* 0x000fe60003f2f008 */
[----:B------:R-:W-:Y:S01]  /*3550*/  MUFU.TANH R161, R12 ;  /* 0x0000000c00a17308 */ /* 0x000fe20000002400 */
[C---:B------:R-:W-:Y:S01]  /*3560*/  @P0 IADD3 R0, R9.reuse, 0x1, RZ ;  /* 0x0000000109000810 */ /* 0x040fe20007ffe0ff */
[----:B-1----:R-:W-:Y:S01]  /*3570*/  FMUL.FTZ R8, R238, 1.4426950216293334961 ;  /* 0x3fb8aa3bee087820 */ /* 0x002fe20000410000 */
[----:B------:R-:W-:Y:S02]  /*3580*/  PLOP3.LUT P0, PT, PT, PT, UP0, 0x80, 0x0 ;  /* 0x000000000000781c */ /* 0x000fe40003f0f008 */
[----:B------:R-:W-:Y:S02]  /*3590*/  @P4 ISETP.GE.AND P4, PT, R9, UR8, PT ;  /* 0x0000000809004c0c */ /* 0x000fe4000bf86270 */
[----:B------:R-:W-:Y:S03]  /*35a0*/  FSEL R8, R8, RZ, P3 ;  /* 0x000000ff08087208 */ /* 0x000fe60001800000 */
[----:B------:R-:W-:Y:S01]  /*35b0*/  MUFU.TANH R160, R13 ;  /* 0x0000000d00a07308 */ /* 0x000fe20000002400 */
[----:B------:R-:W-:Y:S01]  /*35c0*/  @P5 ISETP.GE.AND P5, PT, R0, UR8, PT ;  /* 0x0000000800005c0c */ /* 0x000fe2000bfa6270 */
[----:B----4-:R-:W-:Y:S01]  /*35d0*/  FMUL.FTZ R11, R237, 1.4426950216293334961 ;  /* 0x3fb8aa3bed0b7820 */ /* 0x010fe20000410000 */
[----:B------:R-:W-:Y:S02]  /*35e0*/  MOV R0, R210 ;  /* 0x000000d200007202 */ /* 0x000fe40000000f00 */
[----:B------:R-:W-:Y:S02]  /*35f0*/  @P1 FSEL R2, R211, -INF , !P4 ;  /* 0xff800000d3021808 */ /* 0x000fe40006000000 */
[C---:B------:R-:W-:Y:S03]  /*3600*/  FSETP.NEU.FTZ.AND P3, PT, R239.reuse, -INF , PT ;  /* 0xff800000ef00780b */ /* 0x040fe60003f7d000 */
[----:B------:R-:W-:Y:S01]  /*3610*/  MUFU.TANH R167, R14 ;  /* 0x0000000e00a77308 */ /* 0x000fe20000002400 */
[----:B------:R-:W-:Y:S01]  /*3620*/  @P0 FSEL R0, R210, -INF , !P5 ;  /* 0xff800000d2000808 */ /* 0x000fe20006800000 */
[--C-:B------:R-:W-:Y:S01]  /*3630*/  FFMA.FTZ R2, R2, UR10, -R8.reuse ;  /* 0x0000000a02027c23 */ /* 0x100fe20008010808 */
[----:B------:R-:W-:Y:S02]  /*3640*/  PLOP3.LUT P1, PT, PT, PT, UP0, 0x80, 0x0 ;  /* 0x000000000000781c */ /* 0x000fe40003f2f008 */
[----:B------:R-:W-:Y:S01]  /*3650*/  PLOP3.LUT P0, PT, PT, PT, UP0, 0x80, 0x0 ;  /* 0x000000000000781c */ /* 0x000fe20003f0f008 */
[----:B------:R-:W-:Y:S04]  /*3660*/  FFMA.FTZ R0, R0, UR10, -R8 ;  /* 0x0000000a00007c23 */ /* 0x000fe80008010808 */
[----:B------:R1:W-:Y:S01]  /*3670*/  MUFU.EX2 R233, R2 ;  /* 0x0000000200e97308 */ /* 0x0003e20000000800 */
[-C--:B--2---:R-:W-:Y:S06]  /*3680*/  HMMA.16816.F32.BF16 R20, R156, R4.reuse, R20 ;  /* 0x000000049c14723c */ /* 0x084fec0000041814 */
[C---:B------:R-:W-:Y:S03]  /*3690*/  HMMA.16816.F32.BF16 R24, R136.reuse, R4, R24 ;  /* 0x000000048818723c */ /* 0x040fe60000041818 */
[----:B------:R2:W-:Y:S03]  /*36a0*/  MUFU.EX2 R232, R0 ;  /* 0x0000000000e87308 */ /* 0x0005e60000000800 */
[-C--:B------:R-:W-:Y:S07]  /*36b0*/  HMMA.16816.F32.BF16 R28, R136, R6.reuse, R28 ;  /* 0x00000006881c723c */ /* 0x080fee000004181c */
[----:B------:R-:W3:Y:S01]  /*36c0*/  MUFU.TANH R166, R15 ;  /* 0x0000000f00a67308 */ /* 0x000ee20000002400 */
[----:B------:R-:W-:Y:S03]  /*36d0*/  FMUL.FTZ R4, R239, 1.4426950216293334961 ;  /* 0x3fb8aa3bef047820 */ /* 0x000fe60000410000 */
[----:B-1----:R-:W-:Y:S01]  /*36e0*/  MOV R2, R219 ;  /* 0x000000db00027202 */ /* 0x002fe20000000f00 */
[----:B------:R-:W-:Y:S05]  /*36f0*/  HMMA.16816.F32.BF16 R32, R156, R6, R32 ;  /* 0x000000069c20723c */ /* 0x000fea0000041820 */
[----:B------:R-:W1:Y:S01]  /*3700*/  MUFU.TANH R209, R16 ;  /* 0x0000001000d17308 */ /* 0x000e620000002400 */
[----:B------:R-:W-:Y:S01]  /*3710*/  FSEL R4, R4, RZ, P3 ;  /* 0x000000ff04047208 */ /* 0x000fe20001800000 */
[----:B------:R-:W-:Y:S01]  /*3720*/  FMUL.FTZ R20, R20, UR5 ;  /* 0x0000000514147c20 */ /* 0x000fe20008410000 */
[----:B------:R-:W-:Y:S03]  /*3730*/  @P2 FSEL R2, R219, -INF , !P4 ;  /* 0xff800000db022808 */ /* 0x000fe60006000000 */
[----:B------:R-:W-:Y:S01]  /*3740*/  FMUL.FTZ R21, R21, UR5 ;  /* 0x0000000515157c20 */ /* 0x000fe20008410000 */
[----:B------:R-:W-:Y:S02]  /*3750*/  FSETP.NEU.FTZ.AND P3, PT, R236, -INF , PT ;  /* 0xff800000ec00780b */ /* 0x000fe40003f7d000 */
[----:B------:R-:W-:Y:S01]  /*3760*/  MOV R5, R218 ;  /* 0x000000da00057202 */ /* 0x000fe20000000f00 */
[----:B------:R-:W-:Y:S01]  /*3770*/  MUFU.TANH R208, R17 ;  /* 0x0000001100d07308 */ /* 0x000fe20000002400 */
[--C-:B--2---:R-:W-:Y:S01]  /*3780*/  FFMA.FTZ R0, R2, UR10, -R4.reuse ;  /* 0x0000000a02007c23 */ /* 0x104fe20008010804 */
[----:B------:R-:W-:Y:S01]  /*3790*/  FMUL.FTZ R22, R22, UR5 ;  /* 0x0000000516167c20 */ /* 0x000fe20008410000 */
[----:B------:R-:W-:Y:S01]  /*37a0*/  FMUL.FTZ R23, R23, UR5 ;  /* 0x0000000517177c20 */ /* 0x000fe20008410000 */
[----:B------:R-:W-:Y:S01]  /*37b0*/  FMUL.FTZ R24, R24, UR5 ;  /* 0x0000000518187c20 */ /* 0x000fe20008410000 */
[----:B------:R-:W-:Y:S01]  /*37c0*/  FMUL.FTZ R28, R28, UR5 ;  /* 0x000000051c1c7c20 */ /* 0x000fe20008410000 */
[----:B------:R-:W-:Y:S01]  /*37d0*/  FMUL.FTZ R29, R29, UR5 ;  /* 0x000000051d1d7c20 */ /* 0x000fe20008410000 */
[----:B------:R-:W-:Y:S03]  /*37e0*/  FMUL.FTZ R30, R30, UR5 ;  /* 0x000000051e1e7c20 */ /* 0x000fe60008410000 */
[----:B------:R2:W-:Y:S01]  /*37f0*/  MUFU.EX2 R234, R0 ;  /* 0x0000000000ea7308 */ /* 0x0005e20000000800 */
[----:B------:R-:W-:Y:S01]  /*3800*/  @P1 FSEL R5, R218, -INF , !P5 ;  /* 0xff800000da051808 */ /* 0x000fe20006800000 */
[----:B------:R-:W-:Y:S01]  /*3810*/  FMUL.FTZ R2, R236, 1.4426950216293334961 ;  /* 0x3fb8aa3bec027820 */ /* 0x000fe20000410000 */
[----:B------:R-:W-:Y:S01]  /*3820*/  PLOP3.LUT P1, PT, PT, PT, UP0, 0x80, 0x0 ;  /* 0x000000000000781c */ /* 0x000fe20003f2f008 */
[----:B------:R-:W-:Y:S01]  /*3830*/  FMUL.FTZ R32, R32, UR5 ;  /* 0x0000000520207c20 */ /* 0x000fe20008410000 */
[----:B------:R-:W-:Y:S01]  /*3840*/  PLOP3.LUT P2, PT, PT, PT, UP0, 0x80, 0x0 ;  /* 0x000000000000781c */ /* 0x000fe20003f4f008 */
[----:B------:R-:W-:Y:S01]  /*3850*/  FMUL.FTZ R33, R33, UR5 ;  /* 0x0000000521217c20 */ /* 0x000fe20008410000 */
[----:B------:R-:W-:Y:S03]  /*3860*/  FSEL R2, R2, RZ, P3 ;  /* 0x000000ff02027208 */ /* 0x000fe60001800000 */
[----:B------:R-:W4:Y:S01]  /*3870*/  MUFU.TANH R216, R18 ;  /* 0x0000001200d87308 */ /* 0x000f220000002400 */
[----:B------:R-:W-:Y:S01]  /*3880*/  FSETP.NEU.FTZ.AND P3, PT, R237, -INF , PT ;  /* 0xff800000ed00780b */ /* 0x000fe20003f7d000 */
[----:B------:R-:W-:Y:S01]  /*3890*/  FMUL.FTZ R34, R34, UR5 ;  /* 0x0000000522227c20 */ /* 0x000fe20008410000 */
[----:B---3--:R-:W-:Y:S01]  /*38a0*/  MOV R7, R166 ;  /* 0x000000a600077202 */ /* 0x008fe20000000f00 */
[----:B------:R-:W-:Y:S01]  /*38b0*/  FMUL.FTZ R35, R35, UR5 ;  /* 0x0000000523237c20 */ /* 0x000fe20008410000 */
[----:B------:R-:W-:Y:S01]  /*38c0*/  FMUL.FTZ R31, R31, UR5 ;  /* 0x000000051f1f7c20 */ /* 0x000fe20008410000 */
[----:B------:R-:W-:Y:S01]  /*38d0*/  FMUL.FTZ R25, R25, UR5 ;  /* 0x0000000519197c20 */ /* 0x000fe20008410000 */
[----:B------:R-:W-:Y:S03]  /*38e0*/  FMUL.FTZ R26, R26, UR5 ;  /* 0x000000051a1a7c20 */ /* 0x000fe60008410000 */
[----:B------:R-:W-:Y:S01]  /*38f0*/  MUFU.TANH R215, R19 ;  /* 0x0000001300d77308 */ /* 0x000fe20000002400 */
[----:B--2---:R-:W-:Y:S01]  /*3900*/  FFMA.FTZ R0, R5, UR10, -R4 ;  /* 0x0000000a05007c23 */ /* 0x004fe20008010804 */
[----:B------:R-:W-:Y:S01]  /*3910*/  FMUL.FTZ R27, R27, UR5 ;  /* 0x000000051b1b7c20 */ /* 0x000fe20008410000 */
[----:B------:R-:W-:Y:S02]  /*3920*/  @P2 FSEL R10, R169, -INF , !P4 ;  /* 0xff800000a90a2808 */ /* 0x000fe40006000000 */
[----:B------:R-:W-:Y:S02]  /*3930*/  MOV R5, R164 ;  /* 0x000000a400057202 */ /* 0x000fe40000000f00 */
[----:B------:R-:W-:Y:S03]  /*3940*/  @P0 FSEL R5, R164, -INF , !P5 ;  /* 0xff800000a4050808 */ /* 0x000fe60006800000 */
[----:B------:R2:W-:Y:S01]  /*3950*/  MUFU.EX2 R235, R0 ;  /* 0x0000000000eb7308 */ /* 0x0005e20000000800 */
[----:B------:R-:W-:Y:S02]  /*3960*/  PLOP3.LUT P2, PT, PT, PT, UP0, 0x80, 0x0 ;  /* 0x000000000000781c */ /* 0x000fe40003f4f008 */
[----:B------:R-:W-:Y:S01]  /*3970*/  PLOP3.LUT P0, PT, PT, PT, UP0, 0x80, 0x0 ;  /* 0x000000000000781c */ /* 0x000fe20003f0f008 */
[--C-:B------:R-:W-:Y:S06]  /*3980*/  FFMA.FTZ R5, R5, UR10, -R2.reuse ;  /* 0x0000000a05057c23 */ /* 0x100fec0008010802 */
[----:B------:R-:W-:Y:S10]  /*3990*/  MUFU.EX2 R187, R5 ;  /* 0x0000000500bb7308 */ /* 0x000ff40000000800 */
[----:B------:R-:W3:Y:S01]  /*39a0*/  MUFU.TANH R206, R20 ;  /* 0x0000001400ce7308 */ /* 0x000ee20000002400 */
[----:B--2---:R-:W-:Y:S01]  /*39b0*/  IMAD.MOV.U32 R0, RZ, RZ, R165 ;  /* 0x000000ffff007224 */ /* 0x004fe200078e00a5 */
[----:B------:R-:W-:Y:S02]  /*39c0*/  @P1 FSEL R0, R165, -INF , !P4 ;  /* 0xff800000a5001808 */ /* 0x000fe40006000000 */
[----:B------:R-:W-:Y:S02]  /*39d0*/  PLOP3.LUT P1, PT, PT, PT, UP0, 0x80, 0x0 ;  /* 0x000000000000781c */ /* 0x000fe40003f2f008 */
[----:B------:R-:W-:Y:S01]  /*39e0*/  PLOP3.LUT P4, PT, PT, PT, UP0, 0x80, 0x0 ;  /* 0x000000000000781c */ /* 0x000fe20003f8f008 */
[----:B------:R-:W-:Y:S03]  /*39f0*/  FFMA.FTZ R0, R0, UR10, -R2 ;  /* 0x0000000a00007c23 */ /* 0x000fe60008010802 */
[----:B------:R-:W-:Y:S10]  /*3a00*/  MUFU.TANH R207, R21 ;  /* 0x0000001500cf7308 */ /* 0x000ff40000002400 */
[----:B------:R2:W-:Y:S10]  /*3a10*/  MUFU.EX2 R188, R0 ;  /* 0x0000000000bc7308 */ /* 0x0005f40000000800 */
[----:B------:R-:W3:Y:S10]  /*3a20*/  MUFU.TANH R217, R22 ;  /* 0x0000001600d97308 */ /* 0x000ef40000002400 */
[----:B------:R-:W-:Y:S01]  /*3a30*/  MUFU.TANH R214, R23 ;  /* 0x0000001700d67308 */ /* 0x000fe20000002400 */
[----:B--2---:R-:W-:Y:S02]  /*3a40*/  FSEL R0, R11, RZ, P3 ;  /* 0x000000ff0b007208 */ /* 0x004fe40001800000 */
[----:B------:R-:W-:Y:S02]  /*3a50*/  MOV R11, R168 ;  /* 0x000000a8000b7202 */ /* 0x000fe40000000f00 */
[----:B------:R-:W-:Y:S01]  /*3a60*/  @P1 FSEL R11, R168, -INF , !P5 ;  /* 0xff800000a80b1808 */ /* 0x000fe20006800000 */
[--C-:B------:R-:W-:Y:S01]  /*3a70*/  FFMA.FTZ R5, R10, UR10, -R0.reuse ;  /* 0x0000000a0a057c23 */ /* 0x100fe20008010800 */
[----:B------:R-:W-:Y:S03]  /*3a80*/  PLOP3.LUT P1, PT, PT, PT, UP0, 0x80, 0x0 ;  /* 0x000000000000781c */ /* 0x000fe60003f2f008 */
[----:B------:R-:W2:Y:S01]  /*3a90*/  MUFU.TANH R153, R24 ;  /* 0x0000001800997308 */ /* 0x000ea20000002400 */
[----:B------:R-:W-:Y:S02]  /*3aa0*/  MOV R10, R161 ;  /* 0x000000a1000a7202 */ /* 0x000fe40000000f00 */
[----:B------:R-:W-:Y:S02]  /*3ab0*/  PLOP3.LUT P3, PT, PT, PT, UP0, 0x80, 0x0 ;  /* 0x000000000000781c */ /* 0x000fe40003f6f008 */
[----:B------:R-:W-:Y:S05]  /*3ac0*/  PLOP3.LUT P5, PT, PT, PT, UP0, 0x80, 0x0 ;  /* 0x000000000000781c */ /* 0x000fea0003faf008 */
[----:B------:R1:W-:Y:S10]  /*3ad0*/  MUFU.EX2 R192, R5 ;  /* 0x0000000500c07308 */ /* 0x0003f40000000800 */
[----:B------:R-:W-:Y:S10]  /*3ae0*/  MUFU.TANH R152, R25 ;  /* 0x0000001900987308 */ /* 0x000ff40000002400 */
[----:B------:R-:W2:Y:S01]  /*3af0*/  MUFU.TANH R163, R26 ;  /* 0x0000001a00a37308 */ /* 0x000ea20000002400 */
[----:B-1----:R-:W-:Y:S09]  /*3b00*/  FFMA.FTZ R5, R11, UR10, -R0 ;  /* 0x0000000a0b057c23 */ /* 0x002ff20008010800 */
[----:B------:R1:W-:Y:S10]  /*3b10*/  MUFU.EX2 R191, R5 ;  /* 0x0000000500bf7308 */ /* 0x0003f40000000800 */
[----:B------:R-:W-:Y:S10]  /*3b20*/  MUFU.TANH R162, R27 ;  /* 0x0000001b00a27308 */ /* 0x000ff40000002400 */
[----:B------:R-:W2:Y:S01]  /*3b30*/  MUFU.TANH R151, R28 ;  /* 0x0000001c00977308 */ /* 0x000ea20000002400 */
[----:B-1----:R-:W-:Y:S02]  /*3b40*/  @P2 IADD3 R5, R9, 0x8, RZ ;  /* 0x0000000809052810 */ /* 0x002fe40007ffe0ff */
[----:B------:R-:W-:Y:S02]  /*3b50*/  PLOP3.LUT P2, PT, PT, PT, UP0, 0x80, 0x0 ;  /* 0x000000000000781c */ /* 0x000fe40003f4f008 */
[----:B------:R-:W-:Y:S01]  /*3b60*/  @P4 ISETP.GE.AND P4, PT, R5, UR8, PT ;  /* 0x0000000805004c0c */ /* 0x000fe2000bf86270 */
[----:B------:R-:W-:Y:S01]  /*3b70*/  @P0 VIADD R5, R9, 0x9 ;  /* 0x0000000909050836 */ /* 0x000fe20000000000 */
[----:B------:R-:W-:Y:S03]  /*3b80*/  PLOP3.LUT P0, PT, PT, PT, UP0, 0x80, 0x0 ;  /* 0x000000000000781c */ /* 0x000fe60003f0f008 */
[----:B------:R-:W-:Y:S01]  /*3b90*/  MUFU.TANH R150, R29 ;  /* 0x0000001d00967308 */ /* 0x000fe20000002400 */
[----:B------:R-:W-:Y:S02]  /*3ba0*/  @P1 FSEL R10, R161, -INF , !P4 ;  /* 0xff800000a10a1808 */ /* 0x000fe40006000000 */
[----:B------:R-:W-:Y:S02]  /*3bb0*/  @P6 ISETP.GE.AND P6, PT, R5, UR8, PT ;  /* 0x0000000805006c0c */ /* 0x000fe4000bfc6270 */
[----:B------:R-:W-:Y:S01]  /*3bc0*/  MOV R5, R160 ;  /* 0x000000a000057202 */ /* 0x000fe20000000f00 */
[--C-:B------:R-:W-:Y:S01]  /*3bd0*/  FFMA.FTZ R6, R10, UR10, -R2.reuse ;  /* 0x0000000a0a067c23 */ /* 0x100fe20008010802 */
[----:B------:R-:W-:Y:S03]  /*3be0*/  PLOP3.LUT P1, PT, PT, PT, UP0, 0x80, 0x0 ;  /* 0x000000000000781c */ /* 0x000fe60003f2f008 */
[----:B------:R-:W1:Y:S01]  /*3bf0*/  MUFU.TANH R197, R32 ;  /* 0x0000002000c57308 */ /* 0x000e620000002400 */
[----:B------:R-:W-:Y:S02]  /*3c00*/  @P0 FSEL R5, R160, -INF , !P6 ;  /* 0xff800000a0050808 */ /* 0x000fe40007000000 */
[----:B------:R-:W-:Y:S07]  /*3c10*/  PLOP3.LUT P0, PT, PT, PT, UP0, 0x80, 0x0 ;  /* 0x000000000000781c */ /* 0x000fee0003f0f008 */
[----:B------:R4:W-:Y:S01]  /*3c20*/  MUFU.EX2 R183, R6 ;  /* 0x0000000600b77308 */ /* 0x0009e20000000800 */
[----:B------:R-:W-:Y:S01]  /*3c30*/  FFMA.FTZ R5, R5, UR10, -R2 ;  /* 0x0000000a05057c23 */ /* 0x000fe20008010802 */
[----:B------:R-:W-:Y:S02]  /*3c40*/  @P1 FSEL R7, R166, -INF , !P6 ;  /* 0xff800000a6071808 */ /* 0x000fe40007000000 */
[----:B------:R-:W-:Y:S06]  /*3c50*/  PLOP3.LUT P1, PT, PT, PT, UP0, 0x80, 0x0 ;  /* 0x000000000000781c */ /* 0x000fec0003f2f008 */
[----:B------:R3:W-:Y:S10]  /*3c60*/  MUFU.EX2 R171, R5 ;  /* 0x0000000500ab7308 */ /* 0x0007f40000000800 */
[----:B------:R-:W-:Y:S01]  /*3c70*/  MUFU.TANH R202, R33 ;  /* 0x0000002100ca7308 */ /* 0x000fe20000002400 */
[----:B----4-:R-:W-:Y:S02]  /*3c80*/  MOV R6, R167 ;  /* 0x000000a700067202 */ /* 0x010fe40000000f00 */
[----:B------:R-:W-:Y:S02]  /*3c90*/  @P2 FSEL R6, R167, -INF , !P4 ;  /* 0xff800000a7062808 */ /* 0x000fe40006000000 */
[----:B------:R-:W-:Y:S05]  /*3ca0*/  PLOP3.LUT P2, PT, PT, PT, UP0, 0x80, 0x0 ;  /* 0x000000000000781c */ /* 0x000fea0003f4f008 */
[----:B------:R-:W-:Y:S01]  /*3cb0*/  MUFU.TANH R205, R34 ;  /* 0x0000002200cd7308 */ /* 0x000fe20000002400 */
[----:B---3--:R-:W-:Y:S01]  /*3cc0*/  FFMA.FTZ R5, R6, UR10, -R0 ;  /* 0x0000000a06057c23 */ /* 0x008fe20008010800 */
[----:B------:R-:W-:Y:S01]  /*3cd0*/  IMAD.MOV.U32 R6, RZ, RZ, R209 ;  /* 0x000000ffff067224 */ /* 0x000fe200078e00d1 */
[----:B------:R-:W-:Y:S02]  /*3ce0*/  @P0 FSEL R6, R209, -INF , !P4 ;  /* 0xff800000d1060808 */ /* 0x000fe40006000000 */
[----:B------:R-:W-:Y:S05]  /*3cf0*/  PLOP3.LUT P0, PT, PT, PT, UP0, 0x80, 0x0 ;  /* 0x000000000000781c */ /* 0x000fea0003f0f008 */
[----:B------:R3:W-:Y:S01]  /*3d00*/  MUFU.EX2 R190, R5 ;  /* 0x0000000500be7308 */ /* 0x0007e20000000800 */
[----:B------:R-:W-:Y:S09]  /*3d10*/  FFMA.FTZ R6, R6, UR10, -R8 ;  /* 0x0000000a06067c23 */ /* 0x000ff20008010808 */
[----:B------:R4:W-:Y:S10]  /*3d20*/  MUFU.EX2 R225, R6 ;  /* 0x0000000600e17308 */ /* 0x0009f40000000800 */
[----:B------:R-:W-:Y:S01]  /*3d30*/  MUFU.TANH R204, R35 ;  /* 0x0000002300cc7308 */ /* 0x000fe20000002400 */
[----:B---3--:R-:W-:Y:S01]  /*3d40*/  FFMA.FTZ R5, R7, UR10, -R0 ;  /* 0x0000000a07057c23 */ /* 0x008fe20008010800 */
[----:B------:R-:W-:Y:S02]  /*3d50*/  @P3 IADD3 R7, R9, 0x10, RZ ;  /* 0x0000001009073810 */ /* 0x000fe40007ffe0ff */
[----:B------:R-:W-:Y:S02]  /*3d60*/  PLOP3.LUT P3, PT, PT, PT, UP0, 0x80, 0x0 ;  /* 0x000000000000781c */ /* 0x000fe40003f6f008 */
[----:B------:R-:W-:Y:S01]  /*3d70*/  @P2 ISETP.GE.AND P2, PT, R7, UR8, PT ;  /* 0x0000000807002c0c */ /* 0x000fe2000bf46270 */
[----:B------:R-:W-:Y:S03]  /*3d80*/  @P5 VIADD R7, R9, 0x11 ;  /* 0x0000001109075836 */ /* 0x000fe60000000000 */
[----:B------:R3:W-:Y:S01]  /*3d90*/  MUFU.EX2 R189, R5 ;  /* 0x0000000500bd7308 */ /* 0x0007e20000000800 */
[----:B----4-:R-:W-:Y:S02]  /*3da0*/  MOV R6, R216 ;  /* 0x000000d800067202 */ /* 0x010fe40000000f00 */
[----:B------:R-:W-:Y:S02]  /*3db0*/  @P0 FSEL R6, R216, -INF , !P4 ;  /* 0xff800000d8060808 */ /* 0x000fe40006000000 */
[----:B------:R-:W-:Y:S02]  /*3dc0*/  PLOP3.LUT P0, PT, PT, PT, UP0, 0x80, 0x0 ;  /* 0x000000000000781c */ /* 0x000fe40003f0f008 */
[----:B------:R-:W-:Y:S01]  /*3dd0*/  PLOP3.LUT P4, PT, PT, PT, UP0, 0x80, 0x0 ;  /* 0x000000000000781c */ /* 0x000fe20003f8f008 */
[----:B------:R-:W-:Y:S01]  /*3de0*/  FFMA.FTZ R6, R6, UR10, -R4 ;  /* 0x0000000a06067c23 */ /* 0x000fe20008010804 */
[----:B------:R-:W-:Y:S01]  /*3df0*/  PLOP3.LUT P5, PT, PT, PT, UP0, 0x80, 0x0 ;  /* 0x000000000000781c */ /* 0x000fe20003faf008 */
[----:B------:R-:W4:Y:S01]  /*3e00*/  MUFU.TANH R155, R30 ;  /* 0x0000001e009b7308 */ /* 0x000f220000002400 */
[----:B---3--:R-:W-:Y:S09]  /*3e10*/  MOV R5, R208 ;  /* 0x000000d000057202 */ /* 0x008ff20000000f00 */
[----:B------:R3:W-:Y:S01]  /*3e20*/  MUFU.EX2 R231, R6 ;  /* 0x0000000600e77308 */ /* 0x0007e20000000800 */
[----:B------:R-:W-:Y:S02]  /*3e30*/  @P1 FSEL R5, R208, -INF , !P6 ;  /* 0xff800000d0051808 */ /* 0x000fe40007000000 */
[----:B------:R-:W-:Y:S02]  /*3e40*/  PLOP3.LUT P1, PT, PT, PT, UP0, 0x80, 0x0 ;  /* 0x000000000000781c */ /* 0x000fe40003f2f008 */
[----:B------:R-:W-:Y:S01]  /*3e50*/  @P4 ISETP.GE.AND P4, PT, R7, UR8, PT ;  /* 0x0000000807004c0c */ /* 0x000fe2000bf86270 */
[--C-:B------:R-:W-:Y:S01]  /*3e60*/  FFMA.FTZ R5, R5, UR10, -R8.reuse ;  /* 0x0000000a05057c23 */ /* 0x100fe20008010808 */
[----:B------:R-:W-:Y:S03]  /*3e70*/  @P5 IADD3 R7, R9, 0x18, RZ ;  /* 0x0000001809075810 */ /* 0x000fe60007ffe0ff */
[----:B------:R-:W-:Y:S10]  /*3e80*/  MUFU.TANH R154, R31 ;  /* 0x0000001f009a7308 */ /* 0x000ff40000002400 */
        /* <DEDUP_REMOVED lines=15> */
[----:B------:R-:W-:Y:S01]  /*3f80*/  FFMA.FTZ R6, R6, UR10, -R4 ;  /* 0x0000000a06067c23 */ /* 0x000fe20008010804 */
[----:B------:R-:W-:Y:S03]  /*3f90*/  @P6 IADD3 R9, R9, 0x19, RZ ;  /* 0x0000001909096810 */ /* 0x000fe60007ffe0ff */
[----:B------:R3:W-:Y:S01]  /*3fa0*/  MUFU.EX2 R228, R6 ;  /* 0x0000000600e47308 */ /* 0x0007e20000000800 */
[----:B--2---:R-:W-:Y:S02]  /*3fb0*/  MOV R5, R207 ;  /* 0x000000cf00057202 */ /* 0x004fe40000000f00 */
[----:B------:R-:W-:Y:S02]  /*3fc0*/  @P1 FSEL R5, R207, -INF , !P4 ;  /* 0xff800000cf051808 */ /* 0x000fe40006000000 */
[----:B------:R-:W-:Y:S03]  /*3fd0*/  PLOP3.LUT P1, PT, PT, PT, UP0, 0x80, 0x0 ;  /* 0x000000000000781c */ /* 0x000fe60003f2f008 */
[----:B------:R-:W-:Y:S04]  /*3fe0*/  FFMA.FTZ R5, R5, UR10, -R8 ;  /* 0x0000000a05057c23 */ /* 0x000fe80008010808 */
[----:B------:R2:W-:Y:S01]  /*3ff0*/  MUFU.EX2 R223, R5 ;  /* 0x0000000500df7308 */ /* 0x0005e20000000800 */
[----:B---3--:R-:W-:Y:S01]  /*4000*/  IMAD.MOV.U32 R6, RZ, RZ, R153 ;  /* 0x000000ffff067224 */ /* 0x008fe200078e0099 */
        /* <DEDUP_REMOVED lines=10> */
[----:B---3--:R-:W-:Y:S05]  /*40b0*/  MOV R6, R163 ;  /* 0x000000a300067202 */ /* 0x008fea0000000f00 */
        /* <DEDUP_REMOVED lines=30> */
[----:B----4-:R-:W-:Y:S02]  /*42a0*/  MOV R6, R155 ;  /* 0x0000009b00067202 */ /* 0x010fe40000000f00 */
        /* <DEDUP_REMOVED lines=10> */
[----:B------:R-:W-:Y:S02]  /*4350*/  MOV R2, R204 ;  /* 0x000000cc00027202 */ /* 0x000fe40000000f00 */
[----:B------:R-:W-:Y:S01]  /*4360*/  @P1 FSEL R5, R205, -INF , !P3 ;  /* 0xff800000cd051808 */ /* 0x000fe20005800000 */
[----:B------:R-:W-:Y:S01]  /*4370*/  MUFU.EX2 R220, R8 ;  /* 0x0000000800dc7308 */ /* 0x000fe20000000800 */
[----:B------:R-:W-:Y:S03]  /*4380*/  PLOP3.LUT P1, PT, PT, PT, UP0, 0x80, 0x0 ;  /* 0x000000000000781c */ /* 0x000fe60003f2f008 */
[--C-:B------:R-:W-:Y:S01]  /*4390*/  FFMA.FTZ R5, R5, UR10, -R4.reuse ;  /* 0x0000000a05057c23 */ /* 0x100fe20008010804 */
[----:B------:R-:W-:Y:S02]  /*43a0*/  @P0 FSEL R2, R204, -INF , !P2 ;  /* 0xff800000cc020808 */ /* 0x000fe40005000000 */
[----:B---3--:R-:W-:Y:S03]  /*43b0*/  F2FP.BF16.F32.PACK_AB R6, R230, R231 ;  /* 0x000000e7e606723e */ /* 0x008fe600000010ff */
[----:B------:R1:W-:Y:S01]  /*43c0*/  MUFU.EX2 R227, R5 ;  /* 0x0000000500e37308 */ /* 0x0003e20000000800 */
[----:B------:R-:W-:Y:S01]  /*43d0*/  IADD3 R148, P0, R245, UR14, RZ ;  /* 0x0000000ef5947c10 */ /* 0x000fe2000ff1e0ff */
[----:B------:R-:W-:Y:S01]  /*43e0*/  FFMA.FTZ R4, R2, UR10, -R4 ;  /* 0x0000000a02047c23 */ /* 0x000fe20008010804 */
[----:B------:R-:W-:Y:S02]  /*43f0*/  F2FP.BF16.F32.PACK_AB R2, R232, R233 ;  /* 0x000000e9e802723e */ /* 0x000fe400000010ff */
[----:B------:R-:W-:Y:S03]  /*4400*/  IADD3.X R149, R244, UR13, RZ, P0, !PT ;  /* 0x0000000df4957c10 */ /* 0x000fe600087fe4ff */
[----:B------:R2:W-:Y:S02]  /*4410*/  STS [R196+0x19000], R2 ;  /* 0x01900002c4007388 */ /* 0x0005e40000000800 */
[----:B------:R3:W4:Y:S01]  /*4420*/  MUFU.EX2 R226, R4 ;  /* 0x0000000400e27308 */ /* 0x0007220000000800 */
[----:B-1----:R-:W-:Y:S02]  /*4430*/  MOV R5, R154 ;  /* 0x0000009a00057202 */ /* 0x002fe40000000f00 */
[----:B------:R-:W-:Y:S02]  /*4440*/  @P1 FSEL R5, R154, -INF , !P2 ;  /* 0xff8000009a051808 */ /* 0x000fe40005000000 */
[----:B------:R-:W-:Y:S03]  /*4450*/  PLOP3.LUT P1, PT, PT, PT, UP3, 0x80, 0x0 ;  /* 0x000000000000781c */ /* 0x000fe60003f2f038 */
[----:B------:R-:W-:Y:S01]  /*4460*/  FFMA.FTZ R0, R5, UR10, -R0 ;  /* 0x0000000a05007c23 */ /* 0x000fe20008010800 */
[----:B------:R-:W-:Y:S02]  /*4470*/  F2FP.BF16.F32.PACK_AB R5, R187, R188 ;  /* 0x000000bcbb05723e */ /* 0x000fe400000010ff */
[----:B---3--:R-:W-:Y:S01]  /*4480*/  F2FP.BF16.F32.PACK_AB R4, R235, R234 ;  /* 0x000000eaeb04723e */ /* 0x008fe200000010ff */
[----:B------:R4:W1:Y:S04]  /*4490*/  MUFU.EX2 R170, R0 ;  /* 0x0000000000aa7308 */ /* 0x0008680000000800 */
[----:B------:R3:W-:Y:S01]  /*44a0*/  STS [R196+0x19400], R4 ;  /* 0x01940004c4007388 */ /* 0x0007e20000000800 */
[----:B--2---:R-:W-:Y:S03]  /*44b0*/  F2FP.BF16.F32.PACK_AB R2, R224, R225 ;  /* 0x000000e1e002723e */ /* 0x004fe600000010ff */
[----:B------:R2:W-:Y:S04]  /*44c0*/  STS [R195+0x19400], R6 ;  /* 0x01940006c3007388 */ /* 0x0005e80000000800 */
[----:B------:R1:W-:Y:S04]  /*44d0*/  STS [R195+0x19000], R2 ;  /* 0x01900002c3007388 */ /* 0x0003e80000000800 */
[----:B------:R1:W-:Y:S01]  /*44e0*/  STS [R196+0x1a000], R5 ;  /* 0x01a00005c4007388 */ /* 0x0003e20000000800 */
[----:B----4-:R-:W-:Y:S02]  /*44f0*/  F2FP.BF16.F32.PACK_AB R0, R226, R227 ;  /* 0x000000e3e200723e */ /* 0x010fe400000010ff */
[----:B---3--:R-:W-:Y:S02]  /*4500*/  F2FP.BF16.F32.PACK_AB R4, R191, R192 ;  /* 0x000000c0bf04723e */ /* 0x008fe400000010ff */
[----:B--2---:R-:W-:Y:S03]  /*4510*/  F2FP.BF16.F32.PACK_AB R6, R189, R190 ;  /* 0x000000bebd06723e */ /* 0x004fe600000010ff */
[----:B------:R2:W-:Y:S01]  /*4520*/  STS [R196+0x1a400], R4 ;  /* 0x01a40004c4007388 */ /* 0x0005e20000000800 */
[----:B-1----:R-:W-:Y:S03]  /*4530*/  F2FP.BF16.F32.PACK_AB R2, R171, R183 ;  /* 0x000000b7ab02723e */ /* 0x002fe600000010ff */
[----:B------:R1:W-:Y:S01]  /*4540*/  STS [R195+0x1a400], R6 ;  /* 0x01a40006c3007388 */ /* 0x0003e20000000800 */
[----:B------:R-:W-:Y:S03]  /*4550*/  F2FP.BF16.F32.PACK_AB R5, R223, R222 ;  /* 0x000000dedf05723e */ /* 0x000fe600000010ff */
[----:B------:R3:W-:Y:S04]  /*4560*/  STS [R195+0x1a000], R2 ;  /* 0x01a00002c3007388 */ /* 0x0007e80000000800 */
[----:B------:R4:W-:Y:S01]  /*4570*/  STS [R194+0x19000], R5 ;  /* 0x01900005c2007388 */ /* 0x0009e20000000800 */
[----:B--2---:R-:W-:Y:S02]  /*4580*/  F2FP.BF16.F32.PACK_AB R4, R229, R228 ;  /* 0x000000e4e504723e */ /* 0x004fe400000010ff */
[----:B-1----:R-:W-:Y:S03]  /*4590*/  F2FP.BF16.F32.PACK_AB R6, R158, R159 ;  /* 0x0000009f9e06723e */ /* 0x002fe600000010ff */
[----:B------:R1:W-:Y:S01]  /*45a0*/  STS [R194+0x19400], R4 ;  /* 0x01940004c2007388 */ /* 0x0003e20000000800 */
[----:B---3--:R-:W-:Y:S03]  /*45b0*/  F2FP.BF16.F32.PACK_AB R2, R220, R221 ;  /* 0x000000dddc02723e */ /* 0x008fe600000010ff */
[----:B------:R2:W-:Y:S01]  /*45c0*/  STS [R193+0x19400], R0 ;  /* 0x01940000c1007388 */ /* 0x0005e20000000800 */
[----:B----4-:R-:W-:Y:S03]  /*45d0*/  F2FP.BF16.F32.PACK_AB R5, R185, R186 ;  /* 0x000000bab905723e */ /* 0x010fe600000010ff */
[----:B------:R3:W-:Y:S04]  /*45e0*/  STS [R193+0x19000], R2 ;  /* 0x01900002c1007388 */ /* 0x0007e80000000800 */
[----:B------:R-:W-:Y:S04]  /*45f0*/  STS [R194+0x1a000], R6 ;  /* 0x01a00006c2007388 */ /* 0x000fe80000000800 */
[----:B------:R-:W-:Y:S01]  /*4600*/  STS [R194+0x1a400], R5 ;  /* 0x01a40005c2007388 */ /* 0x000fe20000000800 */
[----:B-1----:R-:W-:Y:S02]  /*4610*/  F2FP.BF16.F32.PACK_AB R4, R156, R157 ;  /* 0x0000009d9c04723e */ /* 0x002fe400000010ff */
[----:B--2---:R-:W-:Y:S03]  /*4620*/  LEA R0, R182, UR4, 0x1 ;  /* 0x00000004b6007c11 */ /* 0x004fe6000f8e08ff */
[----:B------:R-:W-:Y:S01]  /*4630*/  STS [R193+0x1a000], R4 ;  /* 0x01a00004c1007388 */ /* 0x000fe20000000800 */
[----:B---3--:R-:W-:Y:S05]  /*4640*/  F2FP.BF16.F32.PACK_AB R2, R170, R184 ;  /* 0x000000b8aa02723e */ /* 0x008fea00000010ff */
[----:B------:R1:W-:Y:S04]  /*4650*/  STS [R193+0x1a400], R2 ;  /* 0x01a40002c1007388 */ /* 0x0003e80000000800 */
[----:B------:R-:W-:Y:S08]  /*4660*/  LDSM.16.M88.4 R32, [R0+0x6000] ;  /* 0x006000000020783b */ /* 0x000ff00000000200 */
[----:B------:R-:W2:Y:S08]  /*4670*/  LDSM.16.M88.4 R16, [R173+0xf000] ;  /* 0x00f00000ad10783b */ /* 0x000eb00000000200 */
[----:B------:R-:W3:Y:S01]  /*4680*/  LDSM.16.M88.4 R28, [R0+0x6800] ;  /* 0x00680000001c783b */ /* 0x000ee20000000200 */
[----:B-1----:R-:W-:Y:S07]  /*4690*/  IADD3 R2, R0, R180, RZ ;  /* 0x000000b400027210 */ /* 0x002fee0007ffe0ff */
[----:B------:R-:W1:Y:S08]  /*46a0*/  LDSM.16.M88.4 R132, [R173+0xf400] ;  /* 0x00f40000ad84783b */ /* 0x000e700000000200 */
[----:B------:R-:W-:Y:S08]  /*46b0*/  LDSM.16.M88.4 R136, [R2+0x6000] ;  /* 0x006000000288783b */ /* 0x000ff00000000200 */
[----:B------:R-:W4:Y:S01]  /*46c0*/  LDSM.16.M88.4 R140, [R174+0xf000] ;  /* 0x00f00000ae8c783b */ /* 0x000f220000000200 */
[-C--:B--2---:R-:W-:Y:S07]  /*46d0*/  HMMA.16816.F32.BF16 R4, R32, R16.reuse, RZ ;  /* 0x000000102004723c */ /* 0x084fee00000418ff */
[----:B------:R-:W2:Y:S01]  /*46e0*/  LDSM.16.M88.4 R144, [R2+0x6800] ;  /* 0x006800000290783b */ /* 0x000ea20000000200 */
[C---:B---3--:R-:W-:Y:S06]  /*46f0*/  HMMA.16816.F32.BF16 R8, R28.reuse, R16, RZ ;  /* 0x000000101c08723c */ /* 0x048fec00000418ff */
[-C--:B------:R-:W-:Y:S06]  /*4700*/  HMMA.16816.F32.BF16 R12, R28, R18.reuse, RZ ;  /* 0x000000121c0c723c */ /* 0x080fec00000418ff */
[C---:B------:R-:W-:Y:S06]  /*4710*/  HMMA.16816.F32.BF16 R16, R32.reuse, R18, RZ ;  /* 0x000000122010723c */ /* 0x040fec00000418ff */
[-C--:B-1----:R-:W-:Y:S06]  /*4720*/  HMMA.16816.F32.BF16 R20, R32, R132.reuse, RZ ;  /* 0x000000842014723c */ /* 0x082fec00000418ff */
[C---:B------:R-:W-:Y:S06]  /*4730*/  HMMA.16816.F32.BF16 R24, R28.reuse, R132, RZ ;  /* 0x000000841c18723c */ /* 0x040fec00000418ff */
[-C--:B------:R-:W-:Y:S06]  /*4740*/  HMMA.16816.F32.BF16 R28, R28, R134.reuse, RZ ;  /* 0x000000861c1c723c */ /* 0x080fec00000418ff */
[----:B------:R-:W-:Y:S01]  /*4750*/  HMMA.16816.F32.BF16 R32, R32, R134, RZ ;  /* 0x000000862020723c */ /* 0x000fe200000418ff */
[----:B------:R-:W1:Y:S05]  /*4760*/  LDSM.16.M88.4 R132, [R174+0xf400] ;  /* 0x00f40000ae84783b */ /* 0x000e6a0000000200 */
[-C--:B----4-:R-:W-:Y:S06]  /*4770*/  HMMA.16816.F32.BF16 R4, R136, R140.reuse, R4 ;  /* 0x0000008c8804723c */ /* 0x090fec0000041804 */
[C---:B--2---:R-:W-:Y:S06]  /*4780*/  HMMA.16816.F32.BF16 R8, R144.reuse, R140, R8 ;  /* 0x0000008c9008723c */ /* 0x044fec0000041808 */
[-C--:B------:R-:W-:Y:S06]  /*4790*/  HMMA.16816.F32.BF16 R12, R144, R142.reuse, R12 ;  /* 0x0000008e900c723c */ /* 0x080fec000004180c */
[C---:B------:R-:W-:Y:S01]  /*47a0*/  HMMA.16816.F32.BF16 R16, R136.reuse, R142, R16 ;  /* 0x0000008e8810723c */ /* 0x040fe20000041810 */
[----:B------:R-:W-:Y:S05]  /*47b0*/  LDSM.16.M88.4 R140, [R0+0x7000] ;  /* 0x00700000008c783b */ /* 0x000fea0000000200 */
[-C--:B-1----:R-:W-:Y:S06]  /*47c0*/  HMMA.16816.F32.BF16 R20, R136, R132.reuse, R20 ;  /* 0x000000848814723c */ /* 0x082fec0000041814 */
[C---:B------:R-:W-:Y:S06]  /*47d0*/  HMMA.16816.F32.BF16 R24, R144.reuse, R132, R24 ;  /* 0x000000849018723c */ /* 0x040fec0000041818 */
[-C--:B------:R-:W-:Y:S01]  /*47e0*/  HMMA.16816.F32.BF16 R28, R144, R134.reuse, R28 ;  /* 0x00000086901c723c */ /* 0x080fe2000004181c */
[----:B------:R-:W1:Y:S05]  /*47f0*/  LDSM.16.M88.4 R144, [R173+0x11000] ;  /* 0x01100000ad90783b */ /* 0x000e6a0000000200 */
[----:B------:R-:W-:Y:S03]  /*4800*/  HMMA.16816.F32.BF16 R32, R136, R134, R32 ;  /* 0x000000868820723c */ /* 0x000fe60000041820 */
[----:B------:R-:W2:Y:S08]  /*4810*/  LDSM.16.M88.4 R132, [R0+0x7800] ;  /* 0x007800000084783b */ /* 0x000eb00000000200 */
[----:B------:R-:W3:Y:S01]  /*4820*/  LDSM.16.M88.4 R136, [R173+0x11400] ;  /* 0x01140000ad88783b */ /* 0x000ee20000000200 */
[-C--:B-1----:R-:W-:Y:S06]  /*4830*/  HMMA.16816.F32.BF16 R4, R140, R144.reuse, R4 ;  /* 0x000000908c04723c */ /* 0x082fec0000041804 */
[C---:B--2---:R-:W-:Y:S06]  /*4840*/  HMMA.16816.F32.BF16 R8, R132.reuse, R144, R8 ;  /* 0x000000908408723c */ /* 0x044fec0000041808 */
[-C--:B------:R-:W-:Y:S06]  /*4850*/  HMMA.16816.F32.BF16 R12, R132, R146.reuse, R12 ;  /* 0x00000092840c723c */ /* 0x080fec000004180c */
[C---:B------:R-:W-:Y:S01]  /*4860*/  HMMA.16816.F32.BF16 R16, R140.reuse, R146, R16 ;  /* 0x000000928c10723c */ /* 0x040fe20000041810 */
[----:B------:R-:W-:Y:S05]  /*4870*/  LDSM.16.M88.4 R144, [R174+0x11000] ;  /* 0x01100000ae90783b */ /* 0x000fea0000000200 */
[-C--:B---3--:R-:W-:Y:S06]  /*4880*/  HMMA.16816.F32.BF16 R20, R140, R136.reuse, R20 ;  /* 0x000000888c14723c */ /* 0x088fec0000041814 */
        /* <DEDUP_REMOVED lines=16> */
[----:B------:R2:W3:Y:S08]  /*4990*/  LDSM.16.M88.4 R132, [R0+0x8800] ;  /* 0x008800000084783b */ /* 0x0004f00000000200 */
[----:B------:R-:W4:Y:S08]  /*49a0*/  LDSM.16.M88.4 R140, [R173+0x13400] ;  /* 0x01340000ad8c783b */ /* 0x000f300000000200 */
[----:B--2---:R2:W5:Y:S01]  /*49b0*/  LDG.E R0, desc[UR6][R148.64+0xa0] ;  /* 0x0000a00694007981 */ /* 0x004562000c1e1900 */
[-C--:B-1----:R-:W-:Y:S06]  /*49c0*/  HMMA.16816.F32.BF16 R4, R136, R144.reuse, R4 ;  /* 0x000000908804723c */ /* 0x082fec0000041804 */
[C---:B---3--:R-:W-:Y:S01]  /*49d0*/  HMMA.16816.F32.BF16 R8, R132.reuse, R144, R8 ;  /* 0x000000908408723c */ /* 0x048fe20000041808 */
[----:B------:R-:W3:Y:S04]  /*49e0*/  LDG.E R145, desc[UR6][R148.64] ;  /* 0x0000000694917981 */ /* 0x000ee8000c1e1900 */
[----:B------:R-:W2:Y:S01]  /*49f0*/  LDG.E R144, desc[UR6][R148.64+0x20] ;  /* 0x0000200694907981 */ /* 0x000ea2000c1e1900 */
[-C--:B------:R-:W-:Y:S06]  /*4a00*/  HMMA.16816.F32.BF16 R12, R132, R146.reuse, R12 ;  /* 0x00000092840c723c */ /* 0x080fec000004180c */
[C---:B------:R-:W-:Y:S06]  /*4a10*/  HMMA.16816.F32.BF16 R16, R136.reuse, R146, R16 ;  /* 0x000000928810723c */ /* 0x040fec0000041810 */
[-C--:B----4-:R-:W-:Y:S06]  /*4a20*/  HMMA.16816.F32.BF16 R20, R136, R140.reuse, R20 ;  /* 0x0000008c8814723c */ /* 0x090fec0000041814 */
[C---:B------:R-:W-:Y:S06]  /*4a30*/  HMMA.16816.F32.BF16 R24, R132.reuse, R140, R24 ;  /* 0x0000008c8418723c */ /* 0x040fec0000041818 */
[-C--:B------:R-:W-:Y:S01]  /*4a40*/  HMMA.16816.F32.BF16 R28, R132, R142.reuse, R28 ;  /* 0x0000008e841c723c */ /* 0x080fe2000004181c */
[----:B------:R-:W-:Y:S05]  /*4a50*/  LDSM.16.M88.4 R132, [R2+0x8000] ;  /* 0x008000000284783b */ /* 0x000fea0000000200 */
[----:B------:R-:W-:Y:S03]  /*4a60*/  HMMA.16816.F32.BF16 R32, R136, R142, R32 ;  /* 0x0000008e8820723c */ /* 0x000fe60000041820 */
[----:B------:R1:W-:Y:S08]  /*4a70*/  LDSM.16.M88.4 R140, [R2+0x8800] ;  /* 0x00880000028c783b */ /* 0x0003f00000000200 */
[----:B------:R-:W4:Y:S08]  /*4a80*/  LDSM.16.M88.4 R136, [R174+0x13000] ;  /* 0x01300000ae88783b */ /* 0x000f300000000200 */
[----:B-1----:R1:W5:Y:S01]  /*4a90*/  LDG.E R2, desc[UR6][R148.64+0x80] ;  /* 0x0000800694027981 */ /* 0x002362000c1e1900 */
[-C--:B----4-:R-:W-:Y:S06]  /*4aa0*/  HMMA.16816.F32.BF16 R4, R132, R136.reuse, R4 ;  /* 0x000000888404723c */ /* 0x090fec0000041804 */
[C---:B------:R-:W-:Y:S06]  /*4ab0*/  HMMA.16816.F32.BF16 R8, R140.reuse, R136, R8 ;  /* 0x000000888c08723c */ /* 0x040fec0000041808 */
[-C--:B------:R-:W-:Y:S06]  /*4ac0*/  HMMA.16816.F32.BF16 R12, R140, R138.reuse, R12 ;  /* 0x0000008a8c0c723c */ /* 0x080fec000004180c */
[C---:B------:R-:W-:Y:S01]  /*4ad0*/  HMMA.16816.F32.BF16 R16, R132.reuse, R138, R16 ;  /* 0x0000008a8410723c */ /* 0x040fe20000041810 */
[----:B------:R-:W4:Y:S05]  /*4ae0*/  LDSM.16.M88.4 R136, [R174+0x13400] ;  /* 0x01340000ae88783b */ /* 0x000f2a0000000200 */
[-C--:B----4-:R-:W-:Y:S06]  /*4af0*/  HMMA.16816.F32.BF16 R20, R132, R136.reuse, R20 ;  /* 0x000000888414723c */ /* 0x090fec0000041814 */
[C---:B------:R-:W-:Y:S06]  /*4b00*/  HMMA.16816.F32.BF16 R24, R140.reuse, R136, R24 ;  /* 0x000000888c18723c */ /* 0x040fec0000041818 */
[-C--:B------:R-:W-:Y:S06]  /*4b10*/  HMMA.16816.F32.BF16 R28, R140, R138.reuse, R28 ;  /* 0x0000008a8c1c723c */ /* 0x080fec000004181c */
[----:B------:R-:W-:Y:S07]  /*4b20*/  HMMA.16816.F32.BF16 R32, R132, R138, R32 ;  /* 0x0000008a8420723c */ /* 0x000fee0000041820 */
[----:B------:R-:W-:Y:S04]  /*4b30*/  FFMA.FTZ R132, -R206, R206, 1 ;  /* 0x3f800000ce847423 */ /* 0x000fe800000101ce */
[----:B------:R-:W-:Y:S01]  /*4b40*/  FMUL.FTZ R132, R132, UR5 ;  /* 0x0000000584847c20 */ /* 0x000fe20008410000 */
[C---:B---3--:R-:W-:Y:S01]  /*4b50*/  FADD.FTZ R136, -R145.reuse, R4 ;  /* 0x0000000491887221 */ /* 0x048fe20000010100 */
[----:B------:R-:W-:Y:S01]  /*4b60*/  FADD.FTZ R137, -R145, R5 ;  /* 0x0000000591897221 */ /* 0x000fe20000010100 */
[----:B------:R-:W-:Y:S01]  /*4b70*/  FFMA.FTZ R5, -R211, R211, 1 ;  /* 0x3f800000d3057423 */ /* 0x000fe200000101d3 */
[----:B------:R-:W-:Y:S01]  /*4b80*/  FFMA.FTZ R4, -R210, R210, 1 ;  /* 0x3f800000d2047423 */ /* 0x000fe200000101d2 */
[----:B------:R-:W-:Y:S01]  /*4b90*/  FMUL.FTZ R136, R233, R136 ;  /* 0x00000088e9887220 */ /* 0x000fe20000410000 */
[----:B------:R-:W-:Y:S01]  /*4ba0*/  FMUL.FTZ R137, R232, R137 ;  /* 0x00000089e8897220 */ /* 0x000fe20000410000 */
[----:B------:R-:W-:Y:S01]  /*4bb0*/  FMUL.FTZ R5, R5, UR5 ;  /* 0x0000000505057c20 */ /* 0x000fe20008410000 */
[----:B------:R-:W-:Y:S01]  /*4bc0*/  FMUL.FTZ R4, R4, UR5 ;  /* 0x0000000504047c20 */ /* 0x000fe20008410000 */
[C---:B------:R-:W-:Y:S01]  /*4bd0*/  FADD.FTZ R17, -R145.reuse, R17 ;  /* 0x0000001191117221 */ /* 0x040fe20000010100 */
[----:B------:R-:W-:Y:S01]  /*4be0*/  FADD.FTZ R133, -R145, R20 ;  /* 0x0000001491857221 */ /* 0x000fe20000010100 */
[----:B------:R-:W-:Y:S01]  /*4bf0*/  FMUL.FTZ R5, R136, R5 ;  /* 0x0000000588057220 */ /* 0x000fe20000410000 */
[----:B------:R-:W-:Y:S01]  /*4c00*/  FMUL.FTZ R4, R137, R4 ;  /* 0x0000000489047220 */ /* 0x000fe20000410000 */
[----:B------:R-:W-:Y:S01]  /*4c10*/  FMUL.FTZ R20, R224, R17 ;  /* 0x00000011e0147220 */ /* 0x000fe20000410000 */
[----:B------:R-:W-:Y:S01]  /*4c20*/  FADD.FTZ R16, -R145, R16 ;  /* 0x0000001091107221 */ /* 0x000fe20000010100 */
[----:B------:R-:W-:Y:S01]  /*4c30*/  FFMA.FTZ R17, -R209, R209, 1 ;  /* 0x3f800000d1117423 */ /* 0x000fe200000101d1 */
[----:B------:R-:W-:Y:S01]  /*4c40*/  FADD.FTZ R21, -R145, R21 ;  /* 0x0000001591157221 */ /* 0x000fe20000010100 */
[----:B------:R-:W-:Y:S01]  /*4c50*/  F2FP.BF16.F32.PACK_AB R4, R4, R5 ;  /* 0x000000050404723e */ /* 0x000fe200000010ff */
[----:B------:R-:W-:Y:S01]  /*4c60*/  FFMA.FTZ R5, -R208, R208, 1 ;  /* 0x3f800000d0057423 */ /* 0x000fe200000101d0 */
[----:B------:R-:W-:Y:S01]  /*4c70*/  FMUL.FTZ R16, R225, R16 ;  /* 0x00000010e1107220 */ /* 0x000fe20000410000 */
[----:B------:R-:W-:Y:S01]  /*4c80*/  FMUL.FTZ R17, R17, UR5 ;  /* 0x0000000511117c20 */ /* 0x000fe20008410000 */
[----:B------:R-:W-:Y:S01]  /*4c90*/  FMUL.FTZ R134, R223, R21 ;  /* 0x00000015df867220 */ /* 0x000fe20000410000 */
[----:B------:R-:W-:Y:S01]  /*4ca0*/  FMUL.FTZ R5, R5, UR5 ;  /* 0x0000000505057c20 */ /* 0x000fe20008410000 */
[----:B------:R-:W-:Y:S01]  /*4cb0*/  FFMA.FTZ R21, -R207, R207, 1 ;  /* 0x3f800000cf157423 */ /* 0x000fe200000101cf */
[----:B------:R-:W-:Y:S01]  /*4cc0*/  FMUL.FTZ R17, R16, R17 ;  /* 0x0000001110117220 */ /* 0x000fe20000410000 */
[----:B------:R-:W-:Y:S01]  /*4cd0*/  FFMA.FTZ R16, -R197, R197, 1 ;  /* 0x3f800000c5107423 */ /* 0x000fe200000101c5 */
[----:B------:R-:W-:Y:S01]  /*4ce0*/  FMUL.FTZ R5, R20, R5 ;  /* 0x0000000514057220 */ /* 0x000fe20000410000 */
[----:B------:R-:W-:Y:S01]  /*4cf0*/  FADD.FTZ R20, -R145, R32 ;  /* 0x0000002091147221 */ /* 0x000fe20000010100 */
[----:B------:R-:W-:Y:S01]  /*4d00*/  FMUL.FTZ R21, R21, UR5 ;  /* 0x0000000515157c20 */ /* 0x000fe20008410000 */
[----:B------:R-:W-:Y:S01]  /*4d10*/  FADD.FTZ R33, -R145, R33 ;  /* 0x0000002191217221 */ /* 0x000fe20000010100 */
[----:B------:R-:W-:Y:S01]  /*4d20*/  FMUL.FTZ R16, R16, UR5 ;  /* 0x0000000510107c20 */ /* 0x000fe20008410000 */
[----:B------:R-:W-:Y:S01]  /*4d30*/  FMUL.FTZ R20, R221, R20 ;  /* 0x00000014dd147220 */ /* 0x000fe20000410000 */
[----:B------:R-:W-:Y:S01]  /*4d40*/  FMUL.FTZ R21, R134, R21 ;  /* 0x0000001586157220 */ /* 0x000fe20000410000 */
[----:B------:R-:W-:Y:S01]  /*4d50*/  FMUL.FTZ R134, R220, R33 ;  /* 0x00000021dc867220 */ /* 0x000fe20000410000 */
[----:B------:R-:W-:Y:S01]  /*4d60*/  FMUL.FTZ R133, R222, R133 ;  /* 0x00000085de857220 */ /* 0x000fe20000410000 */
[C---:B--2---:R-:W-:Y:S01]  /*4d70*/  FADD.FTZ R33, -R144.reuse, R7 ;  /* 0x0000000790217221 */ /* 0x044fe20000010100 */
[----:B------:R-:W-:Y:S01]  /*4d80*/  FADD.FTZ R6, -R144, R6 ;  /* 0x0000000690067221 */ /* 0x000fe20000010100 */
[----:B------:R-:W-:Y:S01]  /*4d90*/  FMUL.FTZ R16, R20, R16 ;  /* 0x0000001014107220 */ /* 0x000fe20000410000 */
[----:B------:R-:W-:Y:S01]  /*4da0*/  FFMA.FTZ R7, -R219, R219, 1 ;  /* 0x3f800000db077423 */ /* 0x000fe200000101db */
[----:B------:R-:W-:Y:S01]  /*4db0*/  FFMA.FTZ R32, -R218, R218, 1 ;  /* 0x3f800000da207423 */ /* 0x000fe200000101da */
[----:B------:R-:W-:Y:S01]  /*4dc0*/  FFMA.FTZ R20, -R202, R202, 1 ;  /* 0x3f800000ca147423 */ /* 0x000fe200000101ca */
[----:B------:R-:W-:Y:S01]  /*4dd0*/  FMUL.FTZ R132, R133, R132 ;  /* 0x0000008485847220 */ /* 0x000fe20000410000 */
[----:B------:R-:W-:Y:S01]  /*4de0*/  FMUL.FTZ R133, R234, R6 ;  /* 0x00000006ea857220 */ /* 0x000fe20000410000 */
[----:B------:R-:W-:Y:S01]  /*4df0*/  FMUL.FTZ R33, R235, R33 ;  /* 0x00000021eb217220 */ /* 0x000fe20000410000 */
[----:B------:R-:W-:Y:S01]  /*4e00*/  FMUL.FTZ R7, R7, UR5 ;  /* 0x0000000507077c20 */ /* 0x000fe20008410000 */
[----:B------:R-:W-:Y:S01]  /*4e10*/  FMUL.FTZ R32, R32, UR5 ;  /* 0x0000000520207c20 */ /* 0x000fe20008410000 */
[----:B------:R-:W-:Y:S01]  /*4e20*/  FMUL.FTZ R20, R20, UR5 ;  /* 0x0000000514147c20 */ /* 0x000fe20008410000 */
[----:B------:R-:W-:Y:S01]  /*4e30*/  F2FP.BF16.F32.PACK_AB R6, R5, R17 ;  /* 0x000000110506723e */ /* 0x000fe200000010ff */
[----:B------:R-:W-:Y:S01]  /*4e40*/  FMUL.FTZ R7, R133, R7 ;  /* 0x0000000785077220 */ /* 0x000fe20000410000 */
[----:B------:R-:W-:Y:S01]  /*4e50*/  FMUL.FTZ R5, R33, R32 ;  /* 0x0000002021057220 */ /* 0x000fe20000410000 */
[----:B------:R-:W-:Y:S01]  /*4e60*/  FMUL.FTZ R20, R134, R20 ;  /* 0x0000001486147220 */ /* 0x000fe20000410000 */
[C---:B------:R-:W-:Y:S01]  /*4e70*/  FADD.FTZ R18, -R144.reuse, R18 ;  /* 0x0000001290127221 */ /* 0x040fe20000010100 */
[C---:B------:R-:W-:Y:S01]  /*4e80*/  FADD.FTZ R22, -R144.reuse, R22 ;  /* 0x0000001690167221 */ /* 0x040fe20000010100 */
[----:B------:R-:W-:Y:S01]  /*4e90*/  FADD.FTZ R23, -R144, R23 ;  /* 0x0000001790177221 */ /* 0x000fe20000010100 */
[----:B------:R-:W-:Y:S01]  /*4ea0*/  F2FP.BF16.F32.PACK_AB R5, R5, R7 ;  /* 0x000000070505723e */ /* 0x000fe200000010ff */
[----:B------:R-:W-:Y:S01]  /*4eb0*/  FMUL.FTZ R7, R231, R18 ;  /* 0x00000012e7077220 */ /* 0x000fe20000410000 */
[----:B------:R-:W-:Y:S01]  /*4ec0*/  F2FP.BF16.F32.PACK_AB R20, R20, R16 ;  /* 0x000000101414723e */ /* 0x000fe200000010ff */
[----:B------:R-:W-:Y:S01]  /*4ed0*/  FADD.FTZ R16, -R144, R19 ;  /* 0x0000001390107221 */ /* 0x000fe20000010100 */
[----:B------:R-:W-:Y:S01]  /*4ee0*/  FFMA.FTZ R18, -R216, R216, 1 ;  /* 0x3f800000d8127423 */ /* 0x000fe200000101d8 */
[----:B------:R-:W-:Y:S01]  /*4ef0*/  FFMA.FTZ R17, -R215, R215, 1 ;  /* 0x3f800000d7117423 */ /* 0x000fe200000101d7 */
[----:B------:R-:W-:Y:S01]  /*4f00*/  F2FP.BF16.F32.PACK_AB R21, R21, R132 ;  /* 0x000000841515723e */ /* 0x000fe200000010ff */
[----:B------:R-:W-:Y:S01]  /*4f10*/  FMUL.FTZ R16, R230, R16 ;  /* 0x00000010e6107220 */ /* 0x000fe20000410000 */
[----:B------:R-:W-:Y:S01]  /*4f20*/  FMUL.FTZ R33, R228, R22 ;  /* 0x00000016e4217220 */ /* 0x000fe20000410000 */
[----:B------:R-:W-:Y:S01]  /*4f30*/  FMUL.FTZ R132, R229, R23 ;  /* 0x00000017e5847220 */ /* 0x000fe20000410000 */
[----:B------:R-:W-:Y:S01]  /*4f40*/  FMUL.FTZ R18, R18, UR5 ;  /* 0x0000000512127c20 */ /* 0x000fe20008410000 */
[----:B------:R-:W-:Y:S01]  /*4f50*/  FMUL.FTZ R17, R17, UR5 ;  /* 0x0000000511117c20 */ /* 0x000fe20008410000 */
[C---:B------:R-:W-:Y:S01]  /*4f60*/  FADD.FTZ R34, -R144.reuse, R34 ;  /* 0x0000002290227221 */ /* 0x040fe20000010100 */
[----:B------:R-:W-:Y:S01]  /*4f70*/  FADD.FTZ R35, -R144, R35 ;  /* 0x0000002390237221 */ /* 0x000fe20000010100 */
[----:B------:R-:W-:Y:S01]  /*4f80*/  FFMA.FTZ R22, -R217, R217, 1 ;  /* 0x3f800000d9167423 */ /* 0x000fe200000101d9 */
[----:B------:R-:W-:Y:S01]  /*4f90*/  FFMA.FTZ R19, -R214, R214, 1 ;  /* 0x3f800000d6137423 */ /* 0x000fe200000101d6 */
[----:B------:R-:W-:Y:S01]  /*4fa0*/  FFMA.FTZ R32, -R205, R205, 1 ;  /* 0x3f800000cd207423 */ /* 0x000fe200000101cd */
[----:B------:R-:W-:Y:S01]  /*4fb0*/  FFMA.FTZ R23, -R204, R204, 1 ;  /* 0x3f800000cc177423 */ /* 0x000fe200000101cc */
[----:B------:R-:W-:Y:S01]  /*4fc0*/  FMUL.FTZ R18, R7, R18 ;  /* 0x0000001207127220 */ /* 0x000fe20000410000 */
[----:B------:R-:W-:Y:S01]  /*4fd0*/  FMUL.FTZ R17, R16, R17 ;  /* 0x0000001110117220 */ /* 0x000fe20000410000 */
[----:B------:R-:W-:Y:S01]  /*4fe0*/  FMUL.FTZ R7, R227, R34 ;  /* 0x00000022e3077220 */ /* 0x000fe20000410000 */
[----:B------:R-:W-:Y:S01]  /*4ff0*/  FMUL.FTZ R16, R226, R35 ;  /* 0x00000023e2107220 */ /* 0x000fe20000410000 */
[----:B------:R-:W-:Y:S01]  /*5000*/  FMUL.FTZ R22, R22, UR5 ;  /* 0x0000000516167c20 */ /* 0x000fe20008410000 */
[----:B------:R-:W-:Y:S01]  /*5010*/  FMUL.FTZ R19, R19, UR5 ;  /* 0x0000000513137c20 */ /* 0x000fe20008410000 */
[----:B------:R-:W-:Y:S01]  /*5020*/  FMUL.FTZ R32, R32, UR5 ;  /* 0x0000000520207c20 */ /* 0x000fe20008410000 */
[----:B------:R-:W-:Y:S01]  /*5030*/  FMUL.FTZ R23, R23, UR5 ;  /* 0x0000000517177c20 */ /* 0x000fe20008410000 */
[----:B------:R-:W-:Y:S01]  /*5040*/  FMUL.FTZ R22, R33, R22 ;  /* 0x0000001621167220 */ /* 0x000fe20000410000 */
[----:B------:R-:W-:Y:S01]  /*5050*/  FMUL.FTZ R19, R132, R19 ;  /* 0x0000001384137220 */ /* 0x000fe20000410000 */
[----:B------:R-:W-:Y:S01]  /*5060*/  FMUL.FTZ R32, R7, R32 ;  /* 0x0000002007207220 */ /* 0x000fe20000410000 */
[----:B------:R-:W-:Y:S01]  /*5070*/  FMUL.FTZ R23, R16, R23 ;  /* 0x0000001710177220 */ /* 0x000fe20000410000 */
[----:B-1----:R-:W-:Y:S06]  /*5080*/  @!P1 BRA `(.L_x_804) ;  /* 0x0000000000489947 */ /* 0x002fec0003800000 */
        /* <DEDUP_REMOVED lines=18> */
.L_x_804:
[----:B------:R2:W-:Y:S01]  /*51b0*/  STS [R196+0x15000], R4 ;  /* 0x01500004c4007388 */ /* 0x0005e20000000800 */
[C---:B-----5:R-:W-:Y:S01]  /*51c0*/  FADD.FTZ R8, -R2.reuse, R8 ;  /* 0x0000000802087221 */ /* 0x060fe20000010100 */
[----:B------:R-:W-:Y:S01]  /*51d0*/  FADD.FTZ R9, -R2, R9 ;  /* 0x0000000902097221 */ /* 0x000fe20000010100 */
        /* <DEDUP_REMOVED lines=22> */
[----:B--2---:R-:W-:Y:S01]  /*5340*/  F2FP.BF16.F32.PACK_AB R4, R17, R18 ;  /* 0x000000121104723e */ /* 0x004fe200000010ff */
[----:B------:R-:W-:Y:S01]  /*5350*/  FMUL.FTZ R18, R188, R8 ;  /* 0x00000008bc127220 */ /* 0x000fe20000410000 */
[----:B------:R-:W-:Y:S01]  /*5360*/  FFMA.FTZ R8, -R165, R165, 1 ;  /* 0x3f800000a5087423 */ /* 0x000fe200000101a5 */
[----:B------:R-:W-:Y:S01]  /*5370*/  FMUL.FTZ R24, R24, R7 ;  /* 0x0000000718187220 */ /* 0x000fe20000410000 */
[----:B---3--:R-:W-:Y:S01]  /*5380*/  FFMA.FTZ R5, -R160, R160, 1 ;  /* 0x3f800000a0057423 */ /* 0x008fe200000101a0 */
[----:B------:R2:W-:Y:S01]  /*5390*/  STS [R195+0x15400], R4 ;  /* 0x01540004c3007388 */ /* 0x0005e20000000800 */
[----:B------:R-:W-:Y:S01]  /*53a0*/  FMUL.FTZ R8, R8, UR5 ;  /* 0x0000000508087c20 */ /* 0x000fe20008410000 */
[----:B------:R-:W-:Y:S01]  /*53b0*/  FMUL.FTZ R28, R157, R28 ;  /* 0x0000001c9d1c7220 */ /* 0x000fe20000410000 */
[----:B----4-:R-:W-:Y:S01]  /*53c0*/  FFMA.FTZ R6, -R161, R161, 1 ;  /* 0x3f800000a1067423 */ /* 0x010fe200000101a1 */
        /* <DEDUP_REMOVED lines=21> */
[----:B--2---:R-:W-:Y:S01]  /*5520*/  FFMA.FTZ R4, -R166, R166, 1 ;  /* 0x3f800000a6047423 */ /* 0x004fe200000101a6 */
        /* <DEDUP_REMOVED lines=19> */
[----:B---3--:R-:W-:Y:S01]  /*5660*/  F2FP.BF16.F32.PACK_AB R2, R15, R14 ;  /* 0x0000000e0f02723e */ /* 0x008fe200000010ff */
        /* <DEDUP_REMOVED lines=25> */
[----:B------:R-:W-:Y:S02]  /*5800*/  F2FP.BF16.F32.PACK_AB R5, R5, R30 ;  /* 0x0000001e0505723e */ /* 0x000fe400000010ff */
[----:B------:R-:W-:Y:S01]  /*5810*/  LEA R162, R246, UR4, 0x1 ;  /* 0x00000004f6a27c11 */ /* 0x000fe2000f8e08ff */
[----:B------:R-:W-:Y:S01]  /*5820*/  STS [R193+0x15400], R16 ;  /* 0x01540010c1007388 */ /* 0x000fe20000000800 */
[----:B------:R-:W-:Y:S02]  /*5830*/  MOV R160, R213 ;  /* 0x000000d500a07202 */ /* 0x000fe40000000f00 */
[----:B------:R-:W-:Y:S01]  /*5840*/  MOV R161, R212 ;  /* 0x000000d400a17202 */ /* 0x000fe20000000f00 */
        /* <DEDUP_REMOVED lines=91> */
.L_x_805:
[----:B------:R-:W-:Y:S01]  /*5e00*/  LDSM.16.M88.4 R24, [R176] ;  /* 0x00000000b018783b */ /* 0x000fe20000000200 */
[C---:B------:R-:W-:Y:S01]  /*5e10*/  LEA R213, P0, R240.reuse, R160, 0x2 ;  /* 0x000000a0f0d57211 */ /* 0x040fe200078010ff */
[----:B------:R-:W-:Y:S01]  /*5e20*/  IMAD.U32 R2, RZ, RZ, UR16 ;  /* 0x00000010ff027e24 */ /* 0x000fe2000f8e00ff */
[----:B------:R-:W-:Y:S01]  /*5e30*/  ULOP3.LUT UR15, UR9, 0x1, URZ, 0xc0, !UPT ;  /* 0x00000001090f7892 */ /* 0x000fe2000f8ec03f */
[----:B------:R-:W2:Y:S01]  /*5e40*/  LDSM.16.MT88.4 R8, [R0+0x9000] ;  /* 0x009000000008783b */ /* 0x000ea20000004200 */
[----:B------:R-:W-:Y:S02]  /*5e50*/  LEA.HI.X.SX32 R212, R240, R161, 0x2, P0 ;  /* 0x000000a1f0d47211 */ /* 0x000fe400000f16ff */
[----:B------:R-:W-:Y:S01]  /*5e60*/  UISETP.NE.U32.AND UP1, UPT, UR15, 0x1, UPT ;  /* 0x000000010f00788c */ /* 0x000fe2000bf25070 */
[----:B------:R-:W3:Y:S01]  /*5e70*/  LDSM.16.MT88.4 R16, [R0+0xb000] ;  /* 0x00b000000010783b */ /* 0x000ee20000004200 */
[----:B------:R-:W-:Y:S03]  /*5e80*/  UIADD3 UR15, UR9, -0x1, URZ ;  /* 0xffffffff090f7890 */ /* 0x000fe6000fffe03f */
        /* <DEDUP_REMOVED lines=18> */
[----:B------:R-:W-:Y:S05]  /*5fb0*/  LDSM.16.M88.4 R132, [R178] ;  /* 0x00000000b284783b */ /* 0x000fea0000000200 */
        /* <DEDUP_REMOVED lines=43> */
[C---:B---3--:R-:W-:Y:S06]  /*6270*/  HMMA.16816.F32.BF16 R20, R136.reuse, R32, R20 ;  /* 0x000000208814723c */ /* 0x048fec0000041814 */
[----:B------:R-:W-:Y:S01]  /*6280*/  HMMA.16816.F32.BF16 R24, R136, R34, R24 ;  /* 0x000000228818723c */ /* 0x000fe20000041818 */
[----:B------:R3:W1:Y:S04]  /*6290*/  LDSM.16.MT88.4 R32, [R0+0xec00] ;  /* 0x00ec00000020783b */ /* 0x0006680000004200 */
[----:B------:R-:W-:Y:S01]  /*62a0*/  LDSM.16.MT88.4 R136, [R172+0x2400] ;  /* 0x00240000ac88783b */ /* 0x000fe20000004200 */
[C---:B----4-:R-:W-:Y:S06]  /*62b0*/  HMMA.16816.F32.BF16 R4, R132.reuse, R148, R4 ;  /* 0x000000948404723c */ /* 0x050fec0000041804 */
[C---:B------:R-:W-:Y:S06]  /*62c0*/  HMMA.16816.F32.BF16 R8, R132.reuse, R150, R8 ;  /* 0x000000968408723c */ /* 0x040fec0000041808 */
[C---:B------:R-:W-:Y:S06]  /*62d0*/  HMMA.16816.F32.BF16 R12, R132.reuse, R152, R12 ;  /* 0x00000098840c723c */ /* 0x040fec000004180c */
[C---:B------:R-:W-:Y:S01]  /*62e0*/  HMMA.16816.F32.BF16 R16, R132.reuse, R154, R16 ;  /* 0x0000009a8410723c */ /* 0x040fe20000041810 */
[----:B---3--:R-:W-:Y:S05]  /*62f0*/  IMAD.U32 R0, RZ, RZ, UR16 ;  /* 0x00000010ff007e24 */ /* 0x008fea000f8e00ff */
[C---:B--2---:R-:W-:Y:S06]  /*6300*/  HMMA.16816.F32.BF16 R20, R132.reuse, R28, R20 ;  /* 0x0000001c8414723c */ /* 0x044fec0000041814 */
[----:B------:R-:W-:Y:S05]  /*6310*/  HMMA.16816.F32.BF16 R24, R132, R30, R24 ;  /* 0x0000001e8418723c */ /* 0x000fea0000041818 */
[----:B------:R-:W-:Y:S01]  /*6320*/  IMAD.MOV.U32 R28, RZ, RZ, R213 ;  /* 0x000000ffff1c7224 */ /* 0x000fe200078e00d5 */
[C---:B-1----:R-:W-:Y:S01]  /*6330*/  HMMA.16816.F32.BF16 R4, R140.reuse, R144, R4 ;  /* 0x000000908c04723c */ /* 0x042fe20000041804 */
        /* <DEDUP_REMOVED lines=8> */
[----:B------:R-:W5:Y:S01]  /*63c0*/  @P1 LDG.E R238, desc[UR6][R30.64] ;  /* 0x000000061eee1981 */ /* 0x000f62000c1e1900 */
[----:B------:R-:W-:Y:S01]  /*63d0*/  IMAD.MOV.U32 R29, RZ, RZ, R212 ;  /* 0x000000ffff1d7224 */ /* 0x000fe200078e00d4 */
[C---:B------:R-:W-:Y:S02]  /*63e0*/  HMMA.16816.F32.BF16 R16, R140.reuse, R158, R16 ;  /* 0x0000009e8c10723c */ /* 0x040fe40000041810 */
[----:B------:R-:W5:Y:S04]  /*63f0*/  @P1 LDG.E R239, desc[UR6][R30.64+0x20] ;  /* 0x000020061eef1981 */ /* 0x000f68000c1e1900 */
[C---:B------:R-:W-:Y:S01]  /*6400*/  HMMA.16816.F32.BF16 R20, R140.reuse, R32, R20 ;  /* 0x000000208c14723c */ /* 0x040fe20000041814 */
[----:B------:R-:W5:Y:S04]  /*6410*/  @P1 LDG.E R236, desc[UR6][R30.64+0x80] ;  /* 0x000080061eec1981 */ /* 0x000f68000c1e1900 */
[----:B------:R1:W5:Y:S01]  /*6420*/  @P1 LDG.E R237, desc[UR6][R30.64+0xa0] ;  /* 0x0000a0061eed1981 */ /* 0x000362000c1e1900 */
[----:B------:R-:W-:Y:S03]  /*6430*/  HMMA.16816.F32.BF16 R24, R140, R34, R24 ;  /* 0x000000228c18723c */ /* 0x000fe60000041818 */
[----:B------:R2:W-:Y:S02]  /*6440*/  REDG.E.ADD.F32.FTZ.RN.STRONG.GPU desc[UR6][R28.64], R4 ;  /* 0x000000041c0079a6 */ /* 0x0005e4000c10f386 */
[-C--:B------:R-:W-:Y:S01]  /*6450*/  LEA R32, P0, R2, R28.reuse, 0x2 ;  /* 0x0000001c02207211 */ /* 0x080fe200078010ff */
[----:B------:R-:W-:Y:S01]  /*6460*/  IMAD.U32 R2, RZ, RZ, UR33 ;  /* 0x00000021ff027e24 */ /* 0x000fe2000f8e00ff */
[----:B------:R-:W-:Y:S01]  /*6470*/  LDSM.16.MT88.4 R140, [R172+0x1800] ;  /* 0x00180000ac8c783b */ /* 0x000fe20000004200 */
[----:B------:R-:W-:Y:S03]  /*6480*/  IMAD.U32 R34, RZ, RZ, UR34 ;  /* 0x00000022ff227e24 */ /* 0x000fe6000f8e00ff */
[-C--:B------:R-:W-:Y:S01]  /*6490*/  LEA.HI.X.SX32 R33, R0, R29.reuse, 0x2, P0 ;  /* 0x0000001d00217211 */ /* 0x080fe200000f16ff */
[----:B------:R-:W-:Y:S01]  /*64a0*/  IMAD.U32 R0, RZ, RZ, UR17 ;  /* 0x00000011ff007e24 */ /* 0x000fe2000f8e00ff */
[-C--:B------:R-:W-:Y:S02]  /*64b0*/  LEA R132, P0, R132, R28.reuse, 0x2 ;  /* 0x0000001c84847211 */ /* 0x080fe400078010ff */
[-C--:B------:R-:W-:Y:S01]  /*64c0*/  LEA R34, P2, R34, R28.reuse, 0x2 ;  /* 0x0000001c22227211 */ /* 0x080fe200078410ff */
[----:B------:R3:W-:Y:S01]  /*64d0*/  REDG.E.ADD.F32.FTZ.RN.STRONG.GPU desc[UR6][R32.64], R5 ;  /* 0x00000005200079a6 */ /* 0x0007e2000c10f386 */
[-C--:B------:R-:W-:Y:S01]  /*64e0*/  LEA.HI.X.SX32 R133, R0, R29.reuse, 0x2, P0 ;  /* 0x0000001d00857211 */ /* 0x080fe200000f16ff */
[----:B------:R-:W-:Y:S04]  /*64f0*/  IMAD.U32 R0, RZ, RZ, UR32 ;  /* 0x00000020ff007e24 */ /* 0x000fe8000f8e00ff */
[----:B------:R4:W-:Y:S01]  /*6500*/  REDG.E.ADD.F32.FTZ.RN.STRONG.GPU desc[UR6][R132.64], R6 ;  /* 0x00000006840079a6 */ /* 0x0009e2000c10f386 */
[----:B-1----:R-:W-:Y:S03]  /*6510*/  IMAD.U32 R30, RZ, RZ, UR33 ;  /* 0x00000021ff1e7e24 */ /* 0x002fe6000f8e00ff */
[----:B------:R-:W-:Y:S02]  /*6520*/  LDSM.16.MT88.4 R132, [R3+0x17800] ;  /* 0x017800000384783b */ /* 0x000fe40000004200 */
[-C--:B------:R-:W-:Y:S01]  /*6530*/  LEA R30, P1, R30, R28.reuse, 0x2 ;  /* 0x0000001c1e1e7211 */ /* 0x080fe200078210ff */
[----:B--2---:R-:W-:Y:S03]  /*6540*/  IMAD.U32 R4, RZ, RZ, UR32 ;  /* 0x00000020ff047e24 */ /* 0x004fe6000f8e00ff */
[-C--:B------:R-:W-:Y:S01]  /*6550*/  LEA.HI.X.SX32 R31, R2, R29.reuse, 0x2, P1 ;  /* 0x0000001d021f7211 */ /* 0x080fe200008f16ff */
[----:B------:R-:W-:Y:S01]  /*6560*/  IMAD.U32 R2, RZ, RZ, UR31 ;  /* 0x0000001fff027e24 */ /* 0x000fe2000f8e00ff */
[-C--:B------:R-:W-:Y:S01]  /*6570*/  LEA R4, P0, R4, R28.reuse, 0x2 ;  /* 0x0000001c04047211 */ /* 0x080fe200078010ff */
[----:B---3--:R-:W-:Y:S05]  /*6580*/  IMAD.U32 R5, RZ, RZ, UR34 ;  /* 0x00000022ff057e24 */ /* 0x008fea000f8e00ff */
[-C--:B------:R-:W-:Y:S01]  /*6590*/  LEA.HI.X.SX32 R35, R5, R29.reuse, 0x2, P2 ;  /* 0x0000001d05237211 */ /* 0x080fe200010f16ff */
[----:B----4-:R-:W-:Y:S01]  /*65a0*/  IMAD.U32 R6, RZ, RZ, UR27 ;  /* 0x0000001bff067e24 */ /* 0x010fe2000f8e00ff */
        /* <DEDUP_REMOVED lines=151> */
[----:B------:R-:W-:Y:S01]  /*6f20*/  BAR.SYNC.DEFER_BLOCKING 0x0 ;  /* 0x0000000000007b1d */ /* 0x000fe20000010000 */
[----:B------:R-:W-:Y:S01]  /*6f30*/  F2FP.BF16.F32.PACK_AB R36, R37, R36 ;  /* 0x000000242524723e */ /* 0x000fe200000010ff */
[----:B------:R-:W-:Y:S01]  /*6f40*/  UISETP.NE.AND UP0, UPT, UR37, -0x1, UPT ;  /* 0xffffffff2500788c */ /* 0x000fe2000bf05270 */
[----:B------:R-:W-:Y:S02]  /*6f50*/  F2FP.BF16.F32.PACK_AB R38, R39, R38 ;  /* 0x000000262726723e */ /* 0x000fe400000010ff */
[----:B------:R-:W-:Y:S01]  /*6f60*/  F2FP.BF16.F32.PACK_AB R48, R49, R48 ;  /* 0x000000303130723e */ /* 0x000fe200000010ff */
[----:B------:R-:W-:Y:S01]  /*6f70*/  ULDC UR5, c[0x0][0x390] ;  /* 0x0000e40000057ab9 */ /* 0x000fe20000000800 */
        /* <DEDUP_REMOVED lines=56> */
[----:B------:R1:W-:Y:S01]  /*7300*/  STS [R242], R25 ;  /* 0x00000019f2007388 */ /* 0x0003e20000000800 */
[----:B------:R-:W-:Y:S01]  /*7310*/  F2FP.BF16.F32.PACK_AB R12, R12, R114 ;  /* 0x000000720c0c723e */ /* 0x000fe200000010ff */
[----:B------:R-:W-:Y:S01]  /*7320*/  FMUL.FTZ R124, R124, UR5 ;  /* 0x000000057c7c7c20 */ /* 0x000fe20008410000 */
[----:B------:R-:W-:Y:S01]  /*7330*/  FMUL.FTZ R2, R125, UR5 ;  /* 0x000000057d027c20 */ /* 0x000fe20008410000 */
[----:B------:R1:W-:Y:S01]  /*7340*/  STS [R242+0x200], R24 ;  /* 0x00020018f2007388 */ /* 0x0003e20000000800 */
[----:B------:R-:W-:Y:S01]  /*7350*/  FMUL.FTZ R126, R126, UR5 ;  /* 0x000000057e7e7c20 */ /* 0x000fe20008410000 */
[----:B------:R-:W-:Y:S01]  /*7360*/  FMUL.FTZ R0, R127, UR5 ;  /* 0x000000057f007c20 */ /* 0x000fe20008410000 */
[----:B------:R-:W-:Y:S01]  /*7370*/  F2FP.BF16.F32.PACK_AB R15, R15, R104 ;  /* 0x000000680f0f723e */ /* 0x000fe200000010ff */
[----:B------:R1:W-:Y:S01]  /*7380*/  STS [R243], R21 ;  /* 0x00000015f3007388 */ /* 0x0003e20000000800 */
[----:B------:R-:W-:Y:S01]  /*7390*/  F2FP.BF16.F32.PACK_AB R14, R14, R106 ;  /* 0x0000006a0e0e723e */ /* 0x000fe200000010ff */
[----:B------:R-:W-:Y:S01]  /*73a0*/  @UP0 UIADD3 UR5, UR35, UR37, URZ ;  /* 0x0000002523050290 */ /* 0x000fe2000fffe03f */
[----:B------:R-:W-:Y:S01]  /*73b0*/  F2FP.BF16.F32.PACK_AB R11, R11, R108 ;  /* 0x0000006c0b0b723e */ /* 0x000fe200000010ff */
[----:B------:R1:W-:Y:S01]  /*73c0*/  STS [R243+0x200], R20 ;  /* 0x00020014f3007388 */ /* 0x0003e20000000800 */
[----:B------:R-:W-:Y:S01]  /*73d0*/  F2FP.BF16.F32.PACK_AB R10, R10, R110 ;  /* 0x0000006e0a0a723e */ /* 0x000fe200000010ff */
[----:B------:R-:W-:Y:S01]  /*73e0*/  @UP0 ULDC.64 UR10, c[0x0][0x450] ;  /* 0x00011400000a0ab9 */ /* 0x000fe20000000a00 */
[----:B------:R-:W-:Y:S01]  /*73f0*/  F2FP.BF16.F32.PACK_AB R9, R9, R116 ;  /* 0x000000740909723e */ /* 0x000fe200000010ff */
[----:B------:R1:W-:Y:S01]  /*7400*/  STS [R242+0x1000], R23 ;  /* 0x00100017f2007388 */ /* 0x0003e20000000800 */
[----:B------:R-:W-:Y:S01]  /*7410*/  F2FP.BF16.F32.PACK_AB R8, R8, R118 ;  /* 0x000000760808723e */ /* 0x000fe200000010ff */
[----:B------:R-:W-:Y:S01]  /*7420*/  @UP0 UIMAD.WIDE.U32 UR12, UR5, UR10, URZ ;  /* 0x0000000a050c02a5 */ /* 0x000fe2000f8e003f */
[----:B------:R-:W-:Y:S01]  /*7430*/  F2FP.BF16.F32.PACK_AB R5, R5, R128 ;  /* 0x000000800505723e */ /* 0x000fe200000010ff */
[----:B------:R1:W-:Y:S01]  /*7440*/  STS [R242+0x1200], R22 ;  /* 0x00120016f2007388 */ /* 0x0003e20000000800 */
[----:B------:R-:W-:Y:S01]  /*7450*/  F2FP.BF16.F32.PACK_AB R4, R4, R130 ;  /* 0x000000820404723e */ /* 0x000fe200000010ff */
[----:B------:R-:W-:Y:S01]  /*7460*/  @UP0 UIMAD UR5, UR5, UR11, URZ ;  /* 0x0000000b050502a4 */ /* 0x000fe2000f8e023f */
[----:B------:R-:W-:Y:S01]  /*7470*/  F2FP.BF16.F32.PACK_AB R7, R7, R120 ;  /* 0x000000780707723e */ /* 0x000fe200000010ff */
[----:B------:R1:W-:Y:S01]  /*7480*/  STS [R243+0x1000], R19 ;  /* 0x00100013f3007388 */ /* 0x0003e20000000800 */
[----:B------:R-:W-:Y:S01]  /*7490*/  F2FP.BF16.F32.PACK_AB R6, R6, R122 ;  /* 0x0000007a0606723e */ /* 0x000fe200000010ff */
[----:B------:R-:W-:Y:S01]  /*74a0*/  @UP0 UIADD3 UR20, UR13, UR5, URZ ;  /* 0x000000050d140290 */ /* 0x000fe2000fffe03f */
[----:B------:R-:W-:Y:S01]  /*74b0*/  F2FP.BF16.F32.PACK_AB R2, R2, R124 ;  /* 0x0000007c0202723e */ /* 0x000fe200000010ff */
[----:B------:R1:W-:Y:S01]  /*74c0*/  STS [R243+0x1200], R18 ;  /* 0x00120012f3007388 */ /* 0x0003e20000000800 */
[----:B------:R-:W-:Y:S01]  /*74d0*/  F2FP.BF16.F32.PACK_AB R0, R0, R126 ;  /* 0x0000007e0000723e */ /* 0x000fe200000010ff */
[----:B------:R-:W-:Y:S01]  /*74e0*/  @UP0 UMOV UR19, UR12 ;  /* 0x0000000c00130c82 */ /* 0x000fe20008000000 */
[----:B------:R-:W-:Y:S01]  /*74f0*/  F2FP.BF16.F32.PACK_AB R40, R41, R40 ;  /* 0x000000282928723e */ /* 0x000fe200000010ff */
[----:B------:R1:W-:Y:S01]  /*7500*/  STS [R242+0x2000], R17 ;  /* 0x00200011f2007388 */ /* 0x0003e20000000800 */
[----:B------:R-:W-:-:S02]  /*7510*/  F2FP.BF16.F32.PACK_AB R42, R43, R42 ;  /* 0x0000002a2b2a723e */ /* 0x000fc400000010ff */
[----:B------:R-:W-:Y:S01]  /*7520*/  F2FP.BF16.F32.PACK_AB R44, R45, R44 ;  /* 0x0000002c2d2c723e */ /* 0x000fe200000010ff */
[----:B------:R1:W-:Y:S01]  /*7530*/  STS [R242+0x2200], R16 ;  /* 0x00220010f2007388 */ /* 0x0003e20000000800 */
[----:B------:R-:W-:Y:S02]  /*7540*/  F2FP.BF16.F32.PACK_AB R46, R47, R46 ;  /* 0x0000002e2f2e723e */ /* 0x000fe400000010ff */
[----:B------:R-:W-:Y:S01]  /*7550*/  F2FP.BF16.F32.PACK_AB R52, R53, R52 ;  /* 0x000000343534723e */ /* 0x000fe200000010ff */
[----:B------:R1:W-:Y:S01]  /*7560*/  STS [R243+0x2000], R13 ;  /* 0x0020000df3007388 */ /* 0x0003e20000000800 */
[----:B------:R-:W-:Y:S02]  /*7570*/  F2FP.BF16.F32.PACK_AB R54, R55, R54 ;  /* 0x000000363736723e */ /* 0x000fe400000010ff */
        /* <DEDUP_REMOVED lines=21> */
[----:B------:R-:W-:Y:S01]  /*76d0*/  PLOP3.LUT P0, PT, PT, PT, UP0, 0x80, 0x0 ;  /* 0x000000000000781c */ /* 0x000fe20003f0f008 */
        /* <DEDUP_REMOVED lines=44> */
.L_x_807:
[----:B------:R-:W-:Y:S01]  /*79a0*/  @UP0 UIADD3 UR9, UR35, UR37, URZ ;  /* 0x0000002523090290 */ /* 0x000fe2000fffe03f */
        /* <DEDUP_REMOVED lines=18> */
.L_x_808:
[----:B------:R-:W-:Y:S01]  /*7ad0*/  BAR.SYNC.DEFER_BLOCKING 0x0 ;  /* 0x0000000000007b1d */ /* 0x000fe20000010000 */
[----:B------:R-:W-:Y:S01]  /*7ae0*/  USHF.R.S32.HI UR9, URZ, 0x1f, UR5 ;  /* 0x0000001f3f097899 */ /* 0x000fe20008011405 */
[--C-:B-1----:R-:W-:Y:S01]  /*7af0*/  SHF.R.S32.HI R7, RZ, 0x1f, R250.reuse ;  /* 0x0000001fff077819 */ /* 0x102fe200000114fa */
[----:B------:R-:W-:Y:S01]  /*7b00*/  IMAD.U32 R0, RZ, RZ, UR10 ;  /* 0x0000000aff007e24 */ /* 0x000fe2000f8e00ff */
[----:B------:R-:W-:Y:S01]  /*7b10*/  UIMAD UR8, UR36, -0x80, UR8 ;  /* 0xffffff80240878a4 */ /* 0x000fe2000f8e0208 */
[----:B------:R-:W-:Y:S01]  /*7b20*/  IMAD.MOV.U32 R6, RZ, RZ, R250 ;  /* 0x000000ffff067224 */ /* 0x000fe200078e00fa */
[----:B------:R-:W-:Y:S01]  /*7b30*/  UIMAD UR15, UR9, UR10, URZ ;  /* 0x0000000a090f72a4 */ /* 0x000fe2000f8e023f */
[C---:B------:R-:W-:Y:S01]  /*7b40*/  IADD3 R2, R241.reuse, 0x40, RZ ;  /* 0x00000040f1027810 */ /* 0x040fe20007ffe0ff */
[----:B------:R-:W-:Y:S01]  /*7b50*/  USHF.R.S32.HI UR21, URZ, 0x1f, UR57 ;  /* 0x0000001f3f157899 */ /* 0x000fe20008011439 */
[----:B------:R-:W-:Y:S01]  /*7b60*/  IMAD.WIDE.U32 R4, R0, UR5, R6 ;  /* 0x0000000500047c25 */ /* 0x000fe2000f8e0006 */
[----:B------:R-:W-:Y:S01]  /*7b70*/  UIMAD UR15, UR5, UR11, UR15 ;  /* 0x0000000b050f72a4 */ /* 0x000fe2000f8e020f */
[----:B------:R-:W-:Y:S01]  /*7b80*/  ISETP.GE.AND P2, PT, R241, UR8, PT ;  /* 0x00000008f1007c0c */ /* 0x000fe2000bf46270 */
[----:B------:R-:W-:Y:S01]  /*7b90*/  ULDC.64 UR16, c[0x0][0x468] ;  /* 0x00011a0000107ab9 */ /* 0x000fe20000000a00 */
[----:B------:R-:W-:Y:S01]  /*7ba0*/  BSSY B0, `(.L_x_809) ;  /* 0x0000021000007945 */ /* 0x000fe20003800000 */
[----:B------:R-:W-:-:S02]  /*7bb0*/  IADD3 R4, P0, R4, UR19, RZ ;  /* 0x0000001304047c10 */ /* 0x000fc4000ff1e0ff */
[----:B------:R-:W-:Y:S01]  /*7bc0*/  IMAD.U32 R0, RZ, RZ, UR15 ;  /* 0x0000000fff007e24 */ /* 0x000fe2000f8e00ff */
[----:B------:R-:W-:Y:S01]  /*7bd0*/  UIMAD UR15, UR21, UR16, URZ ;  /* 0x00000010150f72a4 */ /* 0x000fe2000f8e023f */
[----:B------:R-:W-:Y:S02]  /*7be0*/  ISETP.GE.AND P1, PT, R2, UR8, PT ;  /* 0x0000000802007c0c */ /* 0x000fe4000bf26270 */
[----:B------:R-:W-:Y:S01]  /*7bf0*/  SHF.R.S32.HI R25, RZ, 0x1f, R241 ;  /* 0x0000001fff197819 */ /* 0x000fe200000114f1 */
[----:B------:R-:W-:Y:S01]  /*7c00*/  UIMAD UR17, UR57, UR17, UR15 ;  /* 0x00000011391172a4 */ /* 0x000fe2000f8e020f */
[----:B------:R-:W-:Y:S01]  /*7c10*/  IADD3.X R5, R5, UR20, R0, P0, !PT ;  /* 0x0000001405057c10 */ /* 0x000fe200087fe400 */
[----:B------:R-:W-:Y:S01]  /*7c20*/  IMAD.U32 R0, RZ, RZ, UR16 ;  /* 0x00000010ff007e24 */ /* 0x000fe2000f8e00ff */
[----:B------:R1:W2:Y:S03]  /*7c30*/  LDS.128 R36, [R162+0xa000] ;  /* 0x00a00000a2247984 */ /* 0x0002a60000000c00 */
[----:B------:R-:W-:Y:S01]  /*7c40*/  IMAD.WIDE.U32 R8, R0, UR57, R4 ;  /* 0x0000003900087c25 */ /* 0x000fe2000f8e0004 */
[----:B------:R1:W3:Y:S04]  /*7c50*/  LDS.128 R32, [R162+0xc000] ;  /* 0x00c00000a2207984 */ /* 0x0002e80000000c00 */
[----:B------:R1:W4:Y:S01]  /*7c60*/  LDS.128 R28, [R162+0xe000] ;  /* 0x00e00000a21c7984 */ /* 0x0003220000000c00 */
[----:B------:R-:W-:-:S03]  /*7c70*/  IADD3 R24, R9, UR17, RZ ;  /* 0x0000001109187c10 */ /* 0x000fc6000fffe0ff */
[----:B------:R1:W1:Y:S04]  /*7c80*/  LDS.128 R48, [R162+0x10000] ;  /* 0x01000000a2307984 */ /* 0x0002680000000c00 */
[----:B------:R1:W1:Y:S04]  /*7c90*/  LDS.128 R44, [R162+0x12000] ;  /* 0x01200000a22c7984 */ /* 0x0002680000000c00 */
[----:B------:R1:W1:Y:S01]  /*7ca0*/  LDS.128 R40, [R162+0x14000] ;  /* 0x01400000a2287984 */ /* 0x0002620000000c00 */
[----:B------:R-:W-:Y:S05]  /*7cb0*/  @P2 BRA `(.L_x_810) ;  /* 0x00000000003c2947 */ /* 0x000fea0003800000 */
[----:B------:R-:W2:Y:S01]  /*7cc0*/  LDS.128 R16, [R162+0xb000] ;  /* 0x00b00000a2107984 */ /* 0x000ea20000000c00 */
[----:B------:R-:W-:Y:S01]  /*7cd0*/  MOV R4, R8 ;  /* 0x0000000800047202 */ /* 0x000fe20000000f00 */
[----:B------:R-:W-:Y:S01]  /*7ce0*/  IMAD R0, R25, UR10, RZ ;  /* 0x0000000a19007c24 */ /* 0x000fe2000f8e02ff */
[----:B------:R-:W-:Y:S01]  /*7cf0*/  MOV R5, R24 ;  /* 0x0000001800057202 */ /* 0x000fe20000000f00 */
[----:B------:R-:W3:Y:S01]  /*7d00*/  LDS.128 R12, [R162+0x9000] ;  /* 0x00900000a20c7984 */ /* 0x000ee20000000c00 */
[----:B------:R-:W-:Y:S01]  /*7d10*/  ULDC.64 UR16, c[0x0][0x3f0] ;  /* 0x0000fc0000107ab9 */ /* 0x000fe20000000a00 */
[C---:B------:R-:W-:Y:S02]  /*7d20*/  IMAD R0, R241.reuse, UR11, R0 ;  /* 0x0000000bf1007c24 */ /* 0x040fe4000f8e0200 */
[----:B------:R-:W4:Y:S01]  /*7d30*/  LDS.128 R20, [R162+0xd000] ;  /* 0x00d00000a2147984 */ /* 0x000f220000000c00 */
[----:B------:R-:W-:-:S05]  /*7d40*/  IMAD.WIDE.U32 R10, R241, UR10, R4 ;  /* 0x0000000af10a7c25 */ /* 0x000fca000f8e0004 */
[----:B------:R-:W-:Y:S02]  /*7d50*/  IADD3 R0, R11, R0, RZ ;  /* 0x000000000b007210 */ /* 0x000fe40007ffe0ff */
[----:B------:R-:W-:-:S04]  /*7d60*/  LEA R4, P0, R10, UR16, 0x1 ;  /* 0x000000100a047c11 */ /* 0x000fc8000f8008ff */
[----:B------:R-:W-:-:S05]  /*7d70*/  LEA.HI.X R5, R10, UR17, R0, 0x1, P0 ;  /* 0x000000110a057c11 */ /* 0x000fca00080f0c00 */
[----:B--2---:R2:W-:Y:S04]  /*7d80*/  STG.E.128 desc[UR6][R4.64+0x40], R16 ;  /* 0x0000401004007986 */ /* 0x0045e8000c101d06 */
[----:B---3--:R2:W-:Y:S04]  /*7d90*/  STG.E.128 desc[UR6][R4.64], R12 ;  /* 0x0000000c04007986 */ /* 0x0085e8000c101d06 */
[----:B----4-:R2:W-:Y:S02]  /*7da0*/  STG.E.128 desc[UR6][R4.64+0x80], R20 ;  /* 0x0000801404007986 */ /* 0x0105e4000c101d06 */
.L_x_810:
[----:B------:R-:W-:Y:S05]  /*7db0*/  BSYNC B0 ;  /* 0x0000000000007941 */ /* 0x000fea0003800000 */
.L_x_809:
[----:B------:R-:W-:Y:S04]  /*7dc0*/  BSSY B0, `(.L_x_811) ;  /* 0x0000010000007945 */ /* 0x000fe80003800000 */
[----:B------:R-:W-:Y:S05]  /*7dd0*/  @P1 BRA `(.L_x_812) ;  /* 0x0000000000381947 */ /* 0x000fea0003800000 */
[----:B------:R-:W-:Y:S01]  /*7de0*/  IADD3 R0, P0, R241, 0x40, RZ ;  /* 0x00000040f1007810 */ /* 0x000fe20007f1e0ff */
[----:B--2---:R-:W-:Y:S01]  /*7df0*/  IMAD.MOV.U32 R4, RZ, RZ, R8 ;  /* 0x000000ffff047224 */ /* 0x004fe200078e0008 */
[----:B------:R-:W-:Y:S01]  /*7e00*/  MOV R5, R24 ;  /* 0x0000001800057202 */ /* 0x000fe20000000f00 */
[----:B------:R-:W-:Y:S02]  /*7e10*/  ULDC.64 UR16, c[0x0][0x3f0] ;  /* 0x0000fc0000107ab9 */ /* 0x000fe40000000a00 */
[----:B------:R-:W-:Y:S02]  /*7e20*/  IMAD.X R2, RZ, RZ, R25, P0 ;  /* 0x000000ffff027224 */ /* 0x000fe400000e0619 */
[----:B------:R-:W-:-:S04]  /*7e30*/  IMAD.WIDE.U32 R8, R0, UR10, R4 ;  /* 0x0000000a00087c25 */ /* 0x000fc8000f8e0004 */
[----:B------:R-:W-:Y:S01]  /*7e40*/  IMAD R2, R2, UR10, RZ ;  /* 0x0000000a02027c24 */ /* 0x000fe2000f8e02ff */
[----:B------:R-:W-:-:S03]  /*7e50*/  LEA R4, P0, R8, UR16, 0x1 ;  /* 0x0000001008047c11 */ /* 0x000fc6000f8008ff */
[----:B------:R-:W-:-:S05]  /*7e60*/  IMAD R0, R0, UR11, R2 ;  /* 0x0000000b00007c24 */ /* 0x000fca000f8e0202 */
[----:B------:R-:W-:-:S04]  /*7e70*/  IADD3 R0, R9, R0, RZ ;  /* 0x0000000009007210 */ /* 0x000fc80007ffe0ff */
[----:B------:R-:W-:-:S05]  /*7e80*/  LEA.HI.X R5, R8, UR17, R0, 0x1, P0 ;  /* 0x0000001108057c11 */ /* 0x000fca00080f0c00 */
[----:B------:R2:W-:Y:S04]  /*7e90*/  STG.E.128 desc[UR6][R4.64], R36 ;  /* 0x0000002404007986 */ /* 0x0005e8000c101d06 */
[----:B---3--:R2:W-:Y:S04]  /*7ea0*/  STG.E.128 desc[UR6][R4.64+0x40], R32 ;  /* 0x0000402004007986 */ /* 0x0085e8000c101d06 */
[----:B----4-:R2:W-:Y:S02]  /*7eb0*/  STG.E.128 desc[UR6][R4.64+0x80], R28 ;  /* 0x0000801c04007986 */ /* 0x0105e4000c101d06 */
.L_x_812:
[----:B------:R-:W-:Y:S05]  /*7ec0*/  BSYNC B0 ;  /* 0x0000000000007941 */ /* 0x000fea0003800000 */
.L_x_811:
[----:B--2---:R2:W2:Y:S01]  /*7ed0*/  LDS.128 R16, [R162+0xf000] ;  /* 0x00f00000a2107984 */ /* 0x0044a20000000c00 */
[----:B------:R-:W-:Y:S01]  /*7ee0*/  IMAD.U32 R0, RZ, RZ, UR12 ;  /* 0x0000000cff007e24 */ /* 0x000fe2000f8e00ff */
[----:B------:R-:W-:Y:S01]  /*7ef0*/  UIMAD UR9, UR9, UR12, URZ ;  /* 0x0000000c090972a4 */ /* 0x000fe2000f8e023f */
[----:B------:R-:W-:Y:S01]  /*7f00*/  BSSY B0, `(.L_x_813) ;  /* 0x000001c000007945 */ /* 0x000fe20003800000 */
[----:B------:R2:W2:Y:S01]  /*7f10*/  LDS.128 R12, [R162+0x11000] ;  /* 0x01100000a20c7984 */ /* 0x0004a20000000c00 */
[----:B------:R-:W-:Y:S01]  /*7f20*/  IMAD.WIDE.U32 R6, R0, UR5, R6 ;  /* 0x0000000500067c25 */ /* 0x000fe2000f8e0006 */
[----:B------:R-:W-:Y:S02]  /*7f30*/  UIMAD UR5, UR5, UR13, UR9 ;  /* 0x0000000d050572a4 */ /* 0x000fe4000f8e0209 */
[----:B-1----:R-:W1:Y:S01]  /*7f40*/  LDS.128 R160, [R162+0x13000] ;  /* 0x01300000a2a07984 */ /* 0x002e620000000c00 */
[----:B------:R-:W-:Y:S01]  /*7f50*/  USHF.R.S32.HI UR10, URZ, 0x1f, UR57 ;  /* 0x0000001f3f0a7899 */ /* 0x000fe20008011439 */
[----:B------:R-:W-:Y:S01]  /*7f60*/  IADD3 R6, P0, R6, UR14, RZ ;  /* 0x0000000e06067c10 */ /* 0x000fe2000ff1e0ff */
[----:B------:R-:W-:Y:S01]  /*7f70*/  ULDC.64 UR8, c[0x0][0x470] ;  /* 0x00011c0000087ab9 */ /* 0x000fe20000000a00 */
[----:B------:R-:W-:Y:S01]  /*7f80*/  IMAD.U32 R0, RZ, RZ, UR5 ;  /* 0x00000005ff007e24 */ /* 0x000fe2000f8e00ff */
[----:B------:R-:W-:-:S04]  /*7f90*/  UIMAD UR5, UR10, UR8, URZ ;  /* 0x000000080a0572a4 */ /* 0x000fc8000f8e023f */
        /* <DEDUP_REMOVED lines=15> */
[----:B--2---:R2:W-:Y:S04]  /*8090*/  STG.E.128 desc[UR6][R4.64], R16 ;  /* 0x0000001004007986 */ /* 0x0045e8000c101d06 */
[----:B------:R2:W-:Y:S04]  /*80a0*/  STG.E.128 desc[UR6][R4.64+0x40], R12 ;  /* 0x0000400c04007986 */ /* 0x0005e8000c101d06 */
[----:B-1----:R2:W-:Y:S02]  /*80b0*/  STG.E.128 desc[UR6][R4.64+0x80], R160 ;  /* 0x000080a004007986 */ /* 0x0025e4000c101d06 */
.L_x_814:
[----:B------:R-:W-:Y:S05]  /*80c0*/  BSYNC B0 ;  /* 0x0000000000007941 */ /* 0x000fea0003800000 */
.L_x_813:
[----:B------:R-:W-:Y:S05]  /*80d0*/  @P1 BRA `(.L_x_815) ;  /* 0x00000008005c1947 */ /* 0x000fea0003800000 */
[----:B------:R-:W-:Y:S01]  /*80e0*/  IADD3 R0, P0, R241, 0x40, RZ ;  /* 0x00000040f1007810 */ /* 0x000fe20007f1e0ff */
[----:B------:R-:W-:Y:S01]  /*80f0*/  ULDC.64 UR8, c[0x0][0x3f8] ;  /* 0x0000fe0000087ab9 */ /* 0x000fe20000000a00 */
[----:B------:R-:W-:Y:S02]  /*8100*/  MOV R7, R2 ;  /* 0x0000000200077202 */ /* 0x000fe40000000f00 */
[----:B--2---:R-:W-:Y:S01]  /*8110*/  IADD3.X R4, RZ, R25, RZ, P0, !PT ;  /* 0x00000019ff047210 */ /* 0x004fe200007fe4ff */
        /* <DEDUP_REMOVED lines=10> */
.L_x_803:
        /* <DEDUP_REMOVED lines=23> */
.L_x_816:
        /* <DEDUP_REMOVED lines=21> */
.L_x_817:
[----:B------:R-:W-:Y:S01]  /*8480*/  UIMAD UR5, UR19, UR10, URZ ;  /* 0x0000000a130572a4 */ /* 0x000fe2000f8e023f */
[----:B------:R-:W-:Y:S01]  /*8490*/  IMAD.U32 R4, RZ, RZ, UR10 ;  /* 0x0000000aff047e24 */ /* 0x000fe2000f8e00ff */
[----:B------:R-:W-:Y:S01]  /*84a0*/  UIMAD UR8, UR36, -0x80, UR8 ;  /* 0xffffff80240878a4 */ /* 0x000fe2000f8e0208 */
[C---:B------:R-:W-:Y:S01]  /*84b0*/  IADD3 R2, R241.reuse, 0x40, RZ ;  /* 0x00000040f1027810 */ /* 0x040fe20007ffe0ff */
[----:B------:R-:W-:Y:S01]  /*84c0*/  UIMAD UR5, UR18, UR11, UR5 ;  /* 0x0000000b120572a4 */ /* 0x000fe2000f8e0205 */
[----:B------:R-:W-:Y:S01]  /*84d0*/  IMAD.WIDE.U32 R4, R4, UR18, R250 ;  /* 0x0000001204047c25 */ /* 0x000fe2000f8e00fa */
[----:B------:R-:W-:Y:S01]  /*84e0*/  USHF.R.S32.HI UR21, URZ, 0x1f, UR57 ;  /* 0x0000001f3f157899 */ /* 0x000fe20008011439 */
[----:B------:R-:W-:Y:S01]  /*84f0*/  BSSY B0, `(.L_x_818) ;  /* 0x000001a000007945 */ /* 0x000fe20003800000 */
[----:B------:R-:W-:Y:S01]  /*8500*/  ULDC.64 UR14, c[0x0][0x468] ;  /* 0x00011a00000e7ab9 */ /* 0x000fe20000000a00 */
[----:B------:R-:W-:Y:S01]  /*8510*/  ISETP.GE.AND P2, PT, R241, UR8, PT ;  /* 0x00000008f1007c0c */ /* 0x000fe2000bf46270 */
[----:B------:R-:W-:Y:S01]  /*8520*/  IMAD.U32 R0, RZ, RZ, UR5 ;  /* 0x00000005ff007e24 */ /* 0x000fe2000f8e00ff */
[----:B------:R-:W-:Y:S01]  /*8530*/  IADD3 R6, P0, R4, UR9, RZ ;  /* 0x0000000904067c10 */ /* 0x000fe2000ff1e0ff */
[----:B------:R-:W-:Y:S01]  /*8540*/  UIMAD UR5, UR21, UR14, URZ ;  /* 0x0000000e150572a4 */ /* 0x000fe2000f8e023f */
[----:B------:R-:W-:-:S02]  /*8550*/  ISETP.GE.AND P1, PT, R2, UR8, PT ;  /* 0x0000000802007c0c */ /* 0x000fc4000bf26270 */
[----:B------:R-:W-:Y:S01]  /*8560*/  IADD3.X R7, R5, UR20, R0, P0, !PT ;  /* 0x0000001405077c10 */ /* 0x000fe200087fe400 */
[----:B------:R-:W-:Y:S01]  /*8570*/  IMAD.U32 R0, RZ, RZ, UR14 ;  /* 0x0000000eff007e24 */ /* 0x000fe2000f8e00ff */
[----:B------:R-:W-:Y:S01]  /*8580*/  UIMAD UR15, UR57, UR15, UR5 ;  /* 0x0000000f390f72a4 */ /* 0x000fe2000f8e0205 */
[----:B------:R-:W-:Y:S02]  /*8590*/  SHF.R.S32.HI R10, RZ, 0x1f, R241 ;  /* 0x0000001fff0a7819 */ /* 0x000fe400000114f1 */
        /* <DEDUP_REMOVED lines=15> */
.L_x_819:
[----:B------:R-:W-:Y:S05]  /*8690*/  BSYNC B0 ;  /* 0x0000000000007941 */ /* 0x000fea0003800000 */
.L_x_818:
        /* <DEDUP_REMOVED lines=15> */
.L_x_821:
[----:B------:R-:W-:Y:S05]  /*8790*/  BSYNC B0 ;  /* 0x0000000000007941 */ /* 0x000fea0003800000 */
.L_x_820:
        /* <DEDUP_REMOVED lines=28> */
.L_x_823:
[----:B------:R-:W-:Y:S05]  /*8960*/  BSYNC B0 ;  /* 0x0000000000007941 */ /* 0x000fea0003800000 */
.L_x_822:
        /* <DEDUP_REMOVED lines=14> */
.L_x_815:
[----:B------:R-:W-:Y:S05]  /*8a50*/  BSYNC B1 ;  /* 0x0000000000017941 */ /* 0x000fea0003800000 */
.L_x_798:
        /* <DEDUP_REMOVED lines=8> */
.L_x_824:
[----:B------:R-:W-:Y:S05]  /*8ae0*/  EXIT ;  /* 0x000000000000794d */ /* 0x000fea0003800000 */
.L_x_826:
        /* <DEDUP_REMOVED lines=9> */
.L_x_1304:


//--------------------- .text._ZN5flash44flash_bwd_dq_dk_dv_loop_seqk_parallel_kernelI23Flash_bwd_kernel_traitsILi96ELi64ELi128ELi8ELi2ELi4ELi4ELb0ELb0EN7cutlass10bfloat16_tE19Flash_kernel_traitsILi96ELi64ELi128ELi8ES3_EELb1ELb0ELb0ELb0ELb0ELb0ELb0EEEvNS_16Flash_bwd_paramsE --------------------------
	.section	.text._ZN5flash44flash_bwd_dq_dk_dv_loop_seqk_parallel_kernelI23Flash_bwd_kernel_traitsILi96ELi64ELi128ELi8ELi2ELi4ELi4ELb0ELb0EN7cutlass10bfloat16_tE19Flash_kernel_traitsILi96ELi64ELi128ELi8ES3_EELb1ELb0ELb0ELb0ELb0ELb0ELb0EEEvNS_16Flash_bwd_paramsE,"ax",@progbits
	.align	128
        .global         _ZN5flash44flash_bwd_dq_dk_dv_loop_seqk_parallel_kernelI23Flash_bwd_kernel_traitsILi96ELi64ELi128ELi8ELi2ELi4ELi4ELb0ELb0EN7cutlass10bfloat16_tE19Flash_kernel_traitsILi96ELi64ELi128ELi8ES3_EELb1ELb0ELb0ELb0ELb0ELb0ELb0EEEvNS_16Flash_bwd_paramsE
        .type           _ZN5flash44flash_bwd_dq_dk_dv_loop_seqk_parallel_kernelI23Flash_bwd_kernel_traitsILi96ELi64ELi128ELi8ELi2ELi4ELi4ELb0ELb0EN7cutlass10bfloat16_tE19Flash_kernel_traitsILi96ELi64ELi128ELi8ES3_EELb1ELb0ELb0ELb0ELb0ELb0ELb0EEEvNS_16Flash_bwd_paramsE,@function
        .size           _ZN5flash44flash_bwd_dq_dk_dv_loop_seqk_parallel_kernelI23Flash_bwd_kernel_traitsILi96ELi64ELi128ELi8ELi2ELi4ELi4ELb0ELb0EN7cutlass10bfloat16_tE19Flash_kernel_traitsILi96ELi64ELi128ELi8ES3_EELb1ELb0ELb0ELb0ELb0ELb0ELb0EEEvNS_16Flash_bwd_paramsE,(.L_x_1305 - _ZN5flash44flash_bwd_dq_dk_dv_loop_seqk_parallel_kernelI23Flash_bwd_kernel_traitsILi96ELi64ELi128ELi8ELi2ELi4ELi4ELb0ELb0EN7cutlass10bfloat16_tE19Flash_kernel_traitsILi96ELi64ELi128ELi8ES3_EELb1ELb0ELb0ELb0ELb0ELb0ELb0EEEvNS_16Flash_bwd_paramsE)
        .other          _ZN5flash44flash_bwd_dq_dk_dv_loop_seqk_parallel_kernelI23Flash_bwd_kernel_traitsILi96ELi64ELi128ELi8ELi2ELi4ELi4ELb0ELb0EN7cutlass10bfloat16_tE19Flash_kernel_traitsILi96ELi64ELi128ELi8ES3_EELb1ELb0ELb0ELb0ELb0ELb0ELb0EEEvNS_16Flash_bwd_paramsE,@"STO_CUDA_ENTRY STV_DEFAULT"
_ZN5flash44flash_bwd_dq_dk_dv_loop_seqk_parallel_kernelI23Flash_bwd_kernel_traitsILi96ELi64ELi128ELi8ELi2ELi4ELi4ELb0ELb0EN7cutlass10bfloat16_tE19Flash_kernel_traitsILi96ELi64ELi128ELi8ES3_EELb1ELb0ELb0ELb0ELb0ELb0ELb0EEEvNS_16Flash_bwd_paramsE:
.text._ZN5flash44flash_bwd_dq_dk_dv_loop_seqk_parallel_kernelI23Flash_bwd_kernel_traitsILi96ELi64ELi128ELi8ELi2ELi4ELi4ELb0ELb0EN7cutlass10bfloat16_tE19Flash_kernel_traitsILi96ELi64ELi128ELi8ES3_EELb1ELb0ELb0ELb0ELb0ELb0ELb0EEEvNS_16Flash_bwd_paramsE:
        /* <DEDUP_REMOVED lines=16> */
[----:B------:R-:W-:Y:S01]  /*0100*/  IMAD.MOV.U32 R172, RZ, RZ, 0x40 ;  /* 0x00000040ffac7424 */ /* 0x000fe200078e00ff */
        /* <DEDUP_REMOVED lines=8> */
[----:B------:R-:W-:Y:S02]  /*0190*/  LEA.HI R5, R7, R15, RZ, 0x4 ;  /* 0x0000000f07057211 */ /* 0x000fe400078f20ff */
[----:B------:R-:W-:Y:S02]  /*01a0*/  LOP3.LUT R3, R184, 0xffffffe0, RZ, 0xc0, !PT ;  /* 0xffffffe0b8037812 */ /* 0x000fe400078ec0ff */
[----:B------:R-:W-:-:S02]  /*01b0*/  SHF.R.S32.HI R6, RZ, 0x2, R11 ;  /* 0x00000002ff067819 */ /* 0x000fc4000001140b */
[----:B------:R-:W-:Y:S01]  /*01c0*/  LOP3.LUT R8, R14, 0xfffffff8, RZ, 0xc0, !PT ;  /* 0xfffffff80e087812 */ /* 0x000fe200078ec0ff */
[----:B------:R-:W-:Y:S01]  /*01d0*/  IMAD.IADD R3, R15, 0x1, -R3 ;  /* 0x000000010f037824 */ /* 0x000fe200078e0a03 */
[----:B------:R-:W-:Y:S02]  /*01e0*/  LOP3.LUT R10, R11, 0xfffffffc, RZ, 0xc0, !PT ;  /* 0xfffffffc0b0a7812 */ /* 0x000fe400078ec0ff */
[----:B------:R-:W-:Y:S01]  /*01f0*/  SHF.R.S32.HI R185, RZ, 0x5, R184 ;  /* 0x00000005ffb97819 */ /* 0x000fe200000114b8 */
[C---:B------:R-:W-:Y:S01]  /*0200*/  IMAD.IADD R8, R15.reuse, 0x1, -R8 ;  /* 0x000000010f087824 */ /* 0x040fe200078e0a08 */
[----:B------:R-:W-:Y:S01]  /*0210*/  SHF.R.S32.HI R194, RZ, 0x1f, R184 ;  /* 0x0000001fffc27819 */ /* 0x000fe200000114b8 */
[----:B------:R-:W-:Y:S01]  /*0220*/  IMAD.IADD R10, R15, 0x1, -R10 ;  /* 0x000000010f0a7824 */ /* 0x000fe200078e0a0a */
[----:B------:R-:W-:Y:S01]  /*0230*/  LOP3.LUT R2, R5, 0xfffffff0, RZ, 0xc0, !PT ;  /* 0xfffffff005027812 */ /* 0x000fe200078ec0ff */
[----:B------:R-:W-:Y:S01]  /*0240*/  IMAD.SHL.U32 R175, R8, 0x40, RZ ;  /* 0x0000004008af7824 */ /* 0x000fe200078e00ff */
[----:B------:R-:W-:Y:S01]  /*0250*/  LEA.HI R0, R11, R6, RZ, 0x1 ;  /* 0x000000060b007211 */ /* 0x000fe200078f08ff */
[C---:B------:R-:W-:Y:S01]  /*0260*/  IMAD.SHL.U32 R186, R10.reuse, 0x8, RZ ;  /* 0x000000080aba7824 */ /* 0x040fe200078e00ff */
[----:B------:R-:W-:Y:S01]  /*0270*/  SHF.R.S32.HI R9, RZ, 0x3, R14 ;  /* 0x00000003ff097819 */ /* 0x000fe2000001140e */
[----:B------:R-:W-:Y:S01]  /*0280*/  IMAD.SHL.U32 R10, R10, 0x2, RZ ;  /* 0x000000020a0a7824 */ /* 0x000fe200078e00ff */
[----:B------:R-:W-:-:S02]  /*0290*/  LEA.HI R183, R7, R15, RZ, 0x6 ;  /* 0x0000000f07b77211 */ /* 0x000fc400078f30ff */
[----:B------:R-:W-:Y:S01]  /*02a0*/  SHF.R.S32.HI R4, RZ, 0x4, R5 ;  /* 0x00000004ff047819 */ /* 0x000fe20000011405 */
[----:B------:R-:W-:Y:S01]  /*02b0*/  IMAD.SHL.U32 R9, R9, 0x40, RZ ;  /* 0x0000004009097824 */ /* 0x000fe200078e00ff */
[----:B------:R-:W-:Y:S01]  /*02c0*/  LEA.HI R7, R7, R15, RZ, 0x7 ;  /* 0x0000000f07077211 */ /* 0x000fe200078f38ff */
[----:B------:R-:W-:Y:S01]  /*02d0*/  IMAD.IADD R15, R15, 0x1, -R2 ;  /* 0x000000010f0f7824 */ /* 0x000fe200078e0a02 */
[-C--:B------:R-:W-:Y:S02]  /*02e0*/  LEA.HI R184, R184, R185.reuse, RZ, 0x1 ;  /* 0x000000b9b8b87211 */ /* 0x080fe400078f08ff */
[----:B------:R-:W-:Y:S02]  /*02f0*/  LEA.HI R194, R194, R185, RZ, 0x2 ;  /* 0x000000b9c2c27211 */ /* 0x000fe400078f10ff */
[----:B------:R-:W-:Y:S02]  /*0300*/  LOP3.LUT R0, R0, 0x7fffffe, RZ, 0xc0, !PT ;  /* 0x07fffffe00007812 */ /* 0x000fe400078ec0ff */
[----:B------:R-:W-:-:S02]  /*0310*/  SHF.R.S32.HI R2, RZ, 0x1f, R3 ;  /* 0x0000001fff027819 */ /* 0x000fc40000011403 */
[----:B------:R-:W-:Y:S01]  /*0320*/  LEA.HI R5, R5, R4, RZ, 0x1 ;  /* 0x0000000405057211 */ /* 0x000fe200078f08ff */
[----:B------:R-:W-:Y:S01]  /*0330*/  IMAD.IADD R0, R6, 0x1, -R0 ;  /* 0x0000000106007824 */ /* 0x000fe200078e0a00 */
[----:B------:R-:W-:Y:S02]  /*0340*/  LOP3.LUT R184, R184, 0xfffffffe, RZ, 0xc0, !PT ;  /* 0xfffffffeb8b87812 */ /* 0x000fe400078ec0ff */
[----:B------:R-:W-:Y:S02]  /*0350*/  LOP3.LUT R194, R194, 0xfffffffc, RZ, 0xc0, !PT ;  /* 0xfffffffcc2c27812 */ /* 0x000fe400078ec0ff */
[----:B------:R-:W-:Y:S01]  /*0360*/  LEA.HI R2, R2, R3, RZ, 0x2 ;  /* 0x0000000302027211 */ /* 0x000fe200078f10ff */
[----:B------:R-:W-:Y:S01]  /*0370*/  IMAD.IADD R184, R185, 0x1, -R184 ;  /* 0x00000001b9b87824 */ /* 0x000fe200078e0ab8 */
[----:B------:R-:W-:Y:S01]  /*0380*/  LOP3.LUT R9, R9, 0xc0, RZ, 0xc0, !PT ;  /* 0x000000c009097812 */ /* 0x000fe200078ec0ff */
[----:B------:R-:W-:Y:S01]  /*0390*/  IMAD.IADD R194, R185, 0x1, -R194 ;  /* 0x00000001b9c27824 */ /* 0x000fe200078e0ac2 */
[----:B------:R-:W-:Y:S01]  /*03a0*/  LOP3.LUT R5, R5, 0xfffffffe, RZ, 0xc0, !PT ;  /* 0xfffffffe05057812 */ /* 0x000fe200078ec0ff */
[----:B------:R-:W-:Y:S01]  /*03b0*/  IMAD R185, R185, 0x8, R0 ;  /* 0x00000008b9b97824 */ /* 0x000fe200078e0200 */
[----:B------:R-:W-:-:S02]  /*03c0*/  LEA.HI R3, R8, R8, RZ, 0x1 ;  /* 0x0000000808037211 */ /* 0x000fc400078f08ff */
[----:B------:R-:W-:Y:S01]  /*03d0*/  SHF.R.U32.HI R0, RZ, 0x3, R9 ;  /* 0x00000003ff007819 */ /* 0x000fe20000011609 */
[----:B------:R-:W-:Y:S01]  /*03e0*/  IMAD.IADD R5, R4, 0x1, -R5 ;  /* 0x0000000104057824 */ /* 0x000fe200078e0a05 */
[----:B------:R-:W-:Y:S02]  /*03f0*/  SHF.R.S32.HI R183, RZ, 0x6, R183 ;  /* 0x00000006ffb77819 */ /* 0x000fe400000114b7 */
[----:B------:R-:W-:Y:S01]  /*0400*/  LOP3.LUT R13, R3, 0x7fffffe, RZ, 0xc0, !PT ;  /* 0x07fffffe030d7812 */ /* 0x000fe200078ec0ff */
[----:B------:R-:W-:Y:S01]  /*0410*/  IMAD.SHL.U32 R180, R5, 0x10, RZ ;  /* 0x0000001005b47824 */ /* 0x000fe200078e00ff */
[----:B------:R-:W-:Y:S01]  /*0420*/  LOP3.LUT R9, R9, 0x18, R186, 0xf8, !PT ;  /* 0x0000001809097812 */ /* 0x000fe200078ef8ba */
[----:B------:R-:W-:Y:S01]  /*0430*/  IMAD R178, R183, 0x4, R5 ;  /* 0x00000004b7b27824 */ /* 0x000fe200078e0205 */
[----:B------:R-:W-:Y:S01]  /*0440*/  SHF.R.S32.HI R11, RZ, 0x1f, R11 ;  /* 0x0000001fff0b7819 */ /* 0x000fe2000001140b */
[----:B------:R-:W-:Y:S01]  /*0450*/  IMAD.IADD R13, R8, 0x1, -R13 ;  /* 0x00000001080d7824 */ /* 0x000fe200078e0a0d */
[----:B------:R-:W-:-:S02]  /*0460*/  LOP3.LUT R0, R9, R0, RZ, 0x3c, !PT ;  /* 0x0000000009007212 */ /* 0x000fc400078e3cff */
[----:B------:R-:W-:Y:S01]  /*0470*/  SHF.R.S32.HI R8, RZ, 0x1, R3 ;  /* 0x00000001ff087819 */ /* 0x000fe20000011403 */
[----:B------:R-:W-:Y:S01]  /*0480*/  IMAD R178, R178, 0x8, R13 ;  /* 0x00000008b2b27824 */ /* 0x000fe200078e020d */
[----:B------:R-:W-:Y:S01]  /*0490*/  LEA.HI R11, R11, R6, RZ, 0x3 ;  /* 0x000000060b0b7211 */ /* 0x000fe200078f18ff */
[----:B------:R-:W-:Y:S01]  /*04a0*/  IMAD.U32 R185, R185, 0x20, R0 ;  /* 0x00000020b9b97824 */ /* 0x000fe200078e0000 */
[----:B------:R-:W-:Y:S01]  /*04b0*/  LOP3.LUT P4, RZ, R8, 0x2, RZ, 0xc0, !PT ;  /* 0x0000000208ff7812 */ /* 0x000fe2000788c0ff */
[----:B------:R-:W-:Y:S01]  /*04c0*/  IMAD.SHL.U32 R13, R194, 0x10, RZ ;  /* 0x00000010c20d7824 */ /* 0x000fe200078e00ff */
[----:B------:R-:W-:Y:S01]  /*04d0*/  LEA.HI R0, R15, R15, RZ, 0x1 ;  /* 0x0000000f0f007211 */ /* 0x000fe200078f08ff */
[----:B------:R-:W-:Y:S01]  /*04e0*/  IMAD.SHL.U32 R8, R8, 0x40, RZ ;  /* 0x0000004008087824 */ /* 0x000fe200078e00ff */
[----:B------:R-:W-:Y:S02]  /*04f0*/  LOP3.LUT R175, R175, 0x1c0, RZ, 0xc0, !PT ;  /* 0x000001c0afaf7812 */ /* 0x000fe400078ec0ff */
[----:B------:R-:W-:-:S02]  /*0500*/  LOP3.LUT R11, R11, 0xfffffff8, RZ, 0xc0, !PT ;  /* 0xfffffff80b0b7812 */ /* 0x000fc400078ec0ff */
[--C-:B------:R-:W-:Y:S02]  /*0510*/  SHF.R.S32.HI R12, RZ, 0x1, R0.reuse ;  /* 0x00000001ff0c7819 */ /* 0x100fe40000011400 */
[----:B------:R-:W-:Y:S01]  /*0520*/  SHF.R.S32.HI R9, RZ, 0x1f, R0 ;  /* 0x0000001fff097819 */ /* 0x000fe20000011400 */
[----:B------:R-:W-:Y:S01]  /*0530*/  IMAD.IADD R11, R6, 0x1, -R11 ;  /* 0x00000001060b7824 */ /* 0x000fe200078e0a0b */
[----:B------:R-:W-:Y:S02]  /*0540*/  LOP3.LUT R13, R175, 0x30, R13, 0xf8, !PT ;  /* 0x00000030af0d7812 */ /* 0x000fe400078ef80d */
[----:B------:R-:W-:Y:S02]  /*0550*/  LOP3.LUT R8, R8, 0xc0, RZ, 0xc0, !PT ;  /* 0x000000c008087812 */ /* 0x000fe400078ec0ff */
[----:B------:R-:W-:Y:S02]  /*0560*/  LEA.HI R9, R9, R12, RZ, 0x2 ;  /* 0x0000000c09097211 */ /* 0x000fe400078f10ff */
[----:B------:R-:W-:-:S02]  /*0570*/  LOP3.LUT R13, R13, 0x8, R14, 0xf8, !PT ;  /* 0x000000080d0d7812 */ /* 0x000fc400078ef80e */
[----:B------:R-:W-:Y:S02]  /*0580*/  SHF.R.S32.HI R179, RZ, 0x1f, R15 ;  /* 0x0000001fffb37819 */ /* 0x000fe4000001140f */
[----:B------:R-:W-:Y:S02]  /*0590*/  LOP3.LUT R14, R8, 0x8, R14, 0xf8, !PT ;  /* 0x00000008080e7812 */ /* 0x000fe400078ef80e */
[----:B------:R-:W-:Y:S02]  /*05a0*/  SHF.R.U32.HI R8, RZ, 0x3, R8 ;  /* 0x00000003ff087819 */ /* 0x000fe40000011608 */
[----:B------:R-:W-:Y:S02]  /*05b0*/  LOP3.LUT R6, R11, 0x1, RZ, 0xc0, !PT ;  /* 0x000000010b067812 */ /* 0x000fe400078ec0ff */
[----:B------:R-:W-:Y:S02]  /*05c0*/  LOP3.LUT R9, R9, 0xfffffffc, RZ, 0xc0, !PT ;  /* 0xfffffffc09097812 */ /* 0x000fe400078ec0ff */
[----:B------:R-:W-:-:S02]  /*05d0*/  LEA.HI R179, R179, R15, RZ, 0x3 ;  /* 0x0000000fb3b37211 */ /* 0x000fc400078f18ff */
[----:B------:R-:W-:Y:S02]  /*05e0*/  LEA.HI R3, R11, R11, RZ, 0x1 ;  /* 0x0000000b0b037211 */ /* 0x000fe400078f08ff */
[----:B------:R-:W-:Y:S02]  /*05f0*/  SHF.R.U32.HI R175, RZ, 0x3, R175 ;  /* 0x00000003ffaf7819 */ /* 0x000fe400000116af */
[----:B------:R-:W-:Y:S02]  /*0600*/  LOP3.LUT R8, R14, R8, RZ, 0x3c, !PT ;  /* 0x000000080e087212 */ /* 0x000fe400078e3cff */
[----:B------:R-:W-:Y:S01]  /*0610*/  ISETP.NE.U32.AND P3, PT, R6, 0x1, PT ;  /* 0x000000010600780c */ /* 0x000fe20003f65070 */
[----:B------:R-:W-:Y:S01]  /*0620*/  IMAD.IADD R6, R12, 0x1, -R9 ;  /* 0x000000010c067824 */ /* 0x000fe200078e0a09 */
[----:B------:R-:W-:Y:S01]  /*0630*/  LOP3.LUT R4, R179, 0xfffffff8, RZ, 0xc0, !PT ;  /* 0xfffffff8b3047812 */ /* 0x000fe200078ec0ff */
[----:B------:R-:W-:Y:S01]  /*0640*/  IMAD.U32 R178, R178, 0x20, R8 ;  /* 0x00000020b2b27824 */ /* 0x000fe200078e0008 */
[----:B------:R-:W-:Y:S01]  /*0650*/  LOP3.LUT R0, R0, 0x7fffffe, RZ, 0xc0, !PT ;  /* 0x07fffffe00007812 */ /* 0x000fe200078ec0ff */
[----:B------:R-:W-:Y:S01]  /*0660*/  IMAD.SHL.U32 R8, R5, 0x8, RZ ;  /* 0x0000000805087824 */ /* 0x000fe200078e00ff */
[----:B------:R-:W-:Y:S01]  /*0670*/  LOP3.LUT R9, R3, 0x3fffffe, RZ, 0xc0, !PT ;  /* 0x03fffffe03097812 */ /* 0x000fe200078ec0ff */
[----:B------:R-:W-:Y:S01]  /*0680*/  IMAD.IADD R4, R15, 0x1, -R4 ;  /* 0x000000010f047824 */ /* 0x000fe200078e0a04 */
[----:B------:R-:W-:Y:S01]  /*0690*/  LOP3.LUT R175, R13, R175, RZ, 0x3c, !PT ;  /* 0x000000af0daf7212 */ /* 0x000fe200078e3cff */
[----:B------:R-:W-:Y:S01]  /*06a0*/  IMAD.IADD R0, R15, 0x1, -R0 ;  /* 0x000000010f007824 */ /* 0x000fe200078e0a00 */
[----:B------:R-:W-:Y:S01]  /*06b0*/  SHF.R.S32.HI R179, RZ, 0x3, R179 ;  /* 0x00000003ffb37819 */ /* 0x000fe200000114b3 */
[C---:B------:R-:W-:Y:S01]  /*06c0*/  IMAD.IADD R9, R11.reuse, 0x1, -R9 ;  /* 0x000000010b097824 */ /* 0x040fe200078e0a09 */
[----:B------:R-:W-:Y:S01]  /*06d0*/  LOP3.LUT P2, RZ, R11, 0x2, RZ, 0xc0, !PT ;  /* 0x000000020bff7812 */ /* 0x000fe2000784c0ff */
[----:B------:R-:W-:Y:S01]  /*06e0*/  IMAD R175, R5, 0x200, R175 ;  /* 0x0000020005af7824 */ /* 0x000fe200078e02af */
[----:B------:R-:W-:Y:S01]  /*06f0*/  SHF.R.S32.HI R5, RZ, 0x1, R3 ;  /* 0x00000001ff057819 */ /* 0x000fe20000011403 */
[----:B------:R-:W-:Y:S01]  /*0700*/  IMAD.SHL.U32 R11, R11, 0x40, RZ ;  /* 0x000000400b0b7824 */ /* 0x000fe200078e00ff */
[----:B------:R-:W-:Y:S01]  /*0710*/  LOP3.LUT R3, R8, 0x8, RZ, 0xc0, !PT ;  /* 0x0000000808037812 */ /* 0x000fe200078ec0ff */
[----:B------:R-:W-:Y:S01]  /*0720*/  IMAD.SHL.U32 R8, R4, 0x40, RZ ;  /* 0x0000004004087824 */ /* 0x000fe200078e00ff */
[----:B------:R-:W-:Y:S01]  /*0730*/  SHF.R.S32.HI R7, RZ, 0x7, R7 ;  /* 0x00000007ff077819 */ /* 0x000fe20000011407 */
[----:B------:R-:W-:Y:S01]  /*0740*/  IMAD R0, R179, 0x8, R0 ;  /* 0x00000008b3007824 */ /* 0x000fe200078e0200 */
[----:B------:R-:W-:Y:S01]  /*0750*/  LOP3.LUT P1, RZ, R5, 0x2, RZ, 0xc0, !PT ;  /* 0x0000000205ff7812 */ /* 0x000fe2000782c0ff */
[----:B------:R-:W-:Y:S01]  /*0760*/  IMAD.SHL.U32 R12, R183, 0x20, RZ ;  /* 0x00000020b70c7824 */ /* 0x000fe200078e00ff */
[----:B------:R-:W-:Y:S01]  /*0770*/  LOP3.LUT R11, R11, 0x1c0, RZ, 0xc0, !PT ;  /* 0x000001c00b0b7812 */ /* 0x000fe200078ec0ff */
[----:B------:R-:W-:Y:S01]  /*0780*/  IMAD R179, R194, 0x2, R179 ;  /* 0x00000002c2b37824 */ /* 0x000fe200078e02b3 */
[----:B------:R-:W-:Y:S01]  /*0790*/  LOP3.LUT R8, R8, 0x1c0, RZ, 0xc0, !PT ;  /* 0x000001c008087812 */ /* 0x000fe200078ec0ff */
[----:B------:R-:W-:Y:S01]  /*07a0*/  IMAD R194, R194, 0x200, R10 ;  /* 0x00000200c2c27824 */ /* 0x000fe200078e020a */
[----:B------:R-:W-:Y:S01]  /*07b0*/  LOP3.LUT R12, R11, 0x20, R12, 0xf8, !PT ;  /* 0x000000200b0c7812 */ /* 0x000fe200078ef80c */
[----:B------:R-:W-:Y:S01]  /*07c0*/  IMAD.SHL.U32 R5, R5, 0x40, RZ ;  /* 0x0000004005057824 */ /* 0x000fe200078e00ff */
[----:B------:R-:W-:Y:S01]  /*07d0*/  SHF.R.U32.HI R11, RZ, 0x3, R11 ;  /* 0x00000003ff0b7819 */ /* 0x000fe2000001160b */
[----:B------:R-:W-:Y:S01]  /*07e0*/  IMAD R10, R7, 0x1000, R10 ;  /* 0x00001000070a7824 */ /* 0x000fe200078e020a */
[----:B------:R-:W-:Y:S01]  /*07f0*/  LOP3.LUT P0, RZ, R6, 0x2, RZ, 0xc0, !PT ;  /* 0x0000000206ff7812 */ /* 0x000fe2000780c0ff */
[----:B------:R-:W-:Y:S01]  /*0800*/  IMAD R194, R9, 0x20, R194 ;  /* 0x0000002009c27824 */ /* 0x000fe200078e02c2 */
[----:B------:R-:W-:Y:S01]  /*0810*/  LOP3.LUT R5, R5, 0xc0, RZ, 0xc0, !PT ;  /* 0x000000c005057812 */ /* 0x000fe200078ec0ff */
[----:B------:R-:W-:Y:S01]  /*0820*/  IMAD.SHL.U32 R7, R7, 0x8, RZ ;  /* 0x0000000807077824 */ /* 0x000fe200078e00ff */
[----:B------:R-:W-:Y:S01]  /*0830*/  LOP3.LUT P6, RZ, R4, 0x4, RZ, 0xc0, !PT ;  /* 0x0000000404ff7812 */ /* 0x000fe200078cc0ff */
[----:B------:R-:W-:Y:S01]  /*0840*/  IMAD.SHL.U32 R9, R6, 0x40, RZ ;  /* 0x0000004006097824 */ /* 0x000fe200078e00ff */
[----:B------:R-:W-:Y:S01]  /*0850*/  SHF.R.U32.HI R6, RZ, 0x3, R8 ;  /* 0x00000003ff067819 */ /* 0x000fe20000011608 */
[----:B------:R-:W-:Y:S01]  /*0860*/  IMAD R10, R184, 0x400, R10 ;  /* 0x00000400b80a7824 */ /* 0x000fe200078e020a */
[----:B------:R-:W-:Y:S01]  /*0870*/  LOP3.LUT P5, RZ, R4, 0x2, RZ, 0xc0, !PT ;  /* 0x0000000204ff7812 */ /* 0x000fe200078ac0ff */
[----:B------:R-:W-:Y:S01]  /*0880*/  IMAD.SHL.U32 R0, R0, 0x20, RZ ;  /* 0x0000002000007824 */ /* 0x000fe200078e00ff */
[----:B------:R-:W-:Y:S01]  /*0890*/  LOP3.LUT R11, R12, R11, RZ, 0x3c, !PT ;  /* 0x0000000b0c0b7212 */ /* 0x000fe200078e3cff */
[----:B------:R-:W-:Y:S01]  /*08a0*/  IMAD.SHL.U32 R178, R178, 0x2, RZ ;  /* 0x00000002b2b27824 */ /* 0x000fe200078e00ff */
[----:B------:R-:W-:Y:S01]  /*08b0*/  LOP3.LUT R7, R7, 0x8, RZ, 0xc0, !PT ;  /* 0x0000000807077812 */ /* 0x000fe200078ec0ff */
[----:B------:R-:W-:Y:S01]  /*08c0*/  IMAD R181, R184, 0x200, R0 ;  /* 0x00000200b8b57824 */ /* 0x000fe200078e0200 */
[----:B------:R-:W-:Y:S01]  /*08d0*/  SHF.R.U32.HI R4, RZ, 0x3, R5 ;  /* 0x00000003ff047819 */ /* 0x000fe20000011605 */
[----:B------:R-:W-:Y:S01]  /*08e0*/  IMAD.IADD R191, R11, 0x1, R10 ;  /* 0x000000010bbf7824 */ /* 0x000fe200078e020a */
[----:B------:R-:W-:-:S02]  /*08f0*/  LOP3.LUT R6, R6, R8, R3, 0x1e, !PT ;  /* 0x0000000806067212 */ /* 0x000fc400078e1e03 */
[----:B------:R-:W-:Y:S02]  /*0900*/  LOP3.LUT R4, R4, R5, R7, 0x1e, !PT ;  /* 0x0000000504047212 */ /* 0x000fe400078e1e07 */
[----:B------:R-:W-:Y:S01]  /*0910*/  LOP3.LUT R9, R9, 0xc0, RZ, 0xc0, !PT ;  /* 0x000000c009097812 */ /* 0x000fe200078ec0ff */
[----:B------:R-:W-:Y:S01]  /*0920*/  IMAD.U32 R179, R179, 0x200, R6 ;  /* 0x00000200b3b37824 */ /* 0x000fe200078e0006 */
[----:B------:R-:W-:Y:S01]  /*0930*/  LEA R191, R191, UR6, 0x1 ;  /* 0x00000006bfbf7c11 */ /* 0x000fe2000f8e08ff */
[----:B------:R-:W-:Y:S01]  /*0940*/  IMAD.IADD R194, R4, 0x1, R194 ;  /* 0x0000000104c27824 */ /* 0x000fe200078e02c2 */
[----:B------:R-:W-:Y:S02]  /*0950*/  LOP3.LUT R180, R7, 0x10, R180, 0xf8, !PT ;  /* 0x0000001007b47812 */ /* 0x000fe400078ef8b4 */
[----:B------:R-:W-:Y:S01]  /*0960*/  SHF.R.U32.HI R10, RZ, 0x3, R9 ;  /* 0x00000003ff0a7819 */ /* 0x000fe20000011609 */
[C---:B------:R-:W-:Y:S01]  /*0970*/  VIADD R193, R191.reuse, 0x20 ;  /* 0x00000020bfc17836 */ /* 0x040fe20000000000 */
[----:B------:R-:W-:Y:S01]  /*0980*/  SEL R174, R176, 0xffffffe0, !P5 ;  /* 0xffffffe0b0ae7807 */ /* 0x000fe20006800000 */
[----:B------:R-:W-:Y:S01]  /*0990*/  @P2 VIADD R193, R191, 0xffffffe0 ;  /* 0xffffffe0bfc12836 */ /* 0x000fe20000000000 */
[----:B------:R-:W-:-:S02]  /*09a0*/  LEA R179, R179, UR4, 0x1 ;  /* 0x00000004b3b37c11 */ /* 0x000fc4000f8e08ff */
[----:B------:R-:W-:Y:S02]  /*09b0*/  SEL R196, R196, 0x10, !P3 ;  /* 0x00000010c4c47807 */ /* 0x000fe40005800000 */
[----:B------:R-:W-:Y:S01]  /*09c0*/  SEL R172, R172, 0xffffffc0, !P6 ;  /* 0xffffffc0acac7807 */ /* 0x000fe20007000000 */
[----:B------:R-:W-:Y:S01]  /*09d0*/  IMAD.IADD R174, R179, 0x1, R174 ;  /* 0x00000001b3ae7824 */ /* 0x000fe200078e02ae */
[----:B------:R-:W-:Y:S01]  /*09e0*/  LEA R194, R194, UR5, 0x1 ;  /* 0x00000005c2c27c11 */ /* 0x000fe2000f8e08ff */
[----:B------:R-:W-:Y:S01]  /*09f0*/  IMAD.IADD R195, R191, 0x1, R196 ;  /* 0x00000001bfc37824 */ /* 0x000fe200078e02c4 */
[C---:B------:R-:W-:Y:S01]  /*0a00*/  LOP3.LUT R3, R10.reuse, R9, R3, 0x1e, !PT ;  /* 0x000000090a037212 */ /* 0x040fe200078e1e03 */
[----:B------:R-:W-:Y:S01]  /*0a10*/  IMAD.IADD R173, R179, 0x1, R172 ;  /* 0x00000001b3ad7824 */ /* 0x000fe200078e02ac */
[----:B------:R-:W-:Y:S01]  /*0a20*/  LOP3.LUT R180, R10, R180, R9, 0x1e, !PT ;  /* 0x000000b40ab47212 */ /* 0x000fe200078e1e09 */
[----:B------:R-:W-:Y:S01]  /*0a30*/  VIADD R197, R194, 0x20 ;  /* 0x00000020c2c57836 */ /* 0x000fe20000000000 */
[----:B------:R-:W-:Y:S01]  /*0a40*/  SHF.R.S32.HI R2, RZ, 0x2, R2 ;  /* 0x00000002ff027819 */ /* 0x000fe20000011402 */
[----:B------:R-:W-:Y:S01]  /*0a50*/  IMAD.IADD R181, R181, 0x1, R3 ;  /* 0x00000001b5b57824 */ /* 0x000fe200078e0203 */
[----:B------:R-:W-:Y:S01]  /*0a60*/  SEL R177, R176, 0xffffffe0, !P4 ;  /* 0xffffffe0b0b17807 */ /* 0x000fe20006000000 */
[----:B------:R-:W-:Y:S01]  /*0a70*/  IMAD.IADD R180, R0, 0x1, R180 ;  /* 0x0000000100b47824 */ /* 0x000fe200078e02b4 */
[----:B------:R-:W-:Y:S01]  /*0a80*/  SEL R176, R176, 0xffffffe0, !P0 ;  /* 0xffffffe0b0b07807 */ /* 0x000fe20004000000 */
[----:B------:R-:W-:Y:S01]  /*0a90*/  IMAD R190, R184, 0x10, R2 ;  /* 0x00000010b8be7824 */ /* 0x000fe200078e0202 */
[----:B------:R-:W-:Y:S01]  /*0aa0*/  LEA R175, R175, UR6, 0x1 ;  /* 0x00000006afaf7c11 */ /* 0x000fe2000f8e08ff */
[----:B------:R-:W-:Y:S01]  /*0ab0*/  IMAD.IADD R196, R196, 0x1, R193 ;  /* 0x00000001c4c47824 */ /* 0x000fe200078e02c1 */
[----:B------:R-:W-:Y:S01]  /*0ac0*/  IADD3 R177, R177, UR5, R178 ;  /* 0x00000005b1b17c10 */ /* 0x000fe2000fffe0b2 */
[----:B------:R-:W-:Y:S01]  /*0ad0*/  IMAD.IADD R172, R174, 0x1, R172 ;  /* 0x00000001aeac7824 */ /* 0x000fe200078e02ac */
[----:B------:R-:W-:Y:S01]  /*0ae0*/  ULDC.64 UR4, c[0x0][0x300] ;  /* 0x0000c00000047ab9 */ /* 0x000fe20000000a00 */
[----:B---34-:R-:W-:-:S07]  /*0af0*/  @P1 VIADD R197, R194, 0xffffffe0 ;  /* 0xffffffe0c2c51836 */ /* 0x018fce0000000000 */
.L_x_868:
[----:B-12---:R-:W1:Y:S01]  /*0b00*/  LDC.64 R4, c[0x0][0x2f0] ;  /* 0x0000bc00ff047b82 */ /* 0x006e620000000a00 */
[C---:B------:R-:W-:Y:S01]  /*0b10*/  IMAD.SHL.U32 R6, R189.reuse, 0x4, RZ ;  /* 0x00000004bd067824 */ /* 0x040fe200078e00ff */
        /* <DEDUP_REMOVED lines=10> */
[----:B--2---:R-:W-:-:S04]  /*0bc0*/  ISETP.NE.U32.AND P3, PT, R2, RZ, PT ;  /* 0x000000ff0200720c */ /* 0x004fc80003f65070 */
[----:B------:R-:W-:-:S05]  /*0bd0*/  ISETP.NE.AND.EX P3, PT, R3, RZ, PT, P3 ;  /* 0x000000ff0300720c */ /* 0x000fca0003f65330 */
[----:B------:R-:W2:Y:S04]  /*0be0*/  @P1 LDG.E R18, desc[UR36][R4.64] ;  /* 0x0000002404121981 */ /* 0x000ea8000c1e1900 */
[----:B------:R1:W2:Y:S01]  /*0bf0*/  @P1 LDG.E R17, desc[UR36][R4.64+0x4] ;  /* 0x0000042404111981 */ /* 0x0002a2000c1e1900 */
[C---:B------:R-:W-:Y:S01]  /*0c00*/  @P4 IADD3 R8, P2, R6.reuse, UR4, RZ ;  /* 0x0000000406084c10 */ /* 0x040fe2000ff5e0ff */
[----:B------:R-:W-:Y:S01]  /*0c10*/  IMAD.MOV.U32 R216, RZ, RZ, RZ ;  /* 0x000000ffffd87224 */ /* 0x000fe200078e00ff */
[----:B------:R-:W3:Y:S01]  /*0c20*/  LDC.U8 R7, c[0x0][0x3c2] ;  /* 0x0000f080ff077b82 */ /* 0x000ee20000000000 */
[----:B------:R-:W-:Y:S02]  /*0c30*/  @P3 IADD3 R2, P0, R6, R2, RZ ;  /* 0x0000000206023210 */ /* 0x000fe40007f1e0ff */
[----:B------:R-:W-:-:S03]  /*0c40*/  @P4 IADD3.X R9, R0, UR5, RZ, P2, !PT ;  /* 0x0000000500094c10 */ /* 0x000fc600097fe4ff */
[----:B------:R-:W-:Y:S02]  /*0c50*/  @P3 IMAD.X R3, R0, 0x1, R3, P0 ;  /* 0x0000000100033824 */ /* 0x000fe400000e0603 */
[----:B------:R-:W4:Y:S04]  /*0c60*/  @P4 LDG.E R216, desc[UR36][R8.64] ;  /* 0x0000002408d84981 */ /* 0x000f28000c1e1900 */
[----:B------:R3:W4:Y:S01]  /*0c70*/  @P3 LDG.E R215, desc[UR36][R2.64] ;  /* 0x0000002402d73981 */ /* 0x000722000c1e1900 */
[----:B-1----:R-:W1:Y:S01]  /*0c80*/  LDC.64 R4, c[0x0][0x2f8] ;  /* 0x0000be00ff047b82 */ /* 0x002e620000000a00 */
[----:B---3--:R-:W-:-:S07]  /*0c90*/  ISETP.NE.AND P4, PT, R7, RZ, PT ;  /* 0x000000ff0700720c */ /* 0x008fce0003f85270 */
[----:B------:R-:W3:Y:S01]  /*0ca0*/  @!P3 LDC.64 R2, c[0x0][0x318] ;  /* 0x0000c600ff02bb82 */ /* 0x000ee20000000a00 */
[----:B-1----:R-:W-:Y:S02]  /*0cb0*/  ISETP.EQ.U32.AND P2, PT, R4, RZ, PT ;  /* 0x000000ff0400720c */ /* 0x002fe40003f42070 */
[----:B------:R-:W-:Y:S02]  /*0cc0*/  IADD3 R6, P0, R6, R4, RZ ;  /* 0x0000000406067210 */ /* 0x000fe40007f1e0ff */
[----:B------:R-:W-:Y:S01]  /*0cd0*/  ISETP.EQ.OR.EX P2, PT, R5, RZ, !P4, P2 ;  /* 0x000000ff0500720c */ /* 0x000fe20006742720 */
[----:B------:R-:W-:Y:S02]  /*0ce0*/  IMAD.MOV.U32 R217, RZ, RZ, -0x1 ;  /* 0xffffffffffd97424 */ /* 0x000fe400078e00ff */
[----:B------:R-:W-:Y:S02]  /*0cf0*/  IMAD.X R7, R0, 0x1, R5, P0 ;  /* 0x0000000100077824 */ /* 0x000fe400000e0605 */
[----:B------:R-:W1:Y:S01]  /*0d00*/  @!P3 LDC R0, c[0x0][0x2cc] ;  /* 0x0000b300ff00bb82 */ /* 0x000e620000000800 */
[----:B---3--:R-:W-:-:S07]  /*0d10*/  @!P3 ISETP.NE.U32.AND P0, PT, R2, RZ, PT ;  /* 0x000000ff0200b20c */ /* 0x008fce0003f05070 */
[----:B-----5:R3:W5:Y:S01]  /*0d20*/  @!P2 LDG.E R217, desc[UR36][R6.64] ;  /* 0x0000002406d9a981 */ /* 0x020762000c1e1900 */
[----:B------:R-:W-:Y:S02]  /*0d30*/  @!P3 ISETP.NE.AND.EX P0, PT, R3, RZ, PT, P0 ;  /* 0x000000ff0300b20c */ /* 0x000fe40003f05300 */
[----:B------:R-:W2:Y:S01]  /*0d40*/  LDC R3, c[0x0][0x2c8] ;  /* 0x0000b200ff037b82 */ /* 0x000ea20000000800 */
[----:B------:R-:W-:-:S04]  /*0d50*/  ISETP.NE.U32.AND P2, PT, R4, RZ, PT ;  /* 0x000000ff0400720c */ /* 0x000fc80003f45070 */
[----:B------:R-:W-:Y:S02]  /*0d60*/  ISETP.NE.AND.EX P2, PT, R5, RZ, PT, P2 ;  /* 0x000000ff0500720c */ /* 0x000fe40003f45320 */
[----:B-1----:R-:W-:Y:S01]  /*0d70*/  @!P3 SEL R2, R0, RZ, P0 ;  /* 0x000000ff0002b207 */ /* 0x002fe20000000000 */
[----:B--2---:R-:W-:-:S06]  /*0d80*/  @P1 IMAD.IADD R17, R17, 0x1, -R18 ;  /* 0x0000000111111824 */ /* 0x004fcc00078e0a12 */
[----:B------:R-:W1:Y:S01]  /*0d90*/  @!P1 LDC R17, c[0x0][0x2c4] ;  /* 0x0000b100ff119b82 */ /* 0x000e620000000800 */
[----:B----4-:R-:W-:-:S03]  /*0da0*/  @P3 IMAD.IADD R215, R215, 0x1, -R216 ;  /* 0x00000001d7d73824 */ /* 0x010fc600078e0ad8 */
[----:B---3--:R-:W-:Y:S05]  /*0db0*/  @!P2 BRA `(.L_x_827) ;  /* 0x00000000000ca947 */ /* 0x008fea0003800000 */
[----:B------:R-:W2:Y:S02]  /*0dc0*/  @P4 LDG.E R3, desc[UR36][R6.64+0x4] ;  /* 0x0000042406034981 */ /* 0x000ea4000c1e1900 */
[----:B--2--5:R-:W-:-:S06]  /*0dd0*/  @P4 IADD3 R3, R3, -R217, RZ ;  /* 0x800000d903034210 */ /* 0x024fcc0007ffe0ff */
[----:B------:R2:W5:Y:S02]  /*0de0*/  @!P4 LDG.E R3, desc[UR36][R6.64] ;  /* 0x000000240603c981 */ /* 0x000564000c1e1900 */
.L_x_827:
[----:B------:R-:W-:Y:S01]  /*0df0*/  IMAD.SHL.U32 R0, R192, 0x80, RZ ;  /* 0x00000080c0007824 */ /* 0x000fe200078e00ff */
[----:B-----5:R-:W-:-:S04]  /*0e00*/  @!P3 IADD3 R215, R2, R3, -R216 ;  /* 0x0000000302d7b210 */ /* 0x020fc80007ffe8d8 */
[----:B------:R-:W-:-:S13]  /*0e10*/  ISETP.GT.AND P0, PT, R215, R0, PT ;  /* 0x00000000d700720c */ /* 0x000fda0003f04270 */
[----:B------:R-:W-:Y:S05]  /*0e20*/  @!P0 BRA `(.L_x_828) ;  /* 0x0000008c00048947 */ /* 0x000fea0003800000 */
[----:B------:R-:W3:Y:S01]  /*0e30*/  LDC R30, c[0x0][0x278] ;  /* 0x00009e00ff1e7b82 */ /* 0x000ee20000000800 */
[----:B-12---:R-:W-:Y:S01]  /*0e40*/  IADD3 R6, R17, 0x3f, RZ ;  /* 0x0000003f11067810 */ /* 0x006fe20007ffe0ff */
[----:B------:R-:W-:Y:S01]  /*0e50*/  ULDC UR24, c[0x0][0x2dc] ;  /* 0x0000b70000187ab9 */ /* 0x000fe20000000800 */
[----:B------:R-:W-:Y:S01]  /*0e60*/  IABS R5, R188 ;  /* 0x000000bc00057213 */ /* 0x000fe20000000000 */
[----:B------:R-:W-:Y:S01]  /*0e70*/  ULDC UR14, c[0x0][0x270] ;  /* 0x00009c00000e7ab9 */ /* 0x000fe20000000800 */
[----:B------:R-:W-:Y:S01]  /*0e80*/  SHF.R.S32.HI R24, RZ, 0x1f, R6 ;  /* 0x0000001fff187819 */ /* 0x000fe20000011406 */
[----:B------:R-:W-:Y:S01]  /*0e90*/  UIMAD.WIDE UR8, UR24, UR14, URZ ;  /* 0x0000000e180872a5 */ /* 0x000fe2000f8e023f */
[----:B------:R-:W-:Y:S01]  /*0ea0*/  SHF.L.U32 R32, R189, 0x7, RZ ;  /* 0x00000007bd207819 */ /* 0x000fe200000006ff */
[----:B------:R-:W1:Y:S01]  /*0eb0*/  LDC.64 R2, c[0x0][0x228] ;  /* 0x00008a00ff027b82 */ /* 0x000e620000000a00 */
[----:B------:R-:W-:Y:S01]  /*0ec0*/  LEA.HI R24, R24, R6, RZ, 0x6 ;  /* 0x0000000618187211 */ /* 0x000fe200078f30ff */
[----:B------:R-:W2:Y:S01]  /*0ed0*/  S2R R33, SR_CTAID.X ;  /* 0x0000000000217919 */ /* 0x000ea20000002500 */
[----:B------:R-:W-:-:S02]  /*0ee0*/  ISETP.NE.AND P0, PT, R217, -0x1, PT ;  /* 0xffffffffd900780c */ /* 0x000fc40003f05270 */
[----:B------:R-:W-:Y:S02]  /*0ef0*/  LOP3.LUT R26, R24, 0xffffffc0, RZ, 0xc0, !PT ;  /* 0xffffffc0181a7812 */ /* 0x000fe400078ec0ff */
[----:B------:R-:W-:Y:S01]  /*0f00*/  SHF.L.U64.HI R6, R189, 0x7, R19 ;  /* 0x00000007bd067819 */ /* 0x000fe20000010213 */
[----:B------:R-:W4:Y:S01]  /*0f10*/  LDC.64 R14, c[0x0][0x240] ;  /* 0x00009000ff0e7b82 */ /* 0x000f220000000a00 */
[----:B------:R-:W-:Y:S02]  /*0f20*/  SEL R32, R32, RZ, P1 ;  /* 0x000000ff20207207 */ /* 0x000fe40000800000 */
[----:B------:R-:W-:Y:S02]  /*0f30*/  IADD3 R26, R26, -0x40, RZ ;  /* 0xffffffc01a1a7810 */ /* 0x000fe40007ffe0ff */
[----:B------:R-:W-:Y:S02]  /*0f40*/  SEL R6, R6, RZ, P1 ;  /* 0x000000ff06067207 */ /* 0x000fe40000800000 */
[----:B------:R-:W-:Y:S01]  /*0f50*/  IADD3 R32, P2, R26, R32, RZ ;  /* 0x000000201a207210 */ /* 0x000fe20007f5e0ff */
[----:B------:R-:W5:Y:S01]  /*0f60*/  LDC R29, c[0x0][0x2d4] ;  /* 0x0000b500ff1d7b82 */ /* 0x000f620000000800 */
[----:B---3--:R-:W-:-:S02]  /*0f70*/  IABS R4, R30 ;  /* 0x0000001e00047213 */ /* 0x008fc40000000000 */
[----:B------:R-:W-:Y:S01]  /*0f80*/  SHF.R.S32.HI R25, RZ, 0x1f, R26 ;  /* 0x0000001fff197819 */ /* 0x000fe2000001141a */
[----:B------:R-:W-:Y:S01]  /*0f90*/  IMAD R31, R32, UR9, RZ ;  /* 0x00000009201f7c24 */ /* 0x000fe2000f8e02ff */
[----:B------:R-:W3:Y:S01]  /*0fa0*/  I2F.RP R8, R4 ;  /* 0x0000000400087306 */ /* 0x000ee20000209400 */
[----:B------:R-:W-:Y:S01]  /*0fb0*/  ISETP.NE.AND P1, PT, R18, -0x1, PT ;  /* 0xffffffff1200780c */ /* 0x000fe20003f25270 */
[-C--:B-1----:R-:W-:Y:S01]  /*0fc0*/  IMAD R27, R19, R2.reuse, RZ ;  /* 0x00000002131b7224 */ /* 0x082fe200078e02ff */
[----:B------:R-:W1:Y:S01]  /*0fd0*/  LDC R35, c[0x0][0x2c4] ;  /* 0x0000b100ff237b82 */ /* 0x000e620000000800 */
[C---:B------:R-:W-:Y:S01]  /*0fe0*/  IMAD.WIDE.U32 R12, R189.reuse, R2, RZ ;  /* 0x00000002bd0c7225 */ /* 0x040fe200078e00ff */
[----:B------:R-:W-:Y:S02]  /*0ff0*/  @P0 IADD3 R22, R216, R217, RZ ;  /* 0x000000d9d8160210 */ /* 0x000fe40007ffe0ff */
[----:B------:R-:W-:Y:S01]  /*1000*/  ISETP.NE.AND P5, PT, R30, RZ, PT ;  /* 0x000000ff1e00720c */ /* 0x000fe20003fa5270 */
[----:B------:R-:W-:-:S02]  /*1010*/  IMAD R27, R189, R3, R27 ;  /* 0x00000003bd1b7224 */ /* 0x000fc400078e021b */
[----:B------:R-:W-:Y:S01]  /*1020*/  IMAD.X R2, R25, 0x1, R6, P2 ;  /* 0x0000000119027824 */ /* 0x000fe200010e0606 */
[----:B------:R-:W2:Y:S01]  /*1030*/  LDC.U8 R3, c[0x0][0x3d8] ;  /* 0x0000f600ff037b82 */ /* 0x000ea20000000000 */
[----:B----4-:R-:W-:Y:S01]  /*1040*/  IMAD.WIDE.U32 R10, R18, R14, RZ ;  /* 0x0000000e120a7225 */ /* 0x010fe200078e00ff */
[----:B------:R-:W-:Y:S01]  /*1050*/  IADD3 R27, R13, R27, RZ ;  /* 0x0000001b0d1b7210 */ /* 0x000fe20007ffe0ff */
[----:B---3--:R-:W3:Y:S02]  /*1060*/  MUFU.RCP R8, R8 ;  /* 0x0000000800087308 */ /* 0x008ee40000001000 */
[----:B------:R-:W-:Y:S01]  /*1070*/  IMAD R31, R2, UR8, R31 ;  /* 0x00000008021f7c24 */ /* 0x000fe2000f8e021f */
[----:B------:R-:W-:Y:S01]  /*1080*/  SEL R28, R12, R10, !P1 ;  /* 0x0000000a0c1c7207 */ /* 0x000fe20004800000 */
[----:B------:R-:W-:Y:S01]  /*1090*/  IMAD R2, R18, R15, RZ ;  /* 0x0000000f12027224 */ /* 0x000fe200078e02ff */
[----:B------:R-:W-:Y:S01]  /*10a0*/  LOP3.LUT R10, R188, R30, RZ, 0x3c, !PT ;  /* 0x0000001ebc0a7212 */ /* 0x000fe200078e3cff */
[----:B------:R-:W4:Y:S01]  /*10b0*/  LDC.U8 R36, c[0x0][0x480] ;  /* 0x00012000ff247b82 */ /* 0x000f220000000000 */
[----:B-----5:R-:W-:Y:S01]  /*10c0*/  SHF.R.S32.HI R38, RZ, 0x1f, R29 ;  /* 0x0000001fff267819 */ /* 0x020fe2000001141d */
[----:B------:R-:W-:Y:S01]  /*10d0*/  @P0 IMAD.IADD R12, R216, 0x1, R217 ;  /* 0x00000001d80c0824 */ /* 0x000fe200078e02d9 */
[----:B------:R-:W-:Y:S01]  /*10e0*/  @P1 IADD3 R27, R11, R2, RZ ;  /* 0x000000020b1b1210 */ /* 0x000fe20007ffe0ff */
[----:B------:R-:W-:Y:S01]  /*10f0*/  IMAD.WIDE.U32 R40, R189, R29, RZ ;  /* 0x0000001dbd287225 */ /* 0x000fe200078e00ff */
[----:B------:R-:W-:-:S03]  /*1100*/  ISETP.GE.AND P3, PT, R10, RZ, PT ;  /* 0x000000ff0a00720c */ /* 0x000fc60003f66270 */
[----:B------:R-:W1:Y:S01]  /*1110*/  @P1 LDC.64 R10, c[0x0][0x420] ;  /* 0x00010800ff0a1b82 */ /* 0x000e620000000a00 */
[----:B------:R-:W-:Y:S02]  /*1120*/  IMAD R38, R38, R189, RZ ;  /* 0x000000bd26267224 */ /* 0x000fe400078e02ff */
[----:B---3--:R-:W-:Y:S02]  /*1130*/  VIADD R8, R8, 0xffffffe ;  /* 0x0ffffffe08087836 */ /* 0x008fe40000000000 */
[----:B------:R-:W-:Y:S02]  /*1140*/  IMAD R38, R19, R29, R38 ;  /* 0x0000001d13267224 */ /* 0x000fe400078e0226 */
[----:B------:R-:W3:Y:S01]  /*1150*/  F2I.FTZ.U32.TRUNC.NTZ R9, R8 ;  /* 0x0000000800097305 */ /* 0x000ee2000021f000 */
[----:B--2---:R-:W-:Y:S01]  /*1160*/  ISETP.NE.AND P2, PT, R3, RZ, PT ;  /* 0x000000ff0300720c */ /* 0x004fe20003f45270 */
[----:B------:R-:W-:Y:S01]  /*1170*/  IMAD R37, R40, UR9, RZ ;  /* 0x0000000928257c24 */ /* 0x000fe2000f8e02ff */
[----:B------:R-:W2:Y:S01]  /*1180*/  LDC.64 R2, c[0x0][0x488] ;  /* 0x00012200ff027b82 */ /* 0x000ea20000000a00 */
[----:B------:R-:W-:-:S10]  /*1190*/  IMAD.IADD R38, R41, 0x1, R38 ;  /* 0x0000000129267824 */ /* 0x000fd400078e0226 */
[----:B------:R-:W1:Y:S01]  /*11a0*/  @P2 LDC R34, c[0x0][0x2e4] ;  /* 0x0000b900ff222b82 */ /* 0x000e620000000800 */
[----:B---3--:R-:W-:Y:S02]  /*11b0*/  IMAD.MOV R16, RZ, RZ, -R9 ;  /* 0x000000ffff107224 */ /* 0x008fe400078e0a09 */
[----:B------:R-:W-:Y:S02]  /*11c0*/  IMAD.MOV.U32 R8, RZ, RZ, RZ ;  /* 0x000000ffff087224 */ /* 0x000fe400078e00ff */
[----:B------:R-:W-:-:S04]  /*11d0*/  IMAD R16, R16, R4, RZ ;  /* 0x0000000410107224 */ /* 0x000fc800078e02ff */
[----:B------:R-:W-:Y:S02]  /*11e0*/  IMAD.HI.U32 R16, R9, R16, R8 ;  /* 0x0000001009107227 */ /* 0x000fe400078e0008 */
[----:B------:R-:W3:Y:S04]  /*11f0*/  @P0 LDC.64 R8, c[0x0][0x250] ;  /* 0x00009400ff080b82 */ /* 0x000ee80000000a00 */
[----:B------:R-:W-:-:S04]  /*1200*/  IMAD.HI.U32 R16, R16, R5, RZ ;  /* 0x0000000510107227 */ /* 0x000fc800078e00ff */
[----:B------:R-:W-:-:S04]  /*1210*/  IMAD.MOV R7, RZ, RZ, -R16 ;  /* 0x000000ffff077224 */ /* 0x000fc800078e0a10 */
[C---:B------:R-:W-:Y:S02]  /*1220*/  IMAD R5, R4.reuse, R7, R5 ;  /* 0x0000000704057224 */ /* 0x040fe400078e0205 */
[----:B------:R-:W5:Y:S03]  /*1230*/  @P0 LDC.64 R6, c[0x0][0x248] ;  /* 0x00009200ff060b82 */ /* 0x000f660000000a00 */
[----:B------:R-:W-:Y:S01]  /*1240*/  ISETP.GT.U32.AND P4, PT, R4, R5, PT ;  /* 0x000000050400720c */ /* 0x000fe20003f84070 */
[C---:B---3--:R-:W-:Y:S02]  /*1250*/  @P0 IMAD R21, R22.reuse, R9, RZ ;  /* 0x0000000916150224 */ /* 0x048fe400078e02ff */
[----:B------:R-:W-:-:S10]  /*1260*/  @P0 IMAD.WIDE.U32 R22, R22, R8, RZ ;  /* 0x0000000816160225 */ /* 0x000fd400078e00ff */
[----:B------:R-:W-:Y:S02]  /*1270*/  @!P4 IMAD.IADD R5, R5, 0x1, -R4 ;  /* 0x000000010505c824 */ /* 0x000fe400078e0a04 */
[----:B------:R-:W-:Y:S02]  /*1280*/  @!P4 VIADD R16, R16, 0x1 ;  /* 0x000000011010c836 */ /* 0x000fe40000000000 */
[----:B------:R-:W-:Y:S01]  /*1290*/  @P0 IMAD.IADD R21, R23, 0x1, R21 ;  /* 0x0000000117150824 */ /* 0x000fe200078e0215 */
[----:B------:R-:W-:Y:S02]  /*12a0*/  ISETP.GE.U32.AND P6, PT, R5, R4, PT ;  /* 0x000000040500720c */ /* 0x000fe40003fc6070 */
[----:B------:R-:W3:Y:S01]  /*12b0*/  @!P1 LDC.64 R4, c[0x0][0x418] ;  /* 0x00010600ff049b82 */ /* 0x000ee20000000a00 */
[C---:B-----5:R-:W-:Y:S02]  /*12c0*/  @P0 IMAD R20, R12.reuse, R7, RZ ;  /* 0x000000070c140224 */ /* 0x060fe400078e02ff */
[----:B------:R-:W-:-:S05]  /*12d0*/  @P0 IMAD.WIDE.U32 R12, R12, R6, RZ ;  /* 0x000000060c0c0225 */ /* 0x000fca00078e00ff */
[----:B------:R-:W-:Y:S02]  /*12e0*/  @P0 IADD3 R20, R13, R20, RZ ;  /* 0x000000140d140210 */ /* 0x000fe40007ffe0ff */
[----:B------:R-:W-:Y:S02]  /*12f0*/  @P0 MOV R23, R12 ;  /* 0x0000000c00170202 */ /* 0x000fe40000000f00 */
[----:B------:R-:W-:-:S04]  /*1300*/  @P6 IADD3 R16, R16, 0x1, RZ ;  /* 0x0000000110106810 */ /* 0x000fc80007ffe0ff */
[----:B------:R-:W-:Y:S01]  /*1310*/  @!P3 IADD3 R16, -R16, RZ, RZ ;  /* 0x000000ff1010b210 */ /* 0x000fe20007ffe1ff */
[----:B-12-4-:R-:W-:Y:S06]  /*1320*/  @P0 BRA `(.L_x_829) ;  /* 0x0000000000300947 */ /* 0x016fec0003800000 */
        /* <DEDUP_REMOVED lines=12> */
.L_x_829:
        /* <DEDUP_REMOVED lines=13> */
.L_x_830:
[----:B------:R-:W-:Y:S01]  /*14c0*/  @P1 IMAD.WIDE.U32 R12, R18, R10, RZ ;  /* 0x0000000a120c1225 */ /* 0x000fe200078e00ff */
[----:B------:R-:W-:Y:S02]  /*14d0*/  @!P5 LOP3.LUT R16, RZ, R30, RZ, 0x33, !PT ;  /* 0x0000001eff10d212 */ /* 0x000fe400078e33ff */
[----:B------:R-:W-:Y:S01]  /*14e0*/  ISETP.NE.AND P3, PT, R36, RZ, PT ;  /* 0x000000ff2400720c */ /* 0x000fe20003f65270 */
[----:B------:R-:W-:Y:S01]  /*14f0*/  @P1 IMAD R11, R18, R11, R13 ;  /* 0x0000000b120b1224 */ /* 0x000fe200078e020d */
[----:B------:R-:W-:Y:S01]  /*1500*/  SHF.R.S32.HI R30, RZ, 0x1f, R188 ;  /* 0x0000001fff1e7819 */ /* 0x000fe200000114bc */
[----:B---3--:R-:W-:Y:S02]  /*1510*/  @!P1 IMAD R19, R19, R4, RZ ;  /* 0x0000000413139224 */ /* 0x008fe400078e02ff */
[----:B------:R-:W-:Y:S02]  /*1520*/  IMAD R37, R38, UR8, R37 ;  /* 0x0000000826257c24 */ /* 0x000fe4000f8e0225 */
[----:B------:R-:W-:-:S04]  /*1530*/  IMAD.WIDE.U32 R40, R40, UR8, RZ ;  /* 0x0000000828287c25 */ /* 0x000fc8000f8e00ff */
[----:B------:R-:W-:Y:S02]  /*1540*/  @P2 IMAD R13, R189, R35, RZ ;  /* 0x00000023bd0d2224 */ /* 0x000fe400078e02ff */
[----:B------:R-:W-:-:S03]  /*1550*/  IMAD.WIDE.U32 R38, R18, UR8, RZ ;  /* 0x0000000812267c25 */ /* 0x000fc6000f8e00ff */
[----:B------:R-:W-:Y:S01]  /*1560*/  @P2 SEL R13, R13, R18, !P1 ;  /* 0x000000120d0d2207 */ /* 0x000fe20004800000 */
[----:B------:R-:W-:Y:S02]  /*1570*/  IMAD R10, R18, UR9, RZ ;  /* 0x00000009120a7c24 */ /* 0x000fe4000f8e02ff */
[----:B------:R-:W-:Y:S01]  /*1580*/  @!P1 IMAD R19, R189, R5, R19 ;  /* 0x00000005bd139224 */ /* 0x000fe200078e0213 */
[----:B------:R-:W-:Y:S01]  /*1590*/  IADD3 R5, R41, R37, RZ ;  /* 0x0000002529057210 */ /* 0x000fe20007ffe0ff */
[----:B------:R-:W-:Y:S01]  /*15a0*/  @!P1 IMAD.WIDE.U32 R42, R189, R4, RZ ;  /* 0x00000004bd2a9225 */ /* 0x000fe200078e00ff */
[----:B------:R-:W-:Y:S02]  /*15b0*/  SEL R4, R40, R38, !P1 ;  /* 0x0000002628047207 */ /* 0x000fe40004800000 */
[----:B------:R-:W-:Y:S01]  /*15c0*/  @P1 IADD3 R5, R39, R10, RZ ;  /* 0x0000000a27051210 */ /* 0x000fe20007ffe0ff */
[----:B------:R-:W-:Y:S01]  /*15d0*/  @!P2 IMAD R10, R189, UR14, R188 ;  /* 0x0000000ebd0aac24 */ /* 0x000fe2000f8e02bc */
[----:B------:R-:W-:Y:S01]  /*15e0*/  @!P1 IADD3 R11, R43, R19, RZ ;  /* 0x000000132b0b9210 */ /* 0x000fe20007ffe0ff */
[----:B------:R-:W-:Y:S01]  /*15f0*/  IMAD.WIDE.U32 R38, R33, R2, RZ ;  /* 0x0000000221267225 */ /* 0x000fe200078e00ff */
[----:B------:R-:W-:-:S02]  /*1600*/  @!P1 MOV R12, R42 ;  /* 0x0000002a000c9202 */ /* 0x000fc40000000f00 */
[----:B------:R-:W-:Y:S01]  /*1610*/  SHF.R.S32.HI R2, RZ, 0x1f, R0 ;  /* 0x0000001fff027819 */ /* 0x000fe20000011400 */
[----:B------:R-:W-:Y:S01]  /*1620*/  @P2 IMAD R13, R188, R34, R13 ;  /* 0x00000022bc0d2224 */ /* 0x000fe200078e020d */
[----:B------:R-:W-:Y:S01]  /*1630*/  SHF.R.S32.HI R19, RZ, 0x1f, R16 ;  /* 0x0000001fff137819 */ /* 0x000fe20000011410 */
[----:B------:R-:W-:Y:S01]  /*1640*/  @!P2 IMAD R13, R10, R35, RZ ;  /* 0x000000230a0da224 */ /* 0x000fe200078e02ff */
[----:B------:R-:W-:Y:S01]  /*1650*/  SEL R10, R38, RZ, P3 ;  /* 0x000000ff260a7207 */ /* 0x000fe20001800000 */
[----:B------:R-:W-:Y:S02]  /*1660*/  IMAD R3, R33, R3, R39 ;  /* 0x0000000321037224 */ /* 0x000fe400078e0227 */
[----:B------:R-:W-:Y:S02]  /*1670*/  IMAD R33, R188, UR24, RZ ;  /* 0x00000018bc217c24 */ /* 0x000fe4000f8e02ff */
[----:B------:R-:W-:Y:S01]  /*1680*/  IMAD.WIDE.U32 R34, R32, UR8, RZ ;  /* 0x0000000820227c25 */ /* 0x000fe2000f8e00ff */
[----:B------:R-:W-:-:S02]  /*1690*/  SEL R3, R3, RZ, P3 ;  /* 0x000000ff03037207 */ /* 0x000fc40001800000 */
[----:B------:R-:W-:Y:S02]  /*16a0*/  SHF.R.S32.HI R32, RZ, 0x1f, R33 ;  /* 0x0000001fff207819 */ /* 0x000fe40000011421 */
        /* <DEDUP_REMOVED lines=9> */
.L_x_831:
[----:B------:R-:W-:-:S04]  /*1740*/  IMAD R18, R189, UR14, R188 ;  /* 0x0000000ebd127c24 */ /* 0x000fc8000f8e02bc */
[----:B------:R-:W-:-:S07]  /*1750*/  IMAD R29, R18, R29, RZ ;  /* 0x0000001d121d7224 */ /* 0x000fce00078e02ff */
.L_x_832:
[----:B------:R-:W1:Y:S01]  /*1760*/  S2R R218, SR_TID.X ;  /* 0x0000000000da7919 */ /* 0x000e620000002100 */
[----:B------:R-:W-:Y:S01]  /*1770*/  UIMAD UR24, UR24, UR14, URZ ;  /* 0x0000000e181872a4 */ /* 0x000fe2000f8e023f */
[----:B------:R-:W-:Y:S01]  /*1780*/  IADD3 R36, P0, R186, R12, RZ ;  /* 0x0000000cba247210 */ /* 0x000fe20007f1e0ff */
[----:B------:R-:W-:Y:S01]  /*1790*/  ULDC.64 UR8, c[0x0][0x420] ;  /* 0x0001080000087ab9 */ /* 0x000fe20000000a00 */
[----:B------:R-:W-:Y:S01]  /*17a0*/  SHF.R.S32.HI R187, RZ, 0x1f, R186 ;  /* 0x0000001fffbb7819 */ /* 0x000fe200000114ba */
[----:B------:R-:W-:Y:S01]  /*17b0*/  USHF.L.U32 UR23, UR24, 0x6, URZ ;  /* 0x0000000618177899 */ /* 0x000fe2000800063f */
[----:B------:R-:W-:Y:S01]  /*17c0*/  IMAD R12, R25, UR8, RZ ;  /* 0x00000008190c7c24 */ /* 0x000fe2000f8e02ff */
[----:B------:R-:W-:Y:S01]  /*17d0*/  ULDC.64 UR12, c[0x0][0x210] ;  /* 0x00008400000c7ab9 */ /* 0x000fe20000000a00 */
[----:B------:R-:W-:Y:S01]  /*17e0*/  IMAD.IADD R29, R26, 0x1, R29 ;  /* 0x000000011a1d7824 */ /* 0x000fe200078e021d */
[----:B------:R-:W-:Y:S01]  /*17f0*/  USHF.R.S32.HI UR10, URZ, 0x1f, UR23 ;  /* 0x0000001f3f0a7899 */ /* 0x000fe20008011417 */
[----:B------:R-:W-:Y:S01]  /*1800*/  IMAD.X R37, R187, 0x1, R11, P0 ;  /* 0x00000001bb257824 */ /* 0x000fe200000e060b */
[----:B------:R-:W-:Y:S01]  /*1810*/  IADD3 R18, P4, P2, R34, UR23, R33 ;  /* 0x0000001722127c10 */ /* 0x000fe2000fa9e021 */
[C---:B------:R-:W-:Y:S01]  /*1820*/  IMAD R12, R26.reuse, UR9, R12 ;  /* 0x000000091a0c7c24 */ /* 0x040fe2000f8e020c */
[----:B------:R-:W-:Y:S01]  /*1830*/  BSSY B1, `(.L_x_828) ;  /* 0x0000820000017945 */ /* 0x000fe20003800000 */
[----:B------:R-:W-:Y:S01]  /*1840*/  IMAD.WIDE.U32 R36, R26, UR8, R36 ;  /* 0x000000081a247c25 */ /* 0x000fe2000f8e0024 */
[----:B------:R-:W-:-:S02]  /*1850*/  IADD3 R18, P1, P0, R10, R18, R4 ;  /* 0x000000120a127210 */ /* 0x000fc4000783e004 */
[----:B------:R-:W-:Y:S01]  /*1860*/  IADD3.X R31, R31, UR10, R32, P4, P2 ;  /* 0x0000000a1f1f7c10 */ /* 0x000fe2000a7e4420 */
[----:B------:R-:W-:Y:S01]  /*1870*/  ULDC.64 UR10, c[0x0][0x428] ;  /* 0x00010a00000a7ab9 */ /* 0x000fe20000000a00 */
[----:B------:R-:W-:Y:S01]  /*1880*/  IADD3 R37, R37, R12, RZ ;  /* 0x0000000c25257210 */ /* 0x000fe20007ffe0ff */
[----:B------:R-:W-:Y:S01]  /*1890*/  IMAD R12, R30, UR10, RZ ;  /* 0x0000000a1e0c7c24 */ /* 0x000fe2000f8e02ff */
[----:B------:R-:W-:Y:S01]  /*18a0*/  IADD3.X R3, R3, R31, R5, P1, P0 ;  /* 0x0000001f03037210 */ /* 0x000fe20000fe0405 */
[----:B------:R-:W-:Y:S01]  /*18b0*/  IMAD.IADD R13, R26, 0x1, R13 ;  /* 0x000000011a0d7824 */ /* 0x000fe200078e020d */
[----:B------:R-:W-:Y:S01]  /*18c0*/  ISETP.GE.AND P4, PT, R17, 0x1, PT ;  /* 0x000000011100780c */ /* 0x000fe20003f86270 */
[----:B------:R-:W-:Y:S01]  /*18d0*/  IMAD R12, R188, UR11, R12 ;  /* 0x0000000bbc0c7c24 */ /* 0x000fe2000f8e020c */
[----:B------:R-:W-:Y:S01]  /*18e0*/  LEA.HI.SX32 R24, R24, 0xffffffff, 0x1a ;  /* 0xffffffff18187811 */ /* 0x000fe200078fd2ff */
[----:B------:R-:W-:Y:S01]  /*18f0*/  IMAD.WIDE.U32 R36, R188, UR10, R36 ;  /* 0x0000000abc247c25 */ /* 0x000fe2000f8e0024 */
[----:B------:R-:W-:-:S03]  /*1900*/  ULDC.64 UR10, c[0x0][0x258] ;  /* 0x00009600000a7ab9 */ /* 0x000fc60000000a00 */
[----:B------:R-:W-:Y:S01]  /*1910*/  IMAD.IADD R37, R37, 0x1, R12 ;  /* 0x0000000125257824 */ /* 0x000fe200078e020c */
[----:B-1----:R-:W-:Y:S01]  /*1920*/  SHF.R.S32.HI R11, RZ, 0x1f, R218 ;  /* 0x0000001fff0b7819 */ /* 0x002fe200000114da */
[----:B------:R-:W-:-:S03]  /*1930*/  IMAD R202, R30, UR10, RZ ;  /* 0x0000000a1eca7c24 */ /* 0x000fc6000f8e02ff */
[CC--:B------:R-:W-:Y:S01]  /*1940*/  LEA.HI R10, R11.reuse, R218.reuse, RZ, 0x2 ;  /* 0x000000da0b0a7211 */ /* 0x0c0fe200078f10ff */
[----:B------:R-:W-:Y:S01]  /*1950*/  IMAD R202, R188, UR11, R202 ;  /* 0x0000000bbcca7c24 */ /* 0x000fe2000f8e02ca */
[----:B------:R-:W-:Y:S02]  /*1960*/  LEA.HI R4, R11, R218, RZ, 0x5 ;  /* 0x000000da0b047211 */ /* 0x000fe400078f28ff */
[----:B------:R-:W-:Y:S02]  /*1970*/  SHF.R.S32.HI R11, RZ, 0x2, R10 ;  /* 0x00000002ff0b7819 */ /* 0x000fe4000001140a */
[----:B------:R-:W-:Y:S02]  /*1980*/  LOP3.LUT R34, R4, 0xffffffe0, RZ, 0xc0, !PT ;  /* 0xffffffe004227812 */ /* 0x000fe400078ec0ff */
[----:B------:R-:W-:Y:S02]  /*1990*/  SHF.R.S32.HI R10, RZ, 0x1f, R11 ;  /* 0x0000001fff0a7819 */ /* 0x000fe4000001140b */
[----:B------:R-:W-:Y:S01]  /*19a0*/  IADD3 R33, P5, R11, R26, RZ ;  /* 0x0000001a0b217210 */ /* 0x000fe20007fbe0ff */
[----:B------:R-:W-:Y:S01]  /*19b0*/  IMAD.IADD R218, R218, 0x1, -R34 ;  /* 0x00000001dada7824 */ /* 0x000fe200078e0a22 */
[----:B------:R-:W-:Y:S01]  /*19c0*/  SHF.R.S32.HI R4, RZ, 0x5, R4 ;  /* 0x00000005ff047819 */ /* 0x000fe20000011404 */
[----:B------:R-:W-:-:S02]  /*19d0*/  IMAD R12, R10, UR8, RZ ;  /* 0x000000080a0c7c24 */ /* 0x000fc4000f8e02ff */
[----:B------:R-:W-:Y:S02]  /*19e0*/  IMAD.X R25, R10, 0x1, R25, P5 ;  /* 0x000000010a197824 */ /* 0x000fe400028e0619 */
[----:B------:R-:W-:Y:S02]  /*19f0*/  IMAD R4, R4, UR24, R218 ;  /* 0x0000001804047c24 */ /* 0x000fe4000f8e02da */
[----:B------:R-:W-:Y:S02]  /*1a00*/  IMAD R25, R25, R14, RZ ;  /* 0x0000000e19197224 */ /* 0x000fe400078e02ff */
[----:B------:R-:W-:Y:S01]  /*1a10*/  IMAD R12, R11, UR9, R12 ;  /* 0x000000090b0c7c24 */ /* 0x000fe2000f8e020c */
[C---:B------:R-:W-:Y:S01]  /*1a20*/  IADD3 R18, P0, R4.reuse, R18, RZ ;  /* 0x0000001204127210 */ /* 0x040fe20007f1e0ff */
[C---:B------:R-:W-:Y:S02]  /*1a30*/  IMAD R25, R33.reuse, R15, R25 ;  /* 0x0000000f21197224 */ /* 0x040fe400078e0219 */
[----:B------:R-:W-:Y:S01]  /*1a40*/  IMAD.WIDE.U32 R32, R33, R14, R186 ;  /* 0x0000000e21207225 */ /* 0x000fe200078e00ba */
[----:B------:R-:W-:Y:S01]  /*1a50*/  LEA.HI.X.SX32 R3, R4, R3, 0x1, P0 ;  /* 0x0000000304037211 */ /* 0x000fe200000f0eff */
[----:B------:R-:W1:Y:S01]  /*1a60*/  LDC.64 R14, c[0x0][0x2b0] ;  /* 0x0000ac00ff0e7b82 */ /* 0x000e620000000a00 */
[----:B------:R-:W-:-:S04]  /*1a70*/  IADD3 R32, P0, R28, R32, RZ ;  /* 0x000000201c207210 */ /* 0x000fc80007f1e0ff */
[----:B------:R-:W-:-:S03]  /*1a80*/  IADD3.X R33, R27, R33, R25, P0, !PT ;  /* 0x000000211b217210 */ /* 0x000fc600007fe419 */
[----:B------:R-:W2:Y:S01]  /*1a90*/  LDC.64 R4, c[0x0][0x478] ;  /* 0x00011e00ff047b82 */ /* 0x000ea20000000a00 */
[----:B------:R-:W-:Y:S01]  /*1aa0*/  IMAD.WIDE.U32 R26, R11, UR8, R36 ;  /* 0x000000080b1a7c25 */ /* 0x000fe2000f8e0024 */
[----:B------:R-:W-:Y:S02]  /*1ab0*/  ULDC.64 UR8, c[0x0][0x400] ;  /* 0x0001000000087ab9 */ /* 0x000fe40000000a00 */
[----:B------:R-:W-:Y:S01]  /*1ac0*/  LEA R223, P0, R18, UR8, 0x2 ;  /* 0x0000000812df7c11 */ /* 0x000fe2000f8010ff */
[----:B------:R-:W-:Y:S01]  /*1ad0*/  IMAD.WIDE.U32 R32, R188, UR10, R32 ;  /* 0x0000000abc207c25 */ /* 0x000fe2000f8e0020 */
[----:B------:R-:W-:Y:S01]  /*1ae0*/  ULDC.64 UR10, c[0x0][0x3e0] ;  /* 0x0000f800000a7ab9 */ /* 0x000fe20000000a00 */
[----:B------:R-:W-:Y:S02]  /*1af0*/  IADD3 R204, R27, R12, RZ ;  /* 0x0000000c1bcc7210 */ /* 0x000fe40007ffe0ff */
[----:B------:R-:W-:Y:S01]  /*1b00*/  IMAD.IADD R202, R33, 0x1, R202 ;  /* 0x0000000121ca7824 */ /* 0x000fe200078e02ca */
[----:B------:R-:W-:-:S02]  /*1b10*/  LEA R205, P1, R26, UR10, 0x1 ;  /* 0x0000000a1acd7c11 */ /* 0x000fc4000f8208ff */
[----:B------:R-:W-:Y:S02]  /*1b20*/  LEA R203, P2, R32, UR12, 0x1 ;  /* 0x0000000c20cb7c11 */ /* 0x000fe4000f8408ff */
[----:B------:R-:W-:Y:S02]  /*1b30*/  LEA.HI.X R222, R18, UR9, R3, 0x2, P0 ;  /* 0x0000000912de7c11 */ /* 0x000fe400080f1403 */
[----:B------:R-:W-:Y:S01]  /*1b40*/  LEA.HI.X R204, R26, UR11, R204, 0x1, P1 ;  /* 0x0000000b1acc7c11 */ /* 0x000fe200088f0ccc */
[----:B-1----:R-:W-:Y:S01]  /*1b50*/  IMAD.WIDE R14, R13, 0x4, R14 ;  /* 0x000000040d0e7825 */ /* 0x002fe200078e020e */
[----:B------:R-:W-:-:S03]  /*1b60*/  LEA.HI.X R202, R32, UR13, R202, 0x1, P2 ;  /* 0x0000000d20ca7c11 */ /* 0x000fc600090f0cca */
[----:B--2---:R-:W-:Y:S01]  /*1b70*/  IMAD.WIDE R4, R29, 0x4, R4 ;  /* 0x000000041d047825 */ /* 0x004fe200078e0204 */
[----:B------:R-:W-:Y:S06]  /*1b80*/  @!P4 BRA `(.L_x_833) ;  /* 0x000000740048c947 */ /* 0x000fec0003800000 */
[----:B------:R-:W-:Y:S01]  /*1b90*/  @P3 BAR.SYNC.DEFER_BLOCKING 0x0 ;  /* 0x0000000000003b1d */ /* 0x000fe20000010000 */
[----:B------:R-:W-:Y:S01]  /*1ba0*/  IMAD.MOV.U32 R214, RZ, RZ, R24 ;  /* 0x000000ffffd67224 */ /* 0x000fe200078e0018 */
[----:B------:R-:W-:Y:S01]  /*1bb0*/  LEA R13, R185, UR6, 0x1 ;  /* 0x00000006b90d7c11 */ /* 0x000fe2000f8e08ff */
[----:B------:R-:W-:Y:S01]  /*1bc0*/  IMAD.MOV.U32 R201, RZ, RZ, R4 ;  /* 0x000000ffffc97224 */ /* 0x000fe200078e0004 */
[----:B------:R-:W-:Y:S01]  /*1bd0*/  MOV R200, R5 ;  /* 0x0000000500c87202 */ /* 0x000fe20000000f00 */
[C---:B------:R-:W-:Y:S01]  /*1be0*/  IMAD R12, R214.reuse, -0x40, R17 ;  /* 0xffffffc0d60c7824 */ /* 0x040fe200078e0211 */
[----:B------:R-:W-:Y:S01]  /*1bf0*/  LEA.HI R3, R214, R214, RZ, 0x1 ;  /* 0x000000d6d6037211 */ /* 0x000fe200078f08ff */
[----:B------:R-:W-:Y:S01]  /*1c00*/  BSSY B0, `(.L_x_834) ;  /* 0x000002d000007945 */ /* 0x000fe20003800000 */
[----:B------:R-:W-:Y:S01]  /*1c10*/  IMAD.MOV.U32 R220, RZ, RZ, R14 ;  /* 0x000000ffffdc7224 */ /* 0x000fe200078e000e */
[C---:B------:R-:W-:Y:S01]  /*1c20*/  IADD3 R17, R186.reuse, 0x40, RZ ;  /* 0x00000040ba117810 */ /* 0x040fe20007ffe0ff */
[----:B------:R-:W-:Y:S01]  /*1c30*/  IMAD.MOV.U32 R221, RZ, RZ, R15 ;  /* 0x000000ffffdd7224 */ /* 0x000fe200078e000f */
[----:B------:R-:W-:Y:S01]  /*1c40*/  ISETP.GE.AND P1, PT, R11, R12, PT ;  /* 0x0000000c0b00720c */ /* 0x000fe20003f26270 */
[----:B------:R-:W-:Y:S01]  /*1c50*/  VIADD R18, R186, 0x20 ;  /* 0x00000020ba127836 */ /* 0x000fe20000000000 */
[----:B------:R-:W-:-:S05]  /*1c60*/  LOP3.LUT R3, R3, 0xfffffffe, RZ, 0xc0, !PT ;  /* 0xfffffffe03037812 */ /* 0x000fca00078ec0ff */
[----:B------:R-:W-:-:S05]  /*1c70*/  IMAD.IADD R3, R214, 0x1, -R3 ;  /* 0x00000001d6037824 */ /* 0x000fca00078e0a03 */
[----:B------:R-:W-:Y:S01]  /*1c80*/  ISETP.NE.AND P0, PT, R3, 0x1, PT ;  /* 0x000000010300780c */ /* 0x000fe20003f05270 */
[----:B------:R1:W-:Y:S01]  /*1c90*/  @P1 STS [R13+0x6000], RZ ;  /* 0x006000ff0d001388 */ /* 0x0003e20000000800 */
[----:B------:R-:W-:-:S03]  /*1ca0*/  IADD3 R3, R185, 0x1800, RZ ;  /* 0x00001800b9037810 */ /* 0x000fc60007ffe0ff */
[----:B------:R1:W-:Y:S01]  /*1cb0*/  @P1 STS [R13+0x6004], RZ ;  /* 0x006004ff0d001388 */ /* 0x0003e20000000800 */
[----:B------:R-:W-:-:S03]  /*1cc0*/  SEL R3, R3, R185, !P0 ;  /* 0x000000b903037207 */ /* 0x000fc60004000000 */
[----:B------:R1:W-:Y:S04]  /*1cd0*/  @P1 STS.64 [R13+0x6008], RZ ;  /* 0x006008ff0d001388 */ /* 0x0003e80000000a00 */
[----:B------:R1:W-:Y:S04]  /*1ce0*/  @P1 STS.128 [R13+0x7000], RZ ;  /* 0x007000ff0d001388 */ /* 0x0003e80000000c00 */
[----:B------:R1:W-:Y:S01]  /*1cf0*/  @P1 STS.128 [R13+0x8000], RZ ;  /* 0x008000ff0d001388 */ /* 0x0003e20000000c00 */
[----:B------:R-:W-:Y:S05]  /*1d00*/  @P1 BRA `(.L_x_835) ;  /* 0x0000000000701947 */ /* 0x000fea0003800000 */
[----:B------:R-:W-:Y:S02]  /*1d10*/  ULDC UR8, c[0x0][0x2d0] ;  /* 0x0000b40000087ab9 */ /* 0x000fe40000000800 */
[----:B------:R-:W-:Y:S02]  /*1d20*/  ISETP.GE.AND P4, PT, R186, UR8, PT ;  /* 0x00000008ba007c0c */ /* 0x000fe4000bf86270 */
[----:B------:R-:W-:Y:S02]  /*1d30*/  ISETP.GE.AND P3, PT, R18, UR8, PT ;  /* 0x0000000812007c0c */ /* 0x000fe4000bf66270 */
[----:B------:R-:W-:-:S09]  /*1d40*/  ISETP.GE.AND P2, PT, R17, UR8, PT ;  /* 0x0000000811007c0c */ /* 0x000fd2000bf46270 */
[----:B------:R-:W-:Y:S01]  /*1d50*/  @!P4 IMAD.MOV.U32 R14, RZ, RZ, R205 ;  /* 0x000000ffff0ec224 */ /* 0x000fe200078e00cd */
[----:B------:R2:W-:Y:S01]  /*1d60*/  @P4 STS [R13+0x6000], RZ ;  /* 0x006000ff0d004388 */ /* 0x0005e20000000800 */
[--C-:B------:R-:W-:Y:S01]  /*1d70*/  @!P4 IMAD.MOV.U32 R15, RZ, RZ, R204.reuse ;  /* 0x000000ffff0fc224 */ /* 0x100fe200078e00cc */
[----:B------:R-:W-:Y:S01]  /*1d80*/  @!P3 MOV R4, R205 ;  /* 0x000000cd0004b202 */ /* 0x000fe20000000f00 */
[----:B------:R-:W-:Y:S01]  /*1d90*/  @!P3 IMAD.MOV.U32 R5, RZ, RZ, R204 ;  /* 0x000000ffff05b224 */ /* 0x000fe200078e00cc */
[----:B------:R2:W-:Y:S04]  /*1da0*/  @P4 STS [R13+0x6004], RZ ;  /* 0x006004ff0d004388 */ /* 0x0005e80000000800 */
[----:B------:R2:W-:Y:S04]  /*1db0*/  @P4 STS.64 [R13+0x6008], RZ ;  /* 0x006008ff0d004388 */ /* 0x0005e80000000a00 */
        /* <DEDUP_REMOVED lines=17> */
.L_x_835:
[----:B------:R-:W-:Y:S05]  /*1ed0*/  BSYNC B0 ;  /* 0x0000000000007941 */ /* 0x000fea0003800000 */
.L_x_834:
        /* <DEDUP_REMOVED lines=16> */
.L_x_837:
[----:B------:R-:W-:Y:S02]  /*1fe0*/  ULDC UR8, c[0x0][0x2d0] ;  /* 0x0000b40000087ab9 */ /* 0x000fe40000000800 */
[----:B------:R-:W-:Y:S02]  /*1ff0*/  ISETP.GE.AND P3, PT, R186, UR8, PT ;  /* 0x00000008ba007c0c */ /* 0x000fe4000bf66270 */
[----:B------:R-:W-:Y:S02]  /*2000*/  ISETP.GE.AND P2, PT, R18, UR8, PT ;  /* 0x0000000812007c0c */ /* 0x000fe4000bf46270 */
[----:B------:R-:W-:-:S09]  /*2010*/  ISETP.GE.AND P1, PT, R17, UR8, PT ;  /* 0x0000000811007c0c */ /* 0x000fd2000bf26270 */
[----:B--2---:R-:W-:Y:S01]  /*2020*/  @!P3 IMAD.MOV.U32 R14, RZ, RZ, R203 ;  /* 0x000000ffff0eb224 */ /* 0x004fe200078e00cb */
[----:B------:R2:W-:Y:S01]  /*2030*/  @P3 STS [R213], RZ ;  /* 0x000000ffd5003388 */ /* 0x0005e20000000800 */
[--C-:B------:R-:W-:Y:S01]  /*2040*/  @!P3 IMAD.MOV.U32 R15, RZ, RZ, R202.reuse ;  /* 0x000000ffff0fb224 */ /* 0x100fe200078e00ca */
[----:B---3--:R-:W-:Y:S01]  /*2050*/  @!P2 MOV R4, R203 ;  /* 0x000000cb0004a202 */ /* 0x008fe20000000f00 */
[----:B------:R-:W-:Y:S01]  /*2060*/  @!P2 IMAD.MOV.U32 R5, RZ, RZ, R202 ;  /* 0x000000ffff05a224 */ /* 0x000fe200078e00ca */
[----:B------:R2:W-:Y:S04]  /*2070*/  @P3 STS [R213+0x4], RZ ;  /* 0x000004ffd5003388 */ /* 0x0005e80000000800 */
[----:B------:R2:W-:Y:S04]  /*2080*/  @P3 STS [R213+0x8], RZ ;  /* 0x000008ffd5003388 */ /* 0x0005e80000000800 */
[----:B------:R2:W-:Y:S04]  /*2090*/  @P3 STS [R213+0xc], RZ ;  /* 0x00000cffd5003388 */ /* 0x0005e80000000800 */
        /* <DEDUP_REMOVED lines=17> */
[----:B--2---:R-:W-:Y:S02]  /*21b0*/  MOV R4, R203 ;  /* 0x000000cb00047202 */ /* 0x004fe40000000f00 */
[----:B------:R-:W-:-:S05]  /*21c0*/  MOV R5, R202 ;  /* 0x000000ca00057202 */ /* 0x000fca0000000f00 */
[----:B------:R-:W-:Y:S01]  /*21d0*/  @!PT LDS RZ, [RZ] ;  /* 0x00000000fffff984 */ /* 0x000fe20000000800 */
[----:B------:R-:W-:Y:S01]  /*21e0*/  @!PT LDS RZ, [RZ] ;  /* 0x00000000fffff984 */ /* 0x000fe20000000800 */
[----:B------:R-:W-:Y:S01]  /*21f0*/  @!PT LDS RZ, [RZ] ;  /* 0x00000000fffff984 */ /* 0x000fe20000000800 */
[----:B------:R2:W-:Y:S02]  /*2200*/  LDGSTS.E.BYPASS.LTC128B.128 [R213+0x2000], desc[UR36][R4.64+0x80] ;  /* 0x0200008004d57fae */ /* 0x0005e4000b901d64 */
.L_x_838:
[----:B------:R-:W-:Y:S05]  /*2210*/  BSYNC B0 ;  /* 0x0000000000007941 */ /* 0x000fea0003800000 */
.L_x_836:
[----:B------:R-:W-:Y:S01]  /*2220*/  IMAD R3, R192, -0x80, R215 ;  /* 0xffffff80c0037824 */ /* 0x000fe200078e02d7 */
[----:B--2---:R-:W2:Y:S01]  /*2230*/  LDC.64 R14, c[0x0][0x3b8] ;  /* 0x0000ee00ff0e7b82 */ /* 0x004ea20000000a00 */
[-C--:B---3--:R-:W-:Y:S01]  /*2240*/  IMAD R4, R2, R6.reuse, RZ ;  /* 0x0000000602047224 */ /* 0x088fe200078e02ff */
[----:B------:R-:W-:Y:S01]  /*2250*/  ULDC.64 UR8, c[0x0][0x260] ;  /* 0x0000980000087ab9 */ /* 0x000fe20000000a00 */
[C---:B------:R-:W-:Y:S01]  /*2260*/  IMAD.WIDE.U32 R26, R0.reuse, R6, R186 ;  /* 0x00000006001a7225 */ /* 0x040fe200078e00ba */
[----:B------:R-:W-:Y:S01]  /*2270*/  ISETP.GE.AND P6, PT, R11, R3, PT ;  /* 0x000000030b00720c */ /* 0x000fe20003fc6270 */
[----:B------:R-:W-:Y:S02]  /*2280*/  BSSY B0, `(.L_x_839) ;  /* 0x000003a000007945 */ /* 0x000fe40003800000 */
[C---:B------:R-:W-:Y:S01]  /*2290*/  IMAD R4, R0.reuse, R7, R4 ;  /* 0x0000000700047224 */ /* 0x040fe200078e0204 */
[----:B------:R-:W-:Y:S01]  /*22a0*/  IADD3 R26, P1, R23, R26, RZ ;  /* 0x0000001a171a7210 */ /* 0x000fe20007f3e0ff */
[----:B------:R-:W-:-:S03]  /*22b0*/  IMAD.WIDE.U32 R24, R0, R8, R186 ;  /* 0x0000000800187225 */ /* 0x000fc600078e00ba */
[----:B------:R-:W-:Y:S01]  /*22c0*/  IADD3.X R27, R20, R27, R4, P1, !PT ;  /* 0x0000001b141b7210 */ /* 0x000fe20000ffe404 */
[----:B------:R-:W-:Y:S01]  /*22d0*/  IMAD R2, R2, R8, RZ ;  /* 0x0000000802027224 */ /* 0x000fe200078e02ff */
[----:B------:R-:W-:Y:S01]  /*22e0*/  IADD3 R4, R11, 0x40, RZ ;  /* 0x000000400b047810 */ /* 0x000fe20007ffe0ff */
[----:B------:R-:W-:Y:S01]  /*22f0*/  IMAD R5, R19, UR8, RZ ;  /* 0x0000000813057c24 */ /* 0x000fe2000f8e02ff */
[----:B------:R-:W-:Y:S01]  /*2300*/  IADD3 R22, P1, R22, R24, RZ ;  /* 0x0000001816167210 */ /* 0x000fe20007f3e0ff */
[----:B------:R3:W-:Y:S01]  /*2310*/  @P6 STS [R13+0x9000], RZ ;  /* 0x009000ff0d006388 */ /* 0x0007e20000000800 */
[----:B------:R-:W-:Y:S01]  /*2320*/  IMAD R2, R0, R9, R2 ;  /* 0x0000000900027224 */ /* 0x000fe200078e0202 */
[----:B------:R-:W-:Y:S01]  /*2330*/  ISETP.GE.AND P5, PT, R4, R3, PT ;  /* 0x000000030400720c */ /* 0x000fe20003fa6270 */
[C---:B------:R-:W-:Y:S01]  /*2340*/  IMAD R5, R16.reuse, UR9, R5 ;  /* 0x0000000910057c24 */ /* 0x040fe2000f8e0205 */
[----:B------:R3:W-:Y:S01]  /*2350*/  @P6 STS [R13+0x9004], RZ ;  /* 0x009004ff0d006388 */ /* 0x0007e20000000800 */
[----:B------:R-:W-:Y:S01]  /*2360*/  IMAD.WIDE.U32 R26, R16, UR8, R26 ;  /* 0x00000008101a7c25 */ /* 0x000fe2000f8e001a */
[----:B------:R-:W-:-:S02]  /*2370*/  IADD3.X R23, R21, R25, R2, P1, !PT ;  /* 0x0000001915177210 */ /* 0x000fc40000ffe402 */
[----:B------:R3:W-:Y:S02]  /*2380*/  @P6 STS.64 [R13+0x9008], RZ ;  /* 0x009008ff0d006388 */ /* 0x0007e40000000a00 */
[----:B------:R-:W-:Y:S02]  /*2390*/  IADD3 R20, R27, R5, RZ ;  /* 0x000000051b147210 */ /* 0x000fe40007ffe0ff */
[----:B------:R3:W-:Y:S04]  /*23a0*/  @P6 STS.128 [R13+0xb000], RZ ;  /* 0x00b000ff0d006388 */ /* 0x0007e80000000c00 */
[----:B------:R3:W-:Y:S01]  /*23b0*/  @P6 STS.128 [R13+0xd000], RZ ;  /* 0x00d000ff0d006388 */ /* 0x0007e20000000c00 */
[----:B------:R-:W-:Y:S05]  /*23c0*/  @P6 BRA `(.L_x_840) ;  /* 0x0000000000946947 */ /* 0x000fea0003800000 */
[----:B------:R-:W-:Y:S01]  /*23d0*/  ULDC UR8, c[0x0][0x2d0] ;  /* 0x0000b40000087ab9 */ /* 0x000fe20000000800 */
[-C--:B------:R-:W-:Y:S01]  /*23e0*/  IMAD R21, R10, R6.reuse, RZ ;  /* 0x000000060a157224 */ /* 0x080fe200078e02ff */
[----:B------:R-:W-:Y:S01]  /*23f0*/  ISETP.GE.AND P4, PT, R186, UR8, PT ;  /* 0x00000008ba007c0c */ /* 0x000fe2000bf86270 */
[----:B------:R-:W-:Y:S01]  /*2400*/  IMAD.MOV.U32 R24, RZ, RZ, R26 ;  /* 0x000000ffff187224 */ /* 0x000fe200078e001a */
[----:B------:R-:W-:Y:S01]  /*2410*/  ISETP.GE.AND P3, PT, R18, UR8, PT ;  /* 0x0000000812007c0c */ /* 0x000fe2000bf66270 */
[----:B------:R-:W-:Y:S01]  /*2420*/  IMAD.MOV.U32 R25, RZ, RZ, R20 ;  /* 0x000000ffff197224 */ /* 0x000fe200078e0014 */
[----:B------:R-:W-:Y:S01]  /*2430*/  ISETP.GE.AND P1, PT, R17, UR8, PT ;  /* 0x0000000811007c0c */ /* 0x000fe2000bf26270 */
[C---:B------:R-:W-:Y:S02]  /*2440*/  IMAD R21, R11.reuse, R7, R21 ;  /* 0x000000070b157224 */ /* 0x040fe400078e0215 */
[----:B------:R-:W-:-:S04]  /*2450*/  IMAD.WIDE.U32 R24, R11, R6, R24 ;  /* 0x000000060b187225 */ /* 0x000fc800078e0018 */
[----:B------:R-:W-:Y:S02]  /*2460*/  IMAD.IADD R21, R25, 0x1, R21 ;  /* 0x0000000119157824 */ /* 0x000fe400078e0215 */
[----:B------:R-:W5:Y:S01]  /*2470*/  @!P4 LDC.64 R4, c[0x0][0x218] ;  /* 0x00008600ff04cb82 */ /* 0x000f620000000a00 */
[----:B------:R1:W-:Y:S04]  /*2480*/  @P4 STS [R13+0x9000], RZ ;  /* 0x009000ff0d004388 */ /* 0x0003e80000000800 */
[----:B------:R1:W-:Y:S03]  /*2490*/  @P4 STS [R13+0x9004], RZ ;  /* 0x009004ff0d004388 */ /* 0x0003e60000000800 */
[----:B------:R-:W4:Y:S01]  /*24a0*/  @!P3 LDC.64 R2, c[0x0][0x218] ;  /* 0x00008600ff02bb82 */ /* 0x000f220000000a00 */
[----:B------:R1:W-:Y:S01]  /*24b0*/  @P4 STS.64 [R13+0x9008], RZ ;  /* 0x009008ff0d004388 */ /* 0x0003e20000000a00 */
[----:B-----5:R-:W-:-:S04]  /*24c0*/  @!P4 LEA R4, P2, R24, R4, 0x1 ;  /* 0x000000041804c211 */ /* 0x020fc800078408ff */
[C---:B------:R-:W-:Y:S02]  /*24d0*/  @!P4 LEA.HI.X R5, R24.reuse, R5, R21, 0x1, P2 ;  /* 0x000000051805c211 */ /* 0x040fe400010f0c15 */
[----:B----4-:R-:W-:-:S03]  /*24e0*/  @!P3 LEA R2, P2, R24, R2, 0x1 ;  /* 0x000000021802b211 */ /* 0x010fc600078408ff */
        /* <DEDUP_REMOVED lines=19> */
.L_x_840:
[----:B------:R-:W-:Y:S05]  /*2620*/  BSYNC B0 ;  /* 0x0000000000007941 */ /* 0x000fea0003800000 */
.L_x_839:
[----:B------:R1:W-:Y:S01]  /*2630*/  @P5 STS.128 [R13+0xa000], RZ ;  /* 0x00a000ff0d005388 */ /* 0x0003e20000000c00 */
[----:B------:R-:W-:Y:S03]  /*2640*/  BSSY B0, `(.L_x_841) ;  /* 0x0000028000007945 */ /* 0x000fe60003800000 */
[----:B------:R1:W-:Y:S04]  /*2650*/  @P5 STS.128 [R13+0xc000], RZ ;  /* 0x00c000ff0d005388 */ /* 0x0003e80000000c00 */
[----:B------:R1:W-:Y:S01]  /*2660*/  @P5 STS.128 [R13+0xe000], RZ ;  /* 0x00e000ff0d005388 */ /* 0x0003e20000000c00 */
[----:B------:R-:W-:Y:S05]  /*2670*/  @P5 BRA `(.L_x_842) ;  /* 0x0000000000905947 */ /* 0x000fea0003800000 */
[----:B------:R-:W-:Y:S01]  /*2680*/  ULDC UR8, c[0x0][0x2d0] ;  /* 0x0000b40000087ab9 */ /* 0x000fe20000000800 */
[----:B------:R-:W-:Y:S01]  /*2690*/  IADD3 R24, P1, R11, 0x40, RZ ;  /* 0x000000400b187810 */ /* 0x000fe20007f3e0ff */
[----:B------:R-:W-:Y:S01]  /*26a0*/  IMAD.MOV.U32 R27, RZ, RZ, R20 ;  /* 0x000000ffff1b7224 */ /* 0x000fe200078e0014 */
[----:B------:R-:W-:Y:S02]  /*26b0*/  ISETP.GE.AND P4, PT, R186, UR8, PT ;  /* 0x00000008ba007c0c */ /* 0x000fe4000bf86270 */
[----:B------:R-:W-:Y:S01]  /*26c0*/  ISETP.GE.AND P3, PT, R18, UR8, PT ;  /* 0x0000000812007c0c */ /* 0x000fe2000bf66270 */
[----:B------:R-:W-:Y:S01]  /*26d0*/  IMAD.X R21, RZ, RZ, R10, P1 ;  /* 0x000000ffff157224 */ /* 0x000fe200008e060a */
[----:B------:R-:W-:Y:S01]  /*26e0*/  ISETP.GE.AND P1, PT, R17, UR8, PT ;  /* 0x0000000811007c0c */ /* 0x000fe2000bf26270 */
[----:B------:R-:W-:-:S04]  /*26f0*/  IMAD.WIDE.U32 R26, R24, R6, R26 ;  /* 0x00000006181a7225 */ /* 0x000fc800078e001a */
[----:B------:R-:W-:-:S04]  /*2700*/  IMAD R21, R21, R6, RZ ;  /* 0x0000000615157224 */ /* 0x000fc800078e02ff */
[----:B-1----:R-:W1:Y:S01]  /*2710*/  @!P4 LDC.64 R4, c[0x0][0x218] ;  /* 0x00008600ff04cb82 */ /* 0x002e620000000a00 */
[----:B------:R-:W-:Y:S01]  /*2720*/  IMAD R21, R24, R7, R21 ;  /* 0x0000000718157224 */ /* 0x000fe200078e0215 */
[----:B------:R1:W-:Y:S03]  /*2730*/  @P4 STS.128 [R13+0xa000], RZ ;  /* 0x00a000ff0d004388 */ /* 0x0003e60000000c00 */
[----:B------:R-:W-:-:S03]  /*2740*/  IMAD.IADD R21, R27, 0x1, R21 ;  /* 0x000000011b157824 */ /* 0x000fc600078e0215 */
[----:B------:R-:W5:Y:S01]  /*2750*/  @!P3 LDC.64 R2, c[0x0][0x218] ;  /* 0x00008600ff02bb82 */ /* 0x000f620000000a00 */
[----:B-1----:R-:W-:-:S04]  /*2760*/  @!P4 LEA R4, P2, R26, R4, 0x1 ;  /* 0x000000041a04c211 */ /* 0x002fc800078408ff */
        /* <DEDUP_REMOVED lines=21> */
.L_x_842:
[----:B------:R-:W-:Y:S05]  /*28c0*/  BSYNC B0 ;  /* 0x0000000000007941 */ /* 0x000fea0003800000 */
.L_x_841:
[----:B------:R1:W-:Y:S01]  /*28d0*/  @P6 STS [R13+0xf000], RZ ;  /* 0x00f000ff0d006388 */ /* 0x0003e20000000800 */
[----:B------:R-:W-:Y:S01]  /*28e0*/  ULDC.64 UR8, c[0x0][0x268] ;  /* 0x00009a0000087ab9 */ /* 0x000fe20000000a00 */
[----:B------:R-:W-:Y:S01]  /*28f0*/  BSSY B0, `(.L_x_843) ;  /* 0x000002f000007945 */ /* 0x000fe20003800000 */
[----:B------:R-:W-:Y:S01]  /*2900*/  IMAD R19, R19, UR8, RZ ;  /* 0x0000000813137c24 */ /* 0x000fe2000f8e02ff */
[----:B------:R1:W-:Y:S01]  /*2910*/  @P6 STS [R13+0xf004], RZ ;  /* 0x00f004ff0d006388 */ /* 0x0003e20000000800 */
[----:B------:R-:W-:-:S03]  /*2920*/  IMAD.WIDE.U32 R22, R16, UR8, R22 ;  /* 0x0000000810167c25 */ /* 0x000fc6000f8e0016 */
[----:B------:R1:W-:Y:S01]  /*2930*/  @P6 STS.64 [R13+0xf008], RZ ;  /* 0x00f008ff0d006388 */ /* 0x0003e20000000a00 */
[----:B------:R-:W-:-:S03]  /*2940*/  IMAD R16, R16, UR9, R19 ;  /* 0x0000000910107c24 */ /* 0x000fc6000f8e0213 */
[----:B------:R1:W-:Y:S02]  /*2950*/  @P6 STS.128 [R13+0x11000], RZ ;  /* 0x011000ff0d006388 */ /* 0x0003e40000000c00 */
[----:B------:R-:W-:Y:S02]  /*2960*/  IADD3 R16, R23, R16, RZ ;  /* 0x0000001017107210 */ /* 0x000fe40007ffe0ff */
        /* <DEDUP_REMOVED lines=12> */
[----:B-1----:R-:W1:Y:S01]  /*2a30*/  @!P4 LDC.64 R4, c[0x0][0x220] ;  /* 0x00008800ff04cb82 */ /* 0x002e620000000a00 */
[----:B------:R1:W-:Y:S04]  /*2a40*/  @P4 STS [R13+0xf000], RZ ;  /* 0x00f000ff0d004388 */ /* 0x0003e80000000800 */
[----:B------:R1:W-:Y:S03]  /*2a50*/  @P4 STS [R13+0xf004], RZ ;  /* 0x00f004ff0d004388 */ /* 0x0003e60000000800 */
[----:B------:R-:W5:Y:S01]  /*2a60*/  @!P3 LDC.64 R2, c[0x0][0x220] ;  /* 0x00008800ff02bb82 */ /* 0x000f620000000a00 */
[----:B------:R1:W-:Y:S02]  /*2a70*/  @P4 STS.64 [R13+0xf008], RZ ;  /* 0x00f008ff0d004388 */ /* 0x0003e40000000a00 */
        /* <DEDUP_REMOVED lines=22> */
.L_x_844:
[----:B------:R-:W-:Y:S05]  /*2be0*/  BSYNC B0 ;  /* 0x0000000000007941 */ /* 0x000fea0003800000 */
.L_x_843:
[----:B------:R1:W-:Y:S01]  /*2bf0*/  @P5 STS.128 [R13+0x10000], RZ ;  /* 0x010000ff0d005388 */ /* 0x0003e20000000c00 */
[----:B------:R-:W-:Y:S03]  /*2c00*/  BSSY B0, `(.L_x_845) ;  /* 0x0000028000007945 */ /* 0x000fe60003800000 */
[----:B------:R1:W-:Y:S04]  /*2c10*/  @P5 STS.128 [R13+0x12000], RZ ;  /* 0x012000ff0d005388 */ /* 0x0003e80000000c00 */
[----:B------:R1:W-:Y:S01]  /*2c20*/  @P5 STS.128 [R13+0x14000], RZ ;  /* 0x014000ff0d005388 */ /* 0x0003e20000000c00 */
[----:B------:R-:W-:Y:S05]  /*2c30*/  @P5 BRA `(.L_x_846) ;  /* 0x0000000000905947 */ /* 0x000fea0003800000 */
[----:B------:R-:W-:Y:S01]  /*2c40*/  ULDC UR8, c[0x0][0x2d0] ;  /* 0x0000b40000087ab9 */ /* 0x000fe20000000800 */
[----:B------:R-:W-:Y:S02]  /*2c50*/  IADD3 R11, P1, R11, 0x40, RZ ;  /* 0x000000400b0b7810 */ /* 0x000fe40007f3e0ff */
[----:B------:R-:W-:Y:S02]  /*2c60*/  ISETP.GE.AND P5, PT, R186, UR8, PT ;  /* 0x00000008ba007c0c */ /* 0x000fe4000bfa6270 */
[----:B------:R-:W-:Y:S01]  /*2c70*/  ISETP.GE.AND P4, PT, R18, UR8, PT ;  /* 0x0000000812007c0c */ /* 0x000fe2000bf86270 */
[----:B------:R-:W-:Y:S01]  /*2c80*/  IMAD.X R10, RZ, RZ, R10, P1 ;  /* 0x000000ffff0a7224 */ /* 0x000fe200008e060a */
[----:B------:R-:W-:Y:S01]  /*2c90*/  ISETP.GE.AND P2, PT, R17, UR8, PT ;  /* 0x0000000811007c0c */ /* 0x000fe2000bf46270 */
[----:B------:R-:W-:Y:S02]  /*2ca0*/  IMAD.MOV.U32 R17, RZ, RZ, R16 ;  /* 0x000000ffff117224 */ /* 0x000fe400078e0010 */
[----:B------:R-:W-:-:S02]  /*2cb0*/  IMAD R10, R10, R8, RZ ;  /* 0x000000080a0a7224 */ /* 0x000fc400078e02ff */
[----:B------:R-:W-:Y:S02]  /*2cc0*/  IMAD.MOV.U32 R16, RZ, RZ, R22 ;  /* 0x000000ffff107224 */ /* 0x000fe400078e0016 */
[C---:B------:R-:W-:Y:S02]  /*2cd0*/  IMAD R10, R11.reuse, R9, R10 ;  /* 0x000000090b0a7224 */ /* 0x040fe400078e020a */
[----:B------:R-:W5:Y:S01]  /*2ce0*/  @!P5 LDC.64 R6, c[0x0][0x220] ;  /* 0x00008800ff06db82 */ /* 0x000f620000000a00 */
[----:B------:R-:W-:Y:S01]  /*2cf0*/  IMAD.WIDE.U32 R16, R11, R8, R16 ;  /* 0x000000080b107225 */ /* 0x000fe200078e0010 */
[----:B------:R2:W-:Y:S03]  /*2d00*/  @P5 STS.128 [R13+0x10000], RZ ;  /* 0x010000ff0d005388 */ /* 0x0005e60000000c00 */
[----:B------:R-:W-:-:S03]  /*2d10*/  IMAD.IADD R10, R17, 0x1, R10 ;  /* 0x00000001110a7824 */ /* 0x000fc600078e020a */
[----:B-1----:R-:W1:Y:S08]  /*2d20*/  @!P4 LDC.64 R4, c[0x0][0x220] ;  /* 0x00008800ff04cb82 */ /* 0x002e700000000a00 */
[----:B------:R-:W3:Y:S01]  /*2d30*/  @!P2 LDC.64 R2, c[0x0][0x220] ;  /* 0x00008800ff02ab82 */ /* 0x000ee20000000a00 */
[----:B-----5:R-:W-:-:S04]  /*2d40*/  @!P5 LEA R6, P6, R16, R6, 0x1 ;  /* 0x000000061006d211 */ /* 0x020fc800078c08ff */
[C---:B------:R-:W-:Y:S02]  /*2d50*/  @!P5 LEA.HI.X R7, R16.reuse, R7, R10, 0x1, P6 ;  /* 0x000000071007d211 */ /* 0x040fe400030f0c0a */
[----:B-1----:R-:W-:-:S03]  /*2d60*/  @!P4 LEA R4, P3, R16, R4, 0x1 ;  /* 0x000000041004c211 */ /* 0x002fc600078608ff */
[----:B------:R-:W-:Y:S01]  /*2d70*/  @!PT LDS RZ, [RZ] ;  /* 0x00000000fffff984 */ /* 0x000fe20000000800 */
[----:B------:R-:W-:Y:S01]  /*2d80*/  @!PT LDS RZ, [RZ] ;  /* 0x00000000fffff984 */ /* 0x000fe20000000800 */
[----:B------:R-:W-:Y:S01]  /*2d90*/  @!PT LDS RZ, [RZ] ;  /* 0x00000000fffff984 */ /* 0x000fe20000000800 */
[----:B------:R1:W-:Y:S01]  /*2da0*/  @!P5 LDGSTS.E.BYPASS.LTC128B.128 [R13+0x10000], desc[UR36][R6.64] ;  /* 0x10000000060ddfae */ /* 0x0003e2000b901d64 */
[----:B------:R-:W-:-:S03]  /*2db0*/  @!P4 LEA.HI.X R5, R16, R5, R10, 0x1, P3 ;  /* 0x000000051005c211 */ /* 0x000fc600018f0c0a */
[----:B------:R1:W-:Y:S01]  /*2dc0*/  @P4 STS.128 [R13+0x12000], RZ ;  /* 0x012000ff0d004388 */ /* 0x0003e20000000c00 */
        /* <DEDUP_REMOVED lines=10> */
[----:B--2---:R1:W-:Y:S02]  /*2e70*/  @!P2 LDGSTS.E.BYPASS.LTC128B.128 [R13+0x14000], desc[UR36][R2.64+0x80] ;  /* 0x14000080020dafae */ /* 0x0043e4000b901d64 */
.L_x_846:
[----:B------:R-:W-:Y:S05]  /*2e80*/  BSYNC B0 ;  /* 0x0000000000007941 */ /* 0x000fea0003800000 */
.L_x_845:
[C---:B------:R-:W-:Y:S01]  /*2e90*/  VIADD R8, R190.reuse, 0x8 ;  /* 0x00000008be087836 */ /* 0x040fe20000000000 */
[-C--:B------:R-:W-:Y:S01]  /*2ea0*/  ISETP.GE.AND P4, PT, R190, R12.reuse, PT ;  /* 0x0000000cbe00720c */ /* 0x080fe20003f86270 */
[----:B------:R-:W-:Y:S01]  /*2eb0*/  IMAD.MOV.U32 R211, RZ, RZ, 0x7f800000 ;  /* 0x7f800000ffd37424 */ /* 0x000fe200078e00ff */
[----:B-12---:R-:W2:Y:S01]  /*2ec0*/  LDG.E.64 R2, desc[UR36][R14.64] ;  /* 0x000000240e027981 */ /* 0x006ea2000c1e1b00 */
[----:B------:R-:W-:Y:S01]  /*2ed0*/  IMAD.MOV.U32 R212, RZ, RZ, 0x7f800000 ;  /* 0x7f800000ffd47424 */ /* 0x000fe200078e00ff */
[----:B------:R-:W-:Y:S01]  /*2ee0*/  ISETP.GE.AND P3, PT, R8, R12, PT ;  /* 0x0000000c0800720c */ /* 0x000fe20003f66270 */
[----:B------:R-:W-:Y:S01]  /*2ef0*/  IMAD.WIDE R8, R190, 0x4, R220 ;  /* 0x00000004be087825 */ /* 0x000fe200078e02dc */
[----:B------:R-:W3:Y:S03]  /*2f00*/  LDG.E.64 R4, desc[UR36][R14.64+0x8] ;  /* 0x000008240e047981 */ /* 0x000ee6000c1e1b00 */
[----:B------:R-:W-:Y:S01]  /*2f10*/  VIADD R0, R0, 0x80 ;  /* 0x0000008000007836 */ /* 0x000fe20000000000 */
[----:B------:R-:W0:Y:S01]  /*2f20*/  LDGDEPBAR ;  /* 0x00000000000079af */ /* 0x000e220000000000 */
[----:B------:R-:W-:-:S02]  /*2f30*/  VIADD R6, R190, 0x28 ;  /* 0x00000028be067836 */ /* 0x000fc40000000000 */
[----:B------:R-:W-:Y:S01]  /*2f40*/  VIADD R7, R190, 0x20 ;  /* 0x00000020be077836 */ /* 0x000fe20000000000 */
[----:B------:R-:W5:Y:S01]  /*2f50*/  @!P4 LDG.E R211, desc[UR36][R8.64] ;  /* 0x0000002408d3c981 */ /* 0x000f62000c1e1900 */
[----:B------:R-:W-:Y:S01]  /*2f60*/  IMAD.MOV.U32 R210, RZ, RZ, 0x7f800000 ;  /* 0x7f800000ffd27424 */ /* 0x000fe200078e00ff */
[----:B------:R-:W-:Y:S02]  /*2f70*/  USHF.L.U32 UR29, UR24, 0x4, URZ ;  /* 0x00000004181d7899 */ /* 0x000fe4000800063f */
[----:B------:R-:W5:Y:S01]  /*2f80*/  @!P3 LDG.E R212, desc[UR36][R8.64+0x20] ;  /* 0x0000202408d4b981 */ /* 0x000f62000c1e1900 */
[----:B------:R-:W-:Y:S01]  /*2f90*/  ISETP.GE.AND P5, PT, R0, R215, PT ;  /* 0x000000d70000720c */ /* 0x000fe20003fa6270 */
[----:B------:R-:W-:Y:S01]  /*2fa0*/  USHF.L.U32 UR30, UR24, 0x3, URZ ;  /* 0x00000003181e7899 */ /* 0x000fe2000800063f */
[-C--:B------:R-:W-:Y:S01]  /*2fb0*/  ISETP.GE.AND P1, PT, R6, R12.reuse, PT ;  /* 0x0000000c0600720c */ /* 0x080fe20003f26270 */
[----:B------:R-:W-:Y:S01]  /*2fc0*/  IMAD.MOV.U32 R209, RZ, RZ, 0x7f800000 ;  /* 0x7f800000ffd17424 */ /* 0x000fe200078e00ff */
[----:B------:R-:W-:Y:S01]  /*2fd0*/  SHF.R.S32.HI R206, RZ, 0x1f, R218 ;  /* 0x0000001fffce7819 */ /* 0x000fe200000114da */
[----:B------:R-:W-:Y:S01]  /*2fe0*/  IMAD.SHL.U32 R207, R183, 0x20, RZ ;  /* 0x00000020b7cf7824 */ /* 0x000fe200078e00ff */
[----:B------:R-:W-:Y:S01]  /*2ff0*/  CS2R R126, SRZ ;  /* 0x00000000007e7805 */ /* 0x000fe2000001ff00 */
[----:B------:R-:W-:Y:S01]  /*3000*/  IMAD.MOV.U32 R208, RZ, RZ, R213 ;  /* 0x000000ffffd07224 */ /* 0x000fe200078e00d5 */
[----:B------:R-:W-:Y:S01]  /*3010*/  CS2R R124, SRZ ;  /* 0x00000000007c7805 */ /* 0x000fe2000001ff00 */
[C---:B------:R-:W-:Y:S01]  /*3020*/  VIADD R199, R186.reuse, 0x20 ;  /* 0x00000020bac77836 */ /* 0x040fe20000000000 */
[----:B------:R-:W-:Y:S01]  /*3030*/  CS2R R130, SRZ ;  /* 0x0000000000827805 */ /* 0x000fe2000001ff00 */
[----:B------:R-:W-:Y:S01]  /*3040*/  VIADD R198, R186, 0x40 ;  /* 0x00000040bac67836 */ /* 0x000fe20000000000 */
[----:B------:R-:W-:Y:S01]  /*3050*/  CS2R R128, SRZ ;  /* 0x0000000000807805 */ /* 0x000fe2000001ff00 */
[----:B------:R-:W1:Y:S01]  /*3060*/  @P5 S2R R0, SR_TID.X ;  /* 0x0000000000005919 */ /* 0x000e620000002100 */
[----:B------:R-:W-:Y:S01]  /*3070*/  ISETP.GE.AND P2, PT, R7, R12, PT ;  /* 0x0000000c0700720c */ /* 0x000fe20003f46270 */
[----:B------:R-:W-:Y:S01]  /*3080*/  @!P1 IMAD.WIDE R6, R6, 0x4, R220 ;  /* 0x0000000406069825 */ /* 0x000fe200078e02dc */
[----:B------:R-:W-:-:S02]  /*3090*/  UIADD3 UR19, UR29, 0x40, URZ ;  /* 0x000000401d137890 */ /* 0x000fc4000fffe03f */
[----:B------:R-:W-:Y:S02]  /*30a0*/  UIADD3 UR16, UR29, 0x20, URZ ;  /* 0x000000201d107890 */ /* 0x000fe4000fffe03f */
[----:B------:R4:W5:Y:S01]  /*30b0*/  @!P1 LDG.E R210, desc[UR36][R6.64] ;  /* 0x0000002406d29981 */ /* 0x000962000c1e1900 */
[----:B------:R-:W-:Y:S02]  /*30c0*/  UIADD3 UR18, UR30, UR19, URZ ;  /* 0x000000131e127290 */ /* 0x000fe4000fffe03f */
[----:B------:R-:W-:Y:S02]  /*30d0*/  UIADD3 UR15, UR30, UR16, URZ ;  /* 0x000000101e0f7290 */ /* 0x000fe4000fffe03f */
[----:B------:R-:W-:Y:S02]  /*30e0*/  UIADD3 UR17, UR30, UR18, URZ ;  /* 0x000000121e117290 */ /* 0x000fe4000fffe03f */
[----:B------:R1:W5:Y:S01]  /*30f0*/  @!P2 LDG.E R209, desc[UR36][R8.64+0x80] ;  /* 0x0000802408d1a981 */ /* 0x000362000c1e1900 */
[----:B------:R-:W-:Y:S01]  /*3100*/  CS2R R122, SRZ ;  /* 0x00000000007a7805 */ /* 0x000fe2000001ff00 */
[----:B------:R-:W-:Y:S01]  /*3110*/  UIADD3 UR12, UR30, UR17, URZ ;  /* 0x000000111e0c7290 */ /* 0x000fe2000fffe03f */
        /* <DEDUP_REMOVED lines=15> */
[----:B----4-:R-:W-:Y:S01]  /*3210*/  IMAD R6, R189, UR14, R188 ;  /* 0x0000000ebd067c24 */ /* 0x010fe2000f8e02bc */
[----:B------:R-:W-:Y:S01]  /*3220*/  UIADD3 UR14, UR30, UR15, URZ ;  /* 0x0000000f1e0e7290 */ /* 0x000fe2000fffe03f */
[----:B------:R-:W-:Y:S02]  /*3230*/  CS2R R90, SRZ ;  /* 0x00000000005a7805 */ /* 0x000fe4000001ff00 */
[----:B------:R-:W-:Y:S01]  /*3240*/  CS2R R88, SRZ ;  /* 0x0000000000587805 */ /* 0x000fe2000001ff00 */
[----:B------:R-:W-:Y:S01]  /*3250*/  IMAD.SHL.U32 R6, R6, 0x20, RZ ;  /* 0x0000002006067824 */ /* 0x000fe200078e00ff */
[----:B------:R-:W-:Y:S01]  /*3260*/  UIADD3 UR13, UR30, UR14, URZ ;  /* 0x0000000e1e0d7290 */ /* 0x000fe2000fffe03f */
[----:B-1----:R-:W-:Y:S01]  /*3270*/  @P5 IMAD.SHL.U32 R0, R0, 0x2, RZ ;  /* 0x0000000200005824 */ /* 0x002fe200078e00ff */
[----:B------:R-:W-:Y:S01]  /*3280*/  UIADD3 UR10, UR30, UR12, URZ ;  /* 0x0000000c1e0a7290 */ /* 0x000fe2000fffe03f */
[----:B------:R-:W-:Y:S01]  /*3290*/  CS2R R86, SRZ ;  /* 0x0000000000567805 */ /* 0x000fe2000001ff00 */
[----:B------:R-:W-:Y:S01]  /*32a0*/  UIADD3 UR11, UR30, UR13, URZ ;  /* 0x0000000d1e0b7290 */ /* 0x000fe2000fffe03f */
[----:B------:R-:W-:-:S02]  /*32b0*/  CS2R R84, SRZ ;  /* 0x0000000000547805 */ /* 0x000fc4000001ff00 */
[----:B------:R-:W-:Y:S01]  /*32c0*/  @P5 LOP3.LUT R207, R207, 0x6, R0, 0xf8, !PT ;  /* 0x00000006cfcf5812 */ /* 0x000fe200078ef800 */
        /* <DEDUP_REMOVED lines=28> */
[----:B------:R-:W-:Y:S01]  /*3490*/  UIMAD UR25, UR24, 0x30, URZ ;  /* 0x00000030181978a4 */ /* 0x000fe2000f8e023f */
[----:B------:R-:W-:Y:S01]  /*34a0*/  ULDC UR20, c[0x0][0x2d0] ;  /* 0x0000b40000147ab9 */ /* 0x000fe20000000800 */
[----:B------:R-:W-:Y:S02]  /*34b0*/  UIADD3 UR23, -UR23, URZ, URZ ;  /* 0x0000003f17177290 */ /* 0x000fe4000fffe13f */
[----:B------:R-:W-:-:S02]  /*34c0*/  UIMAD UR24, UR24, 0x38, URZ ;  /* 0x00000038181878a4 */ /* 0x000fc4000f8e023f */
[----:B------:R-:W-:Y:S02]  /*34d0*/  UIADD3 UR9, UR30, UR10, URZ ;  /* 0x0000000a1e097290 */ /* 0x000fe4000fffe03f */
[----:B------:R-:W-:Y:S01]  /*34e0*/  UIADD3 UR8, UR30, UR11, URZ ;  /* 0x0000000b1e087290 */ /* 0x000fe2000fffe03f */
[----:B------:R-:W-:Y:S01]  /*34f0*/  ULDC.U8 UR22, c[0x0][0x388] ;  /* 0x0000e20000167ab9 */ /* 0x000fe20000000000 */
[----:B------:R-:W-:Y:S01]  /*3500*/  ULDC UR21, c[0x0][0x2ec] ;  /* 0x0000bb0000157ab9 */ /* 0x000fe20000000800 */
[----:B--2---:R-:W-:Y:S01]  /*3510*/  R2UR UR34, R3 ;  /* 0x00000000032272ca */ /* 0x004fe200000e0000 */
[----:B------:R-:W-:Y:S01]  /*3520*/  VIADD R3, R181, 0x1800 ;  /* 0x00001800b5037836 */ /* 0x000fe20000000000 */
[----:B------:R-:W-:Y:S01]  /*3530*/  R2UR UR35, R2 ;  /* 0x00000000022372ca */ /* 0x000fe200000e0000 */
[----:B------:R-:W-:Y:S01]  /*3540*/  VIADD R2, R180, 0x1800 ;  /* 0x00001800b4027836 */ /* 0x000fe20000000000 */
[----:B---3--:R-:W-:Y:S02]  /*3550*/  IADD3 R218, P2, P1, R6, R4, R218 ;  /* 0x0000000406da7210 */ /* 0x008fe4000795e0da */
[----:B------:R-:W-:-:S02]  /*3560*/  SHF.R.S32.HI R6, RZ, 0x1f, R6 ;  /* 0x0000001fff067819 */ /* 0x000fc40000011406 */
[----:B------:R-:W-:Y:S02]  /*3570*/  SEL R3, R3, R181, !P0 ;  /* 0x000000b503037207 */ /* 0x000fe40004000000 */
[----:B------:R-:W-:Y:S01]  /*3580*/  SEL R2, R2, R180, !P0 ;  /* 0x000000b402027207 */ /* 0x000fe20004000000 */
[----:B------:R-:W-:Y:S01]  /*3590*/  IMAD.WIDE.U32 R218, R218, -0x2daee0ad, RZ ;  /* 0xd2511f53dada7825 */ /* 0x000fe200078e00ff */
[----:B------:R-:W-:Y:S02]  /*35a0*/  IADD3.X R206, R6, R5, R206, P2, P1 ;  /* 0x0000000506ce7210 */ /* 0x000fe400017e24ce */
[----:B------:R-:W-:Y:S02]  /*35b0*/  LEA R3, R3, UR6, 0x1 ;  /* 0x0000000603037c11 */ /* 0x000fe4000f8e08ff */
[----:B------:R-:W-:-:S07]  /*35c0*/  LEA R2, R2, UR6, 0x1 ;  /* 0x0000000602027c11 */ /* 0x000fce000f8e08ff */
.L_x_849:
[----:B------:R-:W0:Y:S01]  /*35d0*/  LDGDEPBAR ;  /* 0x00000000000079af */ /* 0x000e220000000000 */
[----:B------:R-:W-:Y:S01]  /*35e0*/  IMAD.IADD R182, R176, 0x1, R3 ;  /* 0x00000001b0b67824 */ /* 0x000fe200078e0203 */
[----:B-----5:R-:W-:Y:S01]  /*35f0*/  FSETP.NEU.FTZ.AND P6, PT, R211, -INF , PT ;  /* 0xff800000d300780b */ /* 0x020fe20003fdd000 */
[----:B------:R-:W-:Y:S02]  /*3600*/  UIADD3 UR33, UR35, -0x61c88647, URZ ;  /* 0x9e3779b923217890 */ /* 0x000fe4000fffe03f */
[----:B------:R-:W-:Y:S02]  /*3610*/  UIADD3 UR31, UR35, 0x3c6ef372, URZ ;  /* 0x3c6ef372231f7890 */ /* 0x000fe4000fffe03f */
[----:B------:R-:W-:Y:S01]  /*3620*/  UIADD3 UR32, UR34, -0x4498517b, URZ ;  /* 0xbb67ae8522207890 */ /* 0x000fe2000fffe03f */
[----:B------:R-:W-:Y:S04]  /*3630*/  DEPBAR.LE SB0, 0x0 ;  /* 0x000080000000791a */ /* 0x000fe80000000000 */
[----:B------:R-:W-:Y:S06]  /*3640*/  BAR.SYNC.DEFER_BLOCKING 0x0 ;  /* 0x0000000000007b1d */ /* 0x000fec0000010000 */
        /* <DEDUP_REMOVED lines=11> */
[----:B------:R-:W-:Y:S01]  /*3700*/  LDSM.16.M88.4 R152, [R3+0x1000] ;  /* 0x001000000398783b */ /* 0x000fe20000000200 */
[C---:B------:R-:W-:Y:S07]  /*3710*/  HMMA.16816.F32.BF16 R16, R32.reuse, R18, RZ ;  /* 0x000000122010723c */ /* 0x040fee00000418ff */
[----:B------:R-:W2:Y:S01]  /*3720*/  LDSM.16.M88.4 R156, [R178+UR6+0xb000] ;  /* 0x00b00006b29c783b */ /* 0x000ea20008000200 */
        /* <DEDUP_REMOVED lines=9> */
[----:B------:R-:W-:Y:S05]  /*37c0*/  LDSM.16.M88.4 R168, [R182+0x1800] ;  /* 0x00180000b6a8783b */ /* 0x000fea0000000200 */
[-C--:B------:R-:W-:Y:S06]  /*37d0*/  HMMA.16816.F32.BF16 R12, R144, R142.reuse, R12 ;  /* 0x0000008e900c723c */ /* 0x080fec000004180c */
[C---:B------:R-:W-:Y:S01]  /*37e0*/  HMMA.16816.F32.BF16 R16, R136.reuse, R142, R16 ;  /* 0x0000008e8810723c */ /* 0x040fe20000041810 */
[----:B------:R-:W1:Y:S05]  /*37f0*/  LDSM.16.M88.4 R140, [R182+0x1000] ;  /* 0x00100000b68c783b */ /* 0x000e6a0000000200 */
[-C--:B--2---:R-:W-:Y:S06]  /*3800*/  HMMA.16816.F32.BF16 R20, R136, R148.reuse, R20 ;  /* 0x000000948814723c */ /* 0x084fec0000041814 */
[C---:B------:R-:W-:Y:S06]  /*3810*/  HMMA.16816.F32.BF16 R24, R144.reuse, R148, R24 ;  /* 0x000000949018723c */ /* 0x040fec0000041818 */
[-C--:B------:R-:W-:Y:S01]  /*3820*/  HMMA.16816.F32.BF16 R28, R144, R150.reuse, R28 ;  /* 0x00000096901c723c */ /* 0x080fe2000004181c */
[----:B------:R-:W-:Y:S05]  /*3830*/  LDSM.16.M88.4 R144, [R3+0x2000] ;  /* 0x002000000390783b */ /* 0x000fea0000000200 */
[----:B------:R-:W-:Y:S03]  /*3840*/  HMMA.16816.F32.BF16 R32, R136, R150, R32 ;  /* 0x000000968820723c */ /* 0x000fe60000041820 */
[----:B------:R-:W2:Y:S03]  /*3850*/  LDSM.16.M88.4 R136, [R177+0x2400] ;  /* 0x00240000b188783b */ /* 0x000ea60000000200 */
[-C--:B------:R-:W-:Y:S05]  /*3860*/  HMMA.16816.F32.BF16 R4, R152, R156.reuse, R4 ;  /* 0x0000009c9804723c */ /* 0x080fea0000041804 */
[----:B------:R-:W4:Y:S01]  /*3870*/  LDSM.16.M88.4 R148, [R178+UR6+0xd000] ;  /* 0x00d00006b294783b */ /* 0x000f220008000200 */
[C---:B---3--:R-:W-:Y:S06]  /*3880*/  HMMA.16816.F32.BF16 R8, R160.reuse, R156, R8 ;  /* 0x0000009ca008723c */ /* 0x048fec0000041808 */
        /* <DEDUP_REMOVED lines=8> */
[----:B------:R-:W3:Y:S03]  /*3910*/  LDSM.16.M88.4 R132, [R3+0x2800] ;  /* 0x002800000384783b */ /* 0x000ee60000000200 */
[-C--:B-1----:R-:W-:Y:S05]  /*3920*/  HMMA.16816.F32.BF16 R4, R140, R164.reuse, R4 ;  /* 0x000000a48c04723c */ /* 0x082fea0000041804 */
[----:B------:R-:W1:Y:S01]  /*3930*/  LDSM.16.M88.4 R152, [R178+UR6+0xd400] ;  /* 0x00d40006b298783b */ /* 0x000e620008000200 */
[C---:B------:R-:W-:Y:S06]  /*3940*/  HMMA.16816.F32.BF16 R8, R168.reuse, R164, R8 ;  /* 0x000000a4a808723c */ /* 0x040fec0000041808 */
[-C--:B------:R-:W-:Y:S06]  /*3950*/  HMMA.16816.F32.BF16 R12, R168, R166.reuse, R12 ;  /* 0x000000a6a80c723c */ /* 0x080fec000004180c */
[C---:B------:R-:W-:Y:S01]  /*3960*/  HMMA.16816.F32.BF16 R16, R140.reuse, R166, R16 ;  /* 0x000000a68c10723c */ /* 0x040fe20000041810 */
[----:B------:R-:W1:Y:S05]  /*3970*/  LDSM.16.M88.4 R164, [R182+0x2800] ;  /* 0x00280000b6a4783b */ /* 0x000e6a0000000200 */
[-C--:B--2---:R-:W-:Y:S06]  /*3980*/  HMMA.16816.F32.BF16 R20, R140, R136.reuse, R20 ;  /* 0x000000888c14723c */ /* 0x084fec0000041814 */
[C---:B------:R-:W-:Y:S06]  /*3990*/  HMMA.16816.F32.BF16 R24, R168.reuse, R136, R24 ;  /* 0x00000088a818723c */ /* 0x040fec0000041818 */
[-C--:B------:R-:W-:Y:S06]  /*39a0*/  HMMA.16816.F32.BF16 R28, R168, R138.reuse, R28 ;  /* 0x0000008aa81c723c */ /* 0x080fec000004181c */
[----:B------:R-:W-:Y:S06]  /*39b0*/  HMMA.16816.F32.BF16 R32, R140, R138, R32 ;  /* 0x0000008a8c20723c */ /* 0x000fec0000041820 */
[-C--:B----4-:R-:W-:Y:S05]  /*39c0*/  HMMA.16816.F32.BF16 R4, R144, R148.reuse, R4 ;  /* 0x000000949004723c */ /* 0x090fea0000041804 */
[----:B------:R-:W-:Y:S01]  /*39d0*/  @P5 IMAD R138, R192, 0x80, R207 ;  /* 0x00000080c08a5824 */ /* 0x000fe200078e02cf */
[C---:B---3--:R-:W-:Y:S05]  /*39e0*/  HMMA.16816.F32.BF16 R8, R132.reuse, R148, R8 ;  /* 0x000000948408723c */ /* 0x048fea0000041808 */
[----:B------:R-:W-:Y:S01]  /*39f0*/  @P5 VIADD R139, R138, 0x11 ;  /* 0x000000118a8b5836 */ /* 0x000fe20000000000 */
[-C--:B------:R-:W-:Y:S05]  /*3a00*/  HMMA.16816.F32.BF16 R12, R132, R150.reuse, R12 ;  /* 0x00000096840c723c */ /* 0x080fea000004180c */
[----:B------:R-:W-:Y:S01]  /*3a10*/  LOP3.LUT R148, R206, UR35, RZ, 0x3c, !PT ;  /* 0x00000023ce947c12 */ /* 0x000fe2000f8e3cff */
[C---:B------:R-:W-:Y:S05]  /*3a20*/  HMMA.16816.F32.BF16 R16, R144.reuse, R150, R16 ;  /* 0x000000969010723c */ /* 0x040fea0000041810 */
[----:B------:R-:W-:Y:S01]  /*3a30*/  IMAD R140, R192, 0x4, R183 ;  /* 0x00000004c08c7824 */ /* 0x000fe200078e02b7 */
[-C--:B-1----:R-:W-:Y:S05]  /*3a40*/  HMMA.16816.F32.BF16 R20, R144, R152.reuse, R20 ;  /* 0x000000989014723c */ /* 0x082fea0000041814 */
[----:B------:R-:W-:Y:S01]  /*3a50*/  LOP3.LUT R140, R219, UR34, R140, 0x96, !PT ;  /* 0x00000022db8c7c12 */ /* 0x000fe2000f8e968c */
[C---:B------:R-:W-:Y:S05]  /*3a60*/  HMMA.16816.F32.BF16 R24, R132.reuse, R152, R24 ;  /* 0x000000988418723c */ /* 0x040fea0000041818 */
[----:B------:R-:W-:Y:S01]  /*3a70*/  IMAD R141, R214, 0x4, R184 ;  /* 0x00000004d68d7824 */ /* 0x000fe200078e02b8 */
[-C--:B------:R-:W-:Y:S06]  /*3a80*/  HMMA.16816.F32.BF16 R28, R132, R154.reuse, R28 ;  /* 0x0000009a841c723c */ /* 0x080fec000004181c */
[----:B------:R-:W-:Y:S05]  /*3a90*/  HMMA.16816.F32.BF16 R32, R144, R154, R32 ;  /* 0x0000009a9020723c */ /* 0x000fea0000041820 */
[----:B------:R-:W-:Y:S01]  /*3aa0*/  @P5 VIADD R133, R138, 0x8 ;  /* 0x000000088a855836 */ /* 0x000fe20000000000 */
[-C--:B------:R-:W-:Y:S05]  /*3ab0*/  HMMA.16816.F32.BF16 R4, R156, R160.reuse, R4 ;  /* 0x000000a09c04723c */ /* 0x080fea0000041804 */
[-C--:B------:R-:W-:Y:S01]  /*3ac0*/  @P5 ISETP.GE.AND P1, PT, R133, R215.reuse, PT ;  /* 0x000000d78500520c */ /* 0x080fe20003f26270 */
[C---:B------:R-:W-:Y:S05]  /*3ad0*/  HMMA.16816.F32.BF16 R8, R164.reuse, R160, R8 ;  /* 0x000000a0a408723c */ /* 0x040fea0000041808 */
[----:B------:R-:W-:Y:S01]  /*3ae0*/  IMAD.MOV.U32 R134, RZ, RZ, R201 ;  /* 0x000000ffff867224 */ /* 0x000fe200078e00c9 */
[-C--:B------:R-:W-:Y:S05]  /*3af0*/  HMMA.16816.F32.BF16 R12, R164, R162.reuse, R12 ;  /* 0x000000a2a40c723c */ /* 0x080fea000004180c */
[----:B------:R-:W-:Y:S01]  /*3b00*/  LEA R136, P0, R190, R134, 0x2 ;  /* 0x00000086be887211 */ /* 0x000fe200078010ff */
[----:B------:R-:W-:Y:S01]  /*3b10*/  @P5 VIADD R132, R138, 0x1 ;  /* 0x000000018a845836 */ /* 0x000fe20000000000 */
[C---:B------:R-:W-:Y:S04]  /*3b20*/  HMMA.16816.F32.BF16 R16, R156.reuse, R162, R16 ;  /* 0x000000a29c10723c */ /* 0x040fe80000041810 */
[-C--:B------:R-:W-:Y:S01]  /*3b30*/  @P5 ISETP.GE.AND P2, PT, R132, R215.reuse, PT ;  /* 0x000000d78400520c */ /* 0x080fe20003f46270 */
[C---:B------:R-:W-:Y:S02]  /*3b40*/  @P5 VIADD R133, R138.reuse, 0x10 ;  /* 0x000000108a855836 */ /* 0x040fe40000000000 */
[----:B------:R-:W-:Y:S01]  /*3b50*/  FMUL.FTZ R134, R211, 1.4426950216293334961 ;  /* 0x3fb8aa3bd3867820 */ /* 0x000fe20000410000 */
[----:B------:R-:W-:Y:S03]  /*3b60*/  IMAD.MOV.U32 R135, RZ, RZ, R200 ;  /* 0x000000ffff877224 */ /* 0x000fe600078e00c8 */
[----:B------:R-:W-:Y:S02]  /*3b70*/  @P5 FSEL R5, R5, -INF , !P2 ;  /* 0xff80000005055808 */ /* 0x000fe40005000000 */
[----:B------:R-:W-:Y:S01]  /*3b80*/  @P5 ISETP.GE.AND P3, PT, R133, R215, PT ;  /* 0x000000d78500520c */ /* 0x000fe20003f66270 */
[----:B------:R-:W-:Y:S01]  /*3b90*/  @P5 VIADD R132, R138, 0x9 ;  /* 0x000000098a845836 */ /* 0x000fe20000000000 */
[----:B------:R-:W-:Y:S01]  /*3ba0*/  LEA.HI.X.SX32 R137, R190, R135, 0x2, P0 ;  /* 0x00000087be897211 */ /* 0x000fe200000f16ff */
[C---:B------:R-:W-:Y:S01]  /*3bb0*/  FMUL.FTZ R133, R212.reuse, 1.4426950216293334961 ;  /* 0x3fb8aa3bd4857820 */ /* 0x040fe20000410000 */
[----:B------:R-:W-:Y:S01]  /*3bc0*/  FSETP.NEU.FTZ.AND P0, PT, R212, -INF , PT ;  /* 0xff800000d400780b */ /* 0x000fe20003f1d000 */
[C---:B------:R-:W-:Y:S01]  /*3bd0*/  FMUL.FTZ R135, R209.reuse, 1.4426950216293334961 ;  /* 0x3fb8aa3bd1877820 */ /* 0x040fe20000410000 */
[-C--:B------:R-:W-:Y:S01]  /*3be0*/  @P5 ISETP.GE.AND P4, PT, R132, R215.reuse, PT ;  /* 0x000000d78400520c */ /* 0x080fe20003f86270 */
[----:B------:R-:W2:Y:S01]  /*3bf0*/  LDG.E R171, desc[UR36][R136.64] ;  /* 0x0000002488ab7981 */ /* 0x000ea2000c1e1900 */
[----:B------:R-:W-:Y:S01]  /*3c00*/  FSEL R134, R134, RZ, P6 ;  /* 0x000000ff86867208 */ /* 0x000fe20003000000 */
[C---:B------:R-:W-:Y:S01]  /*3c10*/  FMUL.FTZ R132, R210.reuse, 1.4426950216293334961 ;  /* 0x3fb8aa3bd2847820 */ /* 0x040fe20000410000 */
[----:B------:R-:W-:Y:S01]  /*3c20*/  FSETP.NEU.FTZ.AND P6, PT, R209, -INF , PT ;  /* 0xff800000d100780b */ /* 0x000fe20003fdd000 */
[----:B------:R-:W3:Y:S01]  /*3c30*/  LDG.E R170, desc[UR36][R136.64+0x20] ;  /* 0x0000202488aa7981 */ /* 0x000ee2000c1e1900 */
[----:B------:R-:W-:Y:S01]  /*3c40*/  FSEL R133, R133, RZ, P0 ;  /* 0x000000ff85857208 */ /* 0x000fe20000000000 */
[--C-:B------:R-:W-:Y:S01]  /*3c50*/  FFMA.FTZ R5, R5, UR21, -R134.reuse ;  /* 0x0000001505057c23 */ /* 0x100fe20008010886 */
[----:B------:R-:W-:Y:S01]  /*3c60*/  FSETP.NEU.FTZ.AND P0, PT, R210, -INF , PT ;  /* 0xff800000d200780b */ /* 0x000fe20003f1d000 */
[----:B------:R-:W5:Y:S01]  /*3c70*/  LDG.E R169, desc[UR36][R136.64+0x80] ;  /* 0x0000802488a97981 */ /* 0x000f62000c1e1900 */
[----:B------:R-:W-:Y:S01]  /*3c80*/  FSEL R135, R135, RZ, P6 ;  /* 0x000000ff87877208 */ /* 0x000fe20003000000 */
[----:B------:R1:W-:Y:S01]  /*3c90*/  MUFU.EX2 R224, R5 ;  /* 0x0000000500e07308 */ /* 0x0003e20000000800 */
[-C--:B------:R-:W-:Y:S01]  /*3ca0*/  @P5 ISETP.GE.AND P6, PT, R139, R215.reuse, PT ;  /* 0x000000d78b00520c */ /* 0x080fe20003fc6270 */
[----:B------:R4:W5:Y:S01]  /*3cb0*/  LDG.E R168, desc[UR36][R136.64+0xa0] ;  /* 0x0000a02488a87981 */ /* 0x000962000c1e1900 */
[----:B------:R-:W-:Y:S01]  /*3cc0*/  FSEL R132, R132, RZ, P0 ;  /* 0x000000ff84847208 */ /* 0x000fe20000000000 */
[C---:B------:R-:W-:Y:S01]  /*3cd0*/  @P5 VIADD R139, R138.reuse, 0x18 ;  /* 0x000000188a8b5836 */ /* 0x040fe20000000000 */
[CC--:B------:R-:W-:Y:S01]  /*3ce0*/  @P5 ISETP.GE.AND P0, PT, R138.reuse, R215.reuse, PT ;  /* 0x000000d78a00520c */ /* 0x0c0fe20003f06270 */
[----:B------:R-:W-:Y:S01]  /*3cf0*/  @P5 VIADD R138, R138, 0x19 ;  /* 0x000000198a8a5836 */ /* 0x000fe20000000000 */
[----:B------:R-:W-:Y:S01]  /*3d00*/  @P5 FSEL R7, R7, -INF , !P2 ;  /* 0xff80000007075808 */ /* 0x000fe20005000000 */
[----:B------:R-:W-:Y:S01]  /*3d10*/  IMAD.WIDE.U32 R146, R141, -0x326172a9, RZ ;  /* 0xcd9e8d578d927825 */ /* 0x000fe200078e00ff */
[----:B------:R-:W-:Y:S02]  /*3d20*/  @P5 FSEL R4, R4, -INF , !P0 ;  /* 0xff80000004045808 */ /* 0x000fe40004000000 */
[----:B------:R-:W-:Y:S01]  /*3d30*/  @P5 FSEL R6, R6, -INF , !P0 ;  /* 0xff80000006065808 */ /* 0x000fe20004000000 */
[--C-:B------:R-:W-:Y:S01]  /*3d40*/  FFMA.FTZ R7, R7, UR21, -R133.reuse ;  /* 0x0000001507077c23 */ /* 0x100fe20008010885 */
[----:B------:R-:W-:Y:S01]  /*3d50*/  @P5 FSEL R8, R8, -INF , !P0 ;  /* 0xff80000008085808 */ /* 0x000fe20004000000 */
[----:B------:R-:W-:Y:S01]  /*3d60*/  FFMA.FTZ R4, R4, UR21, -R134 ;  /* 0x0000001504047c23 */ /* 0x000fe20008010886 */
[----:B------:R-:W-:Y:S01]  /*3d70*/  @P5 FSEL R10, R10, -INF , !P0 ;  /* 0xff8000000a0a5808 */ /* 0x000fe20004000000 */
[----:B------:R-:W-:Y:S01]  /*3d80*/  FFMA.FTZ R6, R6, UR21, -R133 ;  /* 0x0000001506067c23 */ /* 0x000fe20008010885 */
[-C--:B------:R-:W-:Y:S01]  /*3d90*/  @P5 ISETP.GE.AND P0, PT, R139, R215.reuse, PT ;  /* 0x000000d78b00520c */ /* 0x080fe20003f06270 */
[----:B------:R-:W-:Y:S01]  /*3da0*/  VIADD R139, R141, 0x2 ;  /* 0x000000028d8b7836 */ /* 0x000fe20000000000 */
[-C--:B------:R-:W-:Y:S01]  /*3db0*/  LOP3.LUT R150, R147, R148.reuse, RZ, 0x3c, !PT ;  /* 0x0000009493967212 */ /* 0x080fe200078e3cff */
[----:B------:R-:W-:Y:S01]  /*3dc0*/  IMAD.WIDE.U32 R140, R140, -0x326172a9, RZ ;  /* 0xcd9e8d578c8c7825 */ /* 0x000fe200078e00ff */
[----:B------:R-:W-:Y:S01]  /*3dd0*/  @P5 FSEL R9, R9, -INF , !P2 ;  /* 0xff80000009095808 */ /* 0x000fe20005000000 */
[----:B------:R-:W-:Y:S01]  /*3de0*/  MUFU.EX2 R225, R6 ;  /* 0x0000000600e17308 */ /* 0x000fe20000000800 */
[----:B------:R-:W-:Y:S01]  /*3df0*/  @P5 FSEL R11, R11, -INF , !P2 ;  /* 0xff8000000b0b5808 */ /* 0x000fe20005000000 */
[----:B------:R-:W-:Y:S01]  /*3e00*/  IMAD.WIDE.U32 R142, R139, -0x326172a9, RZ ;  /* 0xcd9e8d578b8e7825 */ /* 0x000fe200078e00ff */
[----:B------:R-:W-:Y:S02]  /*3e10*/  @P5 ISETP.GE.AND P2, PT, R138, R215, PT ;  /* 0x000000d78a00520c */ /* 0x000fe40003f46270 */
[----:B------:R-:W-:Y:S01]  /*3e20*/  LOP3.LUT R146, R141, UR33, R146, 0x96, !PT ;  /* 0x000000218d927c12 */ /* 0x000fe2000f8e9692 */
[--C-:B------:R-:W-:Y:S01]  /*3e30*/  FFMA.FTZ R8, R8, UR21, -R135.reuse ;  /* 0x0000001508087c23 */ /* 0x100fe20008010887 */
[----:B------:R-:W-:Y:S03]  /*3e40*/  LOP3.LUT R148, R143, R148, RZ, 0x3c, !PT ;  /* 0x000000948f947212 */ /* 0x000fe600078e3cff */
[----:B------:R-:W-:Y:S01]  /*3e50*/  MUFU.EX2 R226, R7 ;  /* 0x0000000700e27308 */ /* 0x000fe20000000800 */
[----:B------:R-:W-:Y:S01]  /*3e60*/  LOP3.LUT R138, R141, UR33, R142, 0x96, !PT ;  /* 0x000000218d8a7c12 */ /* 0x000fe2000f8e968e */
[----:B------:R-:W-:Y:S01]  /*3e70*/  FFMA.FTZ R9, R9, UR21, -R135 ;  /* 0x0000001509097c23 */ /* 0x000fe20008010887 */
[----:B------:R-:W-:Y:S01]  /*3e80*/  LOP3.LUT R142, R140, UR31, RZ, 0x3c, !PT ;  /* 0x0000001f8c8e7c12 */ /* 0x000fe2000f8e3cff */
[----:B------:R-:W-:Y:S01]  /*3e90*/  IMAD.WIDE.U32 R150, R150, -0x2daee0ad, RZ ;  /* 0xd2511f5396967825 */ /* 0x000fe200078e00ff */
[----:B------:R-:W-:Y:S01]  /*3ea0*/  LOP3.LUT R140, R218, UR32, RZ, 0x3c, !PT ;  /* 0x00000020da8c7c12 */ /* 0x000fe2000f8e3cff */
[----:B------:R-:W-:Y:S01]  /*3eb0*/  UIADD3 UR32, UR34, 0x32370b8f, URZ ;  /* 0x32370b8f22207890 */ /* 0x000fe2000fffe03f */
[----:B------:R-:W-:Y:S01]  /*3ec0*/  @P5 FSEL R12, R12, -INF , !P1 ;  /* 0xff8000000c0c5808 */ /* 0x000fe20004800000 */
[----:B------:R-:W-:Y:S01]  /*3ed0*/  IMAD.WIDE.U32 R148, R148, -0x2daee0ad, RZ ;  /* 0xd2511f5394947825 */ /* 0x000fe200078e00ff */
[----:B------:R-:W-:Y:S01]  /*3ee0*/  LOP3.LUT R144, R140, R151, RZ, 0x3c, !PT ;  /* 0x000000978c907212 */ /* 0x000fe200078e3cff */
[----:B------:R-:W-:Y:S01]  /*3ef0*/  MUFU.EX2 R227, R8 ;  /* 0x0000000800e37308 */ /* 0x000fe20000000800 */
[----:B------:R-:W-:Y:S01]  /*3f00*/  @P5 FSEL R14, R14, -INF , !P1 ;  /* 0xff8000000e0e5808 */ /* 0x000fe20004800000 */
[----:B------:R-:W-:Y:S01]  /*3f10*/  FFMA.FTZ R11, R11, UR21, -R132 ;  /* 0x000000150b0b7c23 */ /* 0x000fe20008010884 */
[----:B------:R-:W-:Y:S01]  /*3f20*/  LOP3.LUT R140, R140, R149, RZ, 0x3c, !PT ;  /* 0x000000958c8c7212 */ /* 0x000fe200078e3cff */
[----:B------:R-:W-:Y:S01]  /*3f30*/  UIADD3 UR31, UR34, 0x76cf5d0a, URZ ;  /* 0x76cf5d0a221f7890 */ /* 0x000fe2000fffe03f */
[----:B------:R-:W-:Y:S01]  /*3f40*/  @P5 FSEL R16, R16, -INF , !P1 ;  /* 0xff80000010105808 */ /* 0x000fe20004800000 */
[----:B------:R-:W-:Y:S01]  /*3f50*/  IMAD.WIDE.U32 R146, R146, -0x2daee0ad, RZ ;  /* 0xd2511f5392927825 */ /* 0x000fe200078e00ff */
[----:B------:R-:W-:Y:S03]  /*3f60*/  @P5 FSEL R18, R18, -INF , !P1 ;  /* 0xff80000012125808 */ /* 0x000fe60004800000 */
[----:B------:R-:W-:Y:S01]  /*3f70*/  MUFU.EX2 R228, R9 ;  /* 0x0000000900e47308 */ /* 0x000fe20000000800 */
[----:B------:R-:W-:Y:S01]  /*3f80*/  @P5 FSEL R13, R13, -INF , !P4 ;  /* 0xff8000000d0d5808 */ /* 0x000fe20006000000 */
[----:B------:R-:W-:Y:S01]  /*3f90*/  IMAD.WIDE.U32 R144, R144, -0x326172a9, RZ ;  /* 0xcd9e8d5790907825 */ /* 0x000fe200078e00ff */
[----:B----4-:R-:W-:Y:S01]  /*3fa0*/  LOP3.LUT R136, R147, UR31, R150, 0x96, !PT ;  /* 0x0000001f93887c12 */ /* 0x010fe2000f8e9696 */
[----:B------:R-:W-:Y:S01]  /*3fb0*/  UIADD3 UR33, UR34, -0x56f99767, URZ ;  /* 0xa906689922217890 */ /* 0x000fe2000fffe03f */
[----:B------:R-:W-:Y:S01]  /*3fc0*/  @P5 FSEL R15, R15, -INF , !P4 ;  /* 0xff8000000f0f5808 */ /* 0x000fe20006000000 */
[----:B------:R-:W-:Y:S01]  /*3fd0*/  IMAD.WIDE.U32 R138, R138, -0x2daee0ad, RZ ;  /* 0xd2511f538a8a7825 */ /* 0x000fe200078e00ff */
[----:B------:R-:W-:Y:S03]  /*3fe0*/  LOP3.LUT R150, R142, R145, RZ, 0x3c, !PT ;  /* 0x000000918e967212 */ /* 0x000fe600078e3cff */
[----:B------:R4:W4:Y:S01]  /*3ff0*/  MUFU.EX2 R182, R4 ;  /* 0x0000000400b67308 */ /* 0x0009220000000800 */
[----:B------:R-:W-:Y:S01]  /*4000*/  @P5 FSEL R17, R17, -INF , !P4 ;  /* 0xff80000011115808 */ /* 0x000fe20006000000 */
[----:B------:R-:W-:Y:S01]  /*4010*/  IMAD.WIDE.U32 R140, R140, -0x326172a9, RZ ;  /* 0xcd9e8d578c8c7825 */ /* 0x000fe200078e00ff */
[----:B------:R-:W-:Y:S01]  /*4020*/  LOP3.LUT R148, R139, UR31, R148, 0x96, !PT ;  /* 0x0000001f8b947c12 */ /* 0x000fe2000f8e9694 */
[----:B------:R-:W-:Y:S01]  /*4030*/  UIADD3 UR31, UR35, -0x255992d5, URZ ;  /* 0xdaa66d2b231f7890 */ /* 0x000fe2000fffe03f */
[----:B------:R-:W-:Y:S01]  /*4040*/  @P5 FSEL R19, R19, -INF , !P4 ;  /* 0xff80000013135808 */ /* 0x000fe20006000000 */
[--C-:B------:R-:W-:Y:S01]  /*4050*/  FFMA.FTZ R18, R18, UR21, -R133.reuse ;  /* 0x0000001512127c23 */ /* 0x100fe20008010885 */
[----:B------:R-:W-:Y:S01]  /*4060*/  LOP3.LUT R142, R142, R141, RZ, 0x3c, !PT ;  /* 0x0000008d8e8e7212 */ /* 0x000fe200078e3cff */
[----:B------:R-:W-:Y:S04]  /*4070*/  IMAD.WIDE.U32 R150, R150, -0x2daee0ad, RZ ;  /* 0xd2511f5396967825 */ /* 0x000fe800078e00ff */
[----:B------:R-:W-:Y:S01]  /*4080*/  FFMA.FTZ R233, R15, UR21, -R132 ;  /* 0x000000150fe97c23 */ /* 0x000fe20008010884 */
[----:B------:R-:W-:Y:S01]  /*4090*/  MUFU.EX2 R237, R18 ;  /* 0x0000001200ed7308 */ /* 0x000fe20000000800 */
[----:B------:R-:W-:Y:S01]  /*40a0*/  FFMA.FTZ R19, R19, UR21, -R133 ;  /* 0x0000001513137c23 */ /* 0x000fe20008010885 */
[----:B------:R-:W-:Y:S01]  /*40b0*/  IMAD.WIDE.U32 R136, R136, -0x326172a9, RZ ;  /* 0xcd9e8d5788887825 */ /* 0x000fe200078e00ff */
[----:B------:R-:W-:Y:S03]  /*40c0*/  LOP3.LUT R146, R151, UR32, R146, 0x96, !PT ;  /* 0x0000002097927c12 */ /* 0x000fe6000f8e9692 */
[----:B------:R-:W-:Y:S01]  /*40d0*/  FFMA.FTZ R16, R16, UR21, -R134 ;  /* 0x0000001510107c23 */ /* 0x000fe20008010886 */
[----:B------:R-:W-:Y:S01]  /*40e0*/  IMAD.WIDE.U32 R148, R148, -0x326172a9, RZ ;  /* 0xcd9e8d5794947825 */ /* 0x000fe200078e00ff */
[----:B------:R-:W-:Y:S02]  /*40f0*/  LOP3.LUT R144, R137, UR31, R144, 0x96, !PT ;  /* 0x0000001f89907c12 */ /* 0x000fe4000f8e9690 */
[----:B------:R-:W-:Y:S01]  /*4100*/  MUFU.EX2 R238, R19 ;  /* 0x0000001300ee7308 */ /* 0x000fe20000000800 */
[----:B------:R-:W-:Y:S01]  /*4110*/  FFMA.FTZ R14, R14, UR21, -R132 ;  /* 0x000000150e0e7c23 */ /* 0x000fe20008010884 */
[----:B------:R-:W-:Y:S01]  /*4120*/  IMAD.WIDE.U32 R142, R142, -0x2daee0ad, RZ ;  /* 0xd2511f538e8e7825 */ /* 0x000fe200078e00ff */
[----:B------:R-:W-:Y:S01]  /*4130*/  LOP3.LUT R140, R149, UR31, R140, 0x96, !PT ;  /* 0x0000001f958c7c12 */ /* 0x000fe2000f8e968c */
[----:B------:R-:W-:Y:S02]  /*4140*/  UIADD3 UR31, UR34, -0x126145ec, URZ ;  /* 0xed9eba14221f7890 */ /* 0x000fe4000fffe03f */
[----:B------:R-:W-:Y:S01]  /*4150*/  FFMA.FTZ R236, R17, UR21, -R134 ;  /* 0x0000001511ec7c23 */ /* 0x000fe20008010886 */
[----:B------:R-:W-:Y:S01]  /*4160*/  IMAD.WIDE.U32 R146, R146, -0x326172a9, RZ ;  /* 0xcd9e8d5792927825 */ /* 0x000fe200078e00ff */
[----:B------:R-:W-:Y:S01]  /*4170*/  LOP3.LUT R138, R143, UR32, R138, 0x96, !PT ;  /* 0x000000208f8a7c12 */ /* 0x000fe2000f8e968a */
[----:B------:R-:W-:Y:S01]  /*4180*/  UIADD3 UR32, UR35, 0x78dde6e4, URZ ;  /* 0x78dde6e423207890 */ /* 0x000fe2000fffe03f */
[----:B------:R-:W-:Y:S01]  /*4190*/  MUFU.EX2 R230, R11 ;  /* 0x0000000b00e67308 */ /* 0x000fe20000000800 */
[----:B------:R-:W-:Y:S04]  /*41a0*/  IMAD.WIDE.U32 R144, R144, -0x2daee0ad, RZ ;  /* 0xd2511f5390907825 */ /* 0x000fe800078e00ff */
[----:B------:R-:W-:Y:S01]  /*41b0*/  FFMA.FTZ R10, R10, UR21, -R132 ;  /* 0x000000150a0a7c23 */ /* 0x000fe20008010884 */
[--C-:B------:R-:W-:Y:S01]  /*41c0*/  FFMA.FTZ R12, R12, UR21, -R135.reuse ;  /* 0x000000150c0c7c23 */ /* 0x100fe20008010887 */
[----:B------:R-:W-:Y:S01]  /*41d0*/  IMAD.WIDE.U32 R140, R140, -0x2daee0ad, RZ ;  /* 0xd2511f538c8c7825 */ /* 0x000fe200078e00ff */
[----:B------:R-:W-:Y:S02]  /*41e0*/  LOP3.LUT R136, R147, UR32, R136, 0x96, !PT ;  /* 0x0000002093887c12 */ /* 0x000fe4000f8e9688 */
[----:B-1----:R-:W-:Y:S01]  /*41f0*/  LOP3.LUT R5, R145, UR31, R150, 0x96, !PT ;  /* 0x0000001f91057c12 */ /* 0x002fe2000f8e9696 */
[----:B------:R-:W-:Y:S01]  /*4200*/  IMAD.WIDE.U32 R138, R138, -0x326172a9, RZ ;  /* 0xcd9e8d578a8a7825 */ /* 0x000fe200078e00ff */
[----:B------:R-:W-:Y:S01]  /*4210*/  LOP3.LUT R142, R141, UR31, R142, 0x96, !PT ;  /* 0x0000001f8d8e7c12 */ /* 0x000fe2000f8e968e */
[----:B------:R-:W-:Y:S01]  /*4220*/  UIADD3 UR31, UR35, 0x1715609d, URZ ;  /* 0x1715609d231f7890 */ /* 0x000fe2000fffe03f */
[----:B------:R1:W-:Y:S01]  /*4230*/  MUFU.EX2 R235, R16 ;  /* 0x0000001000eb7308 */ /* 0x0003e20000000800 */
[----:B------:R-:W-:Y:S01]  /*4240*/  IMAD.WIDE.U32 R136, R136, -0x2daee0ad, RZ ;  /* 0xd2511f5388887825 */ /* 0x000fe200078e00ff */
[----:B----4-:R-:W-:Y:S01]  /*4250*/  LOP3.LUT R4, R139, UR32, R148, 0x96, !PT ;  /* 0x000000208b047c12 */ /* 0x010fe2000f8e9694 */
[----:B------:R-:W-:Y:S02]  /*4260*/  UIADD3 UR32, UR35, -0x4ab325aa, URZ ;  /* 0xb54cda5623207890 */ /* 0x000fe4000fffe03f */
[----:B------:R-:W-:Y:S01]  /*4270*/  FFMA.FTZ R13, R13, UR21, -R135 ;  /* 0x000000150d0d7c23 */ /* 0x000fe20008010887 */
[----:B------:R-:W-:Y:S01]  /*4280*/  IMAD.WIDE.U32 R150, R5, -0x326172a9, RZ ;  /* 0xcd9e8d5705967825 */ /* 0x000fe200078e00ff */
[----:B------:R-:W-:Y:S03]  /*4290*/  LOP3.LUT R144, R137, UR33, R144, 0x96, !PT ;  /* 0x0000002189907c12 */ /* 0x000fe6000f8e9690 */
[----:B------:R-:W4:Y:S01]  /*42a0*/  MUFU.EX2 R234, R14 ;  /* 0x0000000e00ea7308 */ /* 0x000f220000000800 */
[----:B------:R-:W-:Y:S01]  /*42b0*/  IMAD.WIDE.U32 R142, R142, -0x326172a9, RZ ;  /* 0xcd9e8d578e8e7825 */ /* 0x000fe200078e00ff */
[----:B------:R-:W-:Y:S03]  /*42c0*/  LOP3.LUT R148, R151, UR31, R146, 0x96, !PT ;  /* 0x0000001f97947c12 */ /* 0x000fe6000f8e9692 */
[----:B------:R-:W-:Y:S01]  /*42d0*/  IMAD.WIDE.U32 R144, R144, -0x326172a9, RZ ;  /* 0xcd9e8d5790907825 */ /* 0x000fe200078e00ff */
[----:B------:R-:W-:Y:S01]  /*42e0*/  LOP3.LUT R146, R143, UR31, R138, 0x96, !PT ;  /* 0x0000001f8f927c12 */ /* 0x000fe2000f8e968a */
[----:B------:R-:W-:Y:S03]  /*42f0*/  UIADD3 UR31, UR34, 0x646e171e, URZ ;  /* 0x646e171e221f7890 */ /* 0x000fe6000fffe03f */
[----:B------:R-:W-:Y:S01]  /*4300*/  MUFU.EX2 R233, R233 ;  /* 0x000000e900e97308 */ /* 0x000fe20000000800 */
[----:B------:R-:W-:Y:S01]  /*4310*/  IMAD.WIDE.U32 R4, R4, -0x2daee0ad, RZ ;  /* 0xd2511f5304047825 */ /* 0x000fe200078e00ff */
[----:B------:R-:W-:Y:S02]  /*4320*/  LOP3.LUT R139, R145, UR32, R150, 0x96, !PT ;  /* 0x00000020918b7c12 */ /* 0x000fe4000f8e9696 */
[----:B-1----:R-:W-:Y:S01]  /*4330*/  SHF.R.U32.HI R16, RZ, 0x10, R144 ;  /* 0x00000010ff107819 */ /* 0x002fe20000011690 */
[----:B------:R-:W-:Y:S01]  /*4340*/  IMAD.WIDE.U32 R146, R146, -0x2daee0ad, RZ ;  /* 0xd2511f5392927825 */ /* 0x000fe200078e00ff */
[----:B------:R-:W-:Y:S02]  /*4350*/  LOP3.LUT R140, R5, UR33, R140, 0x96, !PT ;  /* 0x00000021058c7c12 */ /* 0x000fe4000f8e968c */
[----:B------:R-:W-:Y:S02]  /*4360*/  LOP3.LUT R5, R139, 0xffff, RZ, 0xc0, !PT ;  /* 0x0000ffff8b057812 */ /* 0x000fe400078ec0ff */
[----:B------:R1:W4:Y:S01]  /*4370*/  MUFU.EX2 R229, R10 ;  /* 0x0000000a00e57308 */ /* 0x0003220000000800 */
[----:B------:R-:W-:Y:S01]  /*4380*/  LOP3.LUT R8, R147, UR31, R4, 0x96, !PT ;  /* 0x0000001f93087c12 */ /* 0x000fe2000f8e9604 */
[----:B------:R-:W-:Y:S01]  /*4390*/  IMAD.WIDE.U32 R140, R140, -0x326172a9, RZ ;  /* 0xcd9e8d578c8c7825 */ /* 0x000fe200078e00ff */
[----:B------:R-:W-:Y:S02]  /*43a0*/  LOP3.LUT R4, R139, 0xff, RZ, 0xc0, !PT ;  /* 0x000000ff8b047812 */ /* 0x000fe400078ec0ff */
[----:B------:R-:W-:Y:S01]  /*43b0*/  SHF.R.U32.HI R9, RZ, 0x8, R5 ;  /* 0x00000008ff097819 */ /* 0x000fe20000011605 */
[----:B------:R-:W-:Y:S01]  /*43c0*/  IMAD.WIDE.U32 R148, R148, -0x2daee0ad, RZ ;  /* 0xd2511f5394947825 */ /* 0x000fe200078e00ff */
[----:B------:R-:W-:Y:S03]  /*43d0*/  ISETP.LE.U32.AND P1, PT, R4, UR22, PT ;  /* 0x0000001604007c0c */ /* 0x000fe6000bf23070 */
[----:B------:R4:W4:Y:S01]  /*43e0*/  MUFU.EX2 R231, R12 ;  /* 0x0000000c00e77308 */ /* 0x0009220000000800 */
[----:B------:R-:W4:Y:S01]  /*43f0*/  LDSM.16.M88.4 R4, [R177+0x4400] ;  /* 0x00440000b104783b */ /* 0x000f220000000200 */
[----:B------:R-:W-:Y:S02]  /*4400*/  LOP3.LUT R9, R9, 0xffff, RZ, 0xc0, !PT ;  /* 0x0000ffff09097812 */ /* 0x000fe400078ec0ff */
[--C-:B------:R-:W-:Y:S02]  /*4410*/  SHF.R.U32.HI R11, RZ, 0x10, R139.reuse ;  /* 0x00000010ff0b7819 */ /* 0x100fe4000001168b */
[----:B------:R-:W-:Y:S02]  /*4420*/  ISETP.LE.U32.AND P4, PT, R9, UR22, PT ;  /* 0x0000001609007c0c */ /* 0x000fe4000bf83070 */
[----:B------:R-:W-:Y:S02]  /*4430*/  LOP3.LUT R143, R141, UR32, R142, 0x96, !PT ;  /* 0x000000208d8f7c12 */ /* 0x000fe4000f8e968e */
[----:B------:R4:W-:Y:S01]  /*4440*/  MUFU.EX2 R232, R13 ;  /* 0x0000000d00e87308 */ /* 0x0009e20000000800 */
[----:B------:R-:W-:Y:S02]  /*4450*/  LOP3.LUT R16, R16, 0xff, RZ, 0xc0, !PT ;  /* 0x000000ff10107812 */ /* 0x000fe400078ec0ff */
[----:B------:R-:W-:Y:S01]  /*4460*/  LOP3.LUT R136, R149, UR31, R136, 0x96, !PT ;  /* 0x0000001f95887c12 */ /* 0x000fe2000f8e9688 */
[----:B------:R-:W-:Y:S01]  /*4470*/  @!P1 FADD.FTZ R182, -R182, -RZ ;  /* 0x800000ffb6b69221 */ /* 0x000fe20000010100 */
[----:B------:R-:W-:Y:S02]  /*4480*/  LOP3.LUT R142, R144, 0xffff, RZ, 0xc0, !PT ;  /* 0x0000ffff908e7812 */ /* 0x000fe400078ec0ff */
[C---:B-1----:R-:W-:Y:S03]  /*4490*/  LOP3.LUT R10, R148.reuse, 0xffff, RZ, 0xc0, !PT ;  /* 0x0000ffff940a7812 */ /* 0x042fe600078ec0ff */
[----:B------:R-:W-:Y:S01]  /*44a0*/  MUFU.EX2 R236, R236 ;  /* 0x000000ec00ec7308 */ /* 0x000fe20000000800 */
[----:B------:R-:W-:Y:S01]  /*44b0*/  LOP3.LUT R138, R148, 0xff, RZ, 0xc0, !PT ;  /* 0x000000ff948a7812 */ /* 0x000fe200078ec0ff */
[----:B------:R-:W-:Y:S01]  /*44c0*/  @!P4 FADD.FTZ R224, -R224, -RZ ;  /* 0x800000ffe0e0c221 */ /* 0x000fe20000010100 */
[--C-:B------:R-:W-:Y:S02]  /*44d0*/  SHF.R.U32.HI R9, RZ, 0x10, R148.reuse ;  /* 0x00000010ff097819 */ /* 0x100fe40000011694 */
[----:B------:R-:W-:Y:S02]  /*44e0*/  SHF.R.U32.HI R137, RZ, 0x18, R148 ;  /* 0x00000018ff897819 */ /* 0x000fe40000011694 */
[--C-:B----4-:R-:W-:Y:S02]  /*44f0*/  SHF.R.U32.HI R12, RZ, 0x10, R146.reuse ;  /* 0x00000010ff0c7819 */ /* 0x110fe40000011692 */
[C---:B------:R-:W-:Y:S02]  /*4500*/  LOP3.LUT R14, R146.reuse, 0xff, RZ, 0xc0, !PT ;  /* 0x000000ff920e7812 */ /* 0x040fe400078ec0ff */
[----:B------:R-:W-:Y:S02]  /*4510*/  SHF.R.U32.HI R13, RZ, 0x18, R146 ;  /* 0x00000018ff0d7819 */ /* 0x000fe40000011692 */
[----:B------:R-:W-:Y:S02]  /*4520*/  LOP3.LUT R11, R11, 0xff, RZ, 0xc0, !PT ;  /* 0x000000ff0b0b7812 */ /* 0x000fe400078ec0ff */
[----:B------:R-:W-:Y:S02]  /*4530*/  LOP3.LUT R15, R143, 0xffff, RZ, 0xc0, !PT ;  /* 0x0000ffff8f0f7812 */ /* 0x000fe400078ec0ff */
[----:B------:R-:W-:Y:S02]  /*4540*/  ISETP.LE.U32.AND P1, PT, R11, UR22, PT ;  /* 0x000000160b007c0c */ /* 0x000fe4000bf23070 */
[----:B------:R-:W-:Y:S02]  /*4550*/  LOP3.LUT R11, R146, 0xffff, RZ, 0xc0, !PT ;  /* 0x0000ffff920b7812 */ /* 0x000fe400078ec0ff */
[----:B------:R-:W-:Y:S02]  /*4560*/  SHF.R.U32.HI R142, RZ, 0x8, R142 ;  /* 0x00000008ff8e7819 */ /* 0x000fe4000001168e */
[----:B------:R-:W-:Y:S01]  /*4570*/  SHF.R.U32.HI R139, RZ, 0x18, R139 ;  /* 0x00000018ff8b7819 */ /* 0x000fe2000001168b */
[-C--:B------:R-:W-:Y:S03]  /*4580*/  HMMA.16816.F32.BF16 R20, R156, R4.reuse, R20 ;  /* 0x000000049c14723c */ /* 0x080fe60000041814 */
[----:B------:R-:W-:Y:S02]  /*4590*/  LOP3.LUT R142, R142, 0xffff, RZ, 0xc0, !PT ;  /* 0x0000ffff8e8e7812 */ /* 0x000fe400078ec0ff */
[----:B------:R-:W-:Y:S01]  /*45a0*/  ISETP.LE.U32.AND P4, PT, R139, UR22, PT ;  /* 0x000000168b007c0c */ /* 0x000fe2000bf83070 */
[C---:B------:R-:W-:Y:S05]  /*45b0*/  HMMA.16816.F32.BF16 R24, R164.reuse, R4, R24 ;  /* 0x00000004a418723c */ /* 0x040fea0000041818 */
[----:B------:R-:W-:Y:S01]  /*45c0*/  LOP3.LUT R139, R143, 0xff, RZ, 0xc0, !PT ;  /* 0x000000ff8f8b7812 */ /* 0x000fe200078ec0ff */
[-C--:B------:R-:W-:Y:S05]  /*45d0*/  HMMA.16816.F32.BF16 R28, R164, R6.reuse, R28 ;  /* 0x00000006a41c723c */ /* 0x080fea000004181c */
[----:B------:R-:W-:Y:S01]  /*45e0*/  SHF.R.U32.HI R15, RZ, 0x8, R15 ;  /* 0x00000008ff0f7819 */ /* 0x000fe2000001160f */
[----:B------:R-:W-:Y:S05]  /*45f0*/  HMMA.16816.F32.BF16 R32, R156, R6, R32 ;  /* 0x000000069c20723c */ /* 0x000fea0000041820 */
[----:B------:R-:W-:Y:S01]  /*4600*/  @!P1 FADD.FTZ R225, -R225, -RZ ;  /* 0x800000ffe1e19221 */ /* 0x000fe20000010100 */
[----:B------:R-:W-:Y:S01]  /*4610*/  ISETP.LE.U32.AND P1, PT, R139, UR22, PT ;  /* 0x000000168b007c0c */ /* 0x000fe2000bf23070 */
[----:B------:R-:W-:Y:S01]  /*4620*/  @!P4 FADD.FTZ R226, -R226, -RZ ;  /* 0x800000ffe2e2c221 */ /* 0x000fe20000010100 */
[----:B------:R-:W-:Y:S03]  /*4630*/  LOP3.LUT R15, R15, 0xffff, RZ, 0xc0, !PT ;  /* 0x0000ffff0f0f7812 */ /* 0x000fe600078ec0ff */
[----:B------:R-:W-:Y:S02]  /*4640*/  SHF.R.U32.HI R4, RZ, 0x10, R140 ;  /* 0x00000010ff047819 */ /* 0x000fe4000001168c */
[----:B------:R-:W-:Y:S02]  /*4650*/  ISETP.LE.U32.AND P4, PT, R15, UR22, PT ;  /* 0x000000160f007c0c */ /* 0x000fe4000bf83070 */
[----:B------:R-:W-:Y:S02]  /*4660*/  SHF.R.U32.HI R15, RZ, 0x10, R143 ;  /* 0x00000010ff0f7819 */ /* 0x000fe4000001168f */
[----:B------:R-:W-:Y:S02]  /*4670*/  LOP3.LUT R4, R4, 0xff, RZ, 0xc0, !PT ;  /* 0x000000ff04047812 */ /* 0x000fe400078ec0ff */
[----:B------:R-:W-:Y:S01]  /*4680*/  @P5 FSEL R20, R20, -INF , !P3 ;  /* 0xff80000014145808 */ /* 0x000fe20005800000 */
[----:B------:R-:W-:Y:S01]  /*4690*/  @!P1 FADD.FTZ R227, -R227, -RZ ;  /* 0x800000ffe3e39221 */ /* 0x000fe20000010100 */
[----:B------:R-:W-:Y:S02]  /*46a0*/  @P5 FSEL R22, R22, -INF , !P3 ;  /* 0xff80000016165808 */ /* 0x000fe40005800000 */
[----:B------:R-:W-:Y:S01]  /*46b0*/  @P5 FSEL R24, R24, -INF , !P3 ;  /* 0xff80000018185808 */ /* 0x000fe20005800000 */
[----:B------:R-:W-:Y:S01]  /*46c0*/  FFMA.FTZ R20, R20, UR21, -R134 ;  /* 0x0000001514147c23 */ /* 0x000fe20008010886 */
[----:B------:R-:W-:Y:S01]  /*46d0*/  @P5 FSEL R26, R26, -INF , !P3 ;  /* 0xff8000001a1a5808 */ /* 0x000fe20005800000 */
[----:B------:R-:W-:Y:S01]  /*46e0*/  FFMA.FTZ R22, R22, UR21, -R133 ;  /* 0x0000001516167c23 */ /* 0x000fe20008010885 */
[----:B------:R-:W-:Y:S01]  /*46f0*/  LOP3.LUT R17, R15, 0xff, RZ, 0xc0, !PT ;  /* 0x000000ff0f117812 */ /* 0x000fe200078ec0ff */
[----:B------:R-:W1:Y:S01]  /*4700*/  MUFU.EX2 R239, R20 ;  /* 0x0000001400ef7308 */ /* 0x000e620000000800 */
[----:B------:R-:W-:Y:S01]  /*4710*/  ISETP.LE.U32.AND P3, PT, R4, UR22, PT ;  /* 0x0000001604007c0c */ /* 0x000fe2000bf63070 */
[----:B------:R-:W-:Y:S01]  /*4720*/  @!P4 FADD.FTZ R228, -R228, -RZ ;  /* 0x800000ffe4e4c221 */ /* 0x000fe20000010100 */
[----:B------:R-:W-:Y:S01]  /*4730*/  ISETP.LE.U32.AND P1, PT, R17, UR22, PT ;  /* 0x0000001611007c0c */ /* 0x000fe2000bf23070 */
[----:B------:R-:W-:Y:S01]  /*4740*/  FFMA.FTZ R26, R26, UR21, -R132 ;  /* 0x000000151a1a7c23 */ /* 0x000fe20008010884 */
[----:B------:R-:W-:Y:S01]  /*4750*/  LOP3.LUT R17, R140, 0xffff, RZ, 0xc0, !PT ;  /* 0x0000ffff8c117812 */ /* 0x000fe200078ec0ff */
[----:B------:R-:W-:Y:S01]  /*4760*/  FFMA.FTZ R24, R24, UR21, -R135 ;  /* 0x0000001518187c23 */ /* 0x000fe20008010887 */
[----:B------:R-:W-:Y:S03]  /*4770*/  LOP3.LUT R5, R140, 0xff, RZ, 0xc0, !PT ;  /* 0x000000ff8c057812 */ /* 0x000fe600078ec0ff */
[----:B------:R-:W4:Y:S01]  /*4780*/  MUFU.EX2 R241, R22 ;  /* 0x0000001600f17308 */ /* 0x000f220000000800 */
[----:B------:R-:W-:Y:S02]  /*4790*/  SHF.R.U32.HI R140, RZ, 0x18, R140 ;  /* 0x00000018ff8c7819 */ /* 0x000fe4000001168c */
[----:B------:R-:W-:Y:S02]  /*47a0*/  @P5 FSEL R21, R21, -INF , !P6 ;  /* 0xff80000015155808 */ /* 0x000fe40007000000 */
[----:B------:R-:W-:Y:S01]  /*47b0*/  @P5 FSEL R23, R23, -INF , !P6 ;  /* 0xff80000017175808 */ /* 0x000fe20007000000 */
[----:B------:R-:W-:Y:S01]  /*47c0*/  @!P3 FADD.FTZ R234, -R234, -RZ ;  /* 0x800000ffeaeab221 */ /* 0x000fe20000010100 */
[----:B------:R-:W-:Y:S01]  /*47d0*/  @P5 FSEL R25, R25, -INF , !P6 ;  /* 0xff80000019195808 */ /* 0x000fe20007000000 */
[----:B------:R-:W-:Y:S01]  /*47e0*/  @!P1 FADD.FTZ R229, -R229, -RZ ;  /* 0x800000ffe5e59221 */ /* 0x000fe20000010100 */
[----:B------:R-:W-:Y:S01]  /*47f0*/  @P5 FSEL R27, R27, -INF , !P6 ;  /* 0xff8000001b1b5808 */ /* 0x000fe20007000000 */
[----:B------:R-:W-:Y:S01]  /*4800*/  MUFU.EX2 R243, R26 ;  /* 0x0000001a00f37308 */ /* 0x000fe20000000800 */
[----:B------:R-:W-:Y:S01]  /*4810*/  ISETP.LE.U32.AND P6, PT, R140, UR22, PT ;  /* 0x000000168c007c0c */ /* 0x000fe2000bfc3070 */
[----:B------:R-:W-:Y:S01]  /*4820*/  FFMA.FTZ R21, R21, UR21, -R134 ;  /* 0x0000001515157c23 */ /* 0x000fe20008010886 */
[----:B------:R-:W-:Y:S01]  /*4830*/  ISETP.LE.U32.AND P3, PT, R16, UR22, PT ;  /* 0x0000001610007c0c */ /* 0x000fe2000bf63070 */
[----:B------:R-:W-:Y:S01]  /*4840*/  FFMA.FTZ R23, R23, UR21, -R133 ;  /* 0x0000001517177c23 */ /* 0x000fe20008010885 */
[----:B------:R-:W-:Y:S01]  /*4850*/  SHF.R.U32.HI R15, RZ, 0x18, R144 ;  /* 0x00000018ff0f7819 */ /* 0x000fe20000011690 */
[----:B------:R-:W-:Y:S01]  /*4860*/  FFMA.FTZ R27, R27, UR21, -R132 ;  /* 0x000000151b1b7c23 */ /* 0x000fe20008010884 */
[----:B------:R-:W-:Y:S03]  /*4870*/  LOP3.LUT R4, R136, 0xff, RZ, 0xc0, !PT ;  /* 0x000000ff88047812 */ /* 0x000fe600078ec0ff */
[----:B------:R-:W-:Y:S01]  /*4880*/  MUFU.EX2 R240, R21 ;  /* 0x0000001500f07308 */ /* 0x000fe20000000800 */
[----:B------:R-:W-:Y:S01]  /*4890*/  ISETP.LE.U32.AND P1, PT, R5, UR22, PT ;  /* 0x0000001605007c0c */ /* 0x000fe2000bf23070 */
[----:B------:R-:W-:Y:S01]  /*48a0*/  FFMA.FTZ R25, R25, UR21, -R135 ;  /* 0x0000001519197c23 */ /* 0x000fe20008010887 */
[--C-:B------:R-:W-:Y:S02]  /*48b0*/  SHF.R.U32.HI R5, RZ, 0x18, R136.reuse ;  /* 0x00000018ff057819 */ /* 0x100fe40000011688 */
[----:B------:R-:W-:Y:S01]  /*48c0*/  SHF.R.U32.HI R143, RZ, 0x18, R143 ;  /* 0x00000018ff8f7819 */ /* 0x000fe2000001168f */
[----:B------:R-:W-:Y:S01]  /*48d0*/  @!P6 FADD.FTZ R233, -R233, -RZ ;  /* 0x800000ffe9e9e221 */ /* 0x000fe20000010100 */
[----:B------:R-:W-:Y:S01]  /*48e0*/  ISETP.LE.U32.AND P6, PT, R15, UR22, PT ;  /* 0x000000160f007c0c */ /* 0x000fe2000bfc3070 */
[----:B------:R-:W-:Y:S01]  /*48f0*/  @!P3 FADD.FTZ R237, -R237, -RZ ;  /* 0x800000ffededb221 */ /* 0x000fe20000010100 */
[----:B------:R-:W-:Y:S01]  /*4900*/  ISETP.LE.U32.AND P3, PT, R4, UR22, PT ;  /* 0x0000001604007c0c */ /* 0x000fe2000bf63070 */
[----:B------:R-:W2:Y:S01]  /*4910*/  MUFU.EX2 R165, R23 ;  /* 0x0000001700a57308 */ /* 0x000ea20000000800 */
[----:B------:R-:W-:Y:S02]  /*4920*/  LOP3.LUT R4, R136, 0xffff, RZ, 0xc0, !PT ;  /* 0x0000ffff88047812 */ /* 0x000fe400078ec0ff */
[----:B------:R-:W-:Y:S01]  /*4930*/  SHF.R.U32.HI R136, RZ, 0x10, R136 ;  /* 0x00000010ff887819 */ /* 0x000fe20000011688 */
[----:B------:R-:W-:Y:S01]  /*4940*/  @!P1 FADD.FTZ R231, -R231, -RZ ;  /* 0x800000ffe7e79221 */ /* 0x000fe20000010100 */
[----:B------:R-:W-:Y:S02]  /*4950*/  ISETP.LE.U32.AND P4, PT, R143, UR22, PT ;  /* 0x000000168f007c0c */ /* 0x000fe4000bf83070 */
[----:B------:R-:W-:Y:S03]  /*4960*/  LOP3.LUT R136, R136, 0xff, RZ, 0xc0, !PT ;  /* 0x000000ff88887812 */ /* 0x000fe600078ec0ff */
[----:B------:R-:W-:Y:S01]  /*4970*/  MUFU.EX2 R242, R27 ;  /* 0x0000001b00f27308 */ /* 0x000fe20000000800 */
[----:B------:R-:W-:Y:S01]  /*4980*/  @P5 FSEL R29, R29, -INF , !P2 ;  /* 0xff8000001d1d5808 */ /* 0x000fe20005000000 */
[----:B------:R-:W-:Y:S01]  /*4990*/  @!P6 FADD.FTZ R238, -R238, -RZ ;  /* 0x800000ffeeeee221 */ /* 0x000fe20000010100 */
[----:B------:R-:W-:Y:S01]  /*49a0*/  @P5 FSEL R31, R31, -INF , !P2 ;  /* 0xff8000001f1f5808 */ /* 0x000fe20005000000 */
[----:B-1----:R-:W-:Y:S01]  /*49b0*/  @!P3 FADD.FTZ R239, -R239, -RZ ;  /* 0x800000ffefefb221 */ /* 0x002fe20000010100 */
[----:B------:R-:W-:Y:S02]  /*49c0*/  @P5 FSEL R33, R33, -INF , !P2 ;  /* 0xff80000021215808 */ /* 0x000fe40005000000 */
[----:B------:R-:W-:Y:S03]  /*49d0*/  @P5 FSEL R35, R35, -INF , !P2 ;  /* 0xff80000023235808 */ /* 0x000fe60005000000 */
[----:B------:R-:W1:Y:S01]  /*49e0*/  MUFU.EX2 R166, R24 ;  /* 0x0000001800a67308 */ /* 0x000e620000000800 */
[----:B------:R-:W-:Y:S01]  /*49f0*/  ISETP.LE.U32.AND P2, PT, R136, UR22, PT ;  /* 0x0000001688007c0c */ /* 0x000fe2000bf43070 */
[----:B------:R-:W-:Y:S01]  /*4a00*/  @!P4 FADD.FTZ R230, -R230, -RZ ;  /* 0x800000ffe6e6c221 */ /* 0x000fe20000010100 */
[----:B------:R-:W-:Y:S02]  /*4a10*/  ISETP.LE.U32.AND P6, PT, R5, UR22, PT ;  /* 0x0000001605007c0c */ /* 0x000fe4000bfc3070 */
[----:B------:R-:W-:Y:S02]  /*4a20*/  LOP3.LUT R5, R8, 0xff, RZ, 0xc0, !PT ;  /* 0x000000ff08057812 */ /* 0x000fe400078ec0ff */
[----:B------:R-:W-:Y:S03]  /*4a30*/  SHF.R.U32.HI R17, RZ, 0x8, R17 ;  /* 0x00000008ff117819 */ /* 0x000fe60000011611 */
[----:B------:R-:W-:Y:S01]  /*4a40*/  MUFU.EX2 R167, R25 ;  /* 0x0000001900a77308 */ /* 0x000fe20000000800 */
[----:B------:R-:W-:Y:S02]  /*4a50*/  ISETP.LE.U32.AND P3, PT, R5, UR22, PT ;  /* 0x0000001605007c0c */ /* 0x000fe4000bf63070 */
[----:B------:R-:W-:Y:S02]  /*4a60*/  SHF.R.U32.HI R5, RZ, 0x10, R8 ;  /* 0x00000010ff057819 */ /* 0x000fe40000011608 */
[----:B------:R-:W-:Y:S01]  /*4a70*/  LOP3.LUT R17, R17, 0xffff, RZ, 0xc0, !PT ;  /* 0x0000ffff11117812 */ /* 0x000fe200078ec0ff */
[----:B----4-:R-:W-:Y:S01]  /*4a80*/  @!P2 FADD.FTZ R241, -R241, -RZ ;  /* 0x800000fff1f1a221 */ /* 0x010fe20000010100 */
[----:B------:R-:W-:Y:S01]  /*4a90*/  LOP3.LUT R5, R5, 0xff, RZ, 0xc0, !PT ;  /* 0x000000ff05057812 */ /* 0x000fe200078ec0ff */
[----:B--2---:R-:W-:Y:S01]  /*4aa0*/  @!P6 FADD.FTZ R165, -R165, -RZ ;  /* 0x800000ffa5a5e221 */ /* 0x004fe20000010100 */
[----:B------:R-:W-:Y:S02]  /*4ab0*/  ISETP.LE.U32.AND P4, PT, R17, UR22, PT ;  /* 0x0000001611007c0c */ /* 0x000fe4000bf83070 */
[----:B------:R-:W-:Y:S02]  /*4ac0*/  SHF.R.U32.HI R4, RZ, 0x8, R4 ;  /* 0x00000008ff047819 */ /* 0x000fe40000011604 */
[----:B------:R-:W-:Y:S01]  /*4ad0*/  ISETP.LE.U32.AND P2, PT, R5, UR22, PT ;  /* 0x0000001605007c0c */ /* 0x000fe2000bf43070 */
[----:B-1----:R-:W-:Y:S01]  /*4ae0*/  @!P3 FADD.FTZ R166, -R166, -RZ ;  /* 0x800000ffa6a6b221 */ /* 0x002fe20000010100 */
[----:B------:R-:W-:Y:S02]  /*4af0*/  F2FP.RELU.BF16.F32.PACK_AB R5, R226, R225 ;  /* 0x000000e1e205723e */ /* 0x000fe400000018ff */
[----:B------:R-:W-:Y:S02]  /*4b00*/  @P5 FSEL R32, R32, -INF , !P0 ;  /* 0xff80000020205808 */ /* 0x000fe40004000000 */
[----:B------:R-:W-:Y:S01]  /*4b10*/  LOP3.LUT R4, R4, 0xffff, RZ, 0xc0, !PT ;  /* 0x0000ffff04047812 */ /* 0x000fe200078ec0ff */
[----:B------:R1:W-:Y:S01]  /*4b20*/  STS [R191+0x19400], R5 ;  /* 0x01940005bf007388 */ /* 0x0003e20000000800 */
[----:B------:R-:W-:Y:S01]  /*4b30*/  @P5 FSEL R28, R28, -INF , !P0 ;  /* 0xff8000001c1c5808 */ /* 0x000fe20004000000 */
[--C-:B------:R-:W-:Y:S01]  /*4b40*/  FFMA.FTZ R32, R32, UR21, -R134.reuse ;  /* 0x0000001520207c23 */ /* 0x100fe20008010886 */
[----:B------:R-:W-:Y:S01]  /*4b50*/  @P5 FSEL R30, R30, -INF , !P0 ;  /* 0xff8000001e1e5808 */ /* 0x000fe20004000000 */
[----:B------:R-:W-:Y:S01]  /*4b60*/  FFMA.FTZ R134, R33, UR21, -R134 ;  /* 0x0000001521867c23 */ /* 0x000fe20008010886 */
[----:B------:R-:W-:Y:S01]  /*4b70*/  @P5 FSEL R34, R34, -INF , !P0 ;  /* 0xff80000022225808 */ /* 0x000fe20004000000 */
[----:B------:R-:W-:Y:S01]  /*4b80*/  @!P4 FADD.FTZ R232, -R232, -RZ ;  /* 0x800000ffe8e8c221 */ /* 0x000fe20000010100 */
[----:B------:R-:W-:Y:S01]  /*4b90*/  ISETP.LE.U32.AND P0, PT, R4, UR22, PT ;  /* 0x0000001604007c0c */ /* 0x000fe2000bf03070 */
[----:B------:R-:W2:Y:S01]  /*4ba0*/  MUFU.EX2 R247, R134 ;  /* 0x0000008600f77308 */ /* 0x000ea20000000800 */
[----:B------:R-:W-:Y:S01]  /*4bb0*/  SHF.R.U32.HI R10, RZ, 0x8, R10 ;  /* 0x00000008ff0a7819 */ /* 0x000fe2000001160a */
[----:B------:R-:W-:Y:S01]  /*4bc0*/  @!P2 FADD.FTZ R243, -R243, -RZ ;  /* 0x800000fff3f3a221 */ /* 0x000fe20000010100 */
[----:B------:R-:W-:Y:S01]  /*4bd0*/  LOP3.LUT R139, R144, 0xff, RZ, 0xc0, !PT ;  /* 0x000000ff908b7812 */ /* 0x000fe200078ec0ff */
[--C-:B------:R-:W-:Y:S01]  /*4be0*/  FFMA.FTZ R34, R34, UR21, -R133.reuse ;  /* 0x0000001522227c23 */ /* 0x100fe20008010885 */
[----:B------:R-:W-:Y:S01]  /*4bf0*/  F2FP.RELU.BF16.F32.PACK_AB R6, R224, R182 ;  /* 0x000000b6e006723e */ /* 0x000fe200000018ff */
[----:B------:R-:W-:Y:S01]  /*4c00*/  FFMA.FTZ R133, R35, UR21, -R133 ;  /* 0x0000001523857c23 */ /* 0x000fe20008010885 */
[----:B------:R-:W-:Y:S03]  /*4c10*/  LOP3.LUT R4, R8, 0xffff, RZ, 0xc0, !PT ;  /* 0x0000ffff08047812 */ /* 0x000fe600078ec0ff */
[----:B------:R-:W4:Y:S01]  /*4c20*/  MUFU.EX2 R246, R32 ;  /* 0x0000002000f67308 */ /* 0x000f220000000800 */
[----:B------:R-:W-:Y:S01]  /*4c30*/  LOP3.LUT R10, R10, 0xffff, RZ, 0xc0, !PT ;  /* 0x0000ffff0a0a7812 */ /* 0x000fe200078ec0ff */
[----:B------:R3:W-:Y:S01]  /*4c40*/  STS [R191+0x19000], R6 ;  /* 0x01900006bf007388 */ /* 0x0007e20000000800 */
[----:B------:R-:W-:Y:S01]  /*4c50*/  ISETP.LE.U32.AND P1, PT, R139, UR22, PT ;  /* 0x000000168b007c0c */ /* 0x000fe2000bf23070 */
[----:B------:R-:W-:Y:S01]  /*4c60*/  @!P0 FADD.FTZ R240, -R240, -RZ ;  /* 0x800000fff0f08221 */ /* 0x000fe20000010100 */
[----:B------:R-:W-:Y:S01]  /*4c70*/  ISETP.LE.U32.AND P4, PT, R142, UR22, PT ;  /* 0x000000168e007c0c */ /* 0x000fe2000bf83070 */
[--C-:B------:R-:W-:Y:S01]  /*4c80*/  FFMA.FTZ R28, R28, UR21, -R135.reuse ;  /* 0x000000151c1c7c23 */ /* 0x100fe20008010887 */
[----:B------:R-:W-:Y:S03]  /*4c90*/  SHF.R.U32.HI R4, RZ, 0x8, R4 ;  /* 0x00000008ff047819 */ /* 0x000fe60000011604 */
[----:B------:R-:W-:Y:S01]  /*4ca0*/  MUFU.EX2 R249, R34 ;  /* 0x0000002200f97308 */ /* 0x000fe20000000800 */
[----:B------:R-:W-:Y:S01]  /*4cb0*/  ISETP.LE.U32.AND P2, PT, R10, UR22, PT ;  /* 0x000000160a007c0c */ /* 0x000fe2000bf43070 */
[--C-:B------:R-:W-:Y:S01]  /*4cc0*/  FFMA.FTZ R30, R30, UR21, -R132.reuse ;  /* 0x000000151e1e7c23 */ /* 0x100fe20008010884 */
[----:B------:R-:W-:Y:S01]  /*4cd0*/  LOP3.LUT R4, R4, 0xffff, RZ, 0xc0, !PT ;  /* 0x0000ffff04047812 */ /* 0x000fe200078ec0ff */
[----:B------:R-:W-:Y:S01]  /*4ce0*/  FFMA.FTZ R135, R29, UR21, -R135 ;  /* 0x000000151d877c23 */ /* 0x000fe20008010887 */
[----:B------:R-:W-:Y:S01]  /*4cf0*/  F2FP.RELU.BF16.F32.PACK_AB R7, R230, R229 ;  /* 0x000000e5e607723e */ /* 0x000fe200000018ff */
[----:B------:R-:W-:Y:S01]  /*4d00*/  FFMA.FTZ R132, R31, UR21, -R132 ;  /* 0x000000151f847c23 */ /* 0x000fe20008010884 */
[----:B------:R-:W-:Y:S01]  /*4d10*/  ISETP.LE.U32.AND P0, PT, R4, UR22, PT ;  /* 0x0000001604007c0c */ /* 0x000fe2000bf03070 */
[----:B------:R-:W-:Y:S01]  /*4d20*/  @!P1 FADD.FTZ R235, -R235, -RZ ;  /* 0x800000ffebeb9221 */ /* 0x000fe20000010100 */
[----:B------:R-:W-:Y:S01]  /*4d30*/  SHF.R.U32.HI R4, RZ, 0x8, R11 ;  /* 0x00000008ff047819 */ /* 0x000fe2000001160b */
[----:B------:R-:W-:Y:S01]  /*4d40*/  @!P4 FADD.FTZ R236, -R236, -RZ ;  /* 0x800000ffececc221 */ /* 0x000fe20000010100 */
[----:B------:R-:W-:Y:S01]  /*4d50*/  ISETP.LE.U32.AND P1, PT, R138, UR22, PT ;  /* 0x000000168a007c0c */ /* 0x000fe2000bf23070 */
[----:B------:R-:W4:Y:S01]  /*4d60*/  MUFU.EX2 R250, R133 ;  /* 0x0000008500fa7308 */ /* 0x000f220000000800 */
[----:B------:R-:W-:Y:S01]  /*4d70*/  LOP3.LUT R4, R4, 0xffff, RZ, 0xc0, !PT ;  /* 0x0000ffff04047812 */ /* 0x000fe200078ec0ff */
[----:B--2---:R-:W-:Y:S01]  /*4d80*/  @!P2 FADD.FTZ R247, -R247, -RZ ;  /* 0x800000fff7f7a221 */ /* 0x004fe20000010100 */
[----:B-1----:R-:W-:Y:S02]  /*4d90*/  F2FP.RELU.BF16.F32.PACK_AB R5, R236, R235 ;  /* 0x000000ebec05723e */ /* 0x002fe400000018ff */
[----:B------:R-:W-:Y:S02]  /*4da0*/  ISETP.LE.U32.AND P2, PT, R4, UR22, PT ;  /* 0x0000001604007c0c */ /* 0x000fe4000bf43070 */
[----:B------:R-:W-:Y:S01]  /*4db0*/  F2FP.RELU.BF16.F32.PACK_AB R4, R238, R237 ;  /* 0x000000edee04723e */ /* 0x000fe200000018ff */
[----:B------:R1:W-:Y:S01]  /*4dc0*/  STS [R195+0x19000], R5 ;  /* 0x01900005c3007388 */ /* 0x0003e20000000800 */
[----:B---3--:R-:W-:Y:S01]  /*4dd0*/  F2FP.RELU.BF16.F32.PACK_AB R6, R228, R227 ;  /* 0x000000e3e406723e */ /* 0x008fe200000018ff */
[----:B------:R-:W-:Y:S01]  /*4de0*/  MUFU.EX2 R244, R28 ;  /* 0x0000001c00f47308 */ /* 0x000fe20000000800 */
[----:B------:R-:W-:Y:S01]  /*4df0*/  SHF.R.U32.HI R8, RZ, 0x18, R8 ;  /* 0x00000018ff087819 */ /* 0x000fe20000011608 */
[----:B------:R2:W-:Y:S01]  /*4e00*/  STS [R195+0x19400], R4 ;  /* 0x01940004c3007388 */ /* 0x0005e20000000800 */
[----:B----4-:R-:W-:Y:S01]  /*4e10*/  @!P1 FADD.FTZ R246, -R246, -RZ ;  /* 0x800000fff6f69221 */ /* 0x010fe20000010100 */
[----:B------:R-:W-:Y:S01]  /*4e20*/  LOP3.LUT R9, R9, 0xff, RZ, 0xc0, !PT ;  /* 0x000000ff09097812 */ /* 0x000fe200078ec0ff */
[----:B------:R-:W-:Y:S01]  /*4e30*/  @!P0 FADD.FTZ R167, -R167, -RZ ;  /* 0x800000ffa7a78221 */ /* 0x000fe20000010100 */
[----:B------:R3:W-:Y:S01]  /*4e40*/  STS [R191+0x1a400], R7 ;  /* 0x01a40007bf007388 */ /* 0x0007e20000000800 */
[----:B------:R-:W-:Y:S03]  /*4e50*/  ISETP.LE.U32.AND P6, PT, R8, UR22, PT ;  /* 0x0000001608007c0c */ /* 0x000fe6000bfc3070 */
[----:B------:R-:W4:Y:S01]  /*4e60*/  MUFU.EX2 R245, R135 ;  /* 0x0000008700f57308 */ /* 0x000f220000000800 */
[----:B------:R-:W-:Y:S01]  /*4e70*/  F2FP.RELU.BF16.F32.PACK_AB R8, R232, R231 ;  /* 0x000000e7e808723e */ /* 0x000fe200000018ff */
[----:B------:R3:W-:Y:S01]  /*4e80*/  STS [R191+0x1a000], R6 ;  /* 0x01a00006bf007388 */ /* 0x0007e20000000800 */
[----:B------:R-:W-:Y:S02]  /*4e90*/  ISETP.LE.U32.AND P4, PT, R137, UR22, PT ;  /* 0x0000001689007c0c */ /* 0x000fe4000bf83070 */
[----:B------:R-:W-:Y:S01]  /*4ea0*/  LOP3.LUT R12, R12, 0xff, RZ, 0xc0, !PT ;  /* 0x000000ff0c0c7812 */ /* 0x000fe200078ec0ff */
[----:B------:R3:W-:Y:S01]  /*4eb0*/  STS [R195+0x1a000], R8 ;  /* 0x01a00008c3007388 */ /* 0x0007e20000000800 */
[----:B------:R-:W-:Y:S03]  /*4ec0*/  ISETP.LE.U32.AND P3, PT, R14, UR22, PT ;  /* 0x000000160e007c0c */ /* 0x000fe6000bf63070 */
[----:B------:R-:W3:Y:S01]  /*4ed0*/  MUFU.EX2 R248, R30 ;  /* 0x0000001e00f87308 */ /* 0x000ee20000000800 */
[----:B------:R-:W-:Y:S02]  /*4ee0*/  ISETP.LE.U32.AND P0, PT, R13, UR22, PT ;  /* 0x000000160d007c0c */ /* 0x000fe4000bf03070 */
[----:B------:R-:W-:Y:S01]  /*4ef0*/  ISETP.LE.U32.AND P1, PT, R12, UR22, PT ;  /* 0x000000160c007c0c */ /* 0x000fe2000bf23070 */
[----:B------:R-:W-:Y:S01]  /*4f00*/  @!P6 FADD.FTZ R242, -R242, -RZ ;  /* 0x800000fff2f2e221 */ /* 0x000fe20000010100 */
[----:B------:R-:W-:Y:S02]  /*4f10*/  ISETP.LE.U32.AND P6, PT, R9, UR22, PT ;  /* 0x0000001609007c0c */ /* 0x000fe4000bfc3070 */
[----:B-1----:R-:W-:Y:S03]  /*4f20*/  F2FP.RELU.BF16.F32.PACK_AB R5, R165, R241 ;  /* 0x000000f1a505723e */ /* 0x002fe600000018ff */
[----:B------:R-:W1:Y:S01]  /*4f30*/  MUFU.EX2 R251, R132 ;  /* 0x0000008400fb7308 */ /* 0x000e620000000800 */
[----:B------:R-:W-:Y:S01]  /*4f40*/  @!P4 FADD.FTZ R250, -R250, -RZ ;  /* 0x800000fffafac221 */ /* 0x000fe20000010100 */
[----:B----4-:R-:W-:Y:S01]  /*4f50*/  @!P2 FADD.FTZ R245, -R245, -RZ ;  /* 0x800000fff5f5a221 */ /* 0x010fe20000010100 */
[----:B--2---:R-:W-:Y:S01]  /*4f60*/  F2FP.RELU.BF16.F32.PACK_AB R4, R247, R246 ;  /* 0x000000f6f704723e */ /* 0x004fe200000018ff */
[----:B------:R-:W-:Y:S01]  /*4f70*/  @!P3 FADD.FTZ R244, -R244, -RZ ;  /* 0x800000fff4f4b221 */ /* 0x000fe20000010100 */
[----:B------:R-:W-:Y:S02]  /*4f80*/  FSETP.GE.FTZ.AND P2, PT, R239, RZ, PT ;  /* 0x000000ffef00720b */ /* 0x000fe40003f56000 */
[----:B---3--:R-:W-:Y:S01]  /*4f90*/  F2FP.RELU.BF16.F32.PACK_AB R7, R233, R234 ;  /* 0x000000eae907723e */ /* 0x008fe200000018ff */
[----:B------:R-:W-:Y:S01]  /*4fa0*/  @!P1 FADD.FTZ R248, -R248, -RZ ;  /* 0x800000fff8f89221 */ /* 0x000fe20000010100 */
[----:B------:R-:W-:Y:S01]  /*4fb0*/  @!P6 FADD.FTZ R249, -R249, -RZ ;  /* 0x800000fff9f9e221 */ /* 0x000fe20000010100 */
[----:B------:R-:W-:Y:S02]  /*4fc0*/  F2FP.RELU.BF16.F32.PACK_AB R6, R240, R239 ;  /* 0x000000eff006723e */ /* 0x000fe400000018ff */
[----:B------:R2:W-:Y:S01]  /*4fd0*/  STS [R195+0x1a400], R7 ;  /* 0x01a40007c3007388 */ /* 0x0005e20000000800 */
[----:B------:R-:W-:Y:S02]  /*4fe0*/  FSETP.GE.FTZ.AND P6, PT, R224, RZ, PT ;  /* 0x000000ffe000720b */ /* 0x000fe40003fd6000 */
[----:B------:R-:W-:Y:S01]  /*4ff0*/  F2FP.RELU.BF16.F32.PACK_AB R8, R167, R166 ;  /* 0x000000a6a708723e */ /* 0x000fe200000018ff */
[----:B------:R3:W-:Y:S01]  /*5000*/  STS [R193+0x19000], R6 ;  /* 0x01900006c1007388 */ /* 0x0007e20000000800 */
[----:B-1----:R-:W-:Y:S01]  /*5010*/  @!P0 FADD.FTZ R251, -R251, -RZ ;  /* 0x800000fffbfb8221 */ /* 0x002fe20000010100 */
[----:B------:R-:W-:Y:S02]  /*5020*/  FSETP.GE.FTZ.AND P0, PT, R182, RZ, PT ;  /* 0x000000ffb600720b */ /* 0x000fe40003f16000 */
[----:B------:R1:W-:Y:S01]  /*5030*/  STS [R193+0x19400], R5 ;  /* 0x01940005c1007388 */ /* 0x0003e20000000800 */
[----:B------:R-:W-:Y:S02]  /*5040*/  FSETP.GE.FTZ.AND P1, PT, R240, RZ, PT ;  /* 0x000000fff000720b */ /* 0x000fe40003f36000 */
[----:B------:R-:W-:Y:S01]  /*5050*/  FSETP.GE.FTZ.AND P4, PT, R235, RZ, PT ;  /* 0x000000ffeb00720b */ /* 0x000fe20003f96000 */
[----:B------:R4:W-:Y:S01]  /*5060*/  STS [R196+0x19000], R4 ;  /* 0x01900004c4007388 */ /* 0x0009e20000000800 */
[----:B------:R-:W-:Y:S02]  /*5070*/  FSETP.GE.FTZ.AND P3, PT, R236, RZ, PT ;  /* 0x000000ffec00720b */ /* 0x000fe40003f76000 */
[----:B--2---:R-:W-:Y:S02]  /*5080*/  F2FP.RELU.BF16.F32.PACK_AB R7, R242, R243 ;  /* 0x000000f3f207723e */ /* 0x004fe400000018ff */
[----:B---3--:R-:W-:Y:S02]  /*5090*/  F2FP.RELU.BF16.F32.PACK_AB R6, R250, R249 ;  /* 0x000000f9fa06723e */ /* 0x008fe400000018ff */
[----:B-1----:R-:W-:Y:S03]  /*50a0*/  F2FP.RELU.BF16.F32.PACK_AB R5, R245, R244 ;  /* 0x000000f4f505723e */ /* 0x002fe600000018ff */
[----:B------:R-:W-:Y:S01]  /*50b0*/  STS [R196+0x19400], R6 ;  /* 0x01940006c4007388 */ /* 0x000fe20000000800 */
[----:B----4-:R-:W-:Y:S03]  /*50c0*/  F2FP.RELU.BF16.F32.PACK_AB R4, R251, R248 ;  /* 0x000000f8fb04723e */ /* 0x010fe600000018ff */
[----:B------:R-:W-:Y:S04]  /*50d0*/  STS [R193+0x1a000], R8 ;  /* 0x01a00008c1007388 */ /* 0x000fe80000000800 */
[----:B------:R-:W-:Y:S04]  /*50e0*/  STS [R193+0x1a400], R7 ;  /* 0x01a40007c1007388 */ /* 0x000fe80000000800 */
[----:B------:R-:W-:Y:S04]  /*50f0*/  STS [R196+0x1a000], R5 ;  /* 0x01a00005c4007388 */ /* 0x000fe80000000800 */
[----:B------:R1:W-:Y:S04]  /*5100*/  STS [R196+0x1a400], R4 ;  /* 0x01a40004c4007388 */ /* 0x0003e80000000800 */
[----:B------:R-:W-:Y:S08]  /*5110*/  LDSM.16.M88.4 R32, [R0+UR6+0x6000] ;  /* 0x006000060020783b */ /* 0x000ff00008000200 */
[----:B------:R-:W2:Y:S08]  /*5120*/  LDSM.16.M88.4 R16, [R178+UR6+0xf000] ;  /* 0x00f00006b210783b */ /* 0x000eb00008000200 */
[----:B------:R-:W3:Y:S01]  /*5130*/  LDSM.16.M88.4 R28, [R0+UR6+0x6800] ;  /* 0x00680006001c783b */ /* 0x000ee20008000200 */
[----:B-1----:R-:W-:Y:S07]  /*5140*/  IMAD.U32 R4, RZ, RZ, UR6 ;  /* 0x00000006ff047e24 */ /* 0x002fee000f8e00ff */
[----:B------:R-:W1:Y:S01]  /*5150*/  LDSM.16.M88.4 R132, [R178+UR6+0xf400] ;  /* 0x00f40006b284783b */ /* 0x000e620008000200 */
[----:B------:R-:W-:Y:S05]  /*5160*/  IADD3 R4, R0, 0x6000, R4 ;  /* 0x0000600000047810 */ /* 0x000fea0007ffe004 */
[----:B------:R-:W-:Y:S02]  /*5170*/  IMAD.IADD R164, R4, 0x1, R176 ;  /* 0x0000000104a47824 */ /* 0x000fe400078e02b0 */
[----:B------:R-:W-:Y:S08]  /*5180*/  LDSM.16.M88.4 R140, [R177+0x6000] ;  /* 0x00600000b18c783b */ /* 0x000ff00000000200 */
[----:B------:R-:W4:Y:S01]  /*5190*/  LDSM.16.M88.4 R136, [R164] ;  /* 0x00000000a488783b */ /* 0x000f220000000200 */
[-C--:B--2---:R-:W-:Y:S07]  /*51a0*/  HMMA.16816.F32.BF16 R4, R32, R16.reuse, RZ ;  /* 0x000000102004723c */ /* 0x084fee00000418ff */
[----:B------:R-:W2:Y:S01]  /*51b0*/  LDSM.16.M88.4 R144, [R164+0x800] ;  /* 0x00080000a490783b */ /* 0x000ea20000000200 */
[C---:B---3--:R-:W-:Y:S07]  /*51c0*/  HMMA.16816.F32.BF16 R8, R28.reuse, R16, RZ ;  /* 0x000000101c08723c */ /* 0x048fee00000418ff */
[----:B------:R-:W3:Y:S01]  /*51d0*/  LDSM.16.M88.4 R148, [R177+0x6400] ;  /* 0x00640000b194783b */ /* 0x000ee20000000200 */
[-C--:B------:R-:W-:Y:S07]  /*51e0*/  HMMA.16816.F32.BF16 R12, R28, R18.reuse, RZ ;  /* 0x000000121c0c723c */ /* 0x080fee00000418ff */
[----:B------:R-:W-:Y:S01]  /*51f0*/  LDSM.16.M88.4 R152, [R0+UR6+0x7000] ;  /* 0x007000060098783b */ /* 0x000fe20008000200 */
[C---:B------:R-:W-:Y:S07]  /*5200*/  HMMA.16816.F32.BF16 R16, R32.reuse, R18, RZ ;  /* 0x000000122010723c */ /* 0x040fee00000418ff */
[----:B------:R-:W3:Y:S01]  /*5210*/  LDSM.16.M88.4 R156, [R178+UR6+0x11000] ;  /* 0x01100006b29c783b */ /* 0x000ee20008000200 */
[-C--:B-1----:R-:W-:Y:S06]  /*5220*/  HMMA.16816.F32.BF16 R20, R32, R132.reuse, RZ ;  /* 0x000000842014723c */ /* 0x082fec00000418ff */
[C---:B------:R-:W-:Y:S01]  /*5230*/  HMMA.16816.F32.BF16 R24, R28.reuse, R132, RZ ;  /* 0x000000841c18723c */ /* 0x040fe200000418ff */
[----:B------:R-:W1:Y:S05]  /*5240*/  LDSM.16.M88.4 R160, [R0+UR6+0x7800] ;  /* 0x0078000600a0783b */ /* 0x000e6a0008000200 */
[-C--:B------:R-:W-:Y:S06]  /*5250*/  HMMA.16816.F32.BF16 R28, R28, R134.reuse, RZ ;  /* 0x000000861c1c723c */ /* 0x080fec00000418ff */
[----:B------:R-:W-:Y:S01]  /*5260*/  HMMA.16816.F32.BF16 R32, R32, R134, RZ ;  /* 0x000000862020723c */ /* 0x000fe200000418ff */
[----:B------:R-:W1:Y:S05]  /*5270*/  LDSM.16.M88.4 R132, [R178+UR6+0x11400] ;  /* 0x01140006b284783b */ /* 0x000e6a0008000200 */
[-C--:B----4-:R-:W-:Y:S06]  /*5280*/  HMMA.16816.F32.BF16 R4, R136, R140.reuse, R4 ;  /* 0x0000008c8804723c */ /* 0x090fec0000041804 */
[C---:B--2---:R-:W-:Y:S06]  /*5290*/  HMMA.16816.F32.BF16 R8, R144.reuse, R140, R8 ;  /* 0x0000008c9008723c */ /* 0x044fec0000041808 */
        /* <DEDUP_REMOVED lines=8> */
[----:B------:R-:W2:Y:S03]  /*5320*/  LDSM.16.M88.4 R136, [R164+0x1000] ;  /* 0x00100000a488783b */ /* 0x000ea60000000200 */
[-C--:B------:R-:W-:Y:S05]  /*5330*/  HMMA.16816.F32.BF16 R4, R152, R156.reuse, R4 ;  /* 0x0000009c9804723c */ /* 0x080fea0000041804 */
[----:B------:R-:W3:Y:S01]  /*5340*/  LDSM.16.M88.4 R148, [R177+0x8400] ;  /* 0x00840000b194783b */ /* 0x000ee20000000200 */
[C---:B-1----:R-:W-:Y:S06]  /*5350*/  HMMA.16816.F32.BF16 R8, R160.reuse, R156, R8 ;  /* 0x0000009ca008723c */ /* 0x042fec0000041808 */
[-C--:B------:R-:W-:Y:S06]  /*5360*/  HMMA.16816.F32.BF16 R12, R160, R158.reuse, R12 ;  /* 0x0000009ea00c723c */ /* 0x080fec000004180c */
[C---:B------:R-:W-:Y:S01]  /*5370*/  HMMA.16816.F32.BF16 R16, R152.reuse, R158, R16 ;  /* 0x0000009e9810723c */ /* 0x040fe20000041810 */
[----:B------:R-:W-:Y:S05]  /*5380*/  LDSM.16.M88.4 R156, [R0+UR6+0x8000] ;  /* 0x00800006009c783b */ /* 0x000fea0008000200 */
[-C--:B------:R-:W-:Y:S06]  /*5390*/  HMMA.16816.F32.BF16 R20, R152, R132.reuse, R20 ;  /* 0x000000849814723c */ /* 0x080fec0000041814 */
[C---:B------:R-:W-:Y:S06]  /*53a0*/  HMMA.16816.F32.BF16 R24, R160.reuse, R132, R24 ;  /* 0x00000084a018723c */ /* 0x040fec0000041818 */
[-C--:B------:R-:W-:Y:S01]  /*53b0*/  HMMA.16816.F32.BF16 R28, R160, R134.reuse, R28 ;  /* 0x00000086a01c723c */ /* 0x080fe2000004181c */
[----:B------:R-:W1:Y:S05]  /*53c0*/  LDSM.16.M88.4 R160, [R178+UR6+0x13000] ;  /* 0x01300006b2a0783b */ /* 0x000e6a0008000200 */
[----:B------:R-:W-:Y:S03]  /*53d0*/  HMMA.16816.F32.BF16 R32, R152, R134, R32 ;  /* 0x000000869820723c */ /* 0x000fe60000041820 */
[----:B------:R-:W4:Y:S03]  /*53e0*/  LDSM.16.M88.4 R132, [R0+UR6+0x8800] ;  /* 0x008800060084783b */ /* 0x000f260008000200 */
[-C--:B--2---:R-:W-:Y:S05]  /*53f0*/  HMMA.16816.F32.BF16 R4, R136, R140.reuse, R4 ;  /* 0x0000008c8804723c */ /* 0x084fea0000041804 */
[----:B------:R-:W-:Y:S01]  /*5400*/  LDSM.16.M88.4 R152, [R177+0xa000] ;  /* 0x00a00000b198783b */ /* 0x000fe20000000200 */
[C---:B------:R-:W-:Y:S06]  /*5410*/  HMMA.16816.F32.BF16 R8, R144.reuse, R140, R8 ;  /* 0x0000008c9008723c */ /* 0x040fec0000041808 */
[-C--:B------:R-:W-:Y:S06]  /*5420*/  HMMA.16816.F32.BF16 R12, R144, R142.reuse, R12 ;  /* 0x0000008e900c723c */ /* 0x080fec000004180c */
[C---:B------:R-:W-:Y:S01]  /*5430*/  HMMA.16816.F32.BF16 R16, R136.reuse, R142, R16 ;  /* 0x0000008e8810723c */ /* 0x040fe20000041810 */
[----:B------:R-:W2:Y:S05]  /*5440*/  LDSM.16.M88.4 R140, [R178+UR6+0x13400] ;  /* 0x01340006b28c783b */ /* 0x000eaa0008000200 */
[-C--:B---3--:R-:W-:Y:S06]  /*5450*/  HMMA.16816.F32.BF16 R20, R136, R148.reuse, R20 ;  /* 0x000000948814723c */ /* 0x088fec0000041814 */
[C---:B------:R-:W-:Y:S06]  /*5460*/  HMMA.16816.F32.BF16 R24, R144.reuse, R148, R24 ;  /* 0x000000949018723c */ /* 0x040fec0000041818 */
[-C--:B------:R-:W-:Y:S01]  /*5470*/  HMMA.16816.F32.BF16 R28, R144, R150.reuse, R28 ;  /* 0x00000096901c723c */ /* 0x080fe2000004181c */
[----:B------:R-:W3:Y:S05]  /*5480*/  LDSM.16.M88.4 R144, [R164+0x2000] ;  /* 0x00200000a490783b */ /* 0x000eea0000000200 */
[----:B------:R-:W-:Y:S03]  /*5490*/  HMMA.16816.F32.BF16 R32, R136, R150, R32 ;  /* 0x000000968820723c */ /* 0x000fe60000041820 */
[----:B------:R-:W3:Y:S03]  /*54a0*/  LDSM.16.M88.4 R136, [R164+0x2800] ;  /* 0x00280000a488783b */ /* 0x000ee60000000200 */
[-C--:B-1----:R-:W-:Y:S05]  /*54b0*/  HMMA.16816.F32.BF16 R4, R156, R160.reuse, R4 ;  /* 0x000000a09c04723c */ /* 0x082fea0000041804 */
[----:B------:R-:W1:Y:S01]  /*54c0*/  LDSM.16.M88.4 R148, [R177+0xa400] ;  /* 0x00a40000b194783b */ /* 0x000e620000000200 */
[C---:B----4-:R-:W-:Y:S06]  /*54d0*/  HMMA.16816.F32.BF16 R8, R132.reuse, R160, R8 ;  /* 0x000000a08408723c */ /* 0x050fec0000041808 */
        /* <DEDUP_REMOVED lines=10> */
[-C--:B-1----:R-:W-:Y:S05]  /*5580*/  HMMA.16816.F32.BF16 R20, R144, R148.reuse, R20 ;  /* 0x000000949014723c */ /* 0x082fea0000041814 */
[----:B------:R-:W-:Y:S01]  /*5590*/  FADD.FTZ R4, -R171, R4 ;  /* 0x00000004ab047221 */ /* 0x000fe20000010100 */
[C---:B------:R-:W-:Y:S05]  /*55a0*/  HMMA.16816.F32.BF16 R24, R136.reuse, R148, R24 ;  /* 0x000000948818723c */ /* 0x040fea0000041818 */
[-C--:B------:R-:W-:Y:S01]  /*55b0*/  FSEL R4, R4, R171.reuse, P0 ;  /* 0x000000ab04047208 */ /* 0x080fe20000000000 */
[-C--:B------:R-:W-:Y:S03]  /*55c0*/  HMMA.16816.F32.BF16 R28, R136, R150.reuse, R28 ;  /* 0x00000096881c723c */ /* 0x080fe6000004181c */
[----:B------:R-:W-:Y:S02]  /*55d0*/  FSETP.GE.FTZ.AND P0, PT, R247, RZ, PT ;  /* 0x000000fff700720b */ /* 0x000fe40003f16000 */
[----:B------:R-:W-:Y:S01]  /*55e0*/  FADD.FTZ R5, -R171, R5 ;  /* 0x00000005ab057221 */ /* 0x000fe20000010100 */
[----:B------:R-:W-:Y:S05]  /*55f0*/  HMMA.16816.F32.BF16 R32, R144, R150, R32 ;  /* 0x000000969020723c */ /* 0x000fea0000041820 */
[-C--:B------:R-:W-:Y:S01]  /*5600*/  FSEL R5, R5, R171.reuse, P6 ;  /* 0x000000ab05057208 */ /* 0x080fe20003000000 */
[C---:B------:R-:W-:Y:S01]  /*5610*/  FADD.FTZ R20, -R171.reuse, R20 ;  /* 0x00000014ab147221 */ /* 0x040fe20000010100 */
[----:B------:R-:W-:Y:S01]  /*5620*/  ISETP.GE.AND P6, PT, R214, 0x1, PT ;  /* 0x00000001d600780c */ /* 0x000fe20003fc6270 */
[C---:B------:R-:W-:Y:S03]  /*5630*/  FADD.FTZ R21, -R171.reuse, R21 ;  /* 0x00000015ab157221 */ /* 0x040fe60000010100 */
[-C--:B------:R-:W-:Y:S01]  /*5640*/  FSEL R20, R20, R171.reuse, P2 ;  /* 0x000000ab14147208 */ /* 0x080fe20001000000 */
[----:B------:R-:W-:Y:S01]  /*5650*/  FADD.FTZ R16, -R171, R16 ;  /* 0x00000010ab107221 */ /* 0x000fe20000010100 */
[-C--:B------:R-:W-:Y:S01]  /*5660*/  FSEL R21, R21, R171.reuse, P1 ;  /* 0x000000ab15157208 */ /* 0x080fe20000800000 */
[----:B------:R-:W-:Y:S01]  /*5670*/  FADD.FTZ R17, -R171, R17 ;  /* 0x00000011ab117221 */ /* 0x000fe20000010100 */
[----:B------:R-:W-:Y:S01]  /*5680*/  FSETP.GE.FTZ.AND P1, PT, R246, RZ, PT ;  /* 0x000000fff600720b */ /* 0x000fe20003f36000 */
[----:B------:R-:W-:Y:S01]  /*5690*/  FMUL.FTZ R20, R239, R20 ;  /* 0x00000014ef147220 */ /* 0x000fe20000410000 */
[----:B------:R-:W-:Y:S01]  /*56a0*/  FSEL R16, R16, R171, P4 ;  /* 0x000000ab10107208 */ /* 0x000fe20002000000 */
[----:B------:R-:W-:Y:S01]  /*56b0*/  FMUL.FTZ R21, R240, R21 ;  /* 0x00000015f0157220 */ /* 0x000fe20000410000 */
[----:B------:R-:W-:Y:S01]  /*56c0*/  FSEL R17, R17, R171, P3 ;  /* 0x000000ab11117208 */ /* 0x000fe20001800000 */
[----:B------:R-:W-:Y:S01]  /*56d0*/  FMUL.FTZ R4, R182, R4 ;  /* 0x00000004b6047220 */ /* 0x000fe20000410000 */
[----:B------:R-:W-:Y:S01]  /*56e0*/  FMUL.FTZ R5, R224, R5 ;  /* 0x00000005e0057220 */ /* 0x000fe20000410000 */
[----:B------:R-:W-:Y:S01]  /*56f0*/  FMUL.FTZ R16, R235, R16 ;  /* 0x00000010eb107220 */ /* 0x000fe20000410000 */
[----:B------:R-:W-:Y:S01]  /*5700*/  F2FP.BF16.F32.PACK_AB R20, R21, R20 ;  /* 0x000000141514723e */ /* 0x000fe200000010ff */
[----:B------:R-:W-:Y:S01]  /*5710*/  FADD.FTZ R32, -R171, R32 ;  /* 0x00000020ab207221 */ /* 0x000fe20000010100 */
[----:B------:R-:W-:Y:S01]  /*5720*/  FMUL.FTZ R17, R236, R17 ;  /* 0x00000011ec117220 */ /* 0x000fe20000410000 */
[----:B------:R-:W-:Y:S01]  /*5730*/  F2FP.BF16.F32.PACK_AB R4, R5, R4 ;  /* 0x000000040504723e */ /* 0x000fe200000010ff */
[C---:B------:R-:W-:Y:S01]  /*5740*/  FADD.FTZ R6, -R170.reuse, R6 ;  /* 0x00000006aa067221 */ /* 0x040fe20000010100 */
[----:B------:R-:W-:Y:S01]  /*5750*/  FADD.FTZ R7, -R170, R7 ;  /* 0x00000007aa077221 */ /* 0x000fe20000010100 */
[----:B------:R-:W-:Y:S01]  /*5760*/  FSEL R32, R32, R171, P1 ;  /* 0x000000ab20207208 */ /* 0x000fe20000800000 */
[----:B------:R-:W-:Y:S01]  /*5770*/  @P0 FADD.FTZ R171, -R171, R33 ;  /* 0x00000021abab0221 */ /* 0x000fe20000010100 */
[----:B------:R-:W-:Y:S02]  /*5780*/  FSETP.GE.FTZ.AND P1, PT, R225, RZ, PT ;  /* 0x000000ffe100720b */ /* 0x000fe40003f36000 */
[----:B------:R-:W-:Y:S01]  /*5790*/  FSETP.GE.FTZ.AND P0, PT, R226, RZ, PT ;  /* 0x000000ffe200720b */ /* 0x000fe20003f16000 */
[----:B------:R-:W-:Y:S01]  /*57a0*/  FMUL.FTZ R32, R246, R32 ;  /* 0x00000020f6207220 */ /* 0x000fe20000410000 */
[----:B------:R-:W-:Y:S01]  /*57b0*/  F2FP.BF16.F32.PACK_AB R16, R17, R16 ;  /* 0x000000101110723e */ /* 0x000fe200000010ff */
[----:B------:R-:W-:Y:S01]  /*57c0*/  FMUL.FTZ R171, R247, R171 ;  /* 0x000000abf7ab7220 */ /* 0x000fe20000410000 */
[-C--:B------:R-:W-:Y:S02]  /*57d0*/  FSEL R6, R6, R170.reuse, P1 ;  /* 0x000000aa06067208 */ /* 0x080fe40000800000 */
[----:B------:R-:W-:Y:S01]  /*57e0*/  FSEL R21, R7, R170, P0 ;  /* 0x000000aa07157208 */ /* 0x000fe20000000000 */
[----:B------:R-:W-:Y:S06]  /*57f0*/  @!P6 BRA `(.L_x_847) ;  /* 0x0000000000b8e947 */ /* 0x000fec0003800000 */
[----:B------:R-:W1:Y:S01]  /*5800*/  LDC R7, c[0x0][0x240] ;  /* 0x00009000ff077b82 */ /* 0x000e620000000800 */
[----:B------:R-:W-:Y:S02]  /*5810*/  LOP3.LUT R5, R214, 0x1, RZ, 0xc0, !PT ;  /* 0x00000001d6057812 */ /* 0x000fe400078ec0ff */
[----:B------:R-:W-:Y:S02]  /*5820*/  ISETP.GE.AND P2, PT, R186, UR20, PT ;  /* 0x00000014ba007c0c */ /* 0x000fe4000bf46270 */
[----:B------:R-:W-:Y:S02]  /*5830*/  ISETP.GE.AND P1, PT, R199, UR20, PT ;  /* 0x00000014c7007c0c */ /* 0x000fe4000bf26270 */
[----:B------:R-:W-:Y:S01]  /*5840*/  ISETP.NE.U32.AND P0, PT, R5, 0x1, PT ;  /* 0x000000010500780c */ /* 0x000fe20003f05070 */
[----:B------:R-:W-:Y:S05]  /*5850*/  IMAD.MOV.U32 R5, RZ, RZ, -0x3000 ;  /* 0xffffd000ff057424 */ /* 0x000fea00078e00ff */
[----:B------:R-:W-:Y:S02]  /*5860*/  SEL R5, R5, 0x3000, !P0 ;  /* 0x0000300005057807 */ /* 0x000fe40004000000 */
[----:B------:R-:W-:Y:S03]  /*5870*/  ISETP.GE.AND P0, PT, R198, UR20, PT ;  /* 0x00000014c6007c0c */ /* 0x000fe6000bf06270 */
[--C-:B------:R-:W-:Y:S02]  /*5880*/  IMAD.IADD R213, R213, 0x1, R5.reuse ;  /* 0x00000001d5d57824 */ /* 0x100fe400078e0205 */
[--C-:B------:R-:W-:Y:S02]  /*5890*/  IMAD.IADD R208, R208, 0x1, R5.reuse ;  /* 0x00000001d0d07824 */ /* 0x100fe400078e0205 */
[----:B------:R-:W-:Y:S01]  /*58a0*/  IMAD.IADD R3, R3, 0x1, R5 ;  /* 0x0000000103037824 */ /* 0x000fe200078e0205 */
[----:B------:R2:W-:Y:S01]  /*58b0*/  @P2 STS [R213], RZ ;  /* 0x000000ffd5002388 */ /* 0x0005e20000000800 */
[----:B-1----:R-:W-:Y:S03]  /*58c0*/  IMAD.U32 R7, R7, -0x40, RZ ;  /* 0xffffffc007077824 */ /* 0x002fe600078e00ff */
[----:B------:R2:W-:Y:S02]  /*58d0*/  @P2 STS [R213+0x4], RZ ;  /* 0x000004ffd5002388 */ /* 0x0005e40000000800 */
[C---:B------:R-:W-:Y:S02]  /*58e0*/  LEA R203, P3, R7.reuse, R203, 0x1 ;  /* 0x000000cb07cb7211 */ /* 0x040fe400078608ff */
[----:B------:R2:W-:Y:S01]  /*58f0*/  @P2 STS [R213+0x8], RZ ;  /* 0x000008ffd5002388 */ /* 0x0005e20000000800 */
[----:B------:R-:W-:Y:S02]  /*5900*/  SHF.R.S32.HI R17, RZ, 0x1f, R7 ;  /* 0x0000001fff117819 */ /* 0x000fe40000011407 */
[----:B------:R-:W-:Y:S01]  /*5910*/  @!P2 IMAD.MOV.U32 R136, RZ, RZ, R203 ;  /* 0x000000ffff88a224 */ /* 0x000fe200078e00cb */
[----:B------:R2:W-:Y:S01]  /*5920*/  @P2 STS [R213+0xc], RZ ;  /* 0x00000cffd5002388 */ /* 0x0005e20000000800 */
[----:B------:R-:W-:Y:S01]  /*5930*/  LEA.HI.X R202, R7, R202, R17, 0x1, P3 ;  /* 0x000000ca07ca7211 */ /* 0x000fe200018f0c11 */
[--C-:B------:R-:W-:Y:S02]  /*5940*/  @!P1 IMAD.MOV.U32 R134, RZ, RZ, R203.reuse ;  /* 0x000000ffff869224 */ /* 0x100fe400078e00cb */
[----:B------:R-:W-:Y:S01]  /*5950*/  @!P0 IMAD.MOV.U32 R132, RZ, RZ, R203 ;  /* 0x000000ffff848224 */ /* 0x000fe200078e00cb */
[-C--:B------:R-:W-:Y:S01]  /*5960*/  @!P2 MOV R137, R202.reuse ;  /* 0x000000ca0089a202 */ /* 0x080fe20000000f00 */
[----:B------:R-:W-:Y:S01]  /*5970*/  @!P1 IMAD.MOV.U32 R135, RZ, RZ, R202 ;  /* 0x000000ffff879224 */ /* 0x000fe200078e00ca */
[----:B------:R-:W-:Y:S03]  /*5980*/  @!P0 MOV R133, R202 ;  /* 0x000000ca00858202 */ /* 0x000fe60000000f00 */
        /* <DEDUP_REMOVED lines=20> */
[----:B------:R-:W0:Y:S02]  /*5ad0*/  LDGDEPBAR ;  /* 0x00000000000079af */ /* 0x000e240000000000 */
.L_x_847:
[C---:B------:R-:W-:Y:S01]  /*5ae0*/  FADD.FTZ R18, -R170.reuse, R18 ;  /* 0x00000012aa127221 */ /* 0x040fe20000010100 */
[----:B------:R-:W-:Y:S01]  /*5af0*/  FSETP.GE.FTZ.AND P0, PT, R237, RZ, PT ;  /* 0x000000ffed00720b */ /* 0x000fe20003f16000 */
[----:B------:R1:W-:Y:S01]  /*5b00*/  STS [R191+0x15000], R4 ;  /* 0x01500004bf007388 */ /* 0x0003e20000000800 */
[C---:B------:R-:W-:Y:S01]  /*5b10*/  FADD.FTZ R23, -R170.reuse, R23 ;  /* 0x00000017aa177221 */ /* 0x040fe20000010100 */
[----:B------:R-:W-:Y:S01]  /*5b20*/  FSETP.GE.FTZ.AND P1, PT, R165, RZ, PT ;  /* 0x000000ffa500720b */ /* 0x000fe20003f36000 */
[----:B------:R-:W-:Y:S01]  /*5b30*/  FADD.FTZ R19, -R170, R19 ;  /* 0x00000013aa137221 */ /* 0x000fe20000010100 */
[-C--:B------:R-:W-:Y:S01]  /*5b40*/  FSEL R18, R18, R170.reuse, P0 ;  /* 0x000000aa12127208 */ /* 0x080fe20000000000 */
[----:B------:R-:W-:Y:S01]  /*5b50*/  FADD.FTZ R22, -R170, R22 ;  /* 0x00000016aa167221 */ /* 0x000fe20000010100 */
[----:B------:R-:W-:Y:S01]  /*5b60*/  FSETP.GE.FTZ.AND P0, PT, R250, RZ, PT ;  /* 0x000000fffa00720b */ /* 0x000fe20003f16000 */
[----:B------:R-:W-:Y:S01]  /*5b70*/  FADD.FTZ R34, -R170, R34 ;  /* 0x00000022aa227221 */ /* 0x000fe20000010100 */
[-C--:B------:R-:W-:Y:S01]  /*5b80*/  FSEL R23, R23, R170.reuse, P1 ;  /* 0x000000aa17177208 */ /* 0x080fe20000800000 */
[C---:B-----5:R-:W-:Y:S01]  /*5b90*/  FADD.FTZ R12, -R169.reuse, R12 ;  /* 0x0000000ca90c7221 */ /* 0x060fe20000010100 */
[----:B------:R-:W-:Y:S01]  /*5ba0*/  FSETP.GE.FTZ.AND P3, PT, R238, RZ, PT ;  /* 0x000000ffee00720b */ /* 0x000fe20003f76000 */
[----:B------:R-:W-:Y:S01]  /*5bb0*/  FADD.FTZ R9, -R169, R9 ;  /* 0x00000009a9097221 */ /* 0x000fe20000010100 */
[----:B------:R-:W-:Y:S01]  /*5bc0*/  FSETP.GE.FTZ.AND P2, PT, R241, RZ, PT ;  /* 0x000000fff100720b */ /* 0x000fe20003f56000 */
[----:B------:R-:W-:Y:S01]  /*5bd0*/  FADD.FTZ R8, -R169, R8 ;  /* 0x00000008a9087221 */ /* 0x000fe20000010100 */
[----:B------:R-:W-:Y:S01]  /*5be0*/  FSETP.GE.FTZ.AND P1, PT, R249, RZ, PT ;  /* 0x000000fff900720b */ /* 0x000fe20003f36000 */
[----:B------:R-:W-:Y:S01]  /*5bf0*/  FADD.FTZ R24, -R169, R24 ;  /* 0x00000018a9187221 */ /* 0x000fe20000010100 */
[-C--:B------:R-:W-:Y:S01]  /*5c00*/  FSEL R19, R19, R170.reuse, P3 ;  /* 0x000000aa13137208 */ /* 0x080fe20001800000 */
[C---:B------:R-:W-:Y:S01]  /*5c10*/  FADD.FTZ R25, -R169.reuse, R25 ;  /* 0x00000019a9197221 */ /* 0x040fe20000010100 */
[-C--:B------:R-:W-:Y:S01]  /*5c20*/  FSEL R22, R22, R170.reuse, P2 ;  /* 0x000000aa16167208 */ /* 0x080fe20001000000 */
[----:B------:R-:W-:Y:S01]  /*5c30*/  FADD.FTZ R28, -R169, R28 ;  /* 0x0000001ca91c7221 */ /* 0x000fe20000010100 */
[----:B------:R-:W-:Y:S01]  /*5c40*/  FSEL R34, R34, R170, P1 ;  /* 0x000000aa22227208 */ /* 0x000fe20000800000 */
[----:B------:R-:W-:Y:S01]  /*5c50*/  @P0 FADD.FTZ R170, -R170, R35 ;  /* 0x00000023aaaa0221 */ /* 0x000fe20000010100 */
[----:B------:R-:W-:Y:S01]  /*5c60*/  FSETP.GE.FTZ.AND P0, PT, R231, RZ, PT ;  /* 0x000000ffe700720b */ /* 0x000fe20003f16000 */
[----:B------:R-:W-:Y:S01]  /*5c70*/  FADD.FTZ R10, -R168, R10 ;  /* 0x0000000aa80a7221 */ /* 0x000fe20000010100 */
[----:B------:R-:W-:Y:S01]  /*5c80*/  FSETP.GE.FTZ.AND P1, PT, R228, RZ, PT ;  /* 0x000000ffe400720b */ /* 0x000fe20003f36000 */
[----:B-1----:R-:W-:Y:S01]  /*5c90*/  FADD.FTZ R4, -R169, R13 ;  /* 0x0000000da9047221 */ /* 0x002fe20000010100 */
[----:B------:R-:W-:Y:S01]  /*5ca0*/  FSEL R12, R12, R169, P0 ;  /* 0x000000a90c0c7208 */ /* 0x000fe20000000000 */
[----:B------:R-:W-:Y:S01]  /*5cb0*/  FADD.FTZ R11, -R168, R11 ;  /* 0x0000000ba80b7221 */ /* 0x000fe20000010100 */
[----:B------:R-:W-:Y:S01]  /*5cc0*/  FSETP.GE.FTZ.AND P0, PT, R245, RZ, PT ;  /* 0x000000fff500720b */ /* 0x000fe20003f16000 */
[----:B------:R-:W-:Y:S01]  /*5cd0*/  FMUL.FTZ R21, R226, R21 ;  /* 0x00000015e2157220 */ /* 0x000fe20000410000 */
[-C--:B------:R-:W-:Y:S01]  /*5ce0*/  FSEL R9, R9, R169.reuse, P1 ;  /* 0x000000a909097208 */ /* 0x080fe20000800000 */
[----:B------:R-:W-:Y:S01]  /*5cf0*/  FMUL.FTZ R6, R225, R6 ;  /* 0x00000006e1067220 */ /* 0x000fe20000410000 */
        /* <DEDUP_REMOVED lines=13> */
[----:B------:R-:W-:Y:S01]  /*5dd0*/  FMUL.FTZ R12, R231, R12 ;  /* 0x0000000ce70c7220 */ /* 0x000fe20000410000 */
[-C--:B------:R-:W-:Y:S01]  /*5de0*/  FSEL R24, R24, R169.reuse, P3 ;  /* 0x000000a918187208 */ /* 0x080fe20001800000 */
[----:B------:R-:W-:Y:S01]  /*5df0*/  FMUL.FTZ R4, R232, R4 ;  /* 0x00000004e8047220 */ /* 0x000fe20000410000 */
[-C--:B------:R-:W-:Y:S01]  /*5e00*/  FSEL R25, R25, R169.reuse, P2 ;  /* 0x000000a919197208 */ /* 0x080fe20001000000 */
[----:B------:R-:W-:Y:S01]  /*5e10*/  FADD.FTZ R26, -R168, R26 ;  /* 0x0000001aa81a7221 */ /* 0x000fe20000010100 */
[----:B------:R-:W-:Y:S01]  /*5e20*/  FSEL R28, R28, R169, P1 ;  /* 0x000000a91c1c7208 */ /* 0x000fe20000800000 */
[----:B------:R-:W-:Y:S01]  /*5e30*/  @P0 FADD.FTZ R169, -R169, R29 ;  /* 0x0000001da9a90221 */ /* 0x000fe20000010100 */
[----:B------:R-:W-:Y:S01]  /*5e40*/  FSETP.GE.FTZ.AND P1, PT, R229, RZ, PT ;  /* 0x000000ffe500720b */ /* 0x000fe20003f36000 */
[----:B------:R-:W-:Y:S01]  /*5e50*/  FADD.FTZ R27, -R168, R27 ;  /* 0x0000001ba81b7221 */ /* 0x000fe20000010100 */
[----:B------:R-:W-:Y:S01]  /*5e60*/  FSETP.GE.FTZ.AND P0, PT, R230, RZ, PT ;  /* 0x000000ffe600720b */ /* 0x000fe20003f16000 */
[----:B------:R-:W-:Y:S01]  /*5e70*/  FMUL.FTZ R23, R165, R23 ;  /* 0x00000017a5177220 */ /* 0x000fe20000410000 */
[----:B------:R-:W-:Y:S01]  /*5e80*/  FSEL R10, R10, R168, P1 ;  /* 0x000000a80a0a7208 */ /* 0x000fe20000800000 */
[----:B------:R-:W-:Y:S01]  /*5e90*/  FMUL.FTZ R22, R241, R22 ;  /* 0x00000016f1167220 */ /* 0x000fe20000410000 */
[----:B------:R-:W-:Y:S01]  /*5ea0*/  FSEL R11, R11, R168, P0 ;  /* 0x000000a80b0b7208 */ /* 0x000fe20000000000 */
[----:B------:R-:W-:Y:S01]  /*5eb0*/  FADD.FTZ R30, -R168, R30 ;  /* 0x0000001ea81e7221 */ /* 0x000fe20000010100 */
[----:B------:R-:W-:Y:S01]  /*5ec0*/  FSETP.GE.FTZ.AND P1, PT, R234, RZ, PT ;  /* 0x000000ffea00720b */ /* 0x000fe20003f36000 */
[----:B------:R-:W-:Y:S01]  /*5ed0*/  FMUL.FTZ R10, R229, R10 ;  /* 0x0000000ae50a7220 */ /* 0x000fe20000410000 */
[----:B------:R-:W-:Y:S01]  /*5ee0*/  FSETP.GE.FTZ.AND P4, PT, R233, RZ, PT ;  /* 0x000000ffe900720b */ /* 0x000fe20003f96000 */
[----:B------:R-:W-:Y:S01]  /*5ef0*/  FMUL.FTZ R11, R230, R11 ;  /* 0x0000000be60b7220 */ /* 0x000fe20000410000 */
[----:B------:R-:W-:Y:S01]  /*5f00*/  F2FP.BF16.F32.PACK_AB R6, R21, R6 ;  /* 0x000000061506723e */ /* 0x000fe200000010ff */
[----:B------:R-:W-:Y:S01]  /*5f10*/  FMUL.FTZ R34, R249, R34 ;  /* 0x00000022f9227220 */ /* 0x000fe20000410000 */
[----:B------:R-:W-:Y:S01]  /*5f20*/  FSEL R14, R14, R168, P1 ;  /* 0x000000a80e0e7208 */ /* 0x000fe20000800000 */
[----:B------:R-:W-:Y:S01]  /*5f30*/  FMUL.FTZ R170, R250, R170 ;  /* 0x000000aafaaa7220 */ /* 0x000fe20000410000 */
[----:B------:R-:W-:Y:S01]  /*5f40*/  FSEL R15, R15, R168, P4 ;  /* 0x000000a80f0f7208 */ /* 0x000fe20002000000 */
[----:B------:R-:W-:Y:S01]  /*5f50*/  STS [R191+0x15400], R6 ;  /* 0x01540006bf007388 */ /* 0x000fe20000000800 */
[----:B------:R-:W-:Y:S01]  /*5f60*/  F2FP.BF16.F32.PACK_AB R18, R19, R18 ;  /* 0x000000121312723e */ /* 0x000fe200000010ff */
[----:B------:R-:W-:Y:S01]  /*5f70*/  FMUL.FTZ R14, R234, R14 ;  /* 0x0000000eea0e7220 */ /* 0x000fe20000410000 */
[----:B------:R-:W-:Y:S01]  /*5f80*/  FSETP.GE.FTZ.AND P0, PT, R251, RZ, PT ;  /* 0x000000fffb00720b */ /* 0x000fe20003f16000 */
[----:B------:R-:W-:Y:S01]  /*5f90*/  FMUL.FTZ R15, R233, R15 ;  /* 0x0000000fe90f7220 */ /* 0x000fe20000410000 */
[----:B------:R-:W-:Y:S01]  /*5fa0*/  F2FP.BF16.F32.PACK_AB R8, R9, R8 ;  /* 0x000000080908723e */ /* 0x000fe200000010ff */
[----:B------:R-:W-:Y:S01]  /*5fb0*/  STS [R195+0x15000], R16 ;  /* 0x01500010c3007388 */ /* 0x000fe20000000800 */
[----:B------:R-:W-:Y:S01]  /*5fc0*/  F2FP.BF16.F32.PACK_AB R10, R11, R10 ;  /* 0x0000000a0b0a723e */ /* 0x000fe200000010ff */
[----:B------:R-:W-:Y:S01]  /*5fd0*/  FMUL.FTZ R25, R167, R25 ;  /* 0x00000019a7197220 */ /* 0x000fe20000410000 */
[----:B------:R-:W-:Y:S02]  /*5fe0*/  FSETP.GE.FTZ.AND P3, PT, R243, RZ, PT ;  /* 0x000000fff300720b */ /* 0x000fe40003f76000 */
[----:B------:R-:W-:Y:S01]  /*5ff0*/  STS [R195+0x15400], R18 ;  /* 0x01540012c3007388 */ /* 0x000fe20000000800 */
[----:B------:R-:W-:Y:S01]  /*6000*/  FSETP.GE.FTZ.AND P2, PT, R242, RZ, PT ;  /* 0x000000fff200720b */ /* 0x000fe20003f56000 */
[----:B------:R-:W-:Y:S01]  /*6010*/  FMUL.FTZ R24, R166, R24 ;  /* 0x00000018a6187220 */ /* 0x000fe20000410000 */
[----:B------:R-:W-:Y:S02]  /*6020*/  F2FP.BF16.F32.PACK_AB R4, R4, R12 ;  /* 0x0000000c0404723e */ /* 0x000fe400000010ff */
[----:B------:R-:W-:Y:S01]  /*6030*/  STS [R191+0x16000], R8 ;  /* 0x01600008bf007388 */ /* 0x000fe20000000800 */
[----:B------:R-:W-:Y:S01]  /*6040*/  F2FP.BF16.F32.PACK_AB R14, R15, R14 ;  /* 0x0000000e0f0e723e */ /* 0x000fe200000010ff */
[----:B------:R-:W-:Y:S01]  /*6050*/  FMUL.FTZ R28, R244, R28 ;  /* 0x0000001cf41c7220 */ /* 0x000fe20000410000 */
[-C--:B------:R-:W-:Y:S02]  /*6060*/  FSEL R26, R26, R168.reuse, P3 ;  /* 0x000000a81a1a7208 */ /* 0x080fe40001800000 */
[----:B------:R-:W-:Y:S01]  /*6070*/  STS [R191+0x16400], R10 ;  /* 0x0164000abf007388 */ /* 0x000fe20000000800 */
[----:B------:R-:W-:Y:S01]  /*6080*/  FSEL R27, R27, R168, P2 ;  /* 0x000000a81b1b7208 */ /* 0x000fe20001000000 */
[----:B------:R-:W-:Y:S01]  /*6090*/  FMUL.FTZ R169, R245, R169 ;  /* 0x000000a9f5a97220 */ /* 0x000fe20000410000 */
[----:B------:R-:W-:Y:S02]  /*60a0*/  FSETP.GE.FTZ.AND P1, PT, R248, RZ, PT ;  /* 0x000000fff800720b */ /* 0x000fe40003f36000 */
[----:B------:R-:W-:Y:S01]  /*60b0*/  STS [R195+0x16000], R4 ;  /* 0x01600004c3007388 */ /* 0x000fe20000000800 */
[----:B------:R-:W-:Y:S01]  /*60c0*/  F2FP.BF16.F32.PACK_AB R22, R23, R22 ;  /* 0x000000161716723e */ /* 0x000fe200000010ff */
[----:B------:R-:W-:Y:S01]  /*60d0*/  FMUL.FTZ R27, R242, R27 ;  /* 0x0000001bf21b7220 */ /* 0x000fe20000410000 */
[----:B------:R-:W-:Y:S02]  /*60e0*/  FSEL R30, R30, R168, P1 ;  /* 0x000000a81e1e7208 */ /* 0x000fe40000800000 */
[----:B------:R-:W-:Y:S01]  /*60f0*/  STS [R195+0x16400], R14 ;  /* 0x0164000ec3007388 */ /* 0x000fe20000000800 */
[----:B------:R-:W-:Y:S01]  /*6100*/  @P0 FADD.FTZ R168, -R168, R31 ;  /* 0x0000001fa8a80221 */ /* 0x000fe20000010100 */
[----:B------:R-:W-:Y:S01]  /*6110*/  FMUL.FTZ R26, R243, R26 ;  /* 0x0000001af31a7220 */ /* 0x000fe20000410000 */
[----:B------:R-:W-:Y:S02]  /*6120*/  F2FP.BF16.F32.PACK_AB R32, R171, R32 ;  /* 0x00000020ab20723e */ /* 0x000fe400000010ff */
[----:B------:R-:W-:Y:S01]  /*6130*/  STS [R193+0x15000], R20 ;  /* 0x01500014c1007388 */ /* 0x000fe20000000800 */
[----:B------:R-:W-:Y:S01]  /*6140*/  F2FP.BF16.F32.PACK_AB R34, R170, R34 ;  /* 0x00000022aa22723e */ /* 0x000fe200000010ff */
[----:B------:R-:W-:Y:S01]  /*6150*/  FMUL.FTZ R30, R248, R30 ;  /* 0x0000001ef81e7220 */ /* 0x000fe20000410000 */
[----:B------:R-:W-:Y:S02]  /*6160*/  FMUL.FTZ R168, R251, R168 ;  /* 0x000000a8fba87220 */ /* 0x000fe40000410000 */
[----:B------:R-:W-:Y:S01]  /*6170*/  STS [R193+0x15400], R22 ;  /* 0x01540016c1007388 */ /* 0x000fe20000000800 */
[----:B------:R-:W-:Y:S01]  /*6180*/  F2FP.BF16.F32.PACK_AB R24, R25, R24 ;  /* 0x000000181918723e */ /* 0x000fe200000010ff */
[----:B------:R-:W-:Y:S01]  /*6190*/  IMAD.MOV.U32 R162, RZ, RZ, R223 ;  /* 0x000000ffffa27224 */ /* 0x000fe200078e00df */
[----:B------:R-:W-:Y:S02]  /*61a0*/  F2FP.BF16.F32.PACK_AB R26, R27, R26 ;  /* 0x0000001a1b1a723e */ /* 0x000fe400000010ff */
[----:B------:R-:W-:Y:S01]  /*61b0*/  STS [R196+0x15000], R32 ;  /* 0x01500020c4007388 */ /* 0x000fe20000000800 */
[----:B------:R-:W-:Y:S01]  /*61c0*/  F2FP.BF16.F32.PACK_AB R28, R169, R28 ;  /* 0x0000001ca91c723e */ /* 0x000fe200000010ff */
[----:B------:R-:W-:Y:S01]  /*61d0*/  IMAD.MOV.U32 R163, RZ, RZ, R222 ;  /* 0x000000ffffa37224 */ /* 0x000fe200078e00de */
[----:B------:R-:W-:Y:S02]  /*61e0*/  F2FP.BF16.F32.PACK_AB R30, R168, R30 ;  /* 0x0000001ea81e723e */ /* 0x000fe400000010ff */
[----:B------:R-:W-:Y:S01]  /*61f0*/  STS [R196+0x15400], R34 ;  /* 0x01540022c4007388 */ /* 0x000fe20000000800 */
[----:B------:R-:W-:Y:S02]  /*6200*/  LEA R160, R180, UR6, 0x1 ;  /* 0x00000006b4a07c11 */ /* 0x000fe4000f8e08ff */
[----:B------:R-:W-:Y:S02]  /*6210*/  LEA R161, R185, UR6, 0x1 ;  /* 0x00000006b9a17c11 */ /* 0x000fe4000f8e08ff */
[----:B------:R-:W-:Y:S05]  /*6220*/  STS [R193+0x16000], R24 ;  /* 0x01600018c1007388 */ /* 0x000fea0000000800 */
[----:B------:R-:W-:Y:S05]  /*6230*/  STS [R193+0x16400], R26 ;  /* 0x0164001ac1007388 */ /* 0x000fea0000000800 */
[----:B------:R-:W-:Y:S05]  /*6240*/  STS [R196+0x16000], R28 ;  /* 0x0160001cc4007388 */ /* 0x000fea0000000800 */
[----:B------:R-:W-:Y:S01]  /*6250*/  STS [R196+0x16400], R30 ;  /* 0x0164001ec4007388 */ /* 0x000fe20000000800 */
[----:B------:R-:W-:Y:S06]  /*6260*/  BAR.SYNC.DEFER_BLOCKING 0x0 ;  /* 0x0000000000007b1d */ /* 0x000fec0000010000 */
[----:B------:R-:W-:Y:S05]  /*6270*/  LDSM.16.MT88.4 R4, [R175+0x19000] ;  /* 0x01900000af04783b */ /* 0x000fea0000004200 */
[----:B------:R-:W1:Y:S05]  /*6280*/  LDSM.16.MT88.4 R8, [R160+0x6000] ;  /* 0x00600000a008783b */ /* 0x000e6a0000004200 */
[----:B------:R-:W3:Y:S05]  /*6290*/  LDSM.16.MT88.4 R12, [R175+0x1b000] ;  /* 0x01b00000af0c783b */ /* 0x000eea0000004200 */
[----:B------:R-:W4:Y:S05]  /*62a0*/  LDSM.16.MT88.4 R16, [R160+0x7000] ;  /* 0x00700000a010783b */ /* 0x000f2a0000004200 */
[----:B------:R-:W4:Y:S05]  /*62b0*/  LDSM.16.MT88.4 R20, [R160+0x8000] ;  /* 0x00800000a014783b */ /* 0x000f2a0000004200 */
[----:B------:R-:W-:Y:S05]  /*62c0*/  LDSM.16.MT88.4 R24, [R175+0x19800] ;  /* 0x01980000af18783b */ /* 0x000fea0000004200 */
[----:B------:R-:W4:Y:S05]  /*62d0*/  LDSM.16.MT88.4 R28, [R160+0x6400] ;  /* 0x00640000a01c783b */ /* 0x000f2a0000004200 */
[----:B------:R-:W4:Y:S05]  /*62e0*/  LDSM.16.MT88.4 R32, [R175+0x1b800] ;  /* 0x01b80000af20783b */ /* 0x000f2a0000004200 */
[----:B--2---:R-:W2:Y:S01]  /*62f0*/  LDSM.16.MT88.4 R132, [R160+0x7400] ;  /* 0x00740000a084783b */ /* 0x004ea20000004200 */
[-C--:B-1----:R-:W-:Y:S04]  /*6300*/  HMMA.16816.F32.BF16 R36, R4, R8.reuse, R36 ;  /* 0x000000080424723c */ /* 0x082fe80000041824 */
[----:B------:R-:W1:Y:S02]  /*6310*/  LDSM.16.MT88.4 R136, [R160+0x8400] ;  /* 0x00840000a088783b */ /* 0x000e640000004200 */
        /* <DEDUP_REMOVED lines=14> */
[----:B------:R-:W3:Y:S05]  /*6400*/  LDSM.16.MT88.4 R4, [R175+0x1a000] ;  /* 0x01a00000af04783b */ /* 0x000eea0000004200 */
[-C--:B------:R-:W-:Y:S01]  /*6410*/  HMMA.16816.F32.BF16 R36, R24, R28.reuse, R36 ;  /* 0x0000001c1824723c */ /* 0x080fe20000041824 */
[----:B------:R-:W4:Y:S05]  /*6420*/  LDSM.16.MT88.4 R20, [R160+0x8800] ;  /* 0x00880000a014783b */ /* 0x000f2a0000004200 */
        /* <DEDUP_REMOVED lines=14> */
[----:B------:R-:W2:Y:S05]  /*6510*/  LDSM.16.MT88.4 R24, [R160+0x7c00] ;  /* 0x007c0000a018783b */ /* 0x000eaa0000004200 */
[-C--:B---3--:R-:W-:Y:S01]  /*6520*/  HMMA.16816.F32.BF16 R36, R4, R8.reuse, R36 ;  /* 0x000000080424723c */ /* 0x088fe20000041824 */
        /* <DEDUP_REMOVED lines=31> */
[----:B------:R-:W-:Y:S09]  /*6720*/  ISETP.GE.AND P0, PT, R198, UR20, PT ;  /* 0x00000014c6007c0c */ /* 0x000ff2000bf06270 */
[----:B------:R2:W-:Y:S04]  /*6730*/  @P2 STS [R161+0x6000], RZ ;  /* 0x006000ffa1002388 */ /* 0x0005e80000000800 */
[----:B------:R2:W-:Y:S04]  /*6740*/  @P2 STS [R161+0x6004], RZ ;  /* 0x006004ffa1002388 */ /* 0x0005e80000000800 */
[----:B------:R2:W-:Y:S01]  /*6750*/  @P2 STS.64 [R161+0x6008], RZ ;  /* 0x006008ffa1002388 */ /* 0x0005e20000000a00 */
[----:B-1----:R-:W-:Y:S05]  /*6760*/  IMAD.U32 R4, R4, -0x40, RZ ;  /* 0xffffffc004047824 */ /* 0x002fea00078e00ff */
[C---:B------:R-:W-:Y:S02]  /*6770*/  LEA R205, P3, R4.reuse, R205, 0x1 ;  /* 0x000000cd04cd7211 */ /* 0x040fe400078608ff */
[----:B------:R-:W-:Y:S02]  /*6780*/  SHF.R.S32.HI R5, RZ, 0x1f, R4 ;  /* 0x0000001fff057819 */ /* 0x000fe40000011404 */
[----:B------:R-:W-:Y:S01]  /*6790*/  @!P1 MOV R6, R205 ;  /* 0x000000cd00069202 */ /* 0x000fe20000000f00 */
[----:B------:R-:W-:Y:S01]  /*67a0*/  @!P2 IMAD.MOV.U32 R8, RZ, RZ, R205 ;  /* 0x000000ffff08a224 */ /* 0x000fe200078e00cd */
[----:B------:R-:W-:Y:S01]  /*67b0*/  LEA.HI.X R204, R4, R204, R5, 0x1, P3 ;  /* 0x000000cc04cc7211 */ /* 0x000fe200018f0c05 */
[----:B------:R-:W-:Y:S03]  /*67c0*/  @!P0 IMAD.MOV.U32 R4, RZ, RZ, R205 ;  /* 0x000000ffff048224 */ /* 0x000fe600078e00cd */
[----:B------:R-:W-:Y:S01]  /*67d0*/  @!P0 MOV R5, R204 ;  /* 0x000000cc00058202 */ /* 0x000fe20000000f00 */
[--C-:B------:R-:W-:Y:S02]  /*67e0*/  @!P2 IMAD.MOV.U32 R9, RZ, RZ, R204.reuse ;  /* 0x000000ffff09a224 */ /* 0x100fe400078e00cc */
[----:B------:R-:W-:Y:S03]  /*67f0*/  @!P1 IMAD.MOV.U32 R7, RZ, RZ, R204 ;  /* 0x000000ffff079224 */ /* 0x000fe600078e00cc */
        /* <DEDUP_REMOVED lines=15> */
.L_x_848:
[----:B------:R-:W-:Y:S01]  /*68f0*/  LDSM.16.M88.4 R24, [R179] ;  /* 0x00000000b318783b */ /* 0x000fe20000000200 */
[----:B------:R-:W-:Y:S02]  /*6900*/  IMAD.U32 R223, RZ, RZ, UR23 ;  /* 0x00000017ffdf7e24 */ /* 0x000fe4000f8e00ff */
[----:B------:R-:W-:Y:S01]  /*6910*/  IMAD.U32 R222, RZ, RZ, UR23 ;  /* 0x00000017ffde7e24 */ /* 0x000fe2000f8e00ff */
[----:B--2---:R-:W1:Y:S02]  /*6920*/  LDSM.16.MT88.4 R8, [R160+0x9000] ;  /* 0x00900000a008783b */ /* 0x004e640000004200 */
[----:B------:R-:W-:Y:S02]  /*6930*/  LEA R223, P0, R223, R162, 0x2 ;  /* 0x000000a2dfdf7211 */ /* 0x000fe400078010ff */
[----:B------:R-:W2:Y:S02]  /*6940*/  LDSM.16.MT88.4 R16, [R160+0xb000] ;  /* 0x00b00000a010783b */ /* 0x000ea40000004200 */
[----:B------:R-:W-:Y:S02]  /*6950*/  LEA.HI.X.SX32 R222, R222, R163, 0x2, P0 ;  /* 0x000000a3dede7211 */ /* 0x000fe400000f16ff */
[----:B------:R-:W3:Y:S04]  /*6960*/  LDSM.16.MT88.4 R28, [R160+0xd000] ;  /* 0x00d00000a01c783b */ /* 0x000ee80000004200 */
        /* <DEDUP_REMOVED lines=68> */
[C---:B-1----:R-:W-:Y:S06]  /*6db0*/  HMMA.16816.F32.BF16 R20, R132.reuse, R28, R20 ;  /* 0x0000001c8414723c */ /* 0x042fec0000041814 */
[----:B------:R-:W-:Y:S01]  /*6dc0*/  HMMA.16816.F32.BF16 R24, R132, R30, R24 ;  /* 0x0000001e8418723c */ /* 0x000fe20000041818 */
[----:B------:R-:W-:Y:S04]  /*6dd0*/  IMAD.U32 R29, RZ, RZ, UR28 ;  /* 0x0000001cff1d7e24 */ /* 0x000fe8000f8e00ff */
[----:B------:R-:W-:Y:S01]  /*6de0*/  @P6 VIADD R28, R190, 0xffffffc0 ;  /* 0xffffffc0be1c6836 */ /* 0x000fe20000000000 */
[C---:B--2---:R-:W-:Y:S01]  /*6df0*/  HMMA.16816.F32.BF16 R4, R140.reuse, R156, R4 ;  /* 0x0000009c8c04723c */ /* 0x044fe20000041804 */
[----:B------:R-:W-:Y:S04]  /*6e00*/  IMAD.U32 R30, RZ, RZ, UR30 ;  /* 0x0000001eff1e7e24 */ /* 0x000fe8000f8e00ff */
[----:B------:R-:W-:Y:S01]  /*6e10*/  @P6 IMAD.WIDE R134, R28, 0x4, R220 ;  /* 0x000000041c866825 */ /* 0x000fe200078e02dc */
[C---:B------:R-:W-:Y:S04]  /*6e20*/  HMMA.16816.F32.BF16 R8, R140.reuse, R158, R8 ;  /* 0x0000009e8c08723c */ /* 0x040fe80000041808 */
[----:B------:R-:W5:Y:S01]  /*6e30*/  @P6 LDG.E R211, desc[UR36][R134.64] ;  /* 0x0000002486d36981 */ /* 0x000f62000c1e1900 */
[----:B------:R-:W-:Y:S01]  /*6e40*/  IMAD.MOV.U32 R132, RZ, RZ, R223 ;  /* 0x000000ffff847224 */ /* 0x000fe200078e00df */
[C---:B---3--:R-:W-:Y:S01]  /*6e50*/  HMMA.16816.F32.BF16 R12, R140.reuse, R136, R12 ;  /* 0x000000888c0c723c */ /* 0x048fe2000004180c */
[----:B------:R-:W-:Y:S01]  /*6e60*/  IMAD.U32 R28, RZ, RZ, UR30 ;  /* 0x0000001eff1c7e24 */ /* 0x000fe2000f8e00ff */
[----:B------:R-:W5:Y:S03]  /*6e70*/  @P6 LDG.E R212, desc[UR36][R134.64+0x20] ;  /* 0x0000202486d46981 */ /* 0x000f66000c1e1900 */
[----:B------:R-:W-:Y:S01]  /*6e80*/  IMAD.MOV.U32 R133, RZ, RZ, R222 ;  /* 0x000000ffff857224 */ /* 0x000fe200078e00de */
[C---:B------:R-:W-:Y:S01]  /*6e90*/  HMMA.16816.F32.BF16 R16, R140.reuse, R138, R16 ;  /* 0x0000008a8c10723c */ /* 0x040fe20000041810 */
[----:B------:R-:W5:Y:S04]  /*6ea0*/  @P6 LDG.E R209, desc[UR36][R134.64+0x80] ;  /* 0x0000802486d16981 */ /* 0x000f68000c1e1900 */
[----:B------:R1:W5:Y:S01]  /*6eb0*/  @P6 LDG.E R210, desc[UR36][R134.64+0xa0] ;  /* 0x0000a02486d26981 */ /* 0x000362000c1e1900 */
[C---:B----4-:R-:W-:Y:S03]  /*6ec0*/  HMMA.16816.F32.BF16 R20, R140.reuse, R32, R20 ;  /* 0x000000208c14723c */ /* 0x050fe60000041814 */
[----:B------:R2:W-:Y:S02]  /*6ed0*/  REDG.E.ADD.F32.FTZ.RN.STRONG.GPU desc[UR36][R132.64], R4 ;  /* 0x00000004840079a6 */ /* 0x0005e4000c10f3a4 */
        /* <DEDUP_REMOVED lines=8> */
[----:B------:R3:W-:Y:S03]  /*6f60*/  REDG.E.ADD.F32.FTZ.RN.STRONG.GPU desc[UR36][R30.64], R5 ;  /* 0x000000051e0079a6 */ /* 0x0007e6000c10f3a4 */
[-C--:B-1----:R-:W-:Y:S01]  /*6f70*/  LEA R134, P1, R28, R132.reuse, 0x2 ;  /* 0x000000841c867211 */ /* 0x082fe200078210ff */
[----:B------:R-:W-:Y:S02]  /*6f80*/  IMAD.U32 R28, RZ, RZ, UR26 ;  /* 0x0000001aff1c7e24 */ /* 0x000fe4000f8e00ff */
[----:B--2---:R-:W-:Y:S05]  /*6f90*/  IMAD.U32 R4, RZ, RZ, UR29 ;  /* 0x0000001dff047e24 */ /* 0x004fea000f8e00ff */
[-C--:B------:R-:W-:Y:S01]  /*6fa0*/  LEA R34, P0, R4, R132.reuse, 0x2 ;  /* 0x0000008404227211 */ /* 0x080fe200078010ff */
[----:B------:R-:W-:Y:S03]  /*6fb0*/  IMAD.U32 R4, RZ, RZ, UR27 ;  /* 0x0000001bff047e24 */ /* 0x000fe6000f8e00ff */
[-C--:B------:R-:W-:Y:S02]  /*6fc0*/  LEA.HI.X.SX32 R35, R33, R133.reuse, 0x2, P0 ;  /* 0x0000008521237211 */ /* 0x080fe400000f16ff */
[-C--:B------:R-:W-:Y:S01]  /*6fd0*/  LEA.HI.X.SX32 R33, R29, R133.reuse, 0x2, P2 ;  /* 0x000000851d217211 */ /* 0x080fe200010f16ff */
[----:B---3--:R-:W-:Y:S02]  /*6fe0*/  IMAD.U32 R5, RZ, RZ, UR26 ;  /* 0x0000001aff057e24 */ /* 0x008fe4000f8e00ff */
[----:B------:R1:W-:Y:S01]  /*6ff0*/  REDG.E.ADD.F32.FTZ.RN.STRONG.GPU desc[UR36][R34.64], R6 ;  /* 0x00000006220079a6 */ /* 0x0003e2000c10f3a4 */
[-C--:B------:R-:W-:Y:S01]  /*7000*/  LEA.HI.X.SX32 R135, R4, R133.reuse, 0x2, P1 ;  /* 0x0000008504877211 */ /* 0x080fe200008f16ff */
[----:B------:R-:W-:Y:S01]  /*7010*/  IMAD.U32 R4, RZ, RZ, UR25 ;  /* 0x00000019ff047e24 */ /* 0x000fe2000f8e00ff */
[-C--:B------:R-:W-:Y:S01]  /*7020*/  LEA R136, P0, R5, R132.reuse, 0x2 ;  /* 0x0000008405887211 */ /* 0x080fe200078010ff */
[----:B------:R2:W-:Y:S01]  /*7030*/  REDG.E.ADD.F32.FTZ.RN.STRONG.GPU desc[UR36][R32.64], R7 ;  /* 0x00000007200079a6 */ /* 0x0005e2000c10f3a4 */
[----:B------:R-:W-:Y:S02]  /*7040*/  MOV R5, UR24 ;  /* 0x0000001800057c02 */ /* 0x000fe40008000f00 */
[-C--:B------:R-:W-:Y:S01]  /*7050*/  LEA.HI.X.SX32 R137, R28, R133.reuse, 0x2, P0 ;  /* 0x000000851c897211 */ /* 0x080fe200000f16ff */
[----:B------:R3:W-:Y:S01]  /*7060*/  REDG.E.ADD.F32.FTZ.RN.STRONG.GPU desc[UR36][R134.64], R8 ;  /* 0x00000008860079a6 */ /* 0x0007e2000c10f3a4 */
[-C--:B------:R-:W-:Y:S01]  /*7070*/  LEA R28, P1, R4, R132.reuse, 0x2 ;  /* 0x00000084041c7211 */ /* 0x080fe200078210ff */
[----:B------:R-:W-:Y:S02]  /*7080*/  IMAD.U32 R4, RZ, RZ, UR16 ;  /* 0x00000010ff047e24 */ /* 0x000fe4000f8e00ff */
[----:B------:R4:W-:Y:S04]  /*7090*/  REDG.E.ADD.F32.FTZ.RN.STRONG.GPU desc[UR36][R136.64], R9 ;  /* 0x00000009880079a6 */ /* 0x0009e8000c10f3a4 */
[----:B------:R-:W-:Y:S01]  /*70a0*/  LDSM.16.MT88.4 R136, [R2+0x2400] ;  /* 0x002400000288783b */ /* 0x000fe20000004200 */
[----:B-1----:R-:W-:Y:S02]  /*70b0*/  IMAD.U32 R6, RZ, RZ, UR25 ;  /* 0x00000019ff067e24 */ /* 0x002fe4000f8e00ff */
[----:B--2---:R-:W-:Y:S03]  /*70c0*/  IMAD.U32 R7, RZ, RZ, UR24 ;  /* 0x00000018ff077e24 */ /* 0x004fe6000f8e00ff */
[-C--:B------:R-:W-:Y:S01]  /*70d0*/  LEA.HI.X.SX32 R29, R6, R133.reuse, 0x2, P1 ;  /* 0x00000085061d7211 */ /* 0x080fe200008f16ff */
[----:B------:R-:W-:Y:S01]  /*70e0*/  IMAD.U32 R6, RZ, RZ, UR16 ;  /* 0x00000010ff067e24 */ /* 0x000fe2000f8e00ff */
[-C--:B------:R-:W-:Y:S01]  /*70f0*/  LEA R32, P1, R4, R132.reuse, 0x2 ;  /* 0x0000008404207211 */ /* 0x080fe200078210ff */
[----:B------:R-:W-:Y:S01]  /*7100*/  IMAD.U32 R4, RZ, RZ, UR15 ;  /* 0x0000000fff047e24 */ /* 0x000fe2000f8e00ff */
[-C--:B---3--:R-:W-:Y:S01]  /*7110*/  LEA R8, P0, R5, R132.reuse, 0x2 ;  /* 0x0000008405087211 */ /* 0x088fe200078010ff */
[----:B------:R1:W-:Y:S01]  /*7120*/  REDG.E.ADD.F32.FTZ.RN.STRONG.GPU desc[UR36][R28.64], R10 ;  /* 0x0000000a1c0079a6 */ /* 0x0003e2000c10f3a4 */
[----:B------:R-:W-:Y:S01]  /*7130*/  IMAD.U32 R5, RZ, RZ, UR15 ;  /* 0x0000000fff057e24 */ /* 0x000fe2000f8e00ff */
[-C--:B------:R-:W-:Y:S01]  /*7140*/  LEA.HI.X.SX32 R33, R6, R133.reuse, 0x2, P1 ;  /* 0x0000008506217211 */ /* 0x080fe200008f16ff */
[----:B------:R-:W-:Y:S01]  /*7150*/  IMAD.U32 R6, RZ, RZ, UR11 ;  /* 0x0000000bff067e24 */ /* 0x000fe2000f8e00ff */
[-C--:B----4-:R-:W-:Y:S02]  /*7160*/  LEA.HI.X.SX32 R9, R7, R133.reuse, 0x2, P0 ;  /* 0x0000008507097211 */ /* 0x090fe400000f16ff */
[----:B------:R-:W-:Y:S03]  /*7170*/  MOV R7, UR13 ;  /* 0x0000000d00077c02 */ /* 0x000fe60008000f00 */
[----:B------:R2:W-:Y:S04]  /*7180*/  REDG.E.ADD.F32.FTZ.RN.STRONG.GPU desc[UR36][R8.64], R11 ;  /* 0x0000000b080079a6 */ /* 0x0005e8000c10f3a4 */
[----:B------:R3:W-:Y:S04]  /*7190*/  REDG.E.ADD.F32.FTZ.RN.STRONG.GPU desc[UR36][R132.64+0x80], R12 ;  /* 0x0000800c840079a6 */ /* 0x0007e8000c10f3a4 */
[----:B------:R-:W-:Y:S04]  /*71a0*/  REDG.E.ADD.F32.FTZ.RN.STRONG.GPU desc[UR36][R30.64+0x80], R13 ;  /* 0x0000800d1e0079a6 */ /* 0x000fe8000c10f3a4 */
[----:B------:R-:W-:Y:S04]  /*71b0*/  REDG.E.ADD.F32.FTZ.RN.STRONG.GPU desc[UR36][R32.64], R14 ;  /* 0x0000000e200079a6 */ /* 0x000fe8000c10f3a4 */
[----:B------:R-:W-:Y:S01]  /*71c0*/  LDSM.16.MT88.4 R32, [R175+0x15800] ;  /* 0x01580000af20783b */ /* 0x000fe20000004200 */
[-C--:B-1----:R-:W-:Y:S01]  /*71d0*/  LEA R10, P0, R5, R132.reuse, 0x2 ;  /* 0x00000084050a7211 */ /* 0x082fe200078010ff */
[----:B------:R-:W-:Y:S03]  /*71e0*/  IMAD.U32 R5, RZ, RZ, UR8 ;  /* 0x00000008ff057e24 */ /* 0x000fe6000f8e00ff */
[-C--:B--2---:R-:W-:Y:S01]  /*71f0*/  LEA.HI.X.SX32 R11, R4, R133.reuse, 0x2, P0 ;  /* 0x00000085040b7211 */ /* 0x084fe200000f16ff */
[----:B------:R-:W-:Y:S02]  /*7200*/  IMAD.U32 R4, RZ, RZ, UR14 ;  /* 0x0000000eff047e24 */ /* 0x000fe4000f8e00ff */
[----:B------:R-:W-:Y:S01]  /*7210*/  IMAD.U32 R8, RZ, RZ, UR13 ;  /* 0x0000000dff087e24 */ /* 0x000fe2000f8e00ff */
[-C--:B---3--:R-:W-:Y:S01]  /*7220*/  LEA R12, P1, R6, R132.reuse, 0x2 ;  /* 0x00000084060c7211 */ /* 0x088fe200078210ff */
[----:B------:R1:W-:Y:S01]  /*7230*/  REDG.E.ADD.F32.FTZ.RN.STRONG.GPU desc[UR36][R10.64], R15 ;  /* 0x0000000f0a0079a6 */ /* 0x0003e2000c10f3a4 */
[----:B------:R-:W-:Y:S02]  /*7240*/  IMAD.U32 R9, RZ, RZ, UR14 ;  /* 0x0000000eff097e24 */ /* 0x000fe4000f8e00ff */
[-C--:B------:R-:W-:Y:S01]  /*7250*/  LEA R8, P2, R8, R132.reuse, 0x2 ;  /* 0x0000008408087211 */ /* 0x080fe200078410ff */
[----:B------:R-:W-:Y:S01]  /*7260*/  IMAD.U32 R6, RZ, RZ, UR8 ;  /* 0x00000008ff067e24 */ /* 0x000fe2000f8e00ff */
[-C--:B-1----:R-:W-:Y:S01]  /*7270*/  LEA R10, P0, R4, R132.reuse, 0x2 ;  /* 0x00000084040a7211 */ /* 0x082fe200078010ff */
[----:B------:R-:W-:Y:S03]  /*7280*/  IMAD.U32 R4, RZ, RZ, UR11 ;  /* 0x0000000bff047e24 */ /* 0x000fe6000f8e00ff */
[-C--:B------:R-:W-:Y:S02]  /*7290*/  LEA.HI.X.SX32 R11, R9, R133.reuse, 0x2, P0 ;  /* 0x00000085090b7211 */ /* 0x080fe400000f16ff */
[-C--:B------:R-:W-:Y:S01]  /*72a0*/  LEA.HI.X.SX32 R9, R7, R133.reuse, 0x2, P2 ;  /* 0x0000008507097211 */ /* 0x080fe200010f16ff */
[----:B------:R-:W-:Y:S01]  /*72b0*/  IMAD.U32 R7, RZ, RZ, UR10 ;  /* 0x0000000aff077e24 */ /* 0x000fe2000f8e00ff */
[-C--:B------:R-:W-:Y:S01]  /*72c0*/  LEA R14, P0, R5, R132.reuse, 0x2 ;  /* 0x00000084050e7211 */ /* 0x080fe200078010ff */
[----:B------:R1:W-:Y:S01]  /*72d0*/  REDG.E.ADD.F32.FTZ.RN.STRONG.GPU desc[UR36][R10.64], R16 ;  /* 0x000000100a0079a6 */ /* 0x0003e2000c10f3a4 */
[-C--:B------:R-:W-:Y:S01]  /*72e0*/  LEA.HI.X.SX32 R13, R4, R133.reuse, 0x2, P1 ;  /* 0x00000085040d7211 */ /* 0x080fe200008f16ff */
[----:B------:R-:W-:Y:S01]  /*72f0*/  IMAD.U32 R4, RZ, RZ, UR19 ;  /* 0x00000013ff047e24 */ /* 0x000fe2000f8e00ff */
[-C--:B------:R-:W-:Y:S01]  /*7300*/  LEA.HI.X.SX32 R15, R6, R133.reuse, 0x2, P0 ;  /* 0x00000085060f7211 */ /* 0x080fe200000f16ff */
[----:B------:R2:W-:Y:S01]  /*7310*/  REDG.E.ADD.F32.FTZ.RN.STRONG.GPU desc[UR36][R8.64], R17 ;  /* 0x00000011080079a6 */ /* 0x0005e2000c10f3a4 */
[----:B------:R-:W-:Y:S02]  /*7320*/  IMAD.U32 R6, RZ, RZ, UR9 ;  /* 0x00000009ff067e24 */ /* 0x000fe4000f8e00ff */
[----:B------:R-:W-:Y:S01]  /*7330*/  IMAD.U32 R5, RZ, RZ, UR9 ;  /* 0x00000009ff057e24 */ /* 0x000fe2000f8e00ff */
[----:B------:R3:W-:Y:S04]  /*7340*/  REDG.E.ADD.F32.FTZ.RN.STRONG.GPU desc[UR36][R12.64], R18 ;  /* 0x000000120c0079a6 */ /* 0x0007e8000c10f3a4 */
[----:B------:R4:W-:Y:S04]  /*7350*/  REDG.E.ADD.F32.FTZ.RN.STRONG.GPU desc[UR36][R14.64], R19 ;  /* 0x000000130e0079a6 */ /* 0x0009e8000c10f3a4 */
[----:B------:R-:W-:Y:S04]  /*7360*/  REDG.E.ADD.F32.FTZ.RN.STRONG.GPU desc[UR36][R132.64+0x100], R20 ;  /* 0x00010014840079a6 */ /* 0x000fe8000c10f3a4 */
[----:B------:R-:W-:Y:S04]  /*7370*/  REDG.E.ADD.F32.FTZ.RN.STRONG.GPU desc[UR36][R30.64+0x100], R21 ;  /* 0x000100151e0079a6 */ /* 0x000fe8000c10f3a4 */
[----:B------:R-:W-:Y:S01]  /*7380*/  LDSM.16.MT88.4 R28, [R2+0x2000] ;  /* 0x00200000021c783b */ /* 0x000fe20000004200 */
[-C--:B-1----:R-:W-:Y:S01]  /*7390*/  LEA R16, P0, R4, R132.reuse, 0x2 ;  /* 0x0000008404107211 */ /* 0x082fe200078010ff */
[----:B------:R-:W-:Y:S01]  /*73a0*/  IMAD.U32 R10, RZ, RZ, UR12 ;  /* 0x0000000cff0a7e24 */ /* 0x000fe2000f8e00ff */
[----:B------:R-:W-:Y:S01]  /*73b0*/  MOV R11, UR17 ;  /* 0x00000011000b7c02 */ /* 0x000fe20008000f00 */
[----:B--2---:R-:W-:Y:S02]  /*73c0*/  IMAD.U32 R8, RZ, RZ, UR10 ;  /* 0x0000000aff087e24 */ /* 0x004fe4000f8e00ff */
[----:B------:R-:W-:Y:S01]  /*73d0*/  IMAD.U32 R9, RZ, RZ, UR12 ;  /* 0x0000000cff097e24 */ /* 0x000fe2000f8e00ff */
[-C--:B------:R-:W-:Y:S01]  /*73e0*/  LEA R10, P2, R10, R132.reuse, 0x2 ;  /* 0x000000840a0a7211 */ /* 0x080fe200078410ff */
[----:B---3--:R-:W-:Y:S01]  /*73f0*/  IMAD.U32 R12, RZ, RZ, UR17 ;  /* 0x00000011ff0c7e24 */ /* 0x008fe2000f8e00ff */
[-C--:B------:R-:W-:Y:S01]  /*7400*/  LEA R8, P1, R8, R132.reuse, 0x2 ;  /* 0x0000008408087211 */ /* 0x080fe200078210ff */
[----:B------:R-:W-:Y:S02]  /*7410*/  IMAD.U32 R13, RZ, RZ, UR18 ;  /* 0x00000012ff0d7e24 */ /* 0x000fe4000f8e00ff */
[----:B----4-:R-:W-:Y:S01]  /*7420*/  IMAD.U32 R14, RZ, RZ, UR18 ;  /* 0x00000012ff0e7e24 */ /* 0x010fe2000f8e00ff */
[-C--:B------:R-:W-:Y:S01]  /*7430*/  LEA R12, P3, R12, R132.reuse, 0x2 ;  /* 0x000000840c0c7211 */ /* 0x080fe200078610ff */
[----:B------:R-:W-:Y:S03]  /*7440*/  IMAD.U32 R15, RZ, RZ, UR19 ;  /* 0x00000013ff0f7e24 */ /* 0x000fe6000f8e00ff */
[-C--:B------:R-:W-:Y:S02]  /*7450*/  LEA R14, P4, R14, R132.reuse, 0x2 ;  /* 0x000000840e0e7211 */ /* 0x080fe400078810ff */
[-C--:B------:R-:W-:Y:S02]  /*7460*/  LEA.HI.X.SX32 R17, R15, R133.reuse, 0x2, P0 ;  /* 0x000000850f117211 */ /* 0x080fe400000f16ff */
[-C--:B------:R-:W-:Y:S02]  /*7470*/  LEA.HI.X.SX32 R15, R13, R133.reuse, 0x2, P4 ;  /* 0x000000850d0f7211 */ /* 0x080fe400020f16ff */
[-C--:B------:R-:W-:Y:S01]  /*7480*/  LEA.HI.X.SX32 R13, R11, R133.reuse, 0x2, P3 ;  /* 0x000000850b0d7211 */ /* 0x080fe200018f16ff */
[----:B------:R-:W-:Y:S01]  /*7490*/  REDG.E.ADD.F32.FTZ.RN.STRONG.GPU desc[UR36][R16.64], R22 ;  /* 0x00000016100079a6 */ /* 0x000fe2000c10f3a4 */
[-C--:B------:R-:W-:Y:S02]  /*74a0*/  LEA.HI.X.SX32 R11, R9, R133.reuse, 0x2, P2 ;  /* 0x00000085090b7211 */ /* 0x080fe400010f16ff */
[----:B------:R-:W-:Y:S01]  /*74b0*/  LEA R6, P0, R6, R132, 0x2 ;  /* 0x0000008406067211 */ /* 0x000fe200078010ff */
[----:B------:R-:W-:Y:S01]  /*74c0*/  REDG.E.ADD.F32.FTZ.RN.STRONG.GPU desc[UR36][R14.64], R23 ;  /* 0x000000170e0079a6 */ /* 0x000fe2000c10f3a4 */
[-C--:B------:R-:W-:Y:S02]  /*74d0*/  LEA.HI.X.SX32 R9, R7, R133.reuse, 0x2, P1 ;  /* 0x0000008507097211 */ /* 0x080fe400008f16ff */
[----:B------:R-:W-:Y:S01]  /*74e0*/  LEA.HI.X.SX32 R7, R5, R133, 0x2, P0 ;  /* 0x0000008505077211 */ /* 0x000fe200000f16ff */
[----:B------:R-:W-:Y:S01]  /*74f0*/  REDG.E.ADD.F32.FTZ.RN.STRONG.GPU desc[UR36][R12.64], R24 ;  /* 0x000000180c0079a6 */ /* 0x000fe2000c10f3a4 */
[----:B------:R-:W-:Y:S02]  /*7500*/  ISETP.GT.AND P3, PT, R214, RZ, PT ;  /* 0x000000ffd600720c */ /* 0x000fe40003f64270 */
[----:B------:R-:W-:Y:S01]  /*7510*/  @P6 IADD3 R201, P1, R201, -0x100, RZ ;  /* 0xffffff00c9c96810 */ /* 0x000fe20007f3e0ff */
[----:B------:R-:W-:Y:S03]  /*7520*/  REDG.E.ADD.F32.FTZ.RN.STRONG.GPU desc[UR36][R10.64], R25 ;  /* 0x000000190a0079a6 */ /* 0x000fe6000c10f3a4 */
[----:B------:R-:W-:Y:S01]  /*7530*/  @P6 IADD3.X R200, R200, -0x1, RZ, P1, !PT ;  /* 0xffffffffc8c86810 */ /* 0x000fe20000ffe4ff */
[----:B------:R-:W-:Y:S04]  /*7540*/  REDG.E.ADD.F32.FTZ.RN.STRONG.GPU desc[UR36][R8.64], R26 ;  /* 0x0000001a080079a6 */ /* 0x000fe8000c10f3a4 */
[----:B------:R-:W-:Y:S04]  /*7550*/  REDG.E.ADD.F32.FTZ.RN.STRONG.GPU desc[UR36][R6.64], R27 ;  /* 0x0000001b060079a6 */ /* 0x000fe8000c10f3a4 */
[----:B------:R-:W-:Y:S04]  /*7560*/  LDSM.16.MT88.4 R4, [R175+0x15000] ;  /* 0x01500000af04783b */ /* 0x000fe80000004200 */
[----:B------:R-:W1:Y:S04]  /*7570*/  LDSM.16.MT88.4 R8, [R2] ;  /* 0x000000000208783b */ /* 0x000e680000004200 */
[----:B------:R-:W2:Y:S04]  /*7580*/  LDSM.16.MT88.4 R12, [R175+0x17000] ;  /* 0x01700000af0c783b */ /* 0x000ea80000004200 */
[----:B------:R-:W3:Y:S04]  /*7590*/  LDSM.16.MT88.4 R16, [R2+0x1000] ;  /* 0x001000000210783b */ /* 0x000ee80000004200 */
        /* <DEDUP_REMOVED lines=50> */
[C---:B----4-:R-:W-:Y:S05]  /*78c0*/  HMMA.16816.F32.BF16 R88, R132.reuse, R24, R88 ;  /* 0x000000188458723c */ /* 0x050fea0000041858 */
        /* <DEDUP_REMOVED lines=11> */
[----:B------:R-:W-:Y:S01]  /*7980*/  IMAD.MOV.U32 R2, RZ, RZ, R6 ;  /* 0x000000ffff027224 */ /* 0x000fe200078e0006 */
        /* <DEDUP_REMOVED lines=177> */
[----:B------:R-:W-:Y:S01]  /*84a0*/  F2FP.BF16.F32.PACK_AB R60, R61, R60 ;  /* 0x0000003c3d3c723e */ /* 0x000fe200000010ff */
[----:B------:R-:W-:Y:S01]  /*84b0*/  STS [R197+0x6200], R50 ;  /* 0x00620032c5007388 */ /* 0x000fe20000000800 */
[----:B------:R-:W-:-:S02]  /*84c0*/  F2FP.BF16.F32.PACK_AB R62, R63, R62 ;  /* 0x0000003e3f3e723e */ /* 0x000fc400000010ff */
[----:B------:R-:W-:Y:S01]  /*84d0*/  F2FP.BF16.F32.PACK_AB R68, R69, R68 ;  /* 0x000000444544723e */ /* 0x000fe200000010ff */
[----:B------:R-:W-:Y:S01]  /*84e0*/  STS [R194+0x7000], R40 ;  /* 0x00700028c2007388 */ /* 0x000fe20000000800 */
[----:B------:R-:W-:Y:S01]  /*84f0*/  F2FP.BF16.F32.PACK_AB R70, R71, R70 ;  /* 0x000000464746723e */ /* 0x000fe200000010ff */
[----:B------:R-:W2:Y:S01]  /*8500*/  @P0 LDC.64 R2, c[0x0][0x458] ;  /* 0x00011600ff020b82 */ /* 0x000ea20000000a00 */
        /* <DEDUP_REMOVED lines=9> */
[----:B------:R-:W-:Y:S01]  /*85a0*/  @P0 IADD3 R6, R216, R217, RZ ;  /* 0x000000d9d8060210 */ /* 0x000fe20007ffe0ff */
[----:B------:R4:W-:Y:S04]  /*85b0*/  STS [R194+0x8000], R52 ;  /* 0x00800034c2007388 */ /* 0x0009e80000000800 */
[----:B------:R4:W-:Y:S04]  /*85c0*/  STS [R194+0x8200], R54 ;  /* 0x00820036c2007388 */ /* 0x0009e80000000800 */
[----:B------:R4:W-:Y:S01]  /*85d0*/  STS [R197+0x8000], R64 ;  /* 0x00800040c5007388 */ /* 0x0009e20000000800 */
[----:B--2---:R-:W-:-:S03]  /*85e0*/  @P0 IMAD R0, R6, R3, RZ ;  /* 0x0000000306000224 */ /* 0x004fc600078e02ff */
[----:B------:R4:W-:Y:S01]  /*85f0*/  STS [R197+0x8200], R66 ;  /* 0x00820042c5007388 */ /* 0x0009e20000000800 */
[----:B---3--:R-:W-:Y:S01]  /*8600*/  @P0 IADD3 R42, R216, R217, RZ ;  /* 0x000000d9d82a0210 */ /* 0x008fe20007ffe0ff */
[----:B------:R-:W-:Y:S02]  /*8610*/  @P0 IMAD.WIDE.U32 R6, R6, R2, RZ ;  /* 0x0000000206060225 */ /* 0x000fe400078e00ff */
[----:B------:R4:W-:Y:S02]  /*8620*/  STS [R194+0x9000], R56 ;  /* 0x00900038c2007388 */ /* 0x0009e40000000800 */
[C---:B-1----:R-:W-:Y:S01]  /*8630*/  @P0 IMAD R41, R42.reuse, R5, RZ ;  /* 0x000000052a290224 */ /* 0x042fe200078e02ff */
[----:B------:R-:W-:Y:S01]  /*8640*/  @P0 IADD3 R0, R7, R0, RZ ;  /* 0x0000000007000210 */ /* 0x000fe20007ffe0ff */
[----:B------:R4:W-:Y:S01]  /*8650*/  STS [R194+0x9200], R58 ;  /* 0x0092003ac2007388 */ /* 0x0009e20000000800 */
[----:B------:R-:W-:-:S03]  /*8660*/  @P0 IMAD.WIDE.U32 R42, R42, R4, RZ ;  /* 0x000000042a2a0225 */ /* 0x000fc600078e00ff */
[----:B------:R4:W-:Y:S02]  /*8670*/  STS [R197+0x9000], R60 ;  /* 0x0090003cc5007388 */ /* 0x0009e40000000800 */
[----:B------:R-:W-:Y:S02]  /*8680*/  @P0 IADD3 R41, R43, R41, RZ ;  /* 0x000000292b290210 */ /* 0x000fe40007ffe0ff */
[----:B------:R4:W-:Y:S04]  /*8690*/  STS [R197+0x9200], R62 ;  /* 0x0092003ec5007388 */ /* 0x0009e80000000800 */
[----:B------:R4:W-:Y:S04]  /*86a0*/  STS [R194+0xa000], R68 ;  /* 0x00a00044c2007388 */ /* 0x0009e80000000800 */
[----:B------:R4:W-:Y:S04]  /*86b0*/  STS [R194+0xa200], R70 ;  /* 0x00a20046c2007388 */ /* 0x0009e80000000800 */
[----:B------:R4:W-:Y:S04]  /*86c0*/  STS [R197+0xa000], R80 ;  /* 0x00a00050c5007388 */ /* 0x0009e80000000800 */
[----:B------:R4:W-:Y:S04]  /*86d0*/  STS [R197+0xa200], R82 ;  /* 0x00a20052c5007388 */ /* 0x0009e80000000800 */
[----:B------:R4:W-:Y:S04]  /*86e0*/  STS [R194+0xb000], R72 ;  /* 0x00b00048c2007388 */ /* 0x0009e80000000800 */
[----:B------:R4:W-:Y:S01]  /*86f0*/  STS [R194+0xb200], R74 ;  /* 0x00b2004ac2007388 */ /* 0x0009e20000000800 */
[----:B------:R-:W1:Y:S03]  /*8700*/  S2R R40, SR_TID.X ;  /* 0x0000000000287919 */ /* 0x000e660000002100 */
        /* <DEDUP_REMOVED lines=14> */
[----:B------:R-:W-:Y:S02]  /*87f0*/  MOV R42, R8 ;  /* 0x00000008002a7202 */ /* 0x000fe40000000f00 */
.L_x_850:
        /* <DEDUP_REMOVED lines=13> */
.L_x_851:
[----:B------:R-:W-:Y:S01]  /*88d0*/  BAR.SYNC.DEFER_BLOCKING 0x0 ;  /* 0x0000000000007b1d */ /* 0x000fe20000010000 */
[C---:B----4-:R-:W-:Y:S01]  /*88e0*/  IMAD.SHL.U32 R52, R192.reuse, 0x80, RZ ;  /* 0x00000080c0347824 */ /* 0x050fe200078e00ff */
[----:B-1----:R-:W-:Y:S01]  /*88f0*/  SHF.R.S32.HI R53, RZ, 0x1f, R40 ;  /* 0x0000001fff357819 */ /* 0x002fe20000011428 */
[--C-:B------:R-:W-:Y:S01]  /*8900*/  IMAD.MOV.U32 R58, RZ, RZ, R186.reuse ;  /* 0x000000ffff3a7224 */ /* 0x100fe200078e00ba */
[----:B------:R-:W-:Y:S01]  /*8910*/  SHF.R.S32.HI R59, RZ, 0x1f, R186 ;  /* 0x0000001fff3b7819 */ /* 0x000fe200000114ba */
[----:B------:R-:W-:Y:S01]  /*8920*/  IMAD R215, R192, -0x80, R215 ;  /* 0xffffff80c0d77824 */ /* 0x000fe200078e02d7 */
[----:B------:R-:W-:Y:S01]  /*8930*/  SHF.R.S32.HI R7, RZ, 0x1f, R52 ;  /* 0x0000001fff077819 */ /* 0x000fe20000011434 */
[----:B------:R-:W-:Y:S01]  /*8940*/  ULDC.64 UR8, c[0x0][0x468] ;  /* 0x00011a0000087ab9 */ /* 0x000fe20000000a00 */
[----:B------:R-:W-:Y:S01]  /*8950*/  LEA.HI R53, R53, R40, RZ, 0x2 ;  /* 0x0000002835357211 */ /* 0x000fe200078f10ff */
[-C--:B------:R-:W-:Y:S01]  /*8960*/  IMAD.WIDE.U32 R44, R52, R4.reuse, R58 ;  /* 0x00000004342c7225 */ /* 0x080fe200078e003a */
[----:B------:R-:W-:Y:S01]  /*8970*/  SHF.R.S32.HI R54, RZ, 0x1f, R188 ;  /* 0x0000001fff367819 */ /* 0x000fe200000114bc */
[----:B------:R-:W-:Y:S01]  /*8980*/  BSSY B0, `(.L_x_852) ;  /* 0x000002a000007945 */ /* 0x000fe20003800000 */
[----:B------:R-:W-:Y:S01]  /*8990*/  SHF.R.S32.HI R53, RZ, 0x2, R53 ;  /* 0x00000002ff357819 */ /* 0x000fe20000011435 */
[----:B------:R-:W-:Y:S01]  /*89a0*/  IMAD R43, R7, R4, RZ ;  /* 0x00000004072b7224 */ /* 0x000fe200078e02ff */
[----:B------:R-:W-:-:S02]  /*89b0*/  IADD3 R60, P0, R42, R44, RZ ;  /* 0x0000002c2a3c7210 */ /* 0x000fc40007f1e0ff */
[----:B------:R-:W-:Y:S01]  /*89c0*/  ISETP.GE.AND P4, PT, R53, R215, PT ;  /* 0x000000d73500720c */ /* 0x000fe20003f86270 */
[----:B------:R-:W-:Y:S01]  /*89d0*/  IMAD R40, R52, R5, R43 ;  /* 0x0000000534287224 */ /* 0x000fe200078e022b */
[----:B------:R-:W-:-:S04]  /*89e0*/  SHF.R.S32.HI R55, RZ, 0x1f, R53 ;  /* 0x0000001fff377819 */ /* 0x000fc80000011435 */
[----:B------:R-:W-:Y:S01]  /*89f0*/  IADD3.X R61, R41, R45, R40, P0, !PT ;  /* 0x0000002d293d7210 */ /* 0x000fe200007fe428 */
[----:B------:R-:W-:Y:S01]  /*8a00*/  IMAD R41, R54, UR8, RZ ;  /* 0x0000000836297c24 */ /* 0x000fe2000f8e02ff */
[----:B------:R1:W2:Y:S01]  /*8a10*/  LDS.128 R36, [R161+0xa000] ;  /* 0x00a00000a1247984 */ /* 0x0002a20000000c00 */
[----:B------:R-:W-:Y:S02]  /*8a20*/  VIADD R40, R53, 0x40 ;  /* 0x0000004035287836 */ /* 0x000fe40000000000 */
[C---:B------:R-:W-:Y:S01]  /*8a30*/  IMAD R41, R188.reuse, UR9, R41 ;  /* 0x00000009bc297c24 */ /* 0x040fe2000f8e0229 */
[----:B------:R1:W3:Y:S01]  /*8a40*/  LDS.128 R32, [R161+0xc000] ;  /* 0x00c00000a1207984 */ /* 0x0002e20000000c00 */
[----:B------:R-:W-:Y:S01]  /*8a50*/  IMAD.WIDE.U32 R60, R188, UR8, R60 ;  /* 0x00000008bc3c7c25 */ /* 0x000fe2000f8e003c */
[----:B------:R-:W-:Y:S02]  /*8a60*/  ISETP.GE.AND P3, PT, R40, R215, PT ;  /* 0x000000d72800720c */ /* 0x000fe40003f66270 */
[----:B------:R1:W4:Y:S01]  /*8a70*/  LDS.128 R28, [R161+0xf000] ;  /* 0x00f00000a11c7984 */ /* 0x0003220000000c00 */
[----:B------:R-:W-:-:S03]  /*8a80*/  IMAD.IADD R56, R61, 0x1, R41 ;  /* 0x000000013d387824 */ /* 0x000fc600078e0229 */
[----:B------:R1:W1:Y:S04]  /*8a90*/  LDS.128 R24, [R161+0x10000] ;  /* 0x01000000a1187984 */ /* 0x0002680000000c00 */
[----:B------:R1:W1:Y:S04]  /*8aa0*/  LDS.128 R20, [R161+0x11000] ;  /* 0x01100000a1147984 */ /* 0x0002680000000c00 */
[----:B------:R1:W1:Y:S04]  /*8ab0*/  LDS.128 R16, [R161+0x12000] ;  /* 0x01200000a1107984 */ /* 0x0002680000000c00 */
[----:B------:R1:W1:Y:S04]  /*8ac0*/  LDS.128 R12, [R161+0x13000] ;  /* 0x01300000a10c7984 */ /* 0x0002680000000c00 */
[----:B------:R1:W1:Y:S01]  /*8ad0*/  LDS.128 R8, [R161+0x14000] ;  /* 0x01400000a1087984 */ /* 0x0002620000000c00 */
[----:B------:R-:W-:Y:S05]  /*8ae0*/  @P4 BRA `(.L_x_853) ;  /* 0x00000000004c4947 */ /* 0x000fea0003800000 */
[----:B------:R-:W-:Y:S01]  /*8af0*/  ULDC UR10, c[0x0][0x2d0] ;  /* 0x0000b400000a7ab9 */ /* 0x000fe20000000800 */
[----:B------:R-:W2:Y:S01]  /*8b00*/  LDS.128 R48, [R161+0xb000] ;  /* 0x00b00000a1307984 */ /* 0x000ea20000000c00 */
[----:B------:R-:W-:Y:S01]  /*8b10*/  ISETP.GE.AND P5, PT, R186, UR10, PT ;  /* 0x0000000aba007c0c */ /* 0x000fe2000bfa6270 */
[----:B------:R-:W-:Y:S01]  /*8b20*/  IMAD R57, R55, R4, RZ ;  /* 0x0000000437397224 */ /* 0x000fe200078e02ff */
[----:B------:R-:W-:Y:S01]  /*8b30*/  MOV R63, R56 ;  /* 0x00000038003f7202 */ /* 0x000fe20000000f00 */
[----:B------:R-:W3:Y:S01]  /*8b40*/  LDS.128 R44, [R161+0xd000] ;  /* 0x00d00000a12c7984 */ /* 0x000ee20000000c00 */
[----:B------:R-:W-:Y:S01]  /*8b50*/  IMAD.MOV.U32 R62, RZ, RZ, R60 ;  /* 0x000000ffff3e7224 */ /* 0x000fe200078e003c */
[----:B------:R-:W-:Y:S01]  /*8b60*/  ISETP.GE.AND P2, PT, R199, UR10, PT ;  /* 0x0000000ac7007c0c */ /* 0x000fe2000bf46270 */
[C---:B------:R-:W-:Y:S01]  /*8b70*/  IMAD R57, R53.reuse, R5, R57 ;  /* 0x0000000535397224 */ /* 0x040fe200078e0239 */
[----:B------:R-:W-:Y:S01]  /*8b80*/  ISETP.GE.AND P1, PT, R198, UR10, PT ;  /* 0x0000000ac6007c0c */ /* 0x000fe2000bf26270 */
[----:B------:R-:W-:Y:S01]  /*8b90*/  IMAD.WIDE.U32 R62, R53, R4, R62 ;  /* 0x00000004353e7225 */ /* 0x000fe200078e003e */
[----:B------:R-:W-:-:S03]  /*8ba0*/  ULDC.64 UR8, c[0x0][0x3f0] ;  /* 0x0000fc0000087ab9 */ /* 0x000fc60000000a00 */
[----:B------:R-:W-:Y:S01]  /*8bb0*/  IMAD.IADD R57, R63, 0x1, R57 ;  /* 0x000000013f397824 */ /* 0x000fe200078e0239 */
[----:B------:R-:W4:Y:S01]  /*8bc0*/  @!P5 LDS.128 R40, [R161+0x9000] ;  /* 0x00900000a128d984 */ /* 0x000f220000000c00 */
[----:B------:R-:W-:-:S04]  /*8bd0*/  LEA R64, P0, R62, UR8, 0x1 ;  /* 0x000000083e407c11 */ /* 0x000fc8000f8008ff */
[----:B------:R-:W-:-:S05]  /*8be0*/  LEA.HI.X R65, R62, UR9, R57, 0x1, P0 ;  /* 0x000000093e417c11 */ /* 0x000fca00080f0c39 */
[----:B--2---:R2:W-:Y:S04]  /*8bf0*/  @!P2 STG.E.128 desc[UR36][R64.64+0x40], R48 ;  /* 0x000040304000a986 */ /* 0x0045e8000c101d24 */
[----:B---3--:R2:W-:Y:S04]  /*8c00*/  @!P1 STG.E.128 desc[UR36][R64.64+0x80], R44 ;  /* 0x0000802c40009986 */ /* 0x0085e8000c101d24 */
[----:B----4-:R2:W-:Y:S02]  /*8c10*/  @!P5 STG.E.128 desc[UR36][R64.64], R40 ;  /* 0x000000284000d986 */ /* 0x0105e4000c101d24 */
.L_x_853:
[----:B------:R-:W-:Y:S05]  /*8c20*/  BSYNC B0 ;  /* 0x0000000000007941 */ /* 0x000fea0003800000 */
.L_x_852:
[----:B--2---:R2:W1:Y:S01]  /*8c30*/  LDS.128 R40, [R161+0xe000] ;  /* 0x00e00000a1287984 */ /* 0x0044620000000c00 */
[----:B------:R-:W-:Y:S04]  /*8c40*/  BSSY B0, `(.L_x_854) ;  /* 0x0000014000007945 */ /* 0x000fe80003800000 */
[----:B------:R-:W-:Y:S05]  /*8c50*/  @P3 BRA `(.L_x_855) ;  /* 0x0000000000483947 */ /* 0x000fea0003800000 */
[----:B------:R-:W-:Y:S01]  /*8c60*/  IADD3 R45, P0, R53, 0x40, RZ ;  /* 0x00000040352d7810 */ /* 0x000fe20007f1e0ff */
[----:B------:R-:W-:Y:S01]  /*8c70*/  IMAD.MOV.U32 R46, RZ, RZ, R60 ;  /* 0x000000ffff2e7224 */ /* 0x000fe200078e003c */
[----:B------:R-:W-:Y:S01]  /*8c80*/  MOV R47, R56 ;  /* 0x00000038002f7202 */ /* 0x000fe20000000f00 */
[----:B------:R-:W-:Y:S01]  /*8c90*/  ULDC UR10, c[0x0][0x2d0] ;  /* 0x0000b400000a7ab9 */ /* 0x000fe20000000800 */
[----:B------:R-:W-:Y:S01]  /*8ca0*/  ULDC.64 UR8, c[0x0][0x3f0] ;  /* 0x0000fc0000087ab9 */ /* 0x000fe20000000a00 */
[----:B------:R-:W-:Y:S01]  /*8cb0*/  IMAD.X R44, RZ, RZ, R55, P0 ;  /* 0x000000ffff2c7224 */ /* 0x000fe200000e0637 */
[----:B------:R-:W-:Y:S01]  /*8cc0*/  ISETP.GE.AND P2, PT, R186, UR10, PT ;  /* 0x0000000aba007c0c */ /* 0x000fe2000bf46270 */
[-C--:B------:R-:W-:Y:S01]  /*8cd0*/  IMAD.WIDE.U32 R46, R45, R4.reuse, R46 ;  /* 0x000000042d2e7225 */ /* 0x080fe200078e002e */
[----:B------:R-:W-:Y:S02]  /*8ce0*/  ISETP.GE.AND P1, PT, R199, UR10, PT ;  /* 0x0000000ac7007c0c */ /* 0x000fe4000bf26270 */
[----:B------:R-:W-:Y:S01]  /*8cf0*/  ISETP.GE.AND P0, PT, R198, UR10, PT ;  /* 0x0000000ac6007c0c */ /* 0x000fe2000bf06270 */
[----:B------:R-:W-:Y:S01]  /*8d00*/  IMAD R44, R44, R4, RZ ;  /* 0x000000042c2c7224 */ /* 0x000fe200078e02ff */
[----:B------:R-:W-:-:S03]  /*8d10*/  LEA R4, P5, R46, UR8, 0x1 ;  /* 0x000000082e047c11 */ /* 0x000fc6000f8a08ff */
[----:B------:R-:W-:-:S04]  /*8d20*/  IMAD R44, R45, R5, R44 ;  /* 0x000000052d2c7224 */ /* 0x000fc800078e022c */
[----:B------:R-:W-:-:S05]  /*8d30*/  IMAD.IADD R44, R47, 0x1, R44 ;  /* 0x000000012f2c7824 */ /* 0x000fca00078e022c */
[----:B------:R-:W-:-:S05]  /*8d40*/  LEA.HI.X R5, R46, UR9, R44, 0x1, P5 ;  /* 0x000000092e057c11 */ /* 0x000fca000a8f0c2c */
[----:B------:R2:W-:Y:S04]  /*8d50*/  @!P2 STG.E.128 desc[UR36][R4.64], R36 ;  /* 0x000000240400a986 */ /* 0x0005e8000c101d24 */
[----:B---3--:R2:W-:Y:S04]  /*8d60*/  @!P1 STG.E.128 desc[UR36][R4.64+0x40], R32 ;  /* 0x0000402004009986 */ /* 0x0085e8000c101d24 */
[----:B-1----:R2:W-:Y:S02]  /*8d70*/  @!P0 STG.E.128 desc[UR36][R4.64+0x80], R40 ;  /* 0x0000802804008986 */ /* 0x0025e4000c101d24 */
.L_x_855:
[----:B------:R-:W-:Y:S05]  /*8d80*/  BSYNC B0 ;  /* 0x0000000000007941 */ /* 0x000fea0003800000 */
.L_x_854:
[-C--:B------:R-:W-:Y:S01]  /*8d90*/  IMAD.WIDE.U32 R58, R52, R2.reuse, R58 ;  /* 0x00000002343a7225 */ /* 0x080fe200078e003a */
[----:B------:R-:W-:Y:S01]  /*8da0*/  ULDC.64 UR8, c[0x0][0x470] ;  /* 0x00011c0000087ab9 */ /* 0x000fe20000000a00 */
[----:B------:R-:W-:Y:S02]  /*8db0*/  BSSY B0, `(.L_x_856) ;  /* 0x000001a000007945 */ /* 0x000fe40003800000 */
[----:B------:R-:W-:Y:S01]  /*8dc0*/  IMAD R7, R7, R2, RZ ;  /* 0x0000000207077224 */ /* 0x000fe200078e02ff */
[----:B------:R-:W-:-:S03]  /*8dd0*/  IADD3 R6, P0, R6, R58, RZ ;  /* 0x0000003a06067210 */ /* 0x000fc60007f1e0ff */
[----:B------:R-:W-:-:S05]  /*8de0*/  IMAD R7, R52, R3, R7 ;  /* 0x0000000334077224 */ /* 0x000fca00078e0207 */
[----:B------:R-:W-:Y:S01]  /*8df0*/  IADD3.X R7, R0, R59, R7, P0, !PT ;  /* 0x0000003b00077210 */ /* 0x000fe200007fe407 */
[----:B------:R-:W-:-:S04]  /*8e00*/  IMAD R0, R54, UR8, RZ ;  /* 0x0000000836007c24 */ /* 0x000fc8000f8e02ff */
[C---:B------:R-:W-:Y:S02]  /*8e10*/  IMAD R0, R188.reuse, UR9, R0 ;  /* 0x00000009bc007c24 */ /* 0x040fe4000f8e0200 */
[----:B------:R-:W-:-:S05]  /*8e20*/  IMAD.WIDE.U32 R6, R188, UR8, R6 ;  /* 0x00000008bc067c25 */ /* 0x000fca000f8e0006 */
[----:B------:R-:W-:Y:S01]  /*8e30*/  IADD3 R0, R7, R0, RZ ;  /* 0x0000000007007210 */ /* 0x000fe20007ffe0ff */
[----:B------:R-:W-:Y:S06]  /*8e40*/  @P4 BRA `(.L_x_857) ;  /* 0x0000000000404947 */ /* 0x000fec0003800000 */
[----:B--23--:R-:W-:Y:S01]  /*8e50*/  MOV R33, R0 ;  /* 0x0000000000217202 */ /* 0x00cfe20000000f00 */
[-C--:B------:R-:W-:Y:S01]  /*8e60*/  IMAD R4, R55, R2.reuse, RZ ;  /* 0x0000000237047224 */ /* 0x080fe200078e02ff */
[----:B------:R-:W-:Y:S01]  /*8e70*/  ULDC UR10, c[0x0][0x2d0] ;  /* 0x0000b400000a7ab9 */ /* 0x000fe20000000800 */
[----:B------:R-:W-:Y:S01]  /*8e80*/  IMAD.MOV.U32 R32, RZ, RZ, R6 ;  /* 0x000000ffff207224 */ /* 0x000fe200078e0006 */
[----:B------:R-:W-:Y:S01]  /*8e90*/  ISETP.GE.AND P2, PT, R186, UR10, PT ;  /* 0x0000000aba007c0c */ /* 0x000fe2000bf46270 */
[----:B------:R-:W-:Y:S01]  /*8ea0*/  IMAD R4, R53, R3, R4 ;  /* 0x0000000335047224 */ /* 0x000fe200078e0204 */
[----:B------:R-:W-:Y:S01]  /*8eb0*/  ISETP.GE.AND P1, PT, R199, UR10, PT ;  /* 0x0000000ac7007c0c */ /* 0x000fe2000bf26270 */
[----:B------:R-:W-:Y:S01]  /*8ec0*/  IMAD.WIDE.U32 R32, R53, R2, R32 ;  /* 0x0000000235207225 */ /* 0x000fe200078e0020 */
[----:B------:R-:W-:Y:S01]  /*8ed0*/  ISETP.GE.AND P0, PT, R198, UR10, PT ;  /* 0x0000000ac6007c0c */ /* 0x000fe2000bf06270 */
[----:B------:R-:W-:Y:S02]  /*8ee0*/  ULDC.64 UR8, c[0x0][0x3f8] ;  /* 0x0000fe0000087ab9 */ /* 0x000fe40000000a00 */
[----:B------:R-:W-:Y:S01]  /*8ef0*/  IMAD.IADD R4, R33, 0x1, R4 ;  /* 0x0000000121047824 */ /* 0x000fe200078e0204 */
[----:B------:R-:W-:-:S04]  /*8f00*/  LEA R34, P4, R32, UR8, 0x1 ;  /* 0x0000000820227c11 */ /* 0x000fc8000f8808ff */
[----:B------:R-:W-:-:S05]  /*8f10*/  LEA.HI.X R35, R32, UR9, R4, 0x1, P4 ;  /* 0x0000000920237c11 */ /* 0x000fca000a0f0c04 */
[----:B----4-:R2:W-:Y:S04]  /*8f20*/  @!P2 STG.E.128 desc[UR36][R34.64], R28 ;  /* 0x0000001c2200a986 */ /* 0x0105e8000c101d24 */
[----:B-1----:R2:W-:Y:S04]  /*8f30*/  @!P1 STG.E.128 desc[UR36][R34.64+0x40], R20 ;  /* 0x0000401422009986 */ /* 0x0025e8000c101d24 */
[----:B------:R2:W-:Y:S02]  /*8f40*/  @!P0 STG.E.128 desc[UR36][R34.64+0x80], R12 ;  /* 0x0000800c22008986 */ /* 0x0005e4000c101d24 */
.L_x_857:
[----:B------:R-:W-:Y:S05]  /*8f50*/  BSYNC B0 ;  /* 0x0000000000007941 */ /* 0x000fea0003800000 */
.L_x_856:
[----:B------:R-:W-:Y:S05]  /*8f60*/  @P3 BRA `(.L_x_858) ;  /* 0x0000000800b03947 */ /* 0x000fea0003800000 */
[----:B------:R-:W-:Y:S01]  /*8f70*/  IADD3 R53, P0, R53, 0x40, RZ ;  /* 0x0000004035357810 */ /* 0x000fe20007f1e0ff */
[----:B--2---:R-:W-:Y:S01]  /*8f80*/  IMAD.MOV.U32 R4, RZ, RZ, R6 ;  /* 0x000000ffff047224 */ /* 0x004fe200078e0006 */
[----:B------:R-:W-:Y:S01]  /*8f90*/  MOV R5, R0 ;  /* 0x0000000000057202 */ /* 0x000fe20000000f00 */
[----:B------:R-:W-:Y:S01]  /*8fa0*/  ULDC UR10, c[0x0][0x2d0] ;  /* 0x0000b400000a7ab9 */ /* 0x000fe20000000800 */
[----:B------:R-:W-:Y:S01]  /*8fb0*/  ULDC.64 UR8, c[0x0][0x3f8] ;  /* 0x0000fe0000087ab9 */ /* 0x000fe20000000a00 */
[----:B------:R-:W-:Y:S01]  /*8fc0*/  IMAD.X R55, RZ, RZ, R55, P0 ;  /* 0x000000ffff377224 */ /* 0x000fe200000e0637 */
[----:B------:R-:W-:Y:S01]  /*8fd0*/  ISETP.GE.AND P1, PT, R186, UR10, PT ;  /* 0x0000000aba007c0c */ /* 0x000fe2000bf26270 */
[----:B------:R-:W-:Y:S01]  /*8fe0*/  IMAD.WIDE.U32 R4, R53, R2, R4 ;  /* 0x0000000235047225 */ /* 0x000fe200078e0004 */
[----:B------:R-:W-:-:S03]  /*8ff0*/  ISETP.GE.AND P0, PT, R199, UR10, PT ;  /* 0x0000000ac7007c0c */ /* 0x000fc6000bf06270 */
[----:B------:R-:W-:Y:S01]  /*9000*/  IMAD R55, R55, R2, RZ ;  /* 0x0000000237377224 */ /* 0x000fe200078e02ff */
[----:B------:R-:W-:-:S03]  /*9010*/  LEA R2, P2, R4, UR8, 0x1 ;  /* 0x0000000804027c11 */ /* 0x000fc6000f8408ff */
[----:B------:R-:W-:-:S04]  /*9020*/  IMAD R55, R53, R3, R55 ;  /* 0x0000000335377224 */ /* 0x000fc800078e0237 */
[----:B------:R-:W-:-:S05]  /*9030*/  IMAD.IADD R55, R5, 0x1, R55 ;  /* 0x0000000105377824 */ /* 0x000fca00078e0237 */
[----:B------:R-:W-:-:S05]  /*9040*/  LEA.HI.X R3, R4, UR9, R55, 0x1, P2 ;  /* 0x0000000904037c11 */ /* 0x000fca00090f0c37 */
[----:B-1----:R1:W-:Y:S04]  /*9050*/  @!P1 STG.E.128 desc[UR36][R2.64], R24 ;  /* 0x0000001802009986 */ /* 0x0023e8000c101d24 */
[----:B------:R1:W-:Y:S01]  /*9060*/  @!P0 STG.E.128 desc[UR36][R2.64+0x40], R16 ;  /* 0x0000401002008986 */ /* 0x0003e2000c101d24 */
[----:B------:R-:W-:-:S13]  /*9070*/  ISETP.GE.AND P0, PT, R198, UR10, PT ;  /* 0x0000000ac6007c0c */ /* 0x000fda000bf06270 */
[----:B------:R-:W-:Y:S05]  /*9080*/  @P0 BRA `(.L_x_858) ;  /* 0x0000000800680947 */ /* 0x000fea0003800000 */
[----:B------:R2:W-:Y:S01]  /*9090*/  STG.E.128 desc[UR36][R2.64+0x80], R8 ;  /* 0x0000800802007986 */ /* 0x0005e2000c101d24 */
[----:B------:R-:W-:Y:S05]  /*90a0*/  BRA `(.L_x_858) ;  /* 0x0000000800607947 */ /* 0x000fea0003800000 */
.L_x_833:
[----:B------:R-:W-:Y:S01]  /*90b0*/  ISETP.NE.AND P0, PT, R217, -0x1, PT ;  /* 0xffffffffd900780c */ /* 0x000fe20003f05270 */
[----:B------:R-:W1:Y:S01]  /*90c0*/  S2R R0, SR_TID.X ;  /* 0x0000000000007919 */ /* 0x000e620000002100 */
[----:B------:R-:W-:-:S05]  /*90d0*/  IMAD.SHL.U32 R9, R192, 0x80, RZ ;  /* 0x00000080c0097824 */ /* 0x000fca00078e00ff */
[----:B------:R-:W-:-:S06]  /*90e0*/  SHF.R.S32.HI R8, RZ, 0x1f, R9 ;  /* 0x0000001fff087819 */ /* 0x000fcc0000011409 */
[----:B------:R-:W2:Y:S01]  /*90f0*/  @P0 LDC.64 R4, c[0x0][0x450] ;  /* 0x00011400ff040b82 */ /* 0x000ea20000000a00 */
[CC--:B------:R-:W-:Y:S02]  /*9100*/  @P0 IADD3 R10, R216.reuse, R217.reuse, RZ ;  /* 0x000000d9d80a0210 */ /* 0x0c0fe40007ffe0ff */
[----:B------:R-:W-:-:S05]  /*9110*/  @P0 IADD3 R6, R216, R217, RZ ;  /* 0x000000d9d8060210 */ /* 0x000fca0007ffe0ff */
[----:B------:R-:W3:Y:S01]  /*9120*/  @P0 LDC.64 R2, c[0x0][0x458] ;  /* 0x00011600ff020b82 */ /* 0x000ee20000000a00 */
[C---:B--2---:R-:W-:Y:S02]  /*9130*/  @P0 IMAD R12, R10.reuse, R5, RZ ;  /* 0x000000050a0c0224 */ /* 0x044fe400078e02ff */
[----:B------:R-:W-:-:S04]  /*9140*/  @P0 IMAD.WIDE.U32 R10, R10, R4, RZ ;  /* 0x000000040a0a0225 */ /* 0x000fc800078e00ff */
[----:B------:R-:W-:Y:S01]  /*9150*/  @P0 IMAD.MOV.U32 R13, RZ, RZ, R10 ;  /* 0x000000ffff0d0224 */ /* 0x000fe200078e000a */
[----:B------:R-:W-:Y:S01]  /*9160*/  @P0 IADD3 R12, R11, R12, RZ ;  /* 0x0000000c0b0c0210 */ /* 0x000fe20007ffe0ff */
[C---:B---3--:R-:W-:Y:S01]  /*9170*/  @P0 IMAD R14, R6.reuse, R3, RZ ;  /* 0x00000003060e0224 */ /* 0x048fe200078e02ff */
[----:B-1----:R-:W-:Y:S01]  /*9180*/  SHF.R.S32.HI R10, RZ, 0x1f, R0 ;  /* 0x0000001fff0a7819 */ /* 0x002fe20000011400 */
[----:B------:R-:W-:Y:S01]  /*9190*/  @P0 IMAD.WIDE.U32 R6, R6, R2, RZ ;  /* 0x0000000206060225 */ /* 0x000fe200078e00ff */
[----:B------:R-:W-:-:S03]  /*91a0*/  SHF.R.S32.HI R11, RZ, 0x1f, R189 ;  /* 0x0000001fff0b7819 */ /* 0x000fc600000114bd */
        /* <DEDUP_REMOVED lines=15> */
.L_x_859:
        /* <DEDUP_REMOVED lines=9> */
[----:B------:R-:W-:Y:S01]  /*9330*/  IMAD R7, R189, R7, R11 ;  /* 0x00000007bd077224 */ /* 0x000fe200078e020b */
[----:B------:R-:W-:-:S05]  /*9340*/  MOV R14, R16 ;  /* 0x00000010000e7202 */ /* 0x000fca0000000f00 */
[----:B------:R-:W-:-:S05]  /*9350*/  IMAD.WIDE.U32 R16, R189, R6, R14 ;  /* 0x00000006bd107225 */ /* 0x000fca00078e000e */
[----:B------:R-:W-:Y:S02]  /*9360*/  IADD3 R14, R17, R7, RZ ;  /* 0x00000007110e7210 */ /* 0x000fe40007ffe0ff */
[----:B------:R-:W-:-:S07]  /*9370*/  MOV R15, R16 ;  /* 0x00000010000f7202 */ /* 0x000fce0000000f00 */
.L_x_860:
[----:B------:R-:W-:Y:S01]  /*9380*/  LEA.HI R0, R10, R0, RZ, 0x2 ;  /* 0x000000000a007211 */ /* 0x000fe200078f10ff */
[----:B------:R-:W-:Y:S01]  /*9390*/  IMAD R215, R192, -0x80, R215 ;  /* 0xffffff80c0d77824 */ /* 0x000fe200078e02d7 */
[----:B------:R-:W-:Y:S01]  /*93a0*/  SHF.R.S32.HI R6, RZ, 0x1f, R188 ;  /* 0x0000001fff067819 */ /* 0x000fe200000114bc */
[-C--:B------:R-:W-:Y:S01]  /*93b0*/  IMAD R7, R8, R4.reuse, RZ ;  /* 0x0000000408077224 */ /* 0x080fe200078e02ff */
[----:B------:R-:W-:Y:S01]  /*93c0*/  SHF.R.S32.HI R0, RZ, 0x2, R0 ;  /* 0x00000002ff007819 */ /* 0x000fe20000011400 */
[C---:B------:R-:W-:Y:S01]  /*93d0*/  IMAD.WIDE.U32 R16, R9.reuse, R4, R186 ;  /* 0x0000000409107225 */ /* 0x040fe200078e00ba */
[----:B------:R-:W-:Y:S01]  /*93e0*/  ULDC.64 UR8, c[0x0][0x468] ;  /* 0x00011a0000087ab9 */ /* 0x000fe20000000a00 */
[----:B------:R-:W-:Y:S01]  /*93f0*/  BSSY B0, `(.L_x_861) ;  /* 0x000001f000007945 */ /* 0x000fe20003800000 */
[----:B------:R-:W-:Y:S01]  /*9400*/  ISETP.GE.AND P4, PT, R0, R215, PT ;  /* 0x000000d70000720c */ /* 0x000fe20003f86270 */
[----:B------:R-:W-:Y:S01]  /*9410*/  IMAD R7, R9, R5, R7 ;  /* 0x0000000509077224 */ /* 0x000fe200078e0207 */
[----:B------:R-:W-:Y:S01]  /*9420*/  IADD3 R18, P0, R13, R16, RZ ;  /* 0x000000100d127210 */ /* 0x000fe20007f1e0ff */
[----:B------:R-:W-:Y:S01]  /*9430*/  IMAD R16, R6, UR8, RZ ;  /* 0x0000000806107c24 */ /* 0x000fe2000f8e02ff */
[----:B------:R-:W-:Y:S01]  /*9440*/  SHF.R.S32.HI R11, RZ, 0x1f, R0 ;  /* 0x0000001fff0b7819 */ /* 0x000fe20000011400 */
[----:B------:R-:W-:Y:S01]  /*9450*/  VIADD R10, R186, 0x40 ;  /* 0x00000040ba0a7836 */ /* 0x000fe20000000000 */
[----:B------:R-:W-:Y:S01]  /*9460*/  IADD3.X R19, R12, R17, R7, P0, !PT ;  /* 0x000000110c137210 */ /* 0x000fe200007fe407 */
[----:B------:R-:W-:-:S02]  /*9470*/  VIADD R7, R0, 0x40 ;  /* 0x0000004000077836 */ /* 0x000fc40000000000 */
[C---:B------:R-:W-:Y:S02]  /*9480*/  IMAD R16, R188.reuse, UR9, R16 ;  /* 0x00000009bc107c24 */ /* 0x040fe4000f8e0210 */
[----:B------:R-:W-:Y:S01]  /*9490*/  IMAD.WIDE.U32 R18, R188, UR8, R18 ;  /* 0x00000008bc127c25 */ /* 0x000fe2000f8e0012 */
[----:B------:R-:W-:Y:S02]  /*94a0*/  ISETP.GE.AND P3, PT, R7, R215, PT ;  /* 0x000000d70700720c */ /* 0x000fe40003f66270 */
[----:B------:R-:W-:Y:S02]  /*94b0*/  IADD3 R7, R186, 0x20, RZ ;  /* 0x00000020ba077810 */ /* 0x000fe40007ffe0ff */
[----:B------:R-:W-:Y:S01]  /*94c0*/  IADD3 R16, R16, R19, RZ ;  /* 0x0000001310107210 */ /* 0x000fe20007ffe0ff */
[----:B------:R-:W-:Y:S08]  /*94d0*/  @P4 BRA `(.L_x_862) ;  /* 0x0000000000404947 */ /* 0x000ff00003800000 */
[----:B------:R-:W-:Y:S01]  /*94e0*/  MOV R21, R16 ;  /* 0x0000001000157202 */ /* 0x000fe20000000f00 */
[-C--:B------:R-:W-:Y:S01]  /*94f0*/  IMAD R12, R11, R4.reuse, RZ ;  /* 0x000000040b0c7224 */ /* 0x080fe200078e02ff */
[----:B------:R-:W-:Y:S01]  /*9500*/  ULDC UR10, c[0x0][0x2d0] ;  /* 0x0000b400000a7ab9 */ /* 0x000fe20000000800 */
[----:B------:R-:W-:Y:S01]  /*9510*/  IMAD.MOV.U32 R20, RZ, RZ, R18 ;  /* 0x000000ffff147224 */ /* 0x000fe200078e0012 */
[----:B------:R-:W-:Y:S01]  /*9520*/  ISETP.GE.AND P2, PT, R186, UR10, PT ;  /* 0x0000000aba007c0c */ /* 0x000fe2000bf46270 */
[C---:B------:R-:W-:Y:S01]  /*9530*/  IMAD R12, R0.reuse, R5, R12 ;  /* 0x00000005000c7224 */ /* 0x040fe200078e020c */
[----:B------:R-:W-:Y:S01]  /*9540*/  ISETP.GE.AND P1, PT, R7, UR10, PT ;  /* 0x0000000a07007c0c */ /* 0x000fe2000bf26270 */
[----:B------:R-:W-:Y:S01]  /*9550*/  IMAD.WIDE.U32 R20, R0, R4, R20 ;  /* 0x0000000400147225 */ /* 0x000fe200078e0014 */
        /* <DEDUP_REMOVED lines=8> */
.L_x_862:
[----:B------:R-:W-:Y:S05]  /*95e0*/  BSYNC B0 ;  /* 0x0000000000007941 */ /* 0x000fea0003800000 */
.L_x_861:
        /* <DEDUP_REMOVED lines=17> */
[----:B------:R2:W-:Y:S04]  /*9700*/  @!P2 STG.E.128 desc[UR36][R4.64], RZ ;  /* 0x000000ff0400a986 */ /* 0x0005e8000c101d24 */
[----:B------:R2:W-:Y:S04]  /*9710*/  @!P1 STG.E.128 desc[UR36][R4.64+0x40], RZ ;  /* 0x000040ff04009986 */ /* 0x0005e8000c101d24 */
[----:B------:R2:W-:Y:S02]  /*9720*/  @!P0 STG.E.128 desc[UR36][R4.64+0x80], RZ ;  /* 0x000080ff04008986 */ /* 0x0005e4000c101d24 */
.L_x_864:
[----:B------:R-:W-:Y:S05]  /*9730*/  BSYNC B0 ;  /* 0x0000000000007941 */ /* 0x000fea0003800000 */
.L_x_863:
        /* <DEDUP_REMOVED lines=28> */
.L_x_866:
[----:B------:R-:W-:Y:S05]  /*9900*/  BSYNC B0 ;  /* 0x0000000000007941 */ /* 0x000fea0003800000 */
.L_x_865:
[----:B------:R-:W-:Y:S05]  /*9910*/  @P3 BRA `(.L_x_858) ;  /* 0x0000000000443947 */ /* 0x000fea0003800000 */
[----:B------:R-:W-:Y:S01]  /*9920*/  IADD3 R0, P0, R0, 0x40, RZ ;  /* 0x0000004000007810 */ /* 0x000fe20007f1e0ff */
[----:B------:R-:W-:Y:S01]  /*9930*/  IMAD.MOV.U32 R9, RZ, RZ, R5 ;  /* 0x000000ffff097224 */ /* 0x000fe200078e0005 */
[----:B------:R-:W-:Y:S01]  /*9940*/  ULDC UR10, c[0x0][0x2d0] ;  /* 0x0000b400000a7ab9 */ /* 0x000fe20000000800 */
[----:B------:R-:W-:Y:S01]  /*9950*/  ULDC.64 UR8, c[0x0][0x3f8] ;  /* 0x0000fe0000087ab9 */ /* 0x000fe20000000a00 */
[----:B------:R-:W-:Y:S01]  /*9960*/  ISETP.GE.AND P1, PT, R7, UR10, PT ;  /* 0x0000000a07007c0c */ /* 0x000fe2000bf26270 */
        /* <DEDUP_REMOVED lines=12> */
.L_x_858:
[----:B------:R-:W-:Y:S05]  /*9a30*/  BSYNC B1 ;  /* 0x0000000000017941 */ /* 0x000fea0003800000 */
.L_x_828:
[----:B------:R-:W4:Y:S02]  /*9a40*/  LDC R0, c[0x0][0xc] ;  /* 0x00000300ff007b82 */ /* 0x000f240000000800 */
[----:B----4-:R-:W-:-:S04]  /*9a50*/  IADD3 R192, R0, R192, RZ ;  /* 0x000000c000c07210 */ /* 0x010fc80007ffe0ff */
[----:B------:R-:W-:-:S13]  /*9a60*/  ISETP.GE.AND P0, PT, R192, UR7, PT ;  /* 0x00000007c0007c0c */ /* 0x000fda000bf06270 */
[----:B------:R-:W-:Y:S05]  /*9a70*/  @P0 BRA `(.L_x_867) ;  /* 0x0000000000040947 */ /* 0x000fea0003800000 */
[----:B------:R-:W-:Y:S05]  /*9a80*/  BRA `(.L_x_868) ;  /* 0xffffff70001c7947 */ /* 0x000fea000383ffff */
.L_x_867:
[----:B------:R-:W-:Y:S05]  /*9a90*/  EXIT ;  /* 0x000000000000794d */ /* 0x000fea0003800000 */
.L_x_869:
        /* <DEDUP_REMOVED lines=14> */
.L_x_1305:


//--------------------- .text._ZN5flash44flash_bwd_dq_dk_dv_loop_seqk_parallel_kernelI23Flash_bwd_kernel_traitsILi96ELi64ELi128ELi8ELi2ELi4ELi4ELb0ELb0EN7cutlass10bfloat16_tE19Flash_kernel_traitsILi96ELi64ELi128ELi8ES3_EELb0ELb0ELb0ELb0ELb0ELb0ELb1EEEvNS_16Flash_bwd_paramsE --------------------------
	.section	.text._ZN5flash44flash_bwd_dq_dk_dv_loop_seqk_parallel_kernelI23Flash_bwd_kernel_traitsILi96ELi64ELi128ELi8ELi2ELi4ELi4ELb0ELb0EN7cutlass10bfloat16_tE19Flash_kernel_traitsILi96ELi64ELi128ELi8ES3_EELb0ELb0ELb0ELb0ELb0ELb0ELb1EEEvNS_16Flash_bwd_paramsE,"ax",@progbits
	.align	128
        .global         _ZN5flash44flash_bwd_dq_dk_dv_loop_seqk_parallel_kernelI23Flash_bwd_kernel_traitsILi96ELi64ELi128ELi8ELi2ELi4ELi4ELb0ELb0EN7cutlass10bfloat16_tE19Flash_kernel_traitsILi96ELi64ELi128ELi8ES3_EELb0ELb0ELb0ELb0ELb0ELb0ELb1EEEvNS_16Flash_bwd_paramsE
        .type           _ZN5flash44flash_bwd_dq_dk_dv_loop_seqk_parallel_kernelI23Flash_bwd_kernel_traitsILi96ELi64ELi128ELi8ELi2ELi4ELi4ELb0ELb0EN7cutlass10bfloat16_tE19Flash_kernel_traitsILi96ELi64ELi128ELi8ES3_EELb0ELb0ELb0ELb0ELb0ELb0ELb1EEEvNS_16Flash_bwd_paramsE,@function
        .size           _ZN5flash44flash_bwd_dq_dk_dv_loop_seqk_parallel_kernelI23Flash_bwd_kernel_traitsILi96ELi64ELi128ELi8ELi2ELi4ELi4ELb0ELb0EN7cutlass10bfloat16_tE19Flash_kernel_traitsILi96ELi64ELi128ELi8ES3_EELb0ELb0ELb0ELb0ELb0ELb0ELb1EEEvNS_16Flash_bwd_paramsE,(.L_x_1306 - _ZN5flash44flash_bwd_dq_dk_dv_loop_seqk_parallel_kernelI23Flash_bwd_kernel_traitsILi96ELi64ELi128ELi8ELi2ELi4ELi4ELb0ELb0EN7cutlass10bfloat16_tE19Flash_kernel_traitsILi96ELi64ELi128ELi8ES3_EELb0ELb0ELb0ELb0ELb0ELb0ELb1EEEvNS_16Flash_bwd_paramsE)
        .other          _ZN5flash44flash_bwd_dq_dk_dv_loop_seqk_parallel_kernelI23Flash_bwd_kernel_traitsILi96ELi64ELi128ELi8ELi2ELi4ELi4ELb0ELb0EN7cutlass10bfloat16_tE19Flash_kernel_traitsILi96ELi64ELi128ELi8ES3_EELb0ELb0ELb0ELb0ELb0ELb0ELb1EEEvNS_16Flash_bwd_paramsE,@"STO_CUDA_ENTRY STV_DEFAULT"
_ZN5flash44flash_bwd_dq_dk_dv_loop_seqk_parallel_kernelI23Flash_bwd_kernel_traitsILi96ELi64ELi128ELi8ELi2ELi4ELi4ELb0ELb0EN7cutlass10bfloat16_tE19Flash_kernel_traitsILi96ELi64ELi128ELi8ES3_EELb0ELb0ELb0ELb0ELb0ELb0ELb1EEEvNS_16Flash_bwd_paramsE:
.text._ZN5flash44flash_bwd_dq_dk_dv_loop_seqk_parallel_kernelI23Flash_bwd_kernel_traitsILi96ELi64ELi128ELi8ELi2ELi4ELi4ELb0ELb0EN7cutlass10bfloat16_tE19Flash_kernel_traitsILi96ELi64ELi128ELi8ES3_EELb0ELb0ELb0ELb0ELb0ELb0ELb1EEEvNS_16Flash_bwd_paramsE:
        /* <DEDUP_REMOVED lines=10> */
[----:B------:R1:W-:Y:S02]  /*00a0*/  STL [R1], R0 ;  /* 0x0000000001007387 */ /* 0x0003e40000100800 */
        /* <DEDUP_REMOVED lines=17> */
[----:B-1----:R-:W-:Y:S01]  /*01c0*/  SHF.R.S32.HI R0, RZ, 0x3, R18 ;  /* 0x00000003ff007819 */ /* 0x002fe20000011412 */
[----:B-----5:R-:W-:Y:S01]  /*01d0*/  USHF.L.U32 UR5, UR47, 0x7, URZ ;  /* 0x000000072f057899 */ /* 0x020fe2000800063f */
[CC--:B------:R-:W-:Y:S02]  /*01e0*/  LEA.HI R7, R15.reuse, R19.reuse, RZ, 0x4 ;  /* 0x000000130f077211 */ /* 0x0c0fe400078f20ff */
[----:B------:R-:W-:Y:S01]  /*01f0*/  LEA.HI R8, R15, R19, RZ, 0x5 ;  /* 0x000000130f087211 */ /* 0x000fe200078f28ff */
[----:B------:R-:W-:Y:S01]  /*0200*/  IMAD.SHL.U32 R2, R0, 0x40, RZ ;  /* 0x0000004000027824 */ /* 0x000fe200078e00ff */
[----:B------:R-:W-:-:S02]  /*0210*/  LOP3.LUT R4, R9, 0xfffffffc, RZ, 0xc0, !PT ;  /* 0xfffffffc09047812 */ /* 0x000fc400078ec0ff */
[----:B------:R-:W-:Y:S02]  /*0220*/  SHF.R.S32.HI R6, RZ, 0x4, R7 ;  /* 0x00000004ff067819 */ /* 0x000fe40000011407 */
[----:B------:R-:W-:Y:S01]  /*0230*/  LOP3.LUT R3, R8, 0xffffffe0, RZ, 0xc0, !PT ;  /* 0xffffffe008037812 */ /* 0x000fe200078ec0ff */
[----:B------:R-:W-:Y:S01]  /*0240*/  IMAD.IADD R13, R19, 0x1, -R4 ;  /* 0x00000001130d7824 */ /* 0x000fe200078e0a04 */
[----:B------:R-:W-:Y:S02]  /*0250*/  LEA.HI R4, R7, R6, RZ, 0x1 ;  /* 0x0000000607047211 */ /* 0x000fe400078f08ff */
[----:B------:R-:W-:Y:S01]  /*0260*/  LOP3.LUT R2, R2, 0xc0, RZ, 0xc0, !PT ;  /* 0x000000c002027812 */ /* 0x000fe200078ec0ff */
[----:B------:R-:W-:Y:S01]  /*0270*/  IMAD.IADD R0, R19, 0x1, -R3 ;  /* 0x0000000113007824 */ /* 0x000fe200078e0a03 */
[----:B------:R-:W-:Y:S01]  /*0280*/  LOP3.LUT R3, R4, 0xfffffffe, RZ, 0xc0, !PT ;  /* 0xfffffffe04037812 */ /* 0x000fe200078ec0ff */
[----:B------:R-:W-:Y:S01]  /*0290*/  IMAD.SHL.U32 R232, R13, 0x8, RZ ;  /* 0x000000080de87824 */ /* 0x000fe200078e00ff */
[----:B------:R-:W-:-:S02]  /*02a0*/  SHF.R.U32.HI R4, RZ, 0x3, R2 ;  /* 0x00000003ff047819 */ /* 0x000fc40000011602 */
[----:B------:R-:W-:Y:S01]  /*02b0*/  SHF.R.S32.HI R5, RZ, 0x1f, R0 ;  /* 0x0000001fff057819 */ /* 0x000fe20000011400 */
[----:B------:R-:W-:Y:S01]  /*02c0*/  IMAD.IADD R16, R6, 0x1, -R3 ;  /* 0x0000000106107824 */ /* 0x000fe200078e0a03 */
[----:B------:R-:W-:Y:S02]  /*02d0*/  LOP3.LUT R2, R2, 0x18, R232, 0xf8, !PT ;  /* 0x0000001802027812 */ /* 0x000fe400078ef8e8 */
[----:B------:R-:W-:Y:S02]  /*02e0*/  SHF.R.S32.HI R243, RZ, 0x2, R9 ;  /* 0x00000002fff37819 */ /* 0x000fe40000011409 */
[----:B------:R-:W-:Y:S02]  /*02f0*/  LEA.HI R20, R5, R0, RZ, 0x2 ;  /* 0x0000000005147211 */ /* 0x000fe400078f10ff */
[----:B------:R-:W-:Y:S02]  /*0300*/  LOP3.LUT R12, R2, R4, RZ, 0x3c, !PT ;  /* 0x00000004020c7212 */ /* 0x000fe400078e3cff */
[----:B------:R-:W-:-:S02]  /*0310*/  SHF.R.S32.HI R2, RZ, 0x5, R8 ;  /* 0x00000005ff027819 */ /* 0x000fc40000011408 */
[----:B------:R-:W-:Y:S02]  /*0320*/  SHF.R.S32.HI R0, RZ, 0x1f, R8 ;  /* 0x0000001fff007819 */ /* 0x000fe40000011408 */
[----:B------:R-:W-:Y:S02]  /*0330*/  LEA.HI R6, R9, R243, RZ, 0x1 ;  /* 0x000000f309067211 */ /* 0x000fe400078f08ff */
[----:B------:R-:W-:Y:S02]  /*0340*/  LOP3.LUT R4, R7, 0xfffffff0, RZ, 0xc0, !PT ;  /* 0xfffffff007047812 */ /* 0x000fe400078ec0ff */
[-C--:B------:R-:W-:Y:S02]  /*0350*/  LEA.HI R3, R0, R2.reuse, RZ, 0x2 ;  /* 0x0000000200037211 */ /* 0x080fe400078f10ff */
[----:B------:R-:W-:Y:S01]  /*0360*/  LEA.HI R5, R8, R2, RZ, 0x1 ;  /* 0x0000000208057211 */ /* 0x000fe200078f08ff */
[----:B------:R-:W-:Y:S01]  /*0370*/  IMAD.IADD R0, R19, 0x1, -R4 ;  /* 0x0000000113007824 */ /* 0x000fe200078e0a04 */
[----:B------:R-:W-:-:S02]  /*0380*/  LOP3.LUT R6, R6, 0x7fffffe, RZ, 0xc0, !PT ;  /* 0x07fffffe06067812 */ /* 0x000fc400078ec0ff */
[----:B------:R-:W-:Y:S02]  /*0390*/  LOP3.LUT R3, R3, 0xfffffffc, RZ, 0xc0, !PT ;  /* 0xfffffffc03037812 */ /* 0x000fe400078ec0ff */
[----:B------:R-:W-:Y:S01]  /*03a0*/  LOP3.LUT R5, R5, 0xfffffffe, RZ, 0xc0, !PT ;  /* 0xfffffffe05057812 */ /* 0x000fe200078ec0ff */
[----:B------:R-:W-:Y:S01]  /*03b0*/  IMAD.IADD R4, R243, 0x1, -R6 ;  /* 0x00000001f3047824 */ /* 0x000fe200078e0a06 */
[----:B------:R-:W-:Y:S01]  /*03c0*/  SHF.R.S32.HI R6, RZ, 0x1f, R0 ;  /* 0x0000001fff067819 */ /* 0x000fe20000011400 */
[C---:B------:R-:W-:Y:S01]  /*03d0*/  IMAD.IADD R10, R2.reuse, 0x1, -R3 ;  /* 0x00000001020a7824 */ /* 0x040fe200078e0a03 */
[----:B------:R-:W-:Y:S01]  /*03e0*/  SHF.R.S32.HI R3, RZ, 0x1f, R9 ;  /* 0x0000001fff037819 */ /* 0x000fe20000011409 */
[----:B------:R-:W-:Y:S01]  /*03f0*/  IMAD.IADD R182, R2, 0x1, -R5 ;  /* 0x0000000102b67824 */ /* 0x000fe200078e0a05 */
[----:B------:R-:W-:Y:S01]  /*0400*/  LOP3.LUT R7, R18, 0xfffffff8, RZ, 0xc0, !PT ;  /* 0xfffffff812077812 */ /* 0x000fe200078ec0ff */
[----:B------:R-:W-:Y:S01]  /*0410*/  IMAD R250, R2, 0x8, R4 ;  /* 0x0000000802fa7824 */ /* 0x000fe200078e0204 */
[----:B------:R-:W-:-:S02]  /*0420*/  LEA.HI R2, R0, R0, RZ, 0x1 ;  /* 0x0000000000027211 */ /* 0x000fc400078f08ff */
[----:B------:R-:W-:Y:S01]  /*0430*/  LEA.HI R11, R6, R0, RZ, 0x3 ;  /* 0x00000000060b7211 */ /* 0x000fe200078f18ff */
[----:B------:R-:W-:Y:S01]  /*0440*/  IMAD.U32 R250, R250, 0x20, R12 ;  /* 0x00000020fafa7824 */ /* 0x000fe200078e000c */
[----:B------:R-:W-:Y:S01]  /*0450*/  LEA.HI R4, R3, R243, RZ, 0x3 ;  /* 0x000000f303047211 */ /* 0x000fe200078f18ff */
[----:B------:R-:W-:Y:S01]  /*0460*/  IMAD.IADD R3, R19, 0x1, -R7 ;  /* 0x0000000113037824 */ /* 0x000fe200078e0a07 */
[----:B------:R-:W-:Y:S02]  /*0470*/  LOP3.LUT R6, R2, 0x7fffffe, RZ, 0xc0, !PT ;  /* 0x07fffffe02067812 */ /* 0x000fe400078ec0ff */
        /* <DEDUP_REMOVED lines=12> */
[C---:B------:R-:W-:Y:S01]  /*0540*/  IMAD.IADD R6, R3.reuse, 0x1, -R4 ;  /* 0x0000000103067824 */ /* 0x040fe200078e0a04 */
[----:B------:R-:W-:Y:S01]  /*0550*/  LOP3.LUT R5, R0, 0x1, RZ, 0xc0, !PT ;  /* 0x0000000100057812 */ /* 0x000fe200078ec0ff */
[----:B------:R-:W-:Y:S01]  /*0560*/  IMAD R4, R2, 0x4, R16 ;  /* 0x0000000402047824 */ /* 0x000fe200078e0210 */
[----:B------:R-:W-:Y:S01]  /*0570*/  LOP3.LUT R8, R8, 0xfffffffc, RZ, 0xc0, !PT ;  /* 0xfffffffc08087812 */ /* 0x000fe200078ec0ff */
[----:B------:R-:W-:Y:S01]  /*0580*/  IMAD.SHL.U32 R3, R3, 0x40, RZ ;  /* 0x0000004003037824 */ /* 0x000fe200078e00ff */
[----:B------:R-:W-:Y:S01]  /*0590*/  ISETP.NE.U32.AND P3, PT, R5, 0x1, PT ;  /* 0x000000010500780c */ /* 0x000fe20003f65070 */
[----:B------:R-:W-:Y:S01]  /*05a0*/  IMAD R172, R4, 0x8, R6 ;  /* 0x0000000804ac7824 */ /* 0x000fe200078e0206 */
[----:B------:R-:W-:Y:S01]  /*05b0*/  LEA.HI R4, R15, R19, RZ, 0x7 ;  /* 0x000000130f047211 */ /* 0x000fe200078f38ff */
[----:B------:R-:W-:Y:S01]  /*05c0*/  IMAD.IADD R15, R7, 0x1, -R8 ;  /* 0x00000001070f7824 */ /* 0x000fe200078e0a08 */
[----:B------:R-:W-:Y:S01]  /*05d0*/  LOP3.LUT R6, R3, 0x1c0, RZ, 0xc0, !PT ;  /* 0x000001c003067812 */ /* 0x000fe200078ec0ff */
[----:B------:R-:W-:Y:S01]  /*05e0*/  IMAD.SHL.U32 R8, R13, 0x2, RZ ;  /* 0x000000020d087824 */ /* 0x000fe200078e00ff */
[----:B------:R-:W-:Y:S01]  /*05f0*/  LEA.HI R13, R0, R0, RZ, 0x1 ;  /* 0x00000000000d7211 */ /* 0x000fe200078f08ff */
[----:B------:R-:W-:Y:S01]  /*0600*/  IMAD.SHL.U32 R7, R2, 0x20, RZ ;  /* 0x0000002002077824 */ /* 0x000fe200078e00ff */
[----:B------:R-:W-:-:S02]  /*0610*/  SHF.R.S32.HI R2, RZ, 0x1, R9 ;  /* 0x00000001ff027819 */ /* 0x000fc40000011409 */
[----:B------:R-:W-:Y:S02]  /*0620*/  SHF.R.S32.HI R12, RZ, 0x7, R4 ;  /* 0x00000007ff0c7819 */ /* 0x000fe40000011404 */
[----:B------:R-:W-:Y:S01]  /*0630*/  LOP3.LUT R4, R13, 0x3fffffe, RZ, 0xc0, !PT ;  /* 0x03fffffe0d047812 */ /* 0x000fe200078ec0ff */
[C---:B------:R-:W-:Y:S01]  /*0640*/  IMAD.SHL.U32 R5, R2.reuse, 0x40, RZ ;  /* 0x0000004002057824 */ /* 0x040fe200078e00ff */
[----:B------:R-:W-:Y:S02]  /*0650*/  SHF.R.S32.HI R3, RZ, 0x3, R11 ;  /* 0x00000003ff037819 */ /* 0x000fe4000001140b */
[----:B------:R-:W-:Y:S01]  /*0660*/  LOP3.LUT P4, RZ, R2, 0x2, RZ, 0xc0, !PT ;  /* 0x0000000202ff7812 */ /* 0x000fe2000788c0ff */
[----:B------:R-:W-:Y:S01]  /*0670*/  IMAD.SHL.U32 R2, R10, 0x10, RZ ;  /* 0x000000100a027824 */ /* 0x000fe200078e00ff */
[C---:B------:R-:W-:Y:S01]  /*0680*/  LOP3.LUT P2, RZ, R0.reuse, 0x2, RZ, 0xc0, !PT ;  /* 0x0000000200ff7812 */ /* 0x040fe2000784c0ff */
[C---:B------:R-:W-:Y:S01]  /*0690*/  IMAD.IADD R11, R0.reuse, 0x1, -R4 ;  /* 0x00000001000b7824 */ /* 0x040fe200078e0a04 */
[----:B------:R-:W-:Y:S01]  /*06a0*/  LOP3.LUT R251, R7, 0x6, R251, 0xf8, !PT ;  /* 0x0000000607fb7812 */ /* 0x000fe200078ef8fb */
[----:B------:R-:W-:Y:S01]  /*06b0*/  IMAD.SHL.U32 R0, R0, 0x40, RZ ;  /* 0x0000004000007824 */ /* 0x000fe200078e00ff */
[C---:B------:R-:W-:Y:S01]  /*06c0*/  LOP3.LUT P5, RZ, R14.reuse, 0x2, RZ, 0xc0, !PT ;  /* 0x000000020eff7812 */ /* 0x040fe200078ac0ff */
[----:B------:R-:W-:Y:S01]  /*06d0*/  IMAD R19, R3, 0x8, R17 ;  /* 0x0000000803137824 */ /* 0x000fe200078e0211 */
[----:B------:R-:W-:Y:S01]  /*06e0*/  LOP3.LUT P6, RZ, R14, 0x4, RZ, 0xc0, !PT ;  /* 0x000000040eff7812 */ /* 0x000fe200078cc0ff */
[----:B------:R-:W-:Y:S01]  /*06f0*/  IMAD R17, R10, 0x2, R3 ;  /* 0x000000020a117824 */ /* 0x000fe200078e0203 */
[----:B------:R-:W-:Y:S01]  /*0700*/  LOP3.LUT R3, R6, 0x30, R2, 0xf8, !PT ;  /* 0x0000003006037812 */ /* 0x000fe200078ef802 */
[----:B------:R-:W-:Y:S01]  /*0710*/  IMAD R10, R10, 0x200, R8 ;  /* 0x000002000a0a7824 */ /* 0x000fe200078e0208 */
[----:B------:R-:W-:-:S02]  /*0720*/  LOP3.LUT R2, R5, 0xc0, RZ, 0xc0, !PT ;  /* 0x000000c005027812 */ /* 0x000fc400078ec0ff */
[----:B------:R-:W-:Y:S01]  /*0730*/  LOP3.LUT R0, R0, 0x1c0, RZ, 0xc0, !PT ;  /* 0x000001c000007812 */ /* 0x000fe200078ec0ff */
[----:B------:R-:W-:Y:S01]  /*0740*/  IMAD R10, R11, 0x20, R10 ;  /* 0x000000200b0a7824 */ /* 0x000fe200078e020a */
[--C-:B------:R-:W-:Y:S02]  /*0750*/  LOP3.LUT R9, R3, 0x8, R18.reuse, 0xf8, !PT ;  /* 0x0000000803097812 */ /* 0x100fe400078ef812 */
        /* <DEDUP_REMOVED lines=19> */
[----:B------:R-:W-:Y:S01]  /*0890*/  IMAD.SHL.U32 R2, R15, 0x40, RZ ;  /* 0x000000400f027824 */ /* 0x000fe200078e00ff */
[----:B------:R-:W-:Y:S01]  /*08a0*/  SHF.R.S32.HI R0, RZ, 0x1, R13 ;  /* 0x00000001ff007819 */ /* 0x000fe2000001140d */
[----:B------:R-:W-:Y:S01]  /*08b0*/  IMAD.SHL.U32 R9, R16, 0x10, RZ ;  /* 0x0000001010097824 */ /* 0x000fe200078e00ff */
        /* <DEDUP_REMOVED lines=8> */
[----:B------:R-:W-:Y:S01]  /*0940*/  LOP3.LUT R2, R2, 0xc0, RZ, 0xc0, !PT ;  /* 0x000000c002027812 */ /* 0x000fe200078ec0ff */
[----:B------:R-:W-:Y:S01]  /*0950*/  IMAD.IADD R195, R196, 0x1, R193 ;  /* 0x00000001c4c37824 */ /* 0x000fe200078e02c1 */
[----:B------:R-:W-:Y:S01]  /*0960*/  LOP3.LUT R0, R0, 0xc0, RZ, 0xc0, !PT ;  /* 0x000000c000007812 */ /* 0x000fe200078ec0ff */
[----:B------:R-:W-:Y:S01]  /*0970*/  IMAD.IADD R193, R193, 0x1, R194 ;  /* 0x00000001c1c17824 */ /* 0x000fe200078e02c2 */
[----:B------:R-:W-:-:S02]  /*0980*/  LOP3.LUT R176, R176, R4, R6, 0x1e, !PT ;  /* 0x00000004b0b07212 */ /* 0x000fc400078e1e06 */
[----:B------:R-:W-:Y:S02]  /*0990*/  SHF.R.S32.HI R4, RZ, 0x2, R20 ;  /* 0x00000002ff047819 */ /* 0x000fe40000011414 */
[----:B------:R-:W-:Y:S01]  /*09a0*/  SHF.R.U32.HI R5, RZ, 0x3, R2 ;  /* 0x00000003ff057819 */ /* 0x000fe20000011602 */
[----:B------:R-:W-:Y:S01]  /*09b0*/  IMAD.U32 R176, R17, 0x200, R176 ;  /* 0x0000020011b07824 */ /* 0x000fe200078e00b0 */
[----:B------:R-:W-:Y:S01]  /*09c0*/  SHF.R.U32.HI R8, RZ, 0x3, R0 ;  /* 0x00000003ff087819 */ /* 0x000fe20000011600 */
[----:B------:R-:W-:Y:S01]  /*09d0*/  IMAD R252, R182, 0x10, R4 ;  /* 0x00000010b6fc7824 */ /* 0x000fe200078e0204 */
[----:B------:R-:W-:Y:S01]  /*09e0*/  LOP3.LUT R9, R7, 0x10, R9, 0xf8, !PT ;  /* 0x0000001007097812 */ /* 0x000fe200078ef809 */
[----:B------:R-:W-:Y:S01]  /*09f0*/  IMAD.U32 R4, RZ, RZ, UR6 ;  /* 0x00000006ff047e24 */ /* 0x000fe2000f8e00ff */
[C---:B------:R-:W-:Y:S01]  /*0a00*/  LOP3.LUT R6, R5.reuse, R2, R6, 0x1e, !PT ;  /* 0x0000000205067212 */ /* 0x040fe200078e1e06 */
[----:B------:R-:W-:Y:S01]  /*0a10*/  USHF.R.S32.HI UR6, URZ, 0x1f, UR47 ;  /* 0x0000001f3f067899 */ /* 0x000fe2000801142f */
[----:B------:R-:W-:Y:S01]  /*0a20*/  LOP3.LUT R8, R8, R0, R7, 0x1e, !PT ;  /* 0x0000000008087212 */ /* 0x000fe200078e1e07 */
[----:B------:R-:W-:Y:S01]  /*0a30*/  IMAD.U32 R4, RZ, RZ, UR5 ;  /* 0x00000005ff047e24 */ /* 0x000fe2000f8e00ff */
[----:B------:R-:W-:Y:S01]  /*0a40*/  LOP3.LUT R2, R5, R9, R2, 0x1e, !PT ;  /* 0x0000000905027212 */ /* 0x000fe200078e1e02 */
[----:B------:R-:W-:Y:S01]  /*0a50*/  IMAD.SHL.U32 R0, R19, 0x20, RZ ;  /* 0x0000002013007824 */ /* 0x000fe200078e00ff */
[----:B------:R-:W-:Y:S01]  /*0a60*/  USHF.R.S32.HI UR5, URZ, 0x1f, UR58 ;  /* 0x0000001f3f057899 */ /* 0x000fe2000801143a */
[----:B------:R-:W-:Y:S01]  /*0a70*/  IMAD.IADD R8, R8, 0x1, R10 ;  /* 0x0000000108087824 */ /* 0x000fe200078e020a */
[----:B------:R-:W-:Y:S01]  /*0a80*/  SEL R178, R178, 0x40, P6 ;  /* 0x00000040b2b27807 */ /* 0x000fe20003000000 */
[----:B------:R-:W-:Y:S01]  /*0a90*/  IMAD R182, R182, 0x200, R0 ;  /* 0x00000200b6b67824 */ /* 0x000fe200078e0200 */
[----:B------:R-:W-:Y:S01]  /*0aa0*/  SEL R173, R180, 0xffffffe0, !P4 ;  /* 0xffffffe0b4ad7807 */ /* 0x000fe20006000000 */
[----:B------:R-:W-:Y:S01]  /*0ab0*/  IMAD.IADD R181, R0, 0x1, R2 ;  /* 0x0000000100b57824 */ /* 0x000fe200078e0202 */
[----:B------:R-:W-:Y:S01]  /*0ac0*/  LEA R172, R172, UR4, 0x1 ;  /* 0x00000004acac7c11 */ /* 0x000fe2000f8e08ff */
[----:B------:R-:W-:Y:S01]  /*0ad0*/  IMAD.U32 R0, RZ, RZ, UR6 ;  /* 0x00000006ff007e24 */ /* 0x000fe2000f8e00ff */
[----:B------:R-:W-:Y:S01]  /*0ae0*/  UIADD3 UR6, UR4, 0x9000, URZ ;  /* 0x0000900004067890 */ /* 0x000fe2000fffe03f */
[----:B------:R-:W-:Y:S01]  /*0af0*/  IMAD.U32 R2, RZ, RZ, UR5 ;  /* 0x00000005ff027e24 */ /* 0x000fe2000f8e00ff */
[----:B------:R-:W-:Y:S01]  /*0b00*/  LOP3.LUT P0, RZ, R15, 0x2, RZ, 0xc0, !PT ;  /* 0x000000020fff7812 */ /* 0x000fe2000780c0ff */
[----:B------:R-:W-:Y:S01]  /*0b10*/  IMAD.U32 R0, RZ, RZ, UR5 ;  /* 0x00000005ff007e24 */ /* 0x000fe2000f8e00ff */
[----:B------:R-:W-:Y:S01]  /*0b20*/  UIADD3 UR5, UR4, 0x15000, URZ ;  /* 0x0001500004057890 */ /* 0x000fe2000fffe03f */
[----:B------:R-:W-:Y:S01]  /*0b30*/  IMAD.IADD R182, R182, 0x1, R6 ;  /* 0x00000001b6b67824 */ /* 0x000fe200078e0206 */
[----:B------:R-:W-:Y:S01]  /*0b40*/  LEA R244, R8, UR6, 0x1 ;  /* 0x0000000608f47c11 */ /* 0x000fe2000f8e08ff */
[----:B------:R-:W-:Y:S01]  /*0b50*/  IMAD.IADD R173, R173, 0x1, R172 ;  /* 0x00000001adad7824 */ /* 0x000fe200078e02ac */
[----:B------:R-:W-:Y:S01]  /*0b60*/  SEL R180, R180, 0xffffffe0, !P0 ;  /* 0xffffffe0b4b47807 */ /* 0x000fe20004000000 */
[----:B------:R-:W-:Y:S01]  /*0b70*/  ULDC.64 UR6, c[0x0][0x208] ;  /* 0x0000820000067ab9 */ /* 0x000fe20000000a00 */
[----:B------:R-:W-:Y:S01]  /*0b80*/  LEA R176, R176, UR5, 0x1 ;  /* 0x00000005b0b07c11 */ /* 0x000fe2000f8e08ff */
[C---:B------:R-:W-:Y:S01]  /*0b90*/  VIADD R245, R244.reuse, 0x20 ;  /* 0x00000020f4f57836 */ /* 0x040fe20000000000 */
[----:B------:R-:W-:Y:S01]  /*0ba0*/  LEA R2, R3, UR4, 0x1 ;  /* 0x0000000403027c11 */ /* 0x000fe2000f8e08ff */
[----:B------:R-:W-:-:S02]  /*0bb0*/  @P1 VIADD R245, R244, 0xffffffe0 ;  /* 0xffffffe0f4f51836 */ /* 0x000fc40000000000 */
[C---:B------:R-:W-:Y:S02]  /*0bc0*/  IMAD.IADD R177, R176.reuse, 0x1, R177 ;  /* 0x00000001b0b17824 */ /* 0x040fe400078e02b1 */
[--C-:B------:R-:W-:Y:S02]  /*0bd0*/  IMAD.IADD R179, R176, 0x1, R178.reuse ;  /* 0x00000001b0b37824 */ /* 0x100fe400078e02b2 */
[----:B------:R-:W-:-:S07]  /*0be0*/  IMAD.IADD R178, R177, 0x1, R178 ;  /* 0x00000001b1b27824 */ /* 0x000fce00078e02b2 */
.L_x_911:
        /* <DEDUP_REMOVED lines=67> */
.L_x_870:
        /* <DEDUP_REMOVED lines=20> */
[----:B------:R-:W-:Y:S01]  /*1160*/  USHF.R.S32.HI UR27, URZ, 0x1f, UR59 ;  /* 0x0000001f3f1b7899 */ /* 0x000fe2000801143b */
[----:B------:R-:W-:Y:S01]  /*1170*/  ULDC.U8 UR23, c[0x0][0x480] ;  /* 0x0001200000177ab9 */ /* 0x000fe20000000000 */
[----:B------:R-:W-:Y:S01]  /*1180*/  ULDC.U8 UR22, c[0x0][0x3d8] ;  /* 0x0000f60000167ab9 */ /* 0x000fe20000000000 */
[----:B------:R-:W-:Y:S01]  /*1190*/  UIMAD.WIDE.U32 UR14, UR18, UR42, URZ ;  /* 0x0000002a120e72a5 */ /* 0x000fe2000f8e003f */
[----:B-1----:R-:W-:Y:S01]  /*11a0*/  IABS R6, R7 ;  /* 0x0000000700067213 */ /* 0x002fe20000000000 */
[----:B------:R-:W-:Y:S01]  /*11b0*/  UISETP.NE.AND UP4, UPT, UR23, URZ, UPT ;  /* 0x0000003f1700728c */ /* 0x000fe2000bf85270 */
[----:B------:R-:W-:Y:S01]  /*11c0*/  ISETP.NE.AND P3, PT, R7, RZ, PT ;  /* 0x000000ff0700720c */ /* 0x000fe20003f65270 */
[----:B------:R-:W-:Y:S01]  /*11d0*/  UISETP.NE.AND UP3, UPT, UR22, URZ, UPT ;  /* 0x0000003f1600728c */ /* 0x000fe2000bf65270 */
[----:B------:R-:W1:Y:S01]  /*11e0*/  I2F.RP R4, R6 ;  /* 0x0000000600047306 */ /* 0x000e620000209400 */
[----:B------:R-:W-:Y:S01]  /*11f0*/  USEL UR55, UR16, UR14, !UP1 ;  /* 0x0000000e10377287 */ /* 0x000fe2000c800000 */
[----:B------:R-:W-:Y:S01]  /*1200*/  @UP0 ULDC.64 UR22, c[0x0][0x248] ;  /* 0x0000920000160ab9 */ /* 0x000fe20000000a00 */
[----:B--2---:R-:W-:-:S02]  /*1210*/  UIMAD.WIDE.U32 UR30, UR5, UR12, URZ ;  /* 0x0000000c051e72a5 */ /* 0x004fc4000f8e003f */
[----:B------:R-:W-:Y:S02]  /*1220*/  UIADD3 UR46, UR17, UR24, URZ ;  /* 0x00000018112e7290 */ /* 0x000fe4000fffe03f */
[----:B------:R-:W-:Y:S02]  /*1230*/  UIMAD UR50, UR5, UR13, UR31 ;  /* 0x0000000d053272a4 */ /* 0x000fe4000f8e021f */
[----:B------:R-:W-:Y:S01]  /*1240*/  @!UP1 UIMAD UR5, UR57, UR10, URZ ;  /* 0x0000000a390592a4 */ /* 0x000fe2000f8e023f */
[----:B------:R-:W-:Y:S01]  /*1250*/  @UP1 ULDC.64 UR12, c[0x0][0x420] ;  /* 0x00010800000c1ab9 */ /* 0x000fe20000000a00 */
[----:B------:R-:W-:Y:S01]  /*1260*/  USEL UR31, UR9, URZ, UP2 ;  /* 0x0000003f091f7287 */ /* 0x000fe20009000000 */
[----:B-1----:R-:W1:Y:S01]  /*1270*/  MUFU.RCP R4, R4 ;  /* 0x0000000400047308 */ /* 0x002e620000001000 */
[----:B------:R-:W-:Y:S02]  /*1280*/  @!UP1 UIMAD UR29, UR47, UR11, UR5 ;  /* 0x0000000b2f1d92a4 */ /* 0x000fe4000f8e0205 */
[----:B------:R-:W-:-:S02]  /*1290*/  UIADD3 UR5, UR39, 0x3f, URZ ;  /* 0x0000003f27057890 */ /* 0x000fc4000fffe03f */
[----:B------:R-:W-:Y:S02]  /*12a0*/  @UP0 UIADD3 UR9, UR36, UR38, URZ ;  /* 0x0000002624090290 */ /* 0x000fe4000fffe03f */
[----:B------:R-:W-:Y:S02]  /*12b0*/  USHF.R.S32.HI UR20, URZ, 0x1f, UR5 ;  /* 0x0000001f3f147899 */ /* 0x000fe40008011405 */
[----:B------:R-:W-:Y:S02]  /*12c0*/  @UP1 UIMAD.WIDE.U32 UR34, UR18, UR12, URZ ;  /* 0x0000000c122212a5 */ /* 0x000fe4000f8e003f */
        /* <DEDUP_REMOVED lines=41> */
[----:B------:R-:W-:Y:S02]  /*1560*/  @UP3 UIMAD UR24, UR58, UR17, UR5 ;  /* 0x000000113a1832a4 */ /* 0x000fe4000f8e0205 */
[----:B------:R-:W-:Y:S02]  /*1570*/  USHF.R.S32.HI UR17, URZ, 0x1f, UR14 ;  /* 0x0000001f3f117899 */ /* 0x000fe4000801140e */
[----:B------:R-:W-:Y:S01]  /*1580*/  @!P1 IMAD.IADD R3, R3, 0x1, -R6 ;  /* 0x0000000103039824 */ /* 0x000fe200078e0a06 */
[----:B------:R-:W-:Y:S01]  /*1590*/  UIADD3 UR5, UP2, UR14, UR31, URZ ;  /* 0x0000001f0e057290 */ /* 0x000fe2000ff5e03f */
[----:B------:R-:W-:Y:S01]  /*15a0*/  @!P1 VIADD R0, R0, 0x1 ;  /* 0x0000000100009836 */ /* 0x000fe20000000000 */
[----:B------:R-:W-:Y:S01]  /*15b0*/  @!UP3 UIMAD UR12, UR47, UR61, UR58 ;  /* 0x0000003d2f0cb2a4 */ /* 0x000fe2000f8e023a */
        /* <DEDUP_REMOVED lines=8> */
[----:B------:R-:W-:Y:S01]  /*1640*/  @UP0 ULDC.64 UR20, c[0x0][0x250] ;  /* 0x0000940000140ab9 */ /* 0x000fe20000000a00 */
[----:B------:R-:W-:Y:S02]  /*1650*/  UIMAD.WIDE.U32 UR40, UR10, UR5, URZ ;  /* 0x000000050a2872a5 */ /* 0x000fe4000f8e003f */
[----:B------:R-:W-:Y:S02]  /*1660*/  UIMAD UR12, UR11, UR18, URZ ;  /* 0x000000120b0c72a4 */ /* 0x000fe4000f8e023f */
[----:B------:R-:W-:Y:S01]  /*1670*/  UIMAD UR5, UR10, UR15, UR9 ;  /* 0x0000000f0a0572a4 */ /* 0x000fe2000f8e0209 */
[----:B------:R-:W-:Y:S01]  /*1680*/  @P0 IADD3 R0, R0, 0x1, RZ ;  /* 0x0000000100000810 */ /* 0x000fe20007ffe0ff */
[----:B------:R-:W-:Y:S01]  /*1690*/  @UP0 UIMAD.WIDE.U32 UR10, UR25, UR20, URZ ;  /* 0x00000014190a02a5 */ /* 0x000fe2000f8e003f */
[----:B------:R-:W-:Y:S01]  /*16a0*/  PLOP3.LUT P0, PT, PT, PT, UP3, 0x80, 0x0 ;  /* 0x000000000000781c */ /* 0x000fe20003f0f038 */
[----:B------:R-:W-:-:S02]  /*16b0*/  @UP0 UIMAD UR9, UR25, UR21, URZ ;  /* 0x00000015190902a4 */ /* 0x000fc4000f8e023f */
[----:B------:R-:W-:Y:S01]  /*16c0*/  IMAD.MOV.U32 R14, RZ, RZ, R0 ;  /* 0x000000ffff0e7224 */ /* 0x000fe200078e0000 */
[----:B------:R-:W-:Y:S02]  /*16d0*/  @!UP1 UIADD3 UR49, UR33, UR29, URZ ;  /* 0x0000001d21319290 */ /* 0x000fe4000fffe03f */
[----:B------:R-:W-:Y:S02]  /*16e0*/  USEL UR53, UR50, URZ, UP4 ;  /* 0x0000003f32357287 */ /* 0x000fe4000a000000 */
[----:B------:R-:W-:Y:S01]  /*16f0*/  USHF.R.S32.HI UR44, URZ, 0x1f, UR26 ;  /* 0x0000001f3f2c7899 */ /* 0x000fe2000801141a */
[----:B------:R-:W-:Y:S01]  /*1700*/  @!P2 IADD3 R14, -R14, RZ, RZ ;  /* 0x000000ff0e0ea210 */ /* 0x000fe20007ffe1ff */
[----:B------:R-:W-:Y:S01]  /*1710*/  @UP1 UIADD3 UR48, UR13, UR12, URZ ;  /* 0x0000000c0d301290 */ /* 0x000fe2000fffe03f */
[----:B------:R-:W-:Y:S01]  /*1720*/  @!P3 LOP3.LUT R14, RZ, R7, RZ, 0x33, !PT ;  /* 0x00000007ff0eb212 */ /* 0x000fe200078e33ff */
        /* <DEDUP_REMOVED lines=18> */
.L_x_872:
        /* <DEDUP_REMOVED lines=13> */
.L_x_873:
        /* <DEDUP_REMOVED lines=11> */
.L_x_874:
[----:B------:R-:W-:-:S04]  /*19d0*/  UIMAD UR5, UR47, UR61, UR58 ;  /* 0x0000003d2f0572a4 */ /* 0x000fc8000f8e023a */
[----:B------:R-:W-:-:S12]  /*19e0*/  UIMAD UR5, UR5, UR59, URZ ;  /* 0x0000003b050572a4 */ /* 0x000fd8000f8e023f */
.L_x_875:
[----:B------:R-:W1:Y:S01]  /*19f0*/  S2R R9, SR_TID.X ;  /* 0x0000000000097919 */ /* 0x000e620000002100 */
[----:B------:R-:W-:Y:S01]  /*1a00*/  SHF.R.S32.HI R27, RZ, 0x1f, R243 ;  /* 0x0000001fff1b7819 */ /* 0x000fe200000114f3 */
[----:B------:R-:W-:Y:S01]  /*1a10*/  ULDC UR10, c[0x0][0x2dc] ;  /* 0x0000b700000a7ab9 */ /* 0x000fe20000000800 */
[----:B------:R-:W-:Y:S01]  /*1a20*/  IADD3 R6, P0, R243, UR14, RZ ;  /* 0x0000000ef3067c10 */ /* 0x000fe2000ff1e0ff */
[----:B------:R-:W-:Y:S01]  /*1a30*/  UIMAD UR30, UR10, UR61, URZ ;  /* 0x0000003d0a1e72a4 */ /* 0x000fe2000f8e023f */
[----:B------:R-:W-:Y:S01]  /*1a40*/  SHF.R.S32.HI R233, RZ, 0x1f, R232 ;  /* 0x0000001fffe97819 */ /* 0x000fe200000114e8 */
[----:B------:R-:W-:Y:S01]  /*1a50*/  USHF.R.S32.HI UR18, URZ, 0x1f, UR58 ;  /* 0x0000001f3f127899 */ /* 0x000fe2000801143a */
[----:B------:R-:W-:Y:S01]  /*1a60*/  IADD3.X R0, R27, UR17, RZ, P0, !PT ;  /* 0x000000111b007c10 */ /* 0x000fe200087fe4ff */
[----:B------:R-:W-:Y:S01]  /*1a70*/  ULDC.64 UR10, c[0x0][0x420] ;  /* 0x00010800000a7ab9 */ /* 0x000fe20000000a00 */
[----:B------:R-:W-:Y:S01]  /*1a80*/  IADD3 R4, P0, R232, UR9, RZ ;  /* 0x00000009e8047c10 */ /* 0x000fe2000ff1e0ff */
[----:B------:R-:W-:Y:S01]  /*1a90*/  IMAD.U32 R3, RZ, RZ, UR10 ;  /* 0x0000000aff037e24 */ /* 0x000fe2000f8e00ff */
[----:B------:R-:W-:Y:S01]  /*1aa0*/  ULDC.64 UR12, c[0x0][0x428] ;  /* 0x00010a00000c7ab9 */ /* 0x000fe20000000a00 */
[----:B------:R-:W-:Y:S01]  /*1ab0*/  IMAD R0, R0, UR42, RZ ;  /* 0x0000002a00007c24 */ /* 0x000fe2000f8e02ff */
[----:B------:R-:W-:Y:S01]  /*1ac0*/  IADD3.X R5, R233, UR49, RZ, P0, !PT ;  /* 0x00000031e9057c10 */ /* 0x000fe200087fe4ff */
[----:B------:R-:W-:Y:S01]  /*1ad0*/  UIMAD UR9, UR17, UR10, URZ ;  /* 0x0000000a110972a4 */ /* 0x000fe2000f8e023f */
[----:B------:R-:W-:Y:S01]  /*1ae0*/  BSSY B1, `(.L_x_871) ;  /* 0x00007fd000017945 */ /* 0x000fe20003800000 */
[C---:B------:R-:W-:Y:S01]  /*1af0*/  IMAD R0, R6.reuse, UR43, R0 ;  /* 0x0000002b06007c24 */ /* 0x040fe2000f8e0200 */
[----:B------:R-:W-:Y:S01]  /*1b00*/  UIADD3 UR16, UR14, UR5, URZ ;  /* 0x000000050e107290 */ /* 0x000fe2000fffe03f */
[----:B------:R-:W-:Y:S01]  /*1b10*/  IMAD.WIDE.U32 R6, R6, UR42, R232 ;  /* 0x0000002a06067c25 */ /* 0x000fe2000f8e00e8 */
[----:B------:R-:W-:-:S02]  /*1b20*/  UIMAD UR5, UR18, UR12, URZ ;  /* 0x0000000c120572a4 */ /* 0x000fc4000f8e023f */
[----:B------:R-:W-:Y:S01]  /*1b30*/  UIMAD UR9, UR14, UR11, UR9 ;  /* 0x0000000b0e0972a4 */ /* 0x000fe2000f8e0209 */
[----:B------:R-:W-:Y:S01]  /*1b40*/  IMAD.WIDE.U32 R4, R3, UR14, R4 ;  /* 0x0000000e03047c25 */ /* 0x000fe2000f8e0004 */
[----:B------:R-:W-:Y:S01]  /*1b50*/  IADD3 R6, P0, R6, UR55, RZ ;  /* 0x0000003706067c10 */ /* 0x000fe2000ff1e0ff */
[----:B------:R-:W-:Y:S02]  /*1b60*/  UIMAD UR15, UR58, UR13, UR5 ;  /* 0x0000000d3a0f72a4 */ /* 0x000fe4000f8e0205 */
[----:B------:R-:W-:Y:S01]  /*1b70*/  UISETP.GE.AND UP2, UPT, UR39, 0x1, UPT ;  /* 0x000000012700788c */ /* 0x000fe2000bf46270 */
[----:B------:R-:W-:Y:S01]  /*1b80*/  IADD3.X R7, R7, UR46, R0, P0, !PT ;  /* 0x0000002e07077c10 */ /* 0x000fe200087fe400 */
[----:B------:R-:W-:Y:S01]  /*1b90*/  IMAD.U32 R0, RZ, RZ, UR12 ;  /* 0x0000000cff007e24 */ /* 0x000fe2000f8e00ff */
[----:B------:R-:W-:Y:S01]  /*1ba0*/  ULDC.64 UR12, c[0x0][0x258] ;  /* 0x00009600000c7ab9 */ /* 0x000fe20000000a00 */
[----:B------:R-:W-:Y:S01]  /*1bb0*/  VIADD R5, R5, UR9 ;  /* 0x0000000905057c36 */ /* 0x000fe20008000000 */
[----:B------:R-:W-:Y:S01]  /*1bc0*/  UIMAD UR5, UR18, UR12, URZ ;  /* 0x0000000c120572a4 */ /* 0x000fe2000f8e023f */
[----:B-1----:R-:W-:Y:S01]  /*1bd0*/  SHF.R.S32.HI R3, RZ, 0x1f, R9 ;  /* 0x0000001fff037819 */ /* 0x002fe20000011409 */
[----:B------:R-:W-:Y:S01]  /*1be0*/  USHF.L.U32 UR18, UR30, 0x6, URZ ;  /* 0x000000061e127899 */ /* 0x000fe2000800063f */
[----:B------:R-:W-:Y:S01]  /*1bf0*/  IMAD.WIDE.U32 R4, R0, UR58, R4 ;  /* 0x0000003a00047c25 */ /* 0x000fe2000f8e0004 */
[----:B------:R-:W-:Y:S01]  /*1c00*/  UIMAD UR13, UR58, UR13, UR5 ;  /* 0x0000000d3a0d72a4 */ /* 0x000fe2000f8e0205 */
[----:B------:R-:W-:Y:S01]  /*1c10*/  LEA.HI R3, R3, R9, RZ, 0x5 ;  /* 0x0000000903037211 */ /* 0x000fe200078f28ff */
[----:B------:R-:W-:Y:S01]  /*1c20*/  USHF.R.S32.HI UR9, URZ, 0x1f, UR18 ;  /* 0x0000001f3f097899 */ /* 0x000fe20008011412 */
[----:B------:R-:W-:Y:S01]  /*1c30*/  IMAD.U32 R0, RZ, RZ, UR12 ;  /* 0x0000000cff007e24 */ /* 0x000fe2000f8e00ff */
[----:B------:R-:W-:Y:S01]  /*1c40*/  UIADD3 UR5, UP1, UP0, UR40, UR18, UR51 ;  /* 0x0000001228057290 */ /* 0x000fe2000f83e033 */
[----:B------:R-:W-:Y:S01]  /*1c50*/  LOP3.LUT R8, R3, 0xffffffe0, RZ, 0xc0, !PT ;  /* 0xffffffe003087812 */ /* 0x000fe200078ec0ff */
[----:B------:R-:W-:Y:S01]  /*1c60*/  VIADD R5, R5, UR15 ;  /* 0x0000000f05057c36 */ /* 0x000fe20008000000 */
[----:B------:R-:W-:Y:S01]  /*1c70*/  SHF.R.S32.HI R3, RZ, 0x5, R3 ;  /* 0x00000005ff037819 */ /* 0x000fe20000011403 */
[----:B------:R-:W-:Y:S01]  /*1c80*/  UIADD3.X UR9, UR50, UR9, UR54, UP1, UP0 ;  /* 0x0000000932097290 */ /* 0x000fe20008fe0436 */
[----:B------:R-:W-:Y:S01]  /*1c90*/  IMAD.WIDE.U32 R6, R0, UR58, R6 ;  /* 0x0000003a00067c25 */ /* 0x000fe2000f8e0006 */
[----:B------:R-:W-:Y:S01]  /*1ca0*/  UIADD3 UR12, UP1, UP0, UR52, UR5, UR56 ;  /* 0x00000005340c7290 */ /* 0x000fe2000f83e038 */
[----:B------:R-:W-:Y:S01]  /*1cb0*/  PLOP3.LUT P0, PT, PT, PT, UP2, 0x80, 0x0 ;  /* 0x000000000000781c */ /* 0x000fe20003f0f028 */
[----:B------:R-:W-:Y:S01]  /*1cc0*/  UIADD3 UR14, UR14, UR24, URZ ;  /* 0x000000180e0e7290 */ /* 0x000fe2000fffe03f */
[----:B------:R-:W-:Y:S01]  /*1cd0*/  IMAD.IADD R8, R9, 0x1, -R8 ;  /* 0x0000000109087824 */ /* 0x000fe200078e0a08 */
[----:B------:R-:W-:Y:S01]  /*1ce0*/  UIADD3.X UR5, UR53, UR9, UR48, UP1, UP0 ;  /* 0x0000000935057290 */ /* 0x000fe20008fe0430 */
[----:B------:R-:W-:Y:S01]  /*1cf0*/  IMAD R0, R27, UR10, RZ ;  /* 0x0000000a1b007c24 */ /* 0x000fe2000f8e02ff */
[----:B------:R-:W-:Y:S01]  /*1d00*/  ULDC.64 UR34, c[0x0][0x210] ;  /* 0x0000840000227ab9 */ /* 0x000fe20000000a00 */
[----:B------:R-:W-:Y:S01]  /*1d10*/  IMAD R3, R3, UR30, R8 ;  /* 0x0000001e03037c24 */ /* 0x000fe2000f8e0208 */
[----:B------:R-:W-:Y:S01]  /*1d20*/  ULDC.64 UR32, c[0x0][0x3e0] ;  /* 0x0000f80000207ab9 */ /* 0x000fe20000000a00 */
[C---:B------:R-:W-:Y:S01]  /*1d30*/  IMAD R8, R243.reuse, UR11, R0 ;  /* 0x0000000bf3087c24 */ /* 0x040fe2000f8e0200 */
[----:B------:R-:W-:Y:S01]  /*1d40*/  ULDC.64 UR24, c[0x0][0x400] ;  /* 0x0001000000187ab9 */ /* 0x000fe20000000a00 */
[----:B------:R-:W-:Y:S01]  /*1d50*/  IMAD.WIDE.U32 R4, R243, UR10, R4 ;  /* 0x0000000af3047c25 */ /* 0x000fe2000f8e0004 */
[----:B------:R-:W-:Y:S01]  /*1d60*/  IADD3 R0, P2, R3, UR12, RZ ;  /* 0x0000000c03007c10 */ /* 0x000fe2000ff5e0ff */
[----:B------:R-:W-:Y:S01]  /*1d70*/  ULDC.64 UR42, c[0x0][0x478] ;  /* 0x00011e00002a7ab9 */ /* 0x000fe20000000a00 */
[----:B------:R-:W-:Y:S01]  /*1d80*/  LEA R9, P4, R6, UR34, 0x1 ;  /* 0x0000002206097c11 */ /* 0x000fe2000f8808ff */
[----:B------:R-:W-:Y:S01]  /*1d90*/  VIADD R12, R7, UR13 ;  /* 0x0000000d070c7c36 */ /* 0x000fe20008000000 */
[----:B------:R-:W-:Y:S01]  /*1da0*/  LEA.HI.X.SX32 R7, R3, UR5, 0x1, P2 ;  /* 0x0000000503077c11 */ /* 0x000fe200090f0eff */
[----:B------:R-:W-:Y:S01]  /*1db0*/  IMAD.IADD R3, R5, 0x1, R8 ;  /* 0x0000000105037824 */ /* 0x000fe200078e0208 */
[----:B------:R-:W-:Y:S01]  /*1dc0*/  LEA R11, P1, R0, UR24, 0x2 ;  /* 0x00000018000b7c11 */ /* 0x000fe2000f8210ff */
[----:B------:R-:W-:Y:S01]  /*1dd0*/  UIMAD.WIDE UR16, UR16, 0x4, UR42 ;  /* 0x00000004101078a5 */ /* 0x000fe2000f8e022a */
[----:B------:R-:W-:Y:S01]  /*1de0*/  LEA R10, P3, R4, UR32, 0x1 ;  /* 0x00000020040a7c11 */ /* 0x000fe2000f8608ff */
[----:B------:R-:W-:Y:S01]  /*1df0*/  ULEA.HI.SX32 UR31, UR45, 0xffffffff, 0x1a ;  /* 0xffffffff2d1f7891 */ /* 0x000fe2000f8fd23f */
[----:B------:R-:W-:Y:S01]  /*1e00*/  LEA.HI.X R6, R6, UR35, R12, 0x1, P4 ;  /* 0x0000002306067c11 */ /* 0x000fe2000a0f0c0c */
[----:B------:R-:W-:Y:S01]  /*1e10*/  ULDC.64 UR42, c[0x0][0x2b0] ;  /* 0x0000ac00002a7ab9 */ /* 0x000fe20000000a00 */
[----:B------:R-:W-:Y:S01]  /*1e20*/  LEA.HI.X R8, R0, UR25, R7, 0x2, P1 ;  /* 0x0000001900087c11 */ /* 0x000fe200088f1407 */
[----:B------:R-:W-:Y:S01]  /*1e30*/  UIMAD.WIDE UR14, UR14, 0x4, UR42 ;  /* 0x000000040e0e78a5 */ /* 0x000fe2000f8e022a */
[----:B------:R-:W-:Y:S01]  /*1e40*/  LEA.HI.X R4, R4, UR33, R3, 0x1, P3 ;  /* 0x0000002104047c11 */ /* 0x000fe200098f0c03 */
[----:B------:R-:W-:Y:S10]  /*1e50*/  @!P0 BRA `(.L_x_876) ;  /* 0x0000007000a88947 */ /* 0x000ff40003800000 */
[----:B------:R-:W-:Y:S01]  /*1e60*/  PLOP3.LUT P0, PT, PT, PT, UP4, 0x80, 0x0 ;  /* 0x000000000000781c */ /* 0x000fe20003f0f048 */
[----:B------:R-:W-:Y:S01]  /*1e70*/  UMOV UR9, UR31 ;  /* 0x0000001f00097c82 */ /* 0x000fe20008000000 */
[C---:B------:R-:W-:Y:S01]  /*1e80*/  LEA R0, R250.reuse, UR4, 0x1 ;  /* 0x00000004fa007c11 */ /* 0x040fe2000f8e08ff */
[----:B------:R-:W-:Y:S01]  /*1e90*/  UIMAD UR5, UR9, -0x40, UR39 ;  /* 0xffffffc0090578a4 */ /* 0x000fe2000f8e0227 */
[----:B------:R-:W-:Y:S01]  /*1ea0*/  VIADD R3, R250, 0x1800 ;  /* 0x00001800fa037836 */ /* 0x000fe20000000000 */
[----:B------:R-:W-:Y:S01]  /*1eb0*/  ULEA.HI UR10, UR9, UR9, URZ, 0x1 ;  /* 0x00000009090a7291 */ /* 0x000fe2000f8f083f */
[----:B------:R-:W-:Y:S01]  /*1ec0*/  BSSY B0, `(.L_x_877) ;  /* 0x0000035000007945 */ /* 0x000fe20003800000 */
[----:B------:R-:W-:Y:S01]  /*1ed0*/  UMOV UR13, UR14 ;  /* 0x0000000e000d7c82 */ /* 0x000fe20008000000 */
[----:B------:R-:W-:Y:S01]  /*1ee0*/  UMOV UR12, UR15 ;  /* 0x0000000f000c7c82 */ /* 0x000fe20008000000 */
[----:B------:R-:W-:Y:S01]  /*1ef0*/  ISETP.GE.AND P1, PT, R243, UR5, PT ;  /* 0x00000005f3007c0c */ /* 0x000fe2000bf26270 */
[----:B------:R-:W-:Y:S01]  /*1f00*/  ULOP3.LUT UR10, UR10, 0xfffffffe, URZ, 0xc0, !UPT ;  /* 0xfffffffe0a0a7892 */ /* 0x000fe2000f8ec03f */
[----:B------:R-:W-:Y:S01]  /*1f10*/  IMAD.MOV.U32 R210, RZ, RZ, R9 ;  /* 0x000000ffffd27224 */ /* 0x000fe200078e0009 */
[----:B------:R-:W-:Y:S01]  /*1f20*/  UMOV UR15, UR16 ;  /* 0x00000010000f7c82 */ /* 0x000fe20008000000 */
[----:B------:R-:W-:Y:S01]  /*1f30*/  @P0 BAR.SYNC.DEFER_BLOCKING 0x0 ;  /* 0x0000000000000b1d */ /* 0x000fe20000010000 */
[----:B------:R-:W-:Y:S01]  /*1f40*/  UIADD3 UR10, UR9, -UR10, URZ ;  /* 0x8000000a090a7290 */ /* 0x000fe2000fffe03f */
[----:B------:R-:W-:Y:S01]  /*1f50*/  IMAD.MOV.U32 R209, RZ, RZ, R6 ;  /* 0x000000ffffd17224 */ /* 0x000fe200078e0006 */
[----:B------:R-:W-:Y:S01]  /*1f60*/  MOV R208, R10 ;  /* 0x0000000a00d07202 */ /* 0x000fe20000000f00 */
[----:B------:R-:W-:Y:S01]  /*1f70*/  IMAD.MOV.U32 R207, RZ, RZ, R4 ;  /* 0x000000ffffcf7224 */ /* 0x000fe200078e0004 */
[----:B------:R-:W-:Y:S01]  /*1f80*/  UISETP.NE.AND UP0, UPT, UR10, 0x1, UPT ;  /* 0x000000010a00788c */ /* 0x000fe2000bf05270 */
[----:B------:R-:W-:Y:S01]  /*1f90*/  MOV R218, R11 ;  /* 0x0000000b00da7202 */ /* 0x000fe20000000f00 */
[----:B------:R-:W-:Y:S01]  /*1fa0*/  UMOV UR14, UR17 ;  /* 0x00000011000e7c82 */ /* 0x000fe20008000000 */
[C---:B------:R-:W-:Y:S01]  /*1fb0*/  VIADD R15, R232.reuse, 0x20 ;  /* 0x00000020e80f7836 */ /* 0x040fe20000000000 */
[----:B------:R-:W-:-:S02]  /*1fc0*/  IADD3 R18, R232, 0x40, RZ ;  /* 0x00000040e8127810 */ /* 0x000fc40007ffe0ff */
[----:B------:R-:W-:-:S04]  /*1fd0*/  PLOP3.LUT P0, PT, PT, PT, UP0, 0x80, 0x0 ;  /* 0x000000000000781c */ /* 0x000fc80003f0f008 */
[----:B------:R-:W-:Y:S01]  /*1fe0*/  SEL R3, R3, R250, !P0 ;  /* 0x000000fa03037207 */ /* 0x000fe20004000000 */
[----:B------:R1:W-:Y:S04]  /*1ff0*/  @P1 STS [R0+0x6000], RZ ;  /* 0x006000ff00001388 */ /* 0x0003e80000000800 */
[----:B------:R1:W-:Y:S04]  /*2000*/  @P1 STS [R0+0x6004], RZ ;  /* 0x006004ff00001388 */ /* 0x0003e80000000800 */
        /* <DEDUP_REMOVED lines=32> */
.L_x_878:
[----:B------:R-:W-:Y:S05]  /*2210*/  BSYNC B0 ;  /* 0x0000000000007941 */ /* 0x000fea0003800000 */
.L_x_877:
[----:B------:R-:W-:Y:S01]  /*2220*/  BSSY B0, `(.L_x_879) ;  /* 0x0000034000007945 */ /* 0x000fe20003800000 */
[----:B------:R-:W-:Y:S02]  /*2230*/  MOV R217, R8 ;  /* 0x0000000800d97202 */ /* 0x000fe40000000f00 */
[----:B------:R-:W-:Y:S01]  /*2240*/  LEA R183, R3, UR4, 0x1 ;  /* 0x0000000403b77c11 */ /* 0x000fe2000f8e08ff */
[----:B------:R-:W-:Y:S06]  /*2250*/  @!P1 BRA `(.L_x_880) ;  /* 0x0000000000349947 */ /* 0x000fec0003800000 */
        /* <DEDUP_REMOVED lines=13> */
.L_x_880:
        /* <DEDUP_REMOVED lines=35> */
.L_x_881:
[----:B------:R-:W-:Y:S05]  /*2560*/  BSYNC B0 ;  /* 0x0000000000007941 */ /* 0x000fea0003800000 */
.L_x_879:
[----:B------:R-:W-:Y:S01]  /*2570*/  UIMAD UR10, UR44, UR22, URZ ;  /* 0x000000162c0a72a4 */ /* 0x000fe2000f8e023f */
[----:B--23--:R-:W-:Y:S01]  /*2580*/  IMAD.U32 R4, RZ, RZ, UR22 ;  /* 0x00000016ff047e24 */ /* 0x00cfe2000f8e00ff */
[----:B------:R-:W-:Y:S01]  /*2590*/  ULDC.64 UR16, c[0x0][0x260] ;  /* 0x0000980000107ab9 */ /* 0x000fe20000000a00 */
[----:B------:R-:W-:Y:S01]  /*25a0*/  VIADD R3, R252, 0x8 ;  /* 0x00000008fc037836 */ /* 0x000fe20000000000 */
[----:B------:R-:W-:Y:S01]  /*25b0*/  UIMAD UR10, UR26, UR23, UR10 ;  /* 0x000000171a0a72a4 */ /* 0x000fe2000f8e020a */
[----:B------:R-:W-:Y:S01]  /*25c0*/  IMAD.WIDE.U32 R4, R4, UR26, R232 ;  /* 0x0000001a04047c25 */ /* 0x000fe2000f8e00e8 */
[----:B------:R-:W-:Y:S01]  /*25d0*/  SHF.R.S32.HI R26, RZ, 0x1f, R252 ;  /* 0x0000001fff1a7819 */ /* 0x000fe200000114fc */
[----:B------:R-:W-:Y:S01]  /*25e0*/  BSSY B0, `(.L_x_882) ;  /* 0x0000044000007945 */ /* 0x000fe20003800000 */
[----:B------:R-:W-:Y:S01]  /*25f0*/  ISETP.GE.AND P2, PT, R3, UR5, PT ;  /* 0x0000000503007c0c */ /* 0x000fe2000bf46270 */
[----:B------:R-:W-:Y:S01]  /*2600*/  VIADD R3, R252, 0x28 ;  /* 0x00000028fc037836 */ /* 0x000fe20000000000 */
[----:B------:R-:W-:Y:S01]  /*2610*/  IADD3 R6, P1, R4, UR27, RZ ;  /* 0x0000001b04067c10 */ /* 0x000fe2000ff3e0ff */
[----:B------:R-:W-:Y:S01]  /*2620*/  IMAD.U32 R7, RZ, RZ, UR10 ;  /* 0x0000000aff077e24 */ /* 0x000fe2000f8e00ff */
[----:B------:R-:W-:Y:S01]  /*2630*/  UIMAD UR10, UR37, -0x80, UR8 ;  /* 0xffffff80250a78a4 */ /* 0x000fe2000f8e0208 */
[C---:B------:R-:W-:Y:S01]  /*2640*/  VIADD R4, R252.reuse, 0x20 ;  /* 0x00000020fc047836 */ /* 0x040fe20000000000 */
[----:B------:R-:W-:Y:S01]  /*2650*/  ISETP.GE.AND P6, PT, R3, UR5, PT ;  /* 0x0000000503007c0c */ /* 0x000fe2000bfc6270 */
[----:B------:R-:W-:Y:S01]  /*2660*/  IMAD.SHL.U32 R8, R252, 0x4, RZ ;  /* 0x00000004fc087824 */ /* 0x000fe200078e00ff */
[----:B------:R-:W-:-:S02]  /*2670*/  P2R R25, PR, RZ, 0x4 ;  /* 0x00000004ff197803 */ /* 0x000fc40000000000 */
[----:B------:R-:W-:Y:S02]  /*2680*/  ISETP.GE.AND P5, PT, R243, UR10, PT ;  /* 0x0000000af3007c0c */ /* 0x000fe4000bfa6270 */
[----:B------:R-:W-:Y:S01]  /*2690*/  IADD3.X R7, R5, UR28, R7, P1, !PT ;  /* 0x0000001c05077c10 */ /* 0x000fe20008ffe407 */
[----:B------:R-:W-:Y:S01]  /*26a0*/  IMAD R5, R22, UR16, RZ ;  /* 0x0000001016057c24 */ /* 0x000fe2000f8e02ff */
[----:B------:R-:W-:Y:S02]  /*26b0*/  ISETP.GE.AND P2, PT, R4, UR5, PT ;  /* 0x0000000504007c0c */ /* 0x000fe4000bf46270 */
[----:B------:R-:W-:Y:S01]  /*26c0*/  IADD3 R16, P1, R8, UR13, RZ ;  /* 0x0000000d08107c10 */ /* 0x000fe2000ff3e0ff */
[C---:B------:R-:W-:Y:S01]  /*26d0*/  IMAD R5, R14.reuse, UR17, R5 ;  /* 0x000000110e057c24 */ /* 0x040fe2000f8e0205 */
[----:B------:R-:W-:Y:S01]  /*26e0*/  P2R R24, PR, RZ, 0x4 ;  /* 0x00000004ff187803 */ /* 0x000fe20000000000 */
[----:B------:R-:W-:Y:S01]  /*26f0*/  IMAD.WIDE.U32 R6, R14, UR16, R6 ;  /* 0x000000100e067c25 */ /* 0x000fe2000f8e0006 */
[----:B------:R-:W-:-:S02]  /*2700*/  SHF.L.U64.HI R4, R252, 0x2, R26 ;  /* 0x00000002fc047819 */ /* 0x000fc4000001021a */
[----:B------:R-:W-:Y:S01]  /*2710*/  ISETP.GE.AND P2, PT, R252, UR5, PT ;  /* 0x00000005fc007c0c */ /* 0x000fe2000bf46270 */
[----:B------:R2:W-:Y:S01]  /*2720*/  @P5 STS [R0+0x9000], RZ ;  /* 0x009000ff00005388 */ /* 0x0005e20000000800 */
[----:B------:R-:W-:Y:S01]  /*2730*/  IADD3.X R17, R4, UR12, RZ, P1, !PT ;  /* 0x0000000c04117c10 */ /* 0x000fe20008ffe4ff */
[----:B------:R-:W-:Y:S01]  /*2740*/  IMAD.IADD R13, R7, 0x1, R5 ;  /* 0x00000001070d7824 */ /* 0x000fe200078e0205 */
[----:B------:R-:W-:Y:S01]  /*2750*/  @!P6 LEA R20, P4, R3, UR13, 0x2 ;  /* 0x0000000d0314ec11 */ /* 0x000fe2000f8810ff */
[----:B------:R2:W-:Y:S01]  /*2760*/  @P5 STS [R0+0x9004], RZ ;  /* 0x009004ff00005388 */ /* 0x0005e20000000800 */
[----:B------:R-:W-:Y:S02]  /*2770*/  P2R R23, PR, RZ, 0x4 ;  /* 0x00000004ff177803 */ /* 0x000fe40000000000 */
[----:B------:R-:W-:Y:S01]  /*2780*/  SHF.R.S32.HI R19, RZ, 0x1f, R3 ;  /* 0x0000001fff137819 */ /* 0x000fe20000011403 */
[----:B------:R2:W-:Y:S04]  /*2790*/  @P5 STS.64 [R0+0x9008], RZ ;  /* 0x009008ff00005388 */ /* 0x0005e80000000a00 */
[----:B------:R2:W-:Y:S04]  /*27a0*/  @P5 STS.128 [R0+0xb000], RZ ;  /* 0x00b000ff00005388 */ /* 0x0005e80000000c00 */
[----:B------:R2:W-:Y:S01]  /*27b0*/  @P5 STS.128 [R0+0xd000], RZ ;  /* 0x00d000ff00005388 */ /* 0x0005e20000000c00 */
[----:B------:R-:W-:Y:S05]  /*27c0*/  @P5 BRA `(.L_x_883) ;  /* 0x0000000000945947 */ /* 0x000fea0003800000 */
[----:B------:R-:W-:Y:S01]  /*27d0*/  ULDC UR5, c[0x0][0x2d0] ;  /* 0x0000b40000057ab9 */ /* 0x000fe20000000800 */
[----:B------:R-:W-:Y:S01]  /*27e0*/  IMAD R12, R27, UR22, RZ ;  /* 0x000000161b0c7c24 */ /* 0x000fe2000f8e02ff */
[----:B------:R-:W-:Y:S01]  /*27f0*/  ISETP.GE.AND P3, PT, R232, UR5, PT ;  /* 0x00000005e8007c0c */ /* 0x000fe2000bf66270 */
[----:B------:R-:W-:Y:S01]  /*2800*/  IMAD.MOV.U32 R4, RZ, RZ, R6 ;  /* 0x000000ffff047224 */ /* 0x000fe200078e0006 */
[----:B------:R-:W-:Y:S01]  /*2810*/  ISETP.GE.AND P2, PT, R15, UR5, PT ;  /* 0x000000050f007c0c */ /* 0x000fe2000bf46270 */
[----:B------:R-:W-:Y:S02]  /*2820*/  IMAD.MOV.U32 R5, RZ, RZ, R13 ;  /* 0x000000ffff057224 */ /* 0x000fe400078e000d */
[C---:B------:R-:W-:Y:S02]  /*2830*/  IMAD R12, R243.reuse, UR23, R12 ;  /* 0x00000017f30c7c24 */ /* 0x040fe4000f8e020c */
[----:B------:R-:W-:-:S04]  /*2840*/  IMAD.WIDE.U32 R4, R243, UR22, R4 ;  /* 0x00000016f3047c25 */ /* 0x000fc8000f8e0004 */
[----:B------:R-:W-:Y:S02]  /*2850*/  IMAD.IADD R12, R5, 0x1, R12 ;  /* 0x00000001050c7824 */ /* 0x000fe400078e020c */
[----:B------:R-:W3:Y:S01]  /*2860*/  @!P3 LDC.64 R10, c[0x0][0x218] ;  /* 0x00008600ff0abb82 */ /* 0x000ee20000000a00 */
[----:B------:R1:W-:Y:S04]  /*2870*/  @P3 STS [R0+0x9000], RZ ;  /* 0x009000ff00003388 */ /* 0x0003e80000000800 */
[----:B------:R1:W-:Y:S03]  /*2880*/  @P3 STS [R0+0x9004], RZ ;  /* 0x009004ff00003388 */ /* 0x0003e60000000800 */
[----:B------:R-:W5:Y:S01]  /*2890*/  @!P2 LDC.64 R8, c[0x0][0x218] ;  /* 0x00008600ff08ab82 */ /* 0x000f620000000a00 */
[----:B------:R1:W-:Y:S01]  /*28a0*/  @P3 STS.64 [R0+0x9008], RZ ;  /* 0x009008ff00003388 */ /* 0x0003e20000000a00 */
[----:B---3--:R-:W-:-:S04]  /*28b0*/  @!P3 LEA R10, P1, R4, R10, 0x1 ;  /* 0x0000000a040ab211 */ /* 0x008fc800078208ff */
[C---:B------:R-:W-:Y:S02]  /*28c0*/  @!P3 LEA.HI.X R11, R4.reuse, R11, R12, 0x1, P1 ;  /* 0x0000000b040bb211 */ /* 0x040fe400008f0c0c */
[----:B-----5:R-:W-:-:S03]  /*28d0*/  @!P2 LEA R8, P1, R4, R8, 0x1 ;  /* 0x000000080408a211 */ /* 0x020fc600078208ff */
[----:B------:R-:W-:Y:S01]  /*28e0*/  @!PT LDS RZ, [RZ] ;  /* 0x00000000fffff984 */ /* 0x000fe20000000800 */
[----:B------:R-:W-:Y:S01]  /*28f0*/  @!PT LDS RZ, [RZ] ;  /* 0x00000000fffff984 */ /* 0x000fe20000000800 */
[----:B------:R-:W-:Y:S01]  /*2900*/  @!PT LDS RZ, [RZ] ;  /* 0x00000000fffff984 */ /* 0x000fe20000000800 */
[----:B------:R1:W-:Y:S01]  /*2910*/  @!P3 LDGSTS.E.BYPASS.LTC128B.128 [R0+0x9000], desc[UR6][R10.64] ;  /* 0x090000000a00bfae */ /* 0x0003e2000b901d46 */
[----:B------:R-:W-:-:S03]  /*2920*/  @!P2 LEA.HI.X R9, R4, R9, R12, 0x1, P1 ;  /* 0x000000090409a211 */ /* 0x000fc600008f0c0c */
[----:B------:R1:W-:Y:S01]  /*2930*/  @P2 STS.128 [R0+0xb000], RZ ;  /* 0x00b000ff00002388 */ /* 0x0003e20000000c00 */
[----:B------:R-:W-:-:S03]  /*2940*/  ISETP.GE.AND P1, PT, R18, UR5, PT ;  /* 0x0000000512007c0c */ /* 0x000fc6000bf26270 */
        /* <DEDUP_REMOVED lines=13> */
.L_x_883:
[----:B------:R-:W-:Y:S05]  /*2a20*/  BSYNC B0 ;  /* 0x0000000000007941 */ /* 0x000fea0003800000 */
.L_x_882:
[----:B------:R-:W-:Y:S01]  /*2a30*/  VIADD R4, R243, 0x40 ;  /* 0x00000040f3047836 */ /* 0x000fe20000000000 */
[----:B------:R-:W-:Y:S01]  /*2a40*/  @!P6 LEA.HI.X R21, R3, UR12, R19, 0x2, P4 ;  /* 0x0000000c0315ec11 */ /* 0x000fe2000a0f1413 */
[----:B------:R-:W-:Y:S03]  /*2a50*/  BSSY B0, `(.L_x_884) ;  /* 0x000002b000007945 */ /* 0x000fe60003800000 */
[----:B------:R-:W-:-:S13]  /*2a60*/  ISETP.GE.AND P4, PT, R4, UR10, PT ;  /* 0x0000000a04007c0c */ /* 0x000fda000bf86270 */
[----:B------:R1:W-:Y:S04]  /*2a70*/  @P4 STS.128 [R0+0xa000], RZ ;  /* 0x00a000ff00004388 */ /* 0x0003e80000000c00 */
        /* <DEDUP_REMOVED lines=8> */
[----:B------:R-:W-:-:S04]  /*2b00*/  IMAD.X R4, RZ, RZ, R27, P1 ;  /* 0x000000ffff047224 */ /* 0x000fc800008e061b */
[----:B------:R-:W-:Y:S02]  /*2b10*/  IMAD R7, R4, UR22, RZ ;  /* 0x0000001604077c24 */ /* 0x000fe4000f8e02ff */
[----:B------:R-:W-:-:S04]  /*2b20*/  IMAD.MOV.U32 R4, RZ, RZ, R6 ;  /* 0x000000ffff047224 */ /* 0x000fc800078e0006 */
[----:B-1-3--:R-:W1:Y:S01]  /*2b30*/  @!P3 LDC.64 R8, c[0x0][0x218] ;  /* 0x00008600ff08bb82 */ /* 0x00ae620000000a00 */
[C---:B------:R-:W-:Y:S01]  /*2b40*/  IMAD.WIDE.U32 R4, R3.reuse, UR22, R4 ;  /* 0x0000001603047c25 */ /* 0x040fe2000f8e0004 */
[----:B------:R3:W-:Y:S03]  /*2b50*/  @P3 STS.128 [R0+0xa000], RZ ;  /* 0x00a000ff00003388 */ /* 0x0007e60000000c00 */
[----:B------:R-:W-:-:S03]  /*2b60*/  IMAD R3, R3, UR23, R7 ;  /* 0x0000001703037c24 */ /* 0x000fc6000f8e0207 */
[----:B------:R-:W5:Y:S01]  /*2b70*/  @!P2 LDC.64 R6, c[0x0][0x218] ;  /* 0x00008600ff06ab82 */ /* 0x000f620000000a00 */
[----:B------:R-:W-:Y:S01]  /*2b80*/  IMAD.IADD R3, R5, 0x1, R3 ;  /* 0x0000000105037824 */ /* 0x000fe200078e0203 */
        /* <DEDUP_REMOVED lines=17> */
[----:B---3--:R-:W-:-:S04]  /*2ca0*/  LEA R6, P1, R4, UR10, 0x1 ;  /* 0x0000000a04067c11 */ /* 0x008fc8000f8208ff */
[----:B------:R-:W-:-:S05]  /*2cb0*/  LEA.HI.X R7, R4, UR11, R3, 0x1, P1 ;  /* 0x0000000b04077c11 */ /* 0x000fca00088f0c03 */
[----:B------:R-:W-:Y:S01]  /*2cc0*/  @!PT LDS RZ, [RZ] ;  /* 0x00000000fffff984 */ /* 0x000fe20000000800 */
[----:B------:R-:W-:Y:S01]  /*2cd0*/  @!PT LDS RZ, [RZ] ;  /* 0x00000000fffff984 */ /* 0x000fe20000000800 */
[----:B------:R-:W-:Y:S01]  /*2ce0*/  @!PT LDS RZ, [RZ] ;  /* 0x00000000fffff984 */ /* 0x000fe20000000800 */
[----:B------:R1:W-:Y:S04]  /*2cf0*/  LDGSTS.E.BYPASS.LTC128B.128 [R0+0xe000], desc[UR6][R6.64+0x80] ;  /* 0x0e00008006007fae */ /* 0x0003e8000b901d46 */
.L_x_885:
[----:B------:R-:W-:Y:S05]  /*2d00*/  BSYNC B0 ;  /* 0x0000000000007941 */ /* 0x000fea0003800000 */
.L_x_884:
[----:B------:R-:W-:Y:S01]  /*2d10*/  UIMAD UR5, UR44, UR20, URZ ;  /* 0x000000142c0572a4 */ /* 0x000fe2000f8e023f */
[----:B------:R-:W-:Y:S01]  /*2d20*/  MOV R4, UR20 ;  /* 0x0000001400047c02 */ /* 0x000fe20008000f00 */
[----:B------:R2:W-:Y:S01]  /*2d30*/  @P5 STS [R0+0xf000], RZ ;  /* 0x00f000ff00005388 */ /* 0x0005e20000000800 */
[----:B------:R-:W-:Y:S01]  /*2d40*/  ULDC.64 UR10, c[0x0][0x268] ;  /* 0x00009a00000a7ab9 */ /* 0x000fe20000000a00 */
[----:B------:R-:W-:Y:S01]  /*2d50*/  UIMAD UR5, UR26, UR21, UR5 ;  /* 0x000000151a0572a4 */ /* 0x000fe2000f8e0205 */
[----:B------:R-:W-:Y:S01]  /*2d60*/  BSSY B0, `(.L_x_886) ;  /* 0x0000033000007945 */ /* 0x000fe20003800000 */
[----:B------:R2:W-:Y:S01]  /*2d70*/  @P5 STS [R0+0xf004], RZ ;  /* 0x00f004ff00005388 */ /* 0x0005e20000000800 */
[----:B------:R-:W-:-:S03]  /*2d80*/  IMAD.WIDE.U32 R4, R4, UR26, R232 ;  /* 0x0000001a04047c25 */ /* 0x000fc6000f8e00e8 */
[----:B------:R2:W-:Y:S01]  /*2d90*/  @P5 STS.64 [R0+0xf008], RZ ;  /* 0x00f008ff00005388 */ /* 0x0005e20000000a00 */
[----:B------:R-:W-:Y:S02]  /*2da0*/  MOV R3, UR5 ;  /* 0x0000000500037c02 */ /* 0x000fe40008000f00 */
[----:B-1-3--:R-:W-:Y:S01]  /*2db0*/  IADD3 R6, P1, R4, UR19, RZ ;  /* 0x0000001304067c10 */ /* 0x00afe2000ff3e0ff */
[----:B------:R2:W-:Y:S03]  /*2dc0*/  @P5 STS.128 [R0+0x11000], RZ ;  /* 0x011000ff00005388 */ /* 0x0005e60000000c00 */
[----:B------:R-:W-:Y:S01]  /*2dd0*/  IADD3.X R7, R5, UR29, R3, P1, !PT ;  /* 0x0000001d05077c10 */ /* 0x000fe20008ffe403 */
[----:B------:R2:W-:Y:S01]  /*2de0*/  @P5 STS.128 [R0+0x13000], RZ ;  /* 0x013000ff00005388 */ /* 0x0005e20000000c00 */
[----:B------:R-:W-:Y:S02]  /*2df0*/  IMAD R3, R22, UR10, RZ ;  /* 0x0000000a16037c24 */ /* 0x000fe4000f8e02ff */
[----:B------:R-:W-:-:S04]  /*2e00*/  IMAD.WIDE.U32 R6, R14, UR10, R6 ;  /* 0x0000000a0e067c25 */ /* 0x000fc8000f8e0006 */
[----:B------:R-:W-:-:S05]  /*2e10*/  IMAD R3, R14, UR11, R3 ;  /* 0x0000000b0e037c24 */ /* 0x000fca000f8e0203 */
[----:B------:R-:W-:Y:S01]  /*2e20*/  IADD3 R12, R7, R3, RZ ;  /* 0x00000003070c7210 */ /* 0x000fe20007ffe0ff */
[----:B------:R-:W-:Y:S06]  /*2e30*/  @P5 BRA `(.L_x_887) ;  /* 0x0000000000945947 */ /* 0x000fec0003800000 */
        /* <DEDUP_REMOVED lines=9> */
[----:B------:R-:W1:Y:S01]  /*2ed0*/  @!P3 LDC.64 R10, c[0x0][0x220] ;  /* 0x00008800ff0abb82 */ /* 0x000e620000000a00 */
[----:B------:R3:W-:Y:S04]  /*2ee0*/  @P3 STS [R0+0xf000], RZ ;  /* 0x00f000ff00003388 */ /* 0x0007e80000000800 */
[----:B------:R3:W-:Y:S03]  /*2ef0*/  @P3 STS [R0+0xf004], RZ ;  /* 0x00f004ff00003388 */ /* 0x0007e60000000800 */
[----:B------:R-:W5:Y:S01]  /*2f00*/  @!P2 LDC.64 R8, c[0x0][0x220] ;  /* 0x00008800ff08ab82 */ /* 0x000f620000000a00 */
[----:B------:R3:W-:Y:S01]  /*2f10*/  @P3 STS.64 [R0+0xf008], RZ ;  /* 0x00f008ff00003388 */ /* 0x0007e20000000a00 */
        /* <DEDUP_REMOVED lines=23> */
.L_x_887:
[----:B------:R-:W-:Y:S05]  /*3090*/  BSYNC B0 ;  /* 0x0000000000007941 */ /* 0x000fea0003800000 */
.L_x_886:
        /* <DEDUP_REMOVED lines=8> */
[----:B------:R-:W-:-:S03]  /*3120*/  ISETP.GE.AND P1, PT, R232, UR5, PT ;  /* 0x00000005e8007c0c */ /* 0x000fc6000bf26270 */
[----:B------:R-:W-:Y:S02]  /*3130*/  IMAD.X R4, RZ, RZ, R27, P2 ;  /* 0x000000ffff047224 */ /* 0x000fe400010e061b */
[----:B------:R-:W-:-:S04]  /*3140*/  IMAD.WIDE.U32 R6, R3, UR20, R6 ;  /* 0x0000001403067c25 */ /* 0x000fc8000f8e0006 */
[----:B------:R-:W-:-:S04]  /*3150*/  IMAD R4, R4, UR20, RZ ;  /* 0x0000001404047c24 */ /* 0x000fc8000f8e02ff */
[----:B-1-3--:R-:W1:Y:S01]  /*3160*/  @!P1 LDC.64 R8, c[0x0][0x220] ;  /* 0x00008800ff089b82 */ /* 0x00ae620000000a00 */
[----:B------:R-:W-:Y:S01]  /*3170*/  IMAD R3, R3, UR21, R4 ;  /* 0x0000001503037c24 */ /* 0x000fe2000f8e0204 */
[----:B------:R3:W-:Y:S03]  /*3180*/  @P1 STS.128 [R0+0x10000], RZ ;  /* 0x010000ff00001388 */ /* 0x0007e60000000c00 */
[----:B------:R-:W-:Y:S01]  /*3190*/  IMAD.IADD R3, R7, 0x1, R3 ;  /* 0x0000000107037824 */ /* 0x000fe200078e0203 */
[----:B-1----:R-:W-:-:S04]  /*31a0*/  @!P1 LEA R4, P2, R6, R8, 0x1 ;  /* 0x0000000806049211 */ /* 0x002fc800078408ff */
[----:B------:R-:W-:Y:S02]  /*31b0*/  @!P1 LEA.HI.X R5, R6, R9, R3, 0x1, P2 ;  /* 0x0000000906059211 */ /* 0x000fe400010f0c03 */
[----:B------:R-:W-:-:S03]  /*31c0*/  ISETP.GE.AND P2, PT, R15, UR5, PT ;  /* 0x000000050f007c0c */ /* 0x000fc6000bf46270 */
[----:B------:R-:W-:Y:S01]  /*31d0*/  @!PT LDS RZ, [RZ] ;  /* 0x00000000fffff984 */ /* 0x000fe20000000800 */
[----:B------:R-:W-:Y:S01]  /*31e0*/  @!PT LDS RZ, [RZ] ;  /* 0x00000000fffff984 */ /* 0x000fe20000000800 */
[----:B------:R-:W-:Y:S01]  /*31f0*/  @!PT LDS RZ, [RZ] ;  /* 0x00000000fffff984 */ /* 0x000fe20000000800 */
[----:B------:R1:W-:Y:S10]  /*3200*/  @!P1 LDGSTS.E.BYPASS.LTC128B.128 [R0+0x10000], desc[UR6][R4.64] ;  /* 0x1000000004009fae */ /* 0x0003f4000b901d46 */
[----:B------:R-:W1:Y:S01]  /*3210*/  @!P2 LDC.64 R8, c[0x0][0x220] ;  /* 0x00008800ff08ab82 */ /* 0x000e620000000a00 */
[----:B------:R3:W-:Y:S01]  /*3220*/  @P2 STS.128 [R0+0x12000], RZ ;  /* 0x012000ff00002388 */ /* 0x0007e20000000c00 */
[----:B-1----:R-:W-:-:S04]  /*3230*/  @!P2 LEA R4, P1, R6, R8, 0x1 ;  /* 0x000000080604a211 */ /* 0x002fc800078208ff */
[----:B------:R-:W-:Y:S02]  /*3240*/  @!P2 LEA.HI.X R5, R6, R9, R3, 0x1, P1 ;  /* 0x000000090605a211 */ /* 0x000fe400008f0c03 */
        /* <DEDUP_REMOVED lines=14> */
.L_x_889:
[----:B------:R-:W-:Y:S05]  /*3330*/  BSYNC B0 ;  /* 0x0000000000007941 */ /* 0x000fea0003800000 */
.L_x_888:
[----:B------:R-:W-:Y:S01]  /*3340*/  ISETP.NE.AND P3, PT, R23, RZ, PT ;  /* 0x000000ff1700720c */ /* 0x000fe20003f65270 */
[----:B------:R-:W-:Y:S01]  /*3350*/  IMAD.MOV.U32 R238, RZ, RZ, 0x7f800000 ;  /* 0x7f800000ffee7424 */ /* 0x000fe200078e00ff */
[----:B------:R-:W-:Y:S01]  /*3360*/  ISETP.NE.AND P2, PT, R25, RZ, PT ;  /* 0x000000ff1900720c */ /* 0x000fe20003f45270 */
[----:B------:R-:W-:Y:S01]  /*3370*/  IMAD.MOV.U32 R239, RZ, RZ, 0x7f800000 ;  /* 0x7f800000ffef7424 */ /* 0x000fe200078e00ff */
[----:B------:R-:W-:Y:S01]  /*3380*/  ISETP.NE.AND P1, PT, R24, RZ, PT ;  /* 0x000000ff1800720c */ /* 0x000fe20003f25270 */
[----:B------:R-:W-:Y:S02]  /*3390*/  IMAD.MOV.U32 R236, RZ, RZ, 0x7f800000 ;  /* 0x7f800000ffec7424 */ /* 0x000fe400078e00ff */
[----:B------:R-:W-:Y:S01]  /*33a0*/  IMAD.MOV.U32 R237, RZ, RZ, 0x7f800000 ;  /* 0x7f800000ffed7424 */ /* 0x000fe200078e00ff */
[----:B------:R-:W-:Y:S01]  /*33b0*/  USHF.L.U32 UR17, UR30, 0x4, URZ ;  /* 0x000000041e117899 */ /* 0x000fe2000800063f */
[----:B------:R-:W0:Y:S01]  /*33c0*/  LDGDEPBAR ;  /* 0x00000000000079af */ /* 0x000e220000000000 */
[----:B------:R-:W-:-:S02]  /*33d0*/  UIADD3 UR5, UR26, 0x80, URZ ;  /* 0x000000801a057890 */ /* 0x000fc4000fffe03f */
[----:B------:R-:W-:Y:S01]  /*33e0*/  USHF.L.U32 UR16, UR30, 0x3, URZ ;  /* 0x000000031e107899 */ /* 0x000fe2000800063f */
[----:B------:R4:W5:Y:S01]  /*33f0*/  @!P3 LDG.E R238, desc[UR6][R16.64] ;  /* 0x0000000610eeb981 */ /* 0x000962000c1e1900 */
[----:B-1-3--:R-:W-:Y:S01]  /*3400*/  VIADD R4, R182, 0x1800 ;  /* 0x00001800b6047836 */ /* 0x00afe20000000000 */
[----:B------:R-:W-:Y:S01]  /*3410*/  ULDC UR35, c[0x0][0x2d0] ;  /* 0x0000b40000237ab9 */ /* 0x000fe20000000800 */
[----:B------:R-:W-:Y:S01]  /*3420*/  VIADD R3, R181, 0x1800 ;  /* 0x00001800b5037836 */ /* 0x000fe20000000000 */
[----:B------:R4:W5:Y:S01]  /*3430*/  @!P2 LDG.E R239, desc[UR6][R16.64+0x20] ;  /* 0x0000200610efa981 */ /* 0x000962000c1e1900 */
[C---:B--2---:R-:W-:Y:S02]  /*3440*/  VIADD R0, R252.reuse, 0xffffffc0 ;  /* 0xffffffc0fc007836 */ /* 0x044fe40000000000 */
[----:B------:R-:W-:Y:S01]  /*3450*/  IMAD R242, RZ, RZ, -UR18 ;  /* 0x80000012fff27e24 */ /* 0x000fe2000f8e02ff */
[----:B------:R4:W5:Y:S01]  /*3460*/  @!P1 LDG.E R236, desc[UR6][R16.64+0x80] ;  /* 0x0000800610ec9981 */ /* 0x000962000c1e1900 */
[----:B------:R-:W-:Y:S01]  /*3470*/  IMAD.MOV.U32 R231, RZ, RZ, R183 ;  /* 0x000000ffffe77224 */ /* 0x000fe200078e00b7 */
[----:B------:R-:W-:Y:S01]  /*3480*/  CS2R R126, SRZ ;  /* 0x00000000007e7805 */ /* 0x000fe2000001ff00 */
[----:B------:R-:W-:Y:S01]  /*3490*/  IMAD.SHL.U32 R249, R252, 0x4, RZ ;  /* 0x00000004fcf97824 */ /* 0x000fe200078e00ff */
[----:B------:R4:W5:Y:S01]  /*34a0*/  @!P6 LDG.E R237, desc[UR6][R20.64] ;  /* 0x0000000614ede981 */ /* 0x000962000c1e1900 */
[----:B------:R-:W-:Y:S01]  /*34b0*/  UIADD3 UR26, UR17, 0x20, URZ ;  /* 0x00000020111a7890 */ /* 0x000fe2000fffe03f */
[----:B------:R-:W-:Y:S01]  /*34c0*/  SEL R174, R4, R182, !P0 ;  /* 0x000000b604ae7207 */ /* 0x000fe20004000000 */
[----:B------:R-:W-:Y:S01]  /*34d0*/  UIADD3 UR27, UR17, 0x40, URZ ;  /* 0x00000040111b7890 */ /* 0x000fe2000fffe03f */
[----:B------:R-:W-:Y:S01]  /*34e0*/  SEL R4, R3, R181, !P0 ;  /* 0x000000b503047207 */ /* 0x000fe20004000000 */
[----:B------:R-:W-:Y:S01]  /*34f0*/  UIADD3 UR25, UR16, UR26, URZ ;  /* 0x0000001a10197290 */ /* 0x000fe2000fffe03f */
[----:B------:R-:W-:Y:S01]  /*3500*/  SHF.R.S32.HI R3, RZ, 0x1f, R0 ;  /* 0x0000001fff037819 */ /* 0x000fe20000011400 */
[----:B------:R-:W-:Y:S01]  /*3510*/  UIADD3 UR21, UR16, UR27, URZ ;  /* 0x0000001b10157290 */ /* 0x000fe2000fffe03f */
[----:B------:R-:W-:Y:S01]  /*3520*/  IMAD.SHL.U32 R175, R182, 0x2, RZ ;  /* 0x00000002b6af7824 */ /* 0x000fe200078e00ff */
[----:B------:R-:W-:Y:S01]  /*3530*/  UIADD3 UR24, UR16, UR25, URZ ;  /* 0x0000001910187290 */ /* 0x000fe2000fffe03f */
[----:B------:R-:W-:Y:S01]  /*3540*/  SHF.L.U64.HI R247, R0, 0x2, R3 ;  /* 0x0000000200f77819 */ /* 0x000fe20000010203 */
[----:B------:R-:W-:Y:S01]  /*3550*/  UIADD3 UR20, UR16, UR21, URZ ;  /* 0x0000001510147290 */ /* 0x000fe2000fffe03f */
[C---:B------:R-:W-:Y:S01]  /*3560*/  VIADD R241, R232.reuse, 0x40 ;  /* 0x00000040e8f17836 */ /* 0x040fe20000000000 */
[----:B------:R-:W-:Y:S01]  /*3570*/  UIADD3 UR23, UR16, UR24, URZ ;  /* 0x0000001810177290 */ /* 0x000fe2000fffe03f */
[----:B------:R-:W-:Y:S01]  /*3580*/  VIADD R240, R232, 0x20 ;  /* 0x00000020e8f07836 */ /* 0x000fe20000000000 */
[----:B------:R-:W-:Y:S01]  /*3590*/  UIADD3 UR19, UR16, UR20, URZ ;  /* 0x0000001410137290 */ /* 0x000fe2000fffe03f */
[----:B------:R-:W-:Y:S01]  /*35a0*/  CS2R R124, SRZ ;  /* 0x00000000007c7805 */ /* 0x000fe2000001ff00 */
[----:B------:R-:W-:Y:S01]  /*35b0*/  UIADD3 UR22, UR16, UR23, URZ ;  /* 0x0000001710167290 */ /* 0x000fe2000fffe03f */
        /* <DEDUP_REMOVED lines=47> */
[----:B------:R-:W-:Y:S01]  /*38b0*/  SHF.L.U64.HI R248, R252, 0x2, R26 ;  /* 0x00000002fcf87819 */ /* 0x000fe2000001021a */
[----:B------:R-:W-:Y:S01]  /*38c0*/  IMAD.SHL.U32 R246, R0, 0x4, RZ ;  /* 0x0000000400f67824 */ /* 0x000fe200078e00ff */
[----:B------:R-:W-:Y:S01]  /*38d0*/  LEA R174, R174, UR4, 0x1 ;  /* 0x00000004aeae7c11 */ /* 0x000fe2000f8e08ff */
[----:B------:R-:W-:Y:S01]  /*38e0*/  UIMAD UR34, UR30, 0x18, URZ ;  /* 0x000000181e2278a4 */ /* 0x000fe2000f8e023f */
[----:B------:R-:W-:Y:S01]  /*38f0*/  LEA R3, R4, UR4, 0x1 ;  /* 0x0000000404037c11 */ /* 0x000fe2000f8e08ff */
[----:B------:R-:W-:Y:S02]  /*3900*/  USHF.L.U32 UR33, UR30, 0x5, URZ ;  /* 0x000000051e217899 */ /* 0x000fe4000800063f */
[----:B------:R-:W-:-:S02]  /*3910*/  UIMAD UR32, UR30, 0x28, URZ ;  /* 0x000000281e2078a4 */ /* 0x000fc4000f8e023f */
[----:B------:R-:W-:Y:S02]  /*3920*/  UIMAD UR31, UR30, 0x30, URZ ;  /* 0x000000301e1f78a4 */ /* 0x000fe4000f8e023f */
[----:B------:R-:W-:Y:S02]  /*3930*/  UISETP.GE.AND UP0, UPT, UR5, UR8, UPT ;  /* 0x000000080500728c */ /* 0x000fe4000bf06270 */
[----:B------:R-:W-:Y:S02]  /*3940*/  UIMAD UR30, UR30, 0x38, URZ ;  /* 0x000000381e1e78a4 */ /* 0x000fe4000f8e023f */
[----:B------:R-:W-:Y:S02]  /*3950*/  UIADD3 UR29, UR16, UR22, URZ ;  /* 0x00000016101d7290 */ /* 0x000fe4000fffe03f */
[----:B------:R-:W-:Y:S01]  /*3960*/  UIADD3 UR28, UR16, UR18, URZ ;  /* 0x00000012101c7290 */ /* 0x000fe2000fffe03f */
[----:B------:R-:W-:Y:S01]  /*3970*/  ULDC UR5, c[0x0][0x39c] ;  /* 0x0000e70000057ab9 */ /* 0x000fe20000000800 */
[----:B----4-:R-:W-:-:S10]  /*3980*/  ULDC UR11, c[0x0][0x2ec] ;  /* 0x0000bb00000b7ab9 */ /* 0x010fd40000000800 */
.L_x_892:
        /* <DEDUP_REMOVED lines=97> */
[----:B------:R-:W-:Y:S08]  /*3fa0*/  FMUL.FTZ R19, R19, UR5 ;  /* 0x0000000513137c20 */ /* 0x000ff00008410000 */
[----:B------:R-:W-:Y:S01]  /*3fb0*/  MUFU.TANH R216, R6 ;  /* 0x0000000600d87308 */ /* 0x000fe20000002400 */
[----:B--2---:R-:W-:Y:S05]  /*3fc0*/  FMUL.FTZ R8, R238, 1.4426950216293334961 ;  /* 0x3fb8aa3bee087820 */ /* 0x004fea0000410000 */
[----:B------:R-:W-:Y:S04]  /*3fd0*/  FSEL R8, R8, RZ, P3 ;  /* 0x000000ff08087208 */ /* 0x000fe80001800000 */
[----:B------:R2:W-:Y:S01]  /*3fe0*/  MUFU.TANH R215, R7 ;  /* 0x0000000700d77308 */ /* 0x0005e20000002400 */
[----:B------:R-:W-:Y:S09]  /*3ff0*/  FSETP.NEU.FTZ.AND P3, PT, R239, -INF , PT ;  /* 0xff800000ef00780b */ /* 0x000ff20003f7d000 */
[----:B------:R4:W-:Y:S10]  /*4000*/  MUFU.TANH R164, R9 ;  /* 0x0000000900a47308 */ /* 0x0009f40000002400 */
[----:B------:R1:W3:Y:S01]  /*4010*/  MUFU.TANH R168, R10 ;  /* 0x0000000a00a87308 */ /* 0x0002e20000002400 */
[----:B--2---:R-:W2:Y:S09]  /*4020*/  LDSM.16.M88.4 R4, [R173+0xd400] ;  /* 0x00d40000ad04783b */ /* 0x004eb20000000200 */
[----:B------:R3:W-:Y:S01]  /*4030*/  MUFU.TANH R160, R12 ;  /* 0x0000000c00a07308 */ /* 0x0007e20000002400 */
[----:B----4-:R-:W-:Y:S04]  /*4040*/  MOV R9, UR37 ;  /* 0x0000002500097c02 */ /* 0x010fe80008000f00 */
[----:B------:R-:W-:Y:S02]  /*4050*/  @P1 LEA R9, R9, R251, 0x7 ;  /* 0x000000fb09091211 */ /* 0x000fe400078e38ff */
[----:B------:R-:W-:Y:S03]  /*4060*/  PLOP3.LUT P1, PT, PT, PT, UP0, 0x80, 0x0 ;  /* 0x000000000000781c */ /* 0x000fe60003f2f008 */
[----:B------:R4:W-:Y:S01]  /*4070*/  MUFU.TANH R167, R11 ;  /* 0x0000000b00a77308 */ /* 0x0009e20000002400 */
[C---:B------:R-:W-:Y:S01]  /*4080*/  @P0 IADD3 R0, R9.reuse, 0x1, RZ ;  /* 0x0000000109000810 */ /* 0x040fe20007ffe0ff */
[----:B-1----:R-:W-:Y:S01]  /*4090*/  IMAD.MOV.U32 R10, RZ, RZ, R206 ;  /* 0x000000ffff0a7224 */ /* 0x002fe200078e00ce */
[----:B------:R-:W-:Y:S02]  /*40a0*/  PLOP3.LUT P0, PT, PT, PT, UP0, 0x80, 0x0 ;  /* 0x000000000000781c */ /* 0x000fe40003f0f008 */
[----:B------:R-:W-:Y:S02]  /*40b0*/  @P4 ISETP.GE.AND P4, PT, R9, UR8, PT ;  /* 0x0000000809004c0c */ /* 0x000fe4000bf86270 */
[----:B------:R-:W-:Y:S03]  /*40c0*/  @P5 ISETP.GE.AND P5, PT, R0, UR8, PT ;  /* 0x0000000800005c0c */ /* 0x000fe6000bfa6270 */
[----:B------:R-:W1:Y:S01]  /*40d0*/  MUFU.TANH R155, R13 ;  /* 0x0000000d009b7308 */ /* 0x000e620000002400 */
[----:B---3--:R-:W-:Y:S01]  /*40e0*/  MOV R0, R205 ;  /* 0x000000cd00007202 */ /* 0x008fe20000000f00 */
[----:B------:R-:W-:Y:S01]  /*40f0*/  FMUL.FTZ R12, R237, 1.4426950216293334961 ;  /* 0x3fb8aa3bed0c7820 */ /* 0x000fe20000410000 */
[----:B------:R-:W-:Y:S02]  /*4100*/  @P1 FSEL R10, R206, -INF , !P4 ;  /* 0xff800000ce0a1808 */ /* 0x000fe40006000000 */
[----:B------:R-:W-:Y:S05]  /*4110*/  PLOP3.LUT P1, PT, PT, PT, UP0, 0x80, 0x0 ;  /* 0x000000000000781c */ /* 0x000fea0003f2f008 */
[----:B------:R-:W-:Y:S01]  /*4120*/  MUFU.TANH R166, R14 ;  /* 0x0000000e00a67308 */ /* 0x000fe20000002400 */
[----:B------:R-:W-:Y:S02]  /*4130*/  @P0 FSEL R0, R205, -INF , !P5 ;  /* 0xff800000cd000808 */ /* 0x000fe40006800000 */
[----:B------:R-:W-:Y:S02]  /*4140*/  PLOP3.LUT P0, PT, PT, PT, UP0, 0x80, 0x0 ;  /* 0x000000000000781c */ /* 0x000fe40003f0f008 */
[----:B----4-:R-:W-:Y:S01]  /*4150*/  MOV R11, R168 ;  /* 0x000000a8000b7202 */ /* 0x010fe20000000f00 */
[--C-:B------:R-:W-:Y:S04]  /*4160*/  FFMA.FTZ R0, R0, UR11, -R8.reuse ;  /* 0x0000000b00007c23 */ /* 0x100fe80008010808 */
[----:B------:R-:W3:Y:S01]  /*4170*/  MUFU.TANH R163, R15 ;  /* 0x0000000f00a37308 */ /* 0x000ee20000002400 */
[-C--:B--2---:R-:W-:Y:S06]  /*4180*/  HMMA.16816.F32.BF16 R20, R156, R4.reuse, R20 ;  /* 0x000000049c14723c */ /* 0x084fec0000041814 */
[C---:B------:R-:W-:Y:S03]  /*4190*/  HMMA.16816.F32.BF16 R24, R136.reuse, R4, R24 ;  /* 0x000000048818723c */ /* 0x040fe60000041818 */
[----:B------:R-:W-:Y:S03]  /*41a0*/  MUFU.EX2 R145, R0 ;  /* 0x0000000000917308 */ /* 0x000fe60000000800 */
[-C--:B------:R-:W-:Y:S07]  /*41b0*/  HMMA.16816.F32.BF16 R28, R136, R6.reuse, R28 ;  /* 0x00000006881c723c */ /* 0x080fee000004181c */
[----:B------:R-:W-:Y:S01]  /*41c0*/  MUFU.TANH R204, R16 ;  /* 0x0000001000cc7308 */ /* 0x000fe20000002400 */
[----:B------:R-:W-:Y:S01]  /*41d0*/  FFMA.FTZ R4, R10, UR11, -R8 ;  /* 0x0000000b0a047c23 */ /* 0x000fe20008010808 */
[----:B------:R-:W-:Y:S08]  /*41e0*/  HMMA.16816.F32.BF16 R32, R156, R6, R32 ;  /* 0x000000069c20723c */ /* 0x000ff00000041820 */
[----:B------:R2:W-:Y:S03]  /*41f0*/  MUFU.EX2 R148, R4 ;  /* 0x0000000400947308 */ /* 0x0005e60000000800 */
[----:B------:R-:W-:Y:S01]  /*4200*/  FMUL.FTZ R5, R239, 1.4426950216293334961 ;  /* 0x3fb8aa3bef057820 */ /* 0x000fe20000410000 */
[----:B------:R-:W-:Y:S01]  /*4210*/  MOV R10, R215 ;  /* 0x000000d7000a7202 */ /* 0x000fe20000000f00 */
[----:B------:R-:W-:Y:S03]  /*4220*/  FMUL.FTZ R20, R20, UR5 ;  /* 0x0000000514147c20 */ /* 0x000fe60008410000 */
[----:B------:R-:W-:Y:S01]  /*4230*/  FSEL R5, R5, RZ, P3 ;  /* 0x000000ff05057208 */ /* 0x000fe20001800000 */
[----:B------:R-:W-:Y:S01]  /*4240*/  FMUL.FTZ R21, R21, UR5 ;  /* 0x0000000515157c20 */ /* 0x000fe20008410000 */
[----:B------:R-:W4:Y:S01]  /*4250*/  MUFU.TANH R203, R17 ;  /* 0x0000001100cb7308 */ /* 0x000f220000002400 */
[----:B------:R-:W-:Y:S01]  /*4260*/  @P1 FSEL R10, R215, -INF , !P5 ;  /* 0xff800000d70a1808 */ /* 0x000fe20006800000 */
[----:B------:R-:W-:Y:S01]  /*4270*/  FMUL.FTZ R22, R22, UR5 ;  /* 0x0000000516167c20 */ /* 0x000fe20008410000 */
[----:B------:R-:W-:Y:S01]  /*4280*/  PLOP3.LUT P1, PT, PT, PT, UP0, 0x80, 0x0 ;  /* 0x000000000000781c */ /* 0x000fe20003f2f008 */
[----:B------:R-:W-:Y:S01]  /*4290*/  FMUL.FTZ R23, R23, UR5 ;  /* 0x0000000517177c20 */ /* 0x000fe20008410000 */
[----:B------:R-:W-:Y:S01]  /*42a0*/  FSETP.NEU.FTZ.AND P3, PT, R236, -INF , PT ;  /* 0xff800000ec00780b */ /* 0x000fe20003f7d000 */
[----:B------:R-:W-:Y:S01]  /*42b0*/  FMUL.FTZ R28, R28, UR5 ;  /* 0x000000051c1c7c20 */ /* 0x000fe20008410000 */
[----:B-1----:R-:W-:Y:S03]  /*42c0*/  MOV R6, R155 ;  /* 0x0000009b00067202 */ /* 0x002fe60000000f00 */
[----:B------:R-:W-:Y:S01]  /*42d0*/  MUFU.TANH R213, R18 ;  /* 0x0000001200d57308 */ /* 0x000fe20000002400 */
[----:B--2---:R-:W-:Y:S01]  /*42e0*/  MOV R4, R216 ;  /* 0x000000d800047202 */ /* 0x004fe20000000f00 */
[----:B------:R-:W-:Y:S01]  /*42f0*/  FMUL.FTZ R29, R29, UR5 ;  /* 0x000000051d1d7c20 */ /* 0x000fe20008410000 */
[----:B------:R-:W-:Y:S01]  /*4300*/  @P2 FSEL R4, R216, -INF , !P4 ;  /* 0xff800000d8042808 */ /* 0x000fe20006000000 */
[----:B------:R-:W-:Y:S01]  /*4310*/  FMUL.FTZ R32, R32, UR5 ;  /* 0x0000000520207c20 */ /* 0x000fe20008410000 */
[----:B------:R-:W-:Y:S01]  /*4320*/  PLOP3.LUT P2, PT, PT, PT, UP0, 0x80, 0x0 ;  /* 0x000000000000781c */ /* 0x000fe20003f4f008 */
[----:B------:R-:W-:Y:S01]  /*4330*/  FMUL.FTZ R30, R30, UR5 ;  /* 0x000000051e1e7c20 */ /* 0x000fe20008410000 */
[----:B------:R-:W-:Y:S03]  /*4340*/  FMUL.FTZ R34, R34, UR5 ;  /* 0x0000000522227c20 */ /* 0x000fe60008410000 */
[----:B------:R-:W1:Y:S01]  /*4350*/  MUFU.TANH R212, R19 ;  /* 0x0000001300d47308 */ /* 0x000e620000002400 */
[--C-:B------:R-:W-:Y:S01]  /*4360*/  FFMA.FTZ R0, R4, UR11, -R5.reuse ;  /* 0x0000000b04007c23 */ /* 0x100fe20008010805 */
[----:B------:R-:W-:Y:S01]  /*4370*/  FMUL.FTZ R33, R33, UR5 ;  /* 0x0000000521217c20 */ /* 0x000fe20008410000 */
[----:B------:R-:W-:Y:S01]  /*4380*/  FMUL.FTZ R35, R35, UR5 ;  /* 0x0000000523237c20 */ /* 0x000fe20008410000 */
[----:B------:R-:W-:Y:S01]  /*4390*/  FMUL.FTZ R31, R31, UR5 ;  /* 0x000000051f1f7c20 */ /* 0x000fe20008410000 */
[----:B------:R-:W-:Y:S01]  /*43a0*/  FMUL.FTZ R24, R24, UR5 ;  /* 0x0000000518187c20 */ /* 0x000fe20008410000 */
[----:B------:R-:W-:Y:S01]  /*43b0*/  FMUL.FTZ R25, R25, UR5 ;  /* 0x0000000519197c20 */ /* 0x000fe20008410000 */
[----:B------:R-:W-:Y:S03]  /*43c0*/  FMUL.FTZ R26, R26, UR5 ;  /* 0x000000051a1a7c20 */ /* 0x000fe60008410000 */
[----:B------:R2:W-:Y:S01]  /*43d0*/  MUFU.EX2 R234, R0 ;  /* 0x0000000000ea7308 */ /* 0x0005e20000000800 */
[----:B------:R-:W-:Y:S01]  /*43e0*/  FMUL.FTZ R4, R236, 1.4426950216293334961 ;  /* 0x3fb8aa3bec047820 */ /* 0x000fe20000410000 */
[----:B------:R-:W-:Y:S01]  /*43f0*/  @P2 FSEL R11, R168, -INF , !P4 ;  /* 0xff800000a80b2808 */ /* 0x000fe20006000000 */
[----:B------:R-:W-:Y:S01]  /*4400*/  FMUL.FTZ R27, R27, UR5 ;  /* 0x000000051b1b7c20 */ /* 0x000fe20008410000 */
[----:B------:R-:W-:Y:S02]  /*4410*/  PLOP3.LUT P2, PT, PT, PT, UP0, 0x80, 0x0 ;  /* 0x000000000000781c */ /* 0x000fe40003f4f008 */
[----:B------:R-:W-:Y:S04]  /*4420*/  FSEL R4, R4, RZ, P3 ;  /* 0x000000ff04047208 */ /* 0x000fe80001800000 */
[----:B------:R-:W-:Y:S01]  /*4430*/  MUFU.TANH R201, R20 ;  /* 0x0000001400c97308 */ /* 0x000fe20000002400 */
[----:B------:R-:W-:Y:S09]  /*4440*/  FSETP.NEU.FTZ.AND P3, PT, R237, -INF , PT ;  /* 0xff800000ed00780b */ /* 0x000ff20003f7d000 */
[----:B------:R-:W1:Y:S01]  /*4450*/  MUFU.TANH R202, R21 ;  /* 0x0000001500ca7308 */ /* 0x000e620000002400 */
[----:B--2---:R-:W-:Y:S01]  /*4460*/  FFMA.FTZ R0, R10, UR11, -R5 ;  /* 0x0000000b0a007c23 */ /* 0x004fe20008010805 */
[----:B------:R-:W-:Y:S01]  /*4470*/  IMAD.MOV.U32 R10, RZ, RZ, R164 ;  /* 0x000000ffff0a7224 */ /* 0x000fe200078e00a4 */
[----:B------:R-:W-:Y:S02]  /*4480*/  @P0 FSEL R10, R164, -INF , !P5 ;  /* 0xff800000a40a0808 */ /* 0x000fe40006800000 */
[----:B------:R-:W-:Y:S05]  /*4490*/  PLOP3.LUT P0, PT, PT, PT, UP0, 0x80, 0x0 ;  /* 0x000000000000781c */ /* 0x000fea0003f0f008 */
[----:B------:R2:W-:Y:S01]  /*44a0*/  MUFU.EX2 R235, R0 ;  /* 0x0000000000eb7308 */ /* 0x0005e20000000800 */
[--C-:B------:R-:W-:Y:S09]  /*44b0*/  FFMA.FTZ R10, R10, UR11, -R4.reuse ;  /* 0x0000000b0a0a7c23 */ /* 0x100ff20008010804 */
[----:B------:R-:W-:Y:S10]  /*44c0*/  MUFU.EX2 R187, R10 ;  /* 0x0000000a00bb7308 */ /* 0x000ff40000000800 */
[----:B------:R-:W-:Y:S01]  /*44d0*/  MUFU.TANH R214, R22 ;  /* 0x0000001600d67308 */ /* 0x000fe20000002400 */
[----:B--2---:R-:W-:Y:S02]  /*44e0*/  MOV R0, R165 ;  /* 0x000000a500007202 */ /* 0x004fe40000000f00 */
[----:B------:R-:W-:Y:S02]  /*44f0*/  @P1 FSEL R0, R165, -INF , !P4 ;  /* 0xff800000a5001808 */ /* 0x000fe40006000000 */
[----:B------:R-:W-:Y:S02]  /*4500*/  PLOP3.LUT P1, PT, PT, PT, UP0, 0x80, 0x0 ;  /* 0x000000000000781c */ /* 0x000fe40003f2f008 */
[----:B------:R-:W-:Y:S03]  /*4510*/  PLOP3.LUT P4, PT, PT, PT, UP0, 0x80, 0x0 ;  /* 0x000000000000781c */ /* 0x000fe60003f8f008 */
[----:B------:R-:W2:Y:S01]  /*4520*/  MUFU.TANH R211, R23 ;  /* 0x0000001700d37308 */ /* 0x000ea20000002400 */
[----:B------:R-:W-:Y:S09]  /*4530*/  FFMA.FTZ R0, R0, UR11, -R4 ;  /* 0x0000000b00007c23 */ /* 0x000ff20008010804 */
[----:B------:R3:W-:Y:S10]  /*4540*/  MUFU.EX2 R188, R0 ;  /* 0x0000000000bc7308 */ /* 0x0007f40000000800 */
[----:B------:R-:W-:Y:S10]  /*4550*/  MUFU.TANH R152, R24 ;  /* 0x0000001800987308 */ /* 0x000ff40000002400 */
[----:B------:R-:W2:Y:S01]  /*4560*/  MUFU.TANH R151, R25 ;  /* 0x0000001900977308 */ /* 0x000ea20000002400 */
[----:B---3--:R-:W-:Y:S02]  /*4570*/  FSEL R0, R12, RZ, P3 ;  /* 0x000000ff0c007208 */ /* 0x008fe40001800000 */
[----:B------:R-:W-:Y:S02]  /*4580*/  MOV R12, R167 ;  /* 0x000000a7000c7202 */ /* 0x000fe40000000f00 */
[----:B------:R-:W-:Y:S01]  /*4590*/  @P1 FSEL R12, R167, -INF , !P5 ;  /* 0xff800000a70c1808 */ /* 0x000fe20006800000 */
[--C-:B------:R-:W-:Y:S01]  /*45a0*/  FFMA.FTZ R10, R11, UR11, -R0.reuse ;  /* 0x0000000b0b0a7c23 */ /* 0x100fe20008010800 */
[----:B------:R-:W-:Y:S03]  /*45b0*/  @P0 IADD3 R11, R9, 0x9, RZ ;  /* 0x00000009090b0810 */ /* 0x000fe60007ffe0ff */
[----:B------:R-:W-:Y:S01]  /*45c0*/  MUFU.TANH R162, R26 ;  /* 0x0000001a00a27308 */ /* 0x000fe20000002400 */
[----:B------:R-:W-:Y:S02]  /*45d0*/  PLOP3.LUT P1, PT, PT, PT, UP0, 0x80, 0x0 ;  /* 0x000000000000781c */ /* 0x000fe40003f2f008 */
[----:B------:R-:W-:Y:S02]  /*45e0*/  PLOP3.LUT P5, PT, PT, PT, UP0, 0x80, 0x0 ;  /* 0x000000000000781c */ /* 0x000fe40003faf008 */
[----:B------:R-:W-:Y:S02]  /*45f0*/  PLOP3.LUT P0, PT, PT, PT, UP0, 0x80, 0x0 ;  /* 0x000000000000781c */ /* 0x000fe40003f0f008 */
[----:B------:R-:W-:Y:S03]  /*4600*/  PLOP3.LUT P3, PT, PT, PT, UP0, 0x80, 0x0 ;  /* 0x000000000000781c */ /* 0x000fe60003f6f008 */
[----:B------:R3:W-:Y:S06]  /*4610*/  MUFU.EX2 R192, R10 ;  /* 0x0000000a00c07308 */ /* 0x0007ec0000000800 */
[----:B------:R-:W-:Y:S04]  /*4620*/  @P5 ISETP.GE.AND P5, PT, R11, UR8, PT ;  /* 0x000000080b005c0c */ /* 0x000fe8000bfa6270 */
[----:B------:R-:W2:Y:S01]  /*4630*/  MUFU.TANH R161, R27 ;  /* 0x0000001b00a17308 */ /* 0x000ea20000002400 */
[----:B------:R-:W-:Y:S02]  /*4640*/  @P0 FSEL R6, R155, -INF , !P5 ;  /* 0xff8000009b060808 */ /* 0x000fe40006800000 */
[----:B------:R-:W-:Y:S01]  /*4650*/  PLOP3.LUT P0, PT, PT, PT, UP0, 0x80, 0x0 ;  /* 0x000000000000781c */ /* 0x000fe20003f0f008 */
[----:B---3--:R-:W-:Y:S02]  /*4660*/  FFMA.FTZ R10, R12, UR11, -R0 ;  /* 0x0000000b0c0a7c23 */ /* 0x008fe40008010800 */
[----:B------:R-:W-:Y:S04]  /*4670*/  FFMA.FTZ R6, R6, UR11, -R4 ;  /* 0x0000000b06067c23 */ /* 0x000fe80008010804 */
[----:B------:R-:W-:Y:S10]  /*4680*/  MUFU.TANH R150, R28 ;  /* 0x0000001c00967308 */ /* 0x000ff40000002400 */
[----:B------:R3:W-:Y:S10]  /*4690*/  MUFU.EX2 R191, R10 ;  /* 0x0000000a00bf7308 */ /* 0x0007f40000000800 */
[----:B------:R-:W-:Y:S10]  /*46a0*/  MUFU.EX2 R170, R6 ;  /* 0x0000000600aa7308 */ /* 0x000ff40000000800 */
[----:B------:R-:W2:Y:S01]  /*46b0*/  MUFU.TANH R149, R29 ;  /* 0x0000001d00957308 */ /* 0x000ea20000002400 */
[----:B---3--:R-:W-:Y:S02]  /*46c0*/  @P2 IADD3 R10, R9, 0x8, RZ ;  /* 0x00000008090a2810 */ /* 0x008fe40007ffe0ff */
[----:B------:R-:W-:Y:S02]  /*46d0*/  PLOP3.LUT P2, PT, PT, PT, UP0, 0x80, 0x0 ;  /* 0x000000000000781c */ /* 0x000fe40003f4f008 */
[----:B------:R-:W-:Y:S01]  /*46e0*/  @P6 ISETP.GE.AND P6, PT, R10, UR8, PT ;  /* 0x000000080a006c0c */ /* 0x000fe2000bfc6270 */
[----:B------:R-:W-:Y:S04]  /*46f0*/  IMAD.MOV.U32 R10, RZ, RZ, R160 ;  /* 0x000000ffff0a7224 */ /* 0x000fe800078e00a0 */
[----:B------:R-:W-:Y:S01]  /*4700*/  MUFU.TANH R197, R32 ;  /* 0x0000002000c57308 */ /* 0x000fe20000002400 */
[----:B------:R-:W-:Y:S02]  /*4710*/  @P1 FSEL R10, R160, -INF , !P6 ;  /* 0xff800000a00a1808 */ /* 0x000fe40007000000 */
[----:B------:R-:W-:Y:S03]  /*4720*/  PLOP3.LUT P1, PT, PT, PT, UP0, 0x80, 0x0 ;  /* 0x000000000000781c */ /* 0x000fe60003f2f008 */
[----:B------:R-:W-:Y:S01]  /*4730*/  FFMA.FTZ R7, R10, UR11, -R4 ;  /* 0x0000000b0a077c23 */ /* 0x000fe20008010804 */
[----:B------:R-:W-:Y:S03]  /*4740*/  MOV R10, R163 ;  /* 0x000000a3000a7202 */ /* 0x000fe60000000f00 */
[----:B------:R-:W-:Y:S10]  /*4750*/  MUFU.TANH R154, R30 ;  /* 0x0000001e009a7308 */ /* 0x000ff40000002400 */
[----:B------:R3:W-:Y:S01]  /*4760*/  MUFU.EX2 R171, R7 ;  /* 0x0000000700ab7308 */ /* 0x0007e20000000800 */
[----:B------:R-:W-:Y:S02]  /*4770*/  @P1 FSEL R10, R163, -INF , !P5 ;  /* 0xff800000a30a1808 */ /* 0x000fe40006800000 */
[----:B------:R-:W-:Y:S07]  /*4780*/  PLOP3.LUT P1, PT, PT, PT, UP0, 0x80, 0x0 ;  /* 0x000000000000781c */ /* 0x000fee0003f2f008 */
[----:B------:R-:W-:Y:S10]  /*4790*/  MUFU.TANH R200, R34 ;  /* 0x0000002200c87308 */ /* 0x000ff40000002400 */
[----:B------:R-:W-:Y:S01]  /*47a0*/  MUFU.TANH R198, R33 ;  /* 0x0000002100c67308 */ /* 0x000fe20000002400 */
[----:B---3--:R-:W-:Y:S02]  /*47b0*/  MOV R7, R166 ;  /* 0x000000a600077202 */ /* 0x008fe40000000f00 */
[----:B------:R-:W-:Y:S02]  /*47c0*/  @P2 FSEL R7, R166, -INF , !P6 ;  /* 0xff800000a6072808 */ /* 0x000fe40007000000 */
[----:B------:R-:W-:Y:S03]  /*47d0*/  PLOP3.LUT P2, PT, PT, PT, UP0, 0x80, 0x0 ;  /* 0x000000000000781c */ /* 0x000fe60003f4f008 */
[----:B------:R-:W-:Y:S01]  /*47e0*/  FFMA.FTZ R6, R7, UR11, -R0 ;  /* 0x0000000b07067c23 */ /* 0x000fe20008010800 */
[----:B----4-:R-:W-:Y:S01]  /*47f0*/  IMAD.MOV.U32 R7, RZ, RZ, R203 ;  /* 0x000000ffff077224 */ /* 0x010fe200078e00cb */
[----:B------:R-:W-:Y:S01]  /*4800*/  @P1 FSEL R7, R203, -INF , !P5 ;  /* 0xff800000cb071808 */ /* 0x000fe20006800000 */
[----:B------:R-:W3:Y:S01]  /*4810*/  MUFU.TANH R199, R35 ;  /* 0x0000002300c77308 */ /* 0x000ee20000002400 */
[----:B------:R-:W-:Y:S03]  /*4820*/  PLOP3.LUT P1, PT, PT, PT, UP0, 0x80, 0x0 ;  /* 0x000000000000781c */ /* 0x000fe60003f2f008 */
[----:B------:R-:W-:Y:S06]  /*4830*/  FFMA.FTZ R7, R7, UR11, -R8 ;  /* 0x0000000b07077c23 */ /* 0x000fec0008010808 */
[----:B------:R4:W-:Y:S10]  /*4840*/  MUFU.EX2 R190, R6 ;  /* 0x0000000600be7308 */ /* 0x0009f40000000800 */
[----:B------:R1:W-:Y:S10]  /*4850*/  MUFU.EX2 R223, R7 ;  /* 0x0000000700df7308 */ /* 0x0003f40000000800 */
[----:B------:R-:W-:Y:S01]  /*4860*/  MUFU.TANH R153, R31 ;  /* 0x0000001f00997308 */ /* 0x000fe20000002400 */
[----:B----4-:R-:W-:Y:S01]  /*4870*/  FFMA.FTZ R6, R10, UR11, -R0 ;  /* 0x0000000b0a067c23 */ /* 0x010fe20008010800 */
[C---:B------:R-:W-:Y:S02]  /*4880*/  @P3 IADD3 R10, R9.reuse, 0x10, RZ ;  /* 0x00000010090a3810 */ /* 0x040fe40007ffe0ff */
[----:B------:R-:W-:Y:S02]  /*4890*/  PLOP3.LUT P3, PT, PT, PT, UP0, 0x80, 0x0 ;  /* 0x000000000000781c */ /* 0x000fe40003f6f008 */
[----:B------:R-:W-:Y:S01]  /*48a0*/  @P4 ISETP.GE.AND P4, PT, R10, UR8, PT ;  /* 0x000000080a004c0c */ /* 0x000fe2000bf86270 */
[----:B------:R-:W-:Y:S03]  /*48b0*/  @P1 VIADD R10, R9, 0x11 ;  /* 0x00000011090a1836 */ /* 0x000fe60000000000 */
[----:B------:R4:W-:Y:S01]  /*48c0*/  MUFU.EX2 R189, R6 ;  /* 0x0000000600bd7308 */ /* 0x0009e20000000800 */
[----:B-1----:R-:W-:Y:S02]  /*48d0*/  MOV R7, R212 ;  /* 0x000000d400077202 */ /* 0x002fe40000000f00 */
[----:B------:R-:W-:Y:S02]  /*48e0*/  @P2 FSEL R7, R212, -INF , !P5 ;  /* 0xff800000d4072808 */ /* 0x000fe40006800000 */
[----:B------:R-:W-:Y:S02]  /*48f0*/  PLOP3.LUT P2, PT, PT, PT, UP0, 0x80, 0x0 ;  /* 0x000000000000781c */ /* 0x000fe40003f4f008 */
[----:B------:R-:W-:Y:S01]  /*4900*/  PLOP3.LUT P1, PT, PT, PT, UP0, 0x80, 0x0 ;  /* 0x000000000000781c */ /* 0x000fe20003f2f008 */
[--C-:B------:R-:W-:Y:S01]  /*4910*/  FFMA.FTZ R7, R7, UR11, -R5.reuse ;  /* 0x0000000b07077c23 */ /* 0x100fe20008010805 */
[----:B------:R-:W-:Y:S03]  /*4920*/  PLOP3.LUT P5, PT, PT, PT, UP0, 0x80, 0x0 ;  /* 0x000000000000781c */ /* 0x000fe60003faf008 */
[----:B------:R1:W-:Y:S01]  /*4930*/  MUFU.EX2 R229, R7 ;  /* 0x0000000700e57308 */ /* 0x0003e20000000800 */
[----:B----4-:R-:W-:Y:S02]  /*4940*/  MOV R6, R204 ;  /* 0x000000cc00067202 */ /* 0x010fe40000000f00 */
[----:B------:R-:W-:Y:S02]  /*4950*/  @P0 FSEL R6, R204, -INF , !P6 ;  /* 0xff800000cc060808 */ /* 0x000fe40007000000 */
[----:B------:R-:W-:Y:S03]  /*4960*/  PLOP3.LUT P0, PT, PT, PT, UP0, 0x80, 0x0 ;  /* 0x000000000000781c */ /* 0x000fe60003f0f008 */
[--C-:B------:R-:W-:Y:S04]  /*4970*/  FFMA.FTZ R6, R6, UR11, -R8.reuse ;  /* 0x0000000b06067c23 */ /* 0x100fe80008010808 */
[----:B------:R4:W3:Y:S01]  /*4980*/  MUFU.EX2 R224, R6 ;  /* 0x0000000600e07308 */ /* 0x0008e20000000800 */
[----:B-1----:R-:W-:Y:S02]  /*4990*/  MOV R7, R202 ;  /* 0x000000ca00077202 */ /* 0x002fe40000000f00 */
[----:B----4-:R-:W-:Y:S03]  /*49a0*/  MOV R6, R213 ;  /* 0x000000d500067202 */ /* 0x010fe60000000f00 */
[----:B------:R-:W-:Y:S02]  /*49b0*/  @P0 FSEL R6, R213, -INF , !P6 ;  /* 0xff800000d5060808 */ /* 0x000fe40007000000 */
[----:B------:R-:W-:Y:S02]  /*49c0*/  PLOP3.LUT P6, PT, PT, PT, UP0, 0x80, 0x0 ;  /* 0x000000000000781c */ /* 0x000fe40003fcf008 */
[----:B------:R-:W-:Y:S01]  /*49d0*/  PLOP3.LUT P0, PT, PT, PT, UP0, 0x80, 0x0 ;  /* 0x000000000000781c */ /* 0x000fe20003f0f008 */
[--C-:B------:R-:W-:Y:S04]  /*49e0*/  FFMA.FTZ R6, R6, UR11, -R5.reuse ;  /* 0x0000000b06067c23 */ /* 0x100fe80008010805 */
[----:B------:R1:W4:Y:S06]  /*49f0*/  MUFU.EX2 R230, R6 ;  /* 0x0000000600e67308 */ /* 0x00032c0000000800 */
[----:B------:R-:W-:Y:S02]  /*4a00*/  @P6 ISETP.GE.AND P6, PT, R10, UR8, PT ;  /* 0x000000080a006c0c */ /* 0x000fe4000bfc6270 */
[C---:B------:R-:W-:Y:S02]  /*4a10*/  @P3 IADD3 R10, R9.reuse, 0x18, RZ ;  /* 0x00000018090a3810 */ /* 0x040fe40007ffe0ff */
[----:B------:R-:W-:Y:S02]  /*4a20*/  @P2 FSEL R7, R202, -INF , !P6 ;  /* 0xff800000ca072808 */ /* 0x000fe40007000000 */
[----:B------:R-:W-:Y:S02]  /*4a30*/  PLOP3.LUT P2, PT, PT, PT, UP0, 0x80, 0x0 ;  /* 0x000000000000781c */ /* 0x000fe40003f4f008 */
[----:B------:R-:W-:Y:S01]  /*4a40*/  @P5 IADD3 R9, R9, 0x19, RZ ;  /* 0x0000001909095810 */ /* 0x000fe20007ffe0ff */
[--C-:B------:R-:W-:Y:S01]  /*4a50*/  FFMA.FTZ R7, R7, UR11, -R8.reuse ;  /* 0x0000000b07077c23 */ /* 0x100fe20008010808 */
[----:B-1----:R-:W-:Y:S02]  /*4a60*/  MOV R6, R201 ;  /* 0x000000c900067202 */ /* 0x002fe40000000f00 */
        /* <DEDUP_REMOVED lines=46> */
[----:B---3--:R-:W-:Y:S02]  /*4d50*/  MOV R7, R199 ;  /* 0x000000c700077202 */ /* 0x008fe40000000f00 */
        /* <DEDUP_REMOVED lines=27> */
[----:B------:R-:W-:Y:S02]  /*4f10*/  F2FP.BF16.F32.PACK_AB R7, R223, R224 ;  /* 0x000000e0df07723e */ /* 0x000fe400000010ff */
[----:B------:R-:W-:Y:S02]  /*4f20*/  IADD3.X R147, R248, UR14, RZ, P0, !PT ;  /* 0x0000000ef8937c10 */ /* 0x000fe400087fe4ff */
[----:B------:R-:W-:Y:S04]  /*4f30*/  PLOP3.LUT P0, PT, PT, PT, UP3, 0x80, 0x0 ;  /* 0x000000000000781c */ /* 0x000fe80003f0f038 */
[----:B------:R2:W2:Y:S01]  /*4f40*/  MUFU.EX2 R225, R5 ;  /* 0x0000000500e17308 */ /* 0x0004a20000000800 */
[----:B-1----:R-:W-:Y:S01]  /*4f50*/  MOV R8, R153 ;  /* 0x0000009900087202 */ /* 0x002fe20000000f00 */
[----:B------:R-:W2:Y:S01]  /*4f60*/  LDG.E R144, desc[UR6][R146.64] ;  /* 0x0000000692907981 */ /* 0x000ea2000c1e1900 */
[----:B------:R-:W-:Y:S05]  /*4f70*/  @P1 FSEL R8, R153, -INF , !P4 ;  /* 0xff80000099081808 */ /* 0x000fea0006000000 */
[----:B------:R-:W-:Y:S01]  /*4f80*/  FFMA.FTZ R0, R8, UR11, -R0 ;  /* 0x0000000b08007c23 */ /* 0x000fe20008010800 */
[----:B---3--:R-:W-:Y:S03]  /*4f90*/  F2FP.BF16.F32.PACK_AB R4, R235, R234 ;  /* 0x000000eaeb04723e */ /* 0x008fe600000010ff */
[----:B------:R1:W3:Y:S01]  /*4fa0*/  MUFU.EX2 R169, R0 ;  /* 0x0000000000a97308 */ /* 0x0002e20000000800 */
[----:B----4-:R-:W-:Y:S01]  /*4fb0*/  F2FP.BF16.F32.PACK_AB R6, R229, R230 ;  /* 0x000000e6e506723e */ /* 0x010fe200000010ff */
[----:B------:R4:W-:Y:S01]  /*4fc0*/  STS [R196+0x19400], R4 ;  /* 0x01940004c4007388 */ /* 0x0009e20000000800 */
[----:B--2---:R-:W-:Y:S03]  /*4fd0*/  F2FP.BF16.F32.PACK_AB R5, R187, R188 ;  /* 0x000000bcbb05723e */ /* 0x004fe600000010ff */
[----:B------:R2:W-:Y:S04]  /*4fe0*/  STS [R195+0x19000], R7 ;  /* 0x01900007c3007388 */ /* 0x0005e80000000800 */
[----:B------:R3:W-:Y:S04]  /*4ff0*/  STS [R195+0x19400], R6 ;  /* 0x01940006c3007388 */ /* 0x0007e80000000800 */
[----:B------:R3:W-:Y:S01]  /*5000*/  STS [R196+0x1a000], R5 ;  /* 0x01a00005c4007388 */ /* 0x0007e20000000800 */
[----:B-1----:R-:W-:Y:S02]  /*5010*/  F2FP.BF16.F32.PACK_AB R0, R219, R220 ;  /* 0x000000dcdb00723e */ /* 0x002fe400000010ff */
[----:B----4-:R-:W-:Y:S02]  /*5020*/  F2FP.BF16.F32.PACK_AB R4, R191, R192 ;  /* 0x000000c0bf04723e */ /* 0x010fe400000010ff */
[----:B--2---:R-:W-:Y:S03]  /*5030*/  F2FP.BF16.F32.PACK_AB R7, R170, R171 ;  /* 0x000000abaa07723e */ /* 0x004fe600000010ff */
[----:B------:R1:W-:Y:S01]  /*5040*/  STS [R196+0x1a400], R4 ;  /* 0x01a40004c4007388 */ /* 0x0003e20000000800 */
[----:B---3--:R-:W-:Y:S03]  /*5050*/  F2FP.BF16.F32.PACK_AB R6, R189, R190 ;  /* 0x000000bebd06723e */ /* 0x008fe600000010ff */
        /* <DEDUP_REMOVED lines=17> */
[----:B------:R-:W-:Y:S08]  /*5170*/  LDSM.16.M88.4 R32, [R175+UR4+0x6000] ;  /* 0x00600004af20783b */ /* 0x000ff00008000200 */
[----:B------:R-:W2:Y:S08]  /*5180*/  LDSM.16.M88.4 R16, [R172+0xf000] ;  /* 0x00f00000ac10783b */ /* 0x000eb00000000200 */
[----:B------:R-:W3:Y:S01]  /*5190*/  LDSM.16.M88.4 R28, [R175+UR4+0x6800] ;  /* 0x00680004af1c783b */ /* 0x000ee20008000200 */
[----:B-1----:R-:W-:Y:S07]  /*51a0*/  MOV R0, UR4 ;  /* 0x0000000400007c02 */ /* 0x002fee0008000f00 */
[----:B------:R-:W1:Y:S01]  /*51b0*/  LDSM.16.M88.4 R132, [R172+0xf400] ;  /* 0x00f40000ac84783b */ /* 0x000e620000000200 */
[----:B------:R-:W-:Y:S04]  /*51c0*/  IADD3 R0, R175, 0x6000, R0 ;  /* 0x00006000af007810 */ /* 0x000fe80007ffe000 */
[----:B------:R-:W-:Y:S03]  /*51d0*/  IADD3 R0, R0, R180, RZ ;  /* 0x000000b400007210 */ /* 0x000fe60007ffe0ff */
[----:B------:R-:W-:Y:S08]  /*51e0*/  LDSM.16.M88.4 R140, [R173+0xf000] ;  /* 0x00f00000ad8c783b */ /* 0x000ff00000000200 */
[----:B------:R-:W4:Y:S01]  /*51f0*/  LDSM.16.M88.4 R136, [R0] ;  /* 0x000000000088783b */ /* 0x000f220000000200 */
[-C--:B--2---:R-:W-:Y:S06]  /*5200*/  HMMA.16816.F32.BF16 R4, R32, R16.reuse, RZ ;  /* 0x000000102004723c */ /* 0x084fec00000418ff */
        /* <DEDUP_REMOVED lines=9> */
[C---:B-1----:R-:W-:Y:S06]  /*52a0*/  HMMA.16816.F32.BF16 R8, R132.reuse, R140, R8 ;  /* 0x0000008c8408723c */ /* 0x042fec0000041808 */
[-C--:B------:R-:W-:Y:S06]  /*52b0*/  HMMA.16816.F32.BF16 R12, R132, R142.reuse, R12 ;  /* 0x0000008e840c723c */ /* 0x080fec000004180c */
[C---:B------:R-:W-:Y:S01]  /*52c0*/  HMMA.16816.F32.BF16 R16, R136.reuse, R142, R16 ;  /* 0x0000008e8810723c */ /* 0x040fe20000041810 */
[----:B------:R-:W1:Y:S05]  /*52d0*/  LDSM.16.M88.4 R140, [R173+0xf400] ;  /* 0x00f40000ad8c783b */ /* 0x000e6a0000000200 */
[-C--:B-1----:R-:W-:Y:S06]  /*52e0*/  HMMA.16816.F32.BF16 R20, R136, R140.reuse, R20 ;  /* 0x0000008c8814723c */ /* 0x082fec0000041814 */
[C---:B------:R-:W-:Y:S06]  /*52f0*/  HMMA.16816.F32.BF16 R24, R132.reuse, R140, R24 ;  /* 0x0000008c8418723c */ /* 0x040fec0000041818 */
[-C--:B------:R-:W-:Y:S01]  /*5300*/  HMMA.16816.F32.BF16 R28, R132, R142.reuse, R28 ;  /* 0x0000008e841c723c */ /* 0x080fe2000004181c */
[----:B------:R-:W-:Y:S05]  /*5310*/  LDSM.16.M88.4 R132, [R175+UR4+0x7000] ;  /* 0x00700004af84783b */ /* 0x000fea0008000200 */
[----:B------:R-:W-:Y:S03]  /*5320*/  HMMA.16816.F32.BF16 R32, R136, R142, R32 ;  /* 0x0000008e8820723c */ /* 0x000fe60000041820 */
[----:B------:R-:W1:Y:S08]  /*5330*/  LDSM.16.M88.4 R136, [R172+0x11000] ;  /* 0x01100000ac88783b */ /* 0x000e700000000200 */
[----:B------:R-:W2:Y:S01]  /*5340*/  LDSM.16.M88.4 R140, [R175+UR4+0x7800] ;  /* 0x00780004af8c783b */ /* 0x000ea20008000200 */
[-C--:B-1----:R-:W-:Y:S06]  /*5350*/  HMMA.16816.F32.BF16 R4, R132, R136.reuse, R4 ;  /* 0x000000888404723c */ /* 0x082fec0000041804 */
[C---:B--2---:R-:W-:Y:S06]  /*5360*/  HMMA.16816.F32.BF16 R8, R140.reuse, R136, R8 ;  /* 0x000000888c08723c */ /* 0x044fec0000041808 */
[-C--:B------:R-:W-:Y:S06]  /*5370*/  HMMA.16816.F32.BF16 R12, R140, R138.reuse, R12 ;  /* 0x0000008a8c0c723c */ /* 0x080fec000004180c */
[C---:B------:R-:W-:Y:S01]  /*5380*/  HMMA.16816.F32.BF16 R16, R132.reuse, R138, R16 ;  /* 0x0000008a8410723c */ /* 0x040fe20000041810 */
[----:B------:R-:W1:Y:S05]  /*5390*/  LDSM.16.M88.4 R136, [R172+0x11400] ;  /* 0x01140000ac88783b */ /* 0x000e6a0000000200 */
[-C--:B-1----:R-:W-:Y:S06]  /*53a0*/  HMMA.16816.F32.BF16 R20, R132, R136.reuse, R20 ;  /* 0x000000888414723c */ /* 0x082fec0000041814 */
[C---:B------:R-:W-:Y:S06]  /*53b0*/  HMMA.16816.F32.BF16 R24, R140.reuse, R136, R24 ;  /* 0x000000888c18723c */ /* 0x040fec0000041818 */
[-C--:B------:R-:W-:Y:S01]  /*53c0*/  HMMA.16816.F32.BF16 R28, R140, R138.reuse, R28 ;  /* 0x0000008a8c1c723c */ /* 0x080fe2000004181c */
[----:B------:R-:W-:Y:S05]  /*53d0*/  LDSM.16.M88.4 R140, [R0+0x1000] ;  /* 0x00100000008c783b */ /* 0x000fea0000000200 */
[----:B------:R-:W-:Y:S03]  /*53e0*/  HMMA.16816.F32.BF16 R32, R132, R138, R32 ;  /* 0x0000008a8420723c */ /* 0x000fe60000041820 */
[----:B------:R-:W1:Y:S08]  /*53f0*/  LDSM.16.M88.4 R132, [R173+0x11000] ;  /* 0x01100000ad84783b */ /* 0x000e700000000200 */
[----:B------:R-:W2:Y:S01]  /*5400*/  LDSM.16.M88.4 R136, [R0+0x1800] ;  /* 0x001800000088783b */ /* 0x000ea20000000200 */
        /* <DEDUP_REMOVED lines=23> */
[----:B------:R2:W3:Y:S08]  /*5580*/  LDSM.16.M88.4 R136, [R0+0x2800] ;  /* 0x002800000088783b */ /* 0x0004f00000000200 */
[----:B--2---:R2:W5:Y:S01]  /*5590*/  LDG.E R0, desc[UR6][R146.64+0xa0] ;  /* 0x0000a00692007981 */ /* 0x004562000c1e1900 */
[-C--:B-1----:R-:W-:Y:S06]  /*55a0*/  HMMA.16816.F32.BF16 R4, R140, R132.reuse, R4 ;  /* 0x000000848c04723c */ /* 0x082fec0000041804 */
[C---:B---3--:R-:W-:Y:S06]  /*55b0*/  HMMA.16816.F32.BF16 R8, R136.reuse, R132, R8 ;  /* 0x000000848808723c */ /* 0x048fec0000041808 */
[-C--:B------:R-:W-:Y:S06]  /*55c0*/  HMMA.16816.F32.BF16 R12, R136, R134.reuse, R12 ;  /* 0x00000086880c723c */ /* 0x080fec000004180c */
[C---:B------:R-:W-:Y:S01]  /*55d0*/  HMMA.16816.F32.BF16 R16, R140.reuse, R134, R16 ;  /* 0x000000868c10723c */ /* 0x040fe20000041810 */
[----:B------:R-:W1:Y:S05]  /*55e0*/  LDSM.16.M88.4 R132, [R173+0x13400] ;  /* 0x01340000ad84783b */ /* 0x000e6a0000000200 */
[C---:B------:R-:W-:Y:S01]  /*55f0*/  FADD.FTZ R5, -R144.reuse, R5 ;  /* 0x0000000590057221 */ /* 0x040fe20000010100 */
[----:B------:R-:W-:Y:S04]  /*5600*/  FADD.FTZ R4, -R144, R4 ;  /* 0x0000000490047221 */ /* 0x000fe80000010100 */
[----:B------:R-:W-:Y:S01]  /*5610*/  FMUL.FTZ R145, R145, R5 ;  /* 0x0000000591917220 */ /* 0x000fe20000410000 */
[----:B------:R-:W-:Y:S01]  /*5620*/  FMUL.FTZ R148, R148, R4 ;  /* 0x0000000494947220 */ /* 0x000fe20000410000 */
[----:B------:R-:W3:Y:S04]  /*5630*/  LDG.E R5, desc[UR6][R146.64+0x20] ;  /* 0x0000200692057981 */ /* 0x000ee8000c1e1900 */
[----:B------:R2:W5:Y:S07]  /*5640*/  LDG.E R4, desc[UR6][R146.64+0x80] ;  /* 0x0000800692047981 */ /* 0x00056e000c1e1900 */
[----:B------:R-:W-:Y:S01]  /*5650*/  FADD.FTZ R17, -R144, R17 ;  /* 0x0000001190117221 */ /* 0x000fe20000010100 */
[-C--:B-1----:R-:W-:Y:S06]  /*5660*/  HMMA.16816.F32.BF16 R20, R140, R132.reuse, R20 ;  /* 0x000000848c14723c */ /* 0x082fec0000041814 */
[C---:B------:R-:W-:Y:S06]  /*5670*/  HMMA.16816.F32.BF16 R24, R136.reuse, R132, R24 ;  /* 0x000000848818723c */ /* 0x040fec0000041818 */
[-C--:B------:R-:W-:Y:S05]  /*5680*/  HMMA.16816.F32.BF16 R28, R136, R134.reuse, R28 ;  /* 0x00000086881c723c */ /* 0x080fea000004181c */
[----:B------:R-:W-:Y:S01]  /*5690*/  FFMA.FTZ R133, -R206, R206, 1 ;  /* 0x3f800000ce857423 */ /* 0x000fe200000101ce */
[----:B------:R-:W-:Y:S01]  /*56a0*/  FFMA.FTZ R132, -R205, R205, 1 ;  /* 0x3f800000cd847423 */ /* 0x000fe200000101cd */
[----:B------:R-:W-:Y:S04]  /*56b0*/  HMMA.16816.F32.BF16 R32, R140, R134, R32 ;  /* 0x000000868c20723c */ /* 0x000fe80000041820 */
[----:B------:R-:W-:Y:S01]  /*56c0*/  FMUL.FTZ R133, R133, UR5 ;  /* 0x0000000585857c20 */ /* 0x000fe20008410000 */
[----:B------:R-:W-:Y:S01]  /*56d0*/  FMUL.FTZ R132, R132, UR5 ;  /* 0x0000000584847c20 */ /* 0x000fe20008410000 */
[C---:B------:R-:W-:Y:S01]  /*56e0*/  FADD.FTZ R20, -R144.reuse, R20 ;  /* 0x0000001490147221 */ /* 0x040fe20000010100 */
[----:B------:R-:W-:Y:S01]  /*56f0*/  FADD.FTZ R134, -R144, R16 ;  /* 0x0000001090867221 */ /* 0x000fe20000010100 */
[----:B------:R-:W-:Y:S03]  /*5700*/  FMUL.FTZ R133, R148, R133 ;  /* 0x0000008594857220 */ /* 0x000fe60000410000 */
[----:B------:R-:W-:Y:S01]  /*5710*/  FMUL.FTZ R132, R145, R132 ;  /* 0x0000008491847220 */ /* 0x000fe20000410000 */
[----:B------:R-:W-:Y:S01]  /*5720*/  FMUL.FTZ R135, R221, R20 ;  /* 0x00000014dd877220 */ /* 0x000fe20000410000 */
[----:B------:R-:W-:Y:S01]  /*5730*/  FFMA.FTZ R20, -R203, R203, 1 ;  /* 0x3f800000cb147423 */ /* 0x000fe200000101cb */
[----:B------:R-:W-:Y:S02]  /*5740*/  FADD.FTZ R136, -R144, R21 ;  /* 0x0000001590887221 */ /* 0x000fe40000010100 */
[----:B------:R-:W-:Y:S01]  /*5750*/  F2FP.BF16.F32.PACK_AB R16, R132, R133 ;  /* 0x000000858410723e */ /* 0x000fe200000010ff */
[----:B------:R-:W-:Y:S01]  /*5760*/  FMUL.FTZ R133, R224, R134 ;  /* 0x00000086e0857220 */ /* 0x000fe20000410000 */
[----:B------:R-:W-:Y:S01]  /*5770*/  FMUL.FTZ R134, R223, R17 ;  /* 0x00000011df867220 */ /* 0x000fe20000410000 */
[----:B------:R-:W-:Y:S01]  /*5780*/  FFMA.FTZ R17, -R204, R204, 1 ;  /* 0x3f800000cc117423 */ /* 0x000fe200000101cc */
[----:B------:R-:W-:Y:S01]  /*5790*/  FFMA.FTZ R132, -R201, R201, 1 ;  /* 0x3f800000c9847423 */ /* 0x000fe200000101c9 */
[----:B------:R-:W-:Y:S02]  /*57a0*/  FMUL.FTZ R136, R222, R136 ;  /* 0x00000088de887220 */ /* 0x000fe40000410000 */
[----:B------:R-:W-:Y:S01]  /*57b0*/  FMUL.FTZ R21, R17, UR5 ;  /* 0x0000000511157c20 */ /* 0x000fe20008410000 */
[----:B------:R-:W-:Y:S01]  /*57c0*/  FMUL.FTZ R17, R20, UR5 ;  /* 0x0000000514117c20 */ /* 0x000fe20008410000 */
[----:B------:R-:W-:Y:S01]  /*57d0*/  FFMA.FTZ R20, -R197, R197, 1 ;  /* 0x3f800000c5147423 */ /* 0x000fe200000101c5 */
[----:B------:R-:W-:Y:S01]  /*57e0*/  FMUL.FTZ R132, R132, UR5 ;  /* 0x0000000584847c20 */ /* 0x000fe20008410000 */
[----:B------:R-:W-:Y:S01]  /*57f0*/  FMUL.FTZ R21, R133, R21 ;  /* 0x0000001585157220 */ /* 0x000fe20000410000 */
[----:B------:R-:W-:Y:S01]  /*5800*/  FMUL.FTZ R17, R134, R17 ;  /* 0x0000001186117220 */ /* 0x000fe20000410000 */
[----:B------:R-:W-:Y:S01]  /*5810*/  FFMA.FTZ R133, -R202, R202, 1 ;  /* 0x3f800000ca857423 */ /* 0x000fe200000101ca */
[----:B------:R-:W-:Y:S01]  /*5820*/  FADD.FTZ R134, -R144, R32 ;  /* 0x0000002090867221 */ /* 0x000fe20000010100 */
[----:B------:R-:W-:Y:S01]  /*5830*/  FMUL.FTZ R20, R20, UR5 ;  /* 0x0000000514147c20 */ /* 0x000fe20008410000 */
[----:B------:R-:W-:Y:S01]  /*5840*/  FMUL.FTZ R132, R135, R132 ;  /* 0x0000008487847220 */ /* 0x000fe20000410000 */
[----:B------:R-:W-:Y:S01]  /*5850*/  FMUL.FTZ R32, R133, UR5 ;  /* 0x0000000585207c20 */ /* 0x000fe20008410000 */
[----:B------:R-:W-:Y:S01]  /*5860*/  FMUL.FTZ R133, R220, R134 ;  /* 0x00000086dc857220 */ /* 0x000fe20000410000 */
[----:B------:R-:W-:Y:S02]  /*5870*/  FADD.FTZ R144, -R144, R33 ;  /* 0x0000002190907221 */ /* 0x000fe40000010100 */
[----:B------:R-:W-:Y:S01]  /*5880*/  FMUL.FTZ R33, R136, R32 ;  /* 0x0000002088217220 */ /* 0x000fe20000410000 */
[----:B------:R-:W-:Y:S01]  /*5890*/  FMUL.FTZ R20, R133, R20 ;  /* 0x0000001485147220 */ /* 0x000fe20000410000 */
[----:B------:R-:W-:Y:S01]  /*58a0*/  FFMA.FTZ R133, -R215, R215, 1 ;  /* 0x3f800000d7857423 */ /* 0x000fe200000101d7 */
[----:B------:R-:W-:Y:S01]  /*58b0*/  FFMA.FTZ R32, -R198, R198, 1 ;  /* 0x3f800000c6207423 */ /* 0x000fe200000101c6 */
[----:B------:R-:W-:Y:S01]  /*58c0*/  FMUL.FTZ R136, R219, R144 ;  /* 0x00000090db887220 */ /* 0x000fe20000410000 */
[----:B------:R-:W-:Y:S01]  /*58d0*/  F2FP.BF16.F32.PACK_AB R33, R33, R132 ;  /* 0x000000842121723e */ /* 0x000fe200000010ff */
[----:B------:R-:W-:Y:S01]  /*58e0*/  FMUL.FTZ R133, R133, UR5 ;  /* 0x0000000585857c20 */ /* 0x000fe20008410000 */
[----:B------:R-:W-:Y:S01]  /*58f0*/  FMUL.FTZ R32, R32, UR5 ;  /* 0x0000000520207c20 */ /* 0x000fe20008410000 */
[----:B------:R-:W-:Y:S03]  /*5900*/  FFMA.FTZ R132, -R214, R214, 1 ;  /* 0x3f800000d6847423 */ /* 0x000fe600000101d6 */
[----:B------:R-:W-:Y:S01]  /*5910*/  FMUL.FTZ R32, R136, R32 ;  /* 0x0000002088207220 */ /* 0x000fe20000410000 */
[----:B------:R-:W-:Y:S04]  /*5920*/  FMUL.FTZ R132, R132, UR5 ;  /* 0x0000000584847c20 */ /* 0x000fe80008410000 */
[----:B------:R-:W-:Y:S01]  /*5930*/  F2FP.BF16.F32.PACK_AB R32, R32, R20 ;  /* 0x000000142020723e */ /* 0x000fe200000010ff */
[C---:B---3--:R-:W-:Y:S01]  /*5940*/  FADD.FTZ R6, -R5.reuse, R6 ;  /* 0x0000000605067221 */ /* 0x048fe20000010100 */
[C---:B------:R-:W-:Y:S01]  /*5950*/  FADD.FTZ R7, -R5.reuse, R7 ;  /* 0x0000000705077221 */ /* 0x040fe20000010100 */
[C---:B------:R-:W-:Y:S01]  /*5960*/  FADD.FTZ R18, -R5.reuse, R18 ;  /* 0x0000001205127221 */ /* 0x040fe20000010100 */
[----:B------:R-:W-:Y:S01]  /*5970*/  FADD.FTZ R35, -R5, R35 ;  /* 0x0000002305237221 */ /* 0x000fe20000010100 */
[----:B------:R-:W-:Y:S01]  /*5980*/  FMUL.FTZ R135, R234, R6 ;  /* 0x00000006ea877220 */ /* 0x000fe20000410000 */
[----:B------:R-:W-:Y:S01]  /*5990*/  FFMA.FTZ R6, -R216, R216, 1 ;  /* 0x3f800000d8067423 */ /* 0x000fe200000101d8 */
[----:B------:R-:W-:Y:S01]  /*59a0*/  FMUL.FTZ R134, R235, R7 ;  /* 0x00000007eb867220 */ /* 0x000fe20000410000 */
[----:B------:R-:W-:Y:S01]  /*59b0*/  F2FP.BF16.F32.PACK_AB R7, R17, R21 ;  /* 0x000000151107723e */ /* 0x000fe200000010ff */
[----:B------:R-:W-:Y:S01]  /*59c0*/  FMUL.FTZ R18, R230, R18 ;  /* 0x00000012e6127220 */ /* 0x000fe20000410000 */
[----:B------:R-:W-:Y:S01]  /*59d0*/  FMUL.FTZ R6, R6, UR5 ;  /* 0x0000000506067c20 */ /* 0x000fe20008410000 */
[C---:B------:R-:W-:Y:S01]  /*59e0*/  FADD.FTZ R20, -R5.reuse, R22 ;  /* 0x0000001605147221 */ /* 0x040fe20000010100 */
[C---:B------:R-:W-:Y:S01]  /*59f0*/  FADD.FTZ R22, -R5.reuse, R34 ;  /* 0x0000002205167221 */ /* 0x040fe20000010100 */
[----:B------:R-:W-:Y:S01]  /*5a00*/  FADD.FTZ R21, -R5, R23 ;  /* 0x0000001705157221 */ /* 0x000fe20000010100 */
[----:B------:R-:W-:Y:S01]  /*5a10*/  FMUL.FTZ R17, R135, R6 ;  /* 0x0000000687117220 */ /* 0x000fe20000410000 */
[----:B------:R-:W-:Y:S01]  /*5a20*/  FMUL.FTZ R6, R134, R133 ;  /* 0x0000008586067220 */ /* 0x000fe20000410000 */
[----:B------:R-:W-:Y:S01]  /*5a30*/  FADD.FTZ R19, -R5, R19 ;  /* 0x0000001305137221 */ /* 0x000fe20000010100 */
[----:B------:R-:W-:Y:S01]  /*5a40*/  FFMA.FTZ R23, -R212, R212, 1 ;  /* 0x3f800000d4177423 */ /* 0x000fe200000101d4 */
[----:B------:R-:W-:Y:S01]  /*5a50*/  FFMA.FTZ R134, -R200, R200, 1 ;  /* 0x3f800000c8867423 */ /* 0x000fe200000101c8 */
[----:B------:R-:W-:Y:S01]  /*5a60*/  FFMA.FTZ R133, -R199, R199, 1 ;  /* 0x3f800000c7857423 */ /* 0x000fe200000101c7 */
[----:B------:R-:W-:Y:S01]  /*5a70*/  F2FP.BF16.F32.PACK_AB R6, R6, R17 ;  /* 0x000000110606723e */ /* 0x000fe200000010ff */
[----:B------:R-:W-:Y:S01]  /*5a80*/  FFMA.FTZ R17, -R213, R213, 1 ;  /* 0x3f800000d5117423 */ /* 0x000fe200000101d5 */
[----:B------:R-:W-:Y:S01]  /*5a90*/  FMUL.FTZ R19, R229, R19 ;  /* 0x00000013e5137220 */ /* 0x000fe20000410000 */
[----:B------:R-:W-:Y:S01]  /*5aa0*/  FMUL.FTZ R20, R227, R20 ;  /* 0x00000014e3147220 */ /* 0x000fe20000410000 */
[----:B------:R-:W-:Y:S01]  /*5ab0*/  FMUL.FTZ R21, R228, R21 ;  /* 0x00000015e4157220 */ /* 0x000fe20000410000 */
[----:B------:R-:W-:Y:S01]  /*5ac0*/  FMUL.FTZ R17, R17, UR5 ;  /* 0x0000000511117c20 */ /* 0x000fe20008410000 */
[----:B------:R-:W-:Y:S01]  /*5ad0*/  FMUL.FTZ R23, R23, UR5 ;  /* 0x0000000517177c20 */ /* 0x000fe20008410000 */
[----:B------:R-:W-:Y:S01]  /*5ae0*/  FMUL.FTZ R5, R226, R22 ;  /* 0x00000016e2057220 */ /* 0x000fe20000410000 */
[----:B------:R-:W-:Y:S01]  /*5af0*/  FMUL.FTZ R134, R134, UR5 ;  /* 0x0000000586867c20 */ /* 0x000fe20008410000 */
[----:B------:R-:W-:Y:S01]  /*5b00*/  FMUL.FTZ R34, R18, R17 ;  /* 0x0000001112227220 */ /* 0x000fe20000410000 */
[----:B------:R-:W-:Y:S01]  /*5b10*/  FMUL.FTZ R17, R225, R35 ;  /* 0x00000023e1117220 */ /* 0x000fe20000410000 */
[----:B------:R-:W-:Y:S01]  /*5b20*/  FFMA.FTZ R35, -R211, R211, 1 ;  /* 0x3f800000d3237423 */ /* 0x000fe200000101d3 */
[----:B------:R-:W-:Y:S01]  /*5b30*/  FMUL.FTZ R133, R133, UR5 ;  /* 0x0000000585857c20 */ /* 0x000fe20008410000 */
[----:B------:R-:W-:Y:S01]  /*5b40*/  FMUL.FTZ R23, R19, R23 ;  /* 0x0000001713177220 */ /* 0x000fe20000410000 */
[----:B------:R-:W-:Y:S01]  /*5b50*/  FMUL.FTZ R132, R20, R132 ;  /* 0x0000008414847220 */ /* 0x000fe20000410000 */
[----:B------:R-:W-:Y:S01]  /*5b60*/  FMUL.FTZ R35, R35, UR5 ;  /* 0x0000000523237c20 */ /* 0x000fe20008410000 */
[----:B------:R-:W-:Y:S01]  /*5b70*/  FMUL.FTZ R134, R5, R134 ;  /* 0x0000008605867220 */ /* 0x000fe20000410000 */
[----:B------:R-:W-:Y:S02]  /*5b80*/  FMUL.FTZ R133, R17, R133 ;  /* 0x0000008511857220 */ /* 0x000fe40000410000 */
[----:B------:R-:W-:Y:S01]  /*5b90*/  FMUL.FTZ R35, R21, R35 ;  /* 0x0000002315237220 */ /* 0x000fe20000410000 */
[----:B--2---:R-:W-:Y:S06]  /*5ba0*/  @!P0 BRA `(.L_x_890) ;  /* 0x0000000000c08947 */ /* 0x004fec0003800000 */
[----:B------:R-:W1:Y:S01]  /*5bb0*/  LDC R5, c[0x0][0x240] ;  /* 0x00009000ff057b82 */ /* 0x000e620000000800 */
[----:B------:R-:W-:Y:S01]  /*5bc0*/  ULOP3.LUT UR10, UR9, 0x1, URZ, 0xc0, !UPT ;  /* 0x00000001090a7892 */ /* 0x000fe2000f8ec03f */
[----:B------:R-:W-:Y:S02]  /*5bd0*/  ISETP.GE.AND P3, PT, R232, UR35, PT ;  /* 0x00000023e8007c0c */ /* 0x000fe4000bf66270 */
[----:B------:R-:W-:Y:S01]  /*5be0*/  ISETP.GE.AND P2, PT, R240, UR35, PT ;  /* 0x00000023f0007c0c */ /* 0x000fe2000bf46270 */
[----:B------:R-:W-:Y:S01]  /*5bf0*/  UISETP.NE.U32.AND UP1, UPT, UR10, 0x1, UPT ;  /* 0x000000010a00788c */ /* 0x000fe2000bf25070 */
[----:B------:R-:W-:Y:S03]  /*5c00*/  ISETP.GE.AND P1, PT, R241, UR35, PT ;  /* 0x00000023f1007c0c */ /* 0x000fe6000bf26270 */
[----:B------:R-:W-:Y:S06]  /*5c10*/  USEL UR10, UR60, 0x3000, !UP1 ;  /* 0x000030003c0a7887 */ /* 0x000fec000c800000 */
[----:B------:R-:W-:Y:S02]  /*5c20*/  VIADD R183, R183, UR10 ;  /* 0x0000000ab7b77c36 */ /* 0x000fe40008000000 */
[----:B------:R-:W-:Y:S02]  /*5c30*/  @!P2 VIADD R22, R231, UR10 ;  /* 0x0000000ae716ac36 */ /* 0x000fe40008000000 */
[----:B------:R-:W-:Y:S01]  /*5c40*/  VIADD R174, R174, UR10 ;  /* 0x0000000aaeae7c36 */ /* 0x000fe20008000000 */
[----:B------:R2:W-:Y:S04]  /*5c50*/  @P3 STS [R183], RZ ;  /* 0x000000ffb7003388 */ /* 0x0005e80000000800 */
[----:B------:R2:W-:Y:S01]  /*5c60*/  @P3 STS [R183+0x4], RZ ;  /* 0x000004ffb7003388 */ /* 0x0005e20000000800 */
[----:B-1----:R-:W-:Y:S03]  /*5c70*/  IMAD.U32 R5, R5, -0x40, RZ ;  /* 0xffffffc005057824 */ /* 0x002fe600078e00ff */
[----:B------:R2:W-:Y:S02]  /*5c80*/  @P3 STS [R183+0x8], RZ ;  /* 0x000008ffb7003388 */ /* 0x0005e40000000800 */
[C---:B------:R-:W-:Y:S02]  /*5c90*/  LEA R210, P4, R5.reuse, R210, 0x1 ;  /* 0x000000d205d27211 */ /* 0x040fe400078808ff */
[----:B------:R2:W-:Y:S01]  /*5ca0*/  @P3 STS [R183+0xc], RZ ;  /* 0x00000cffb7003388 */ /* 0x0005e20000000800 */
[----:B------:R-:W-:Y:S02]  /*5cb0*/  SHF.R.S32.HI R17, RZ, 0x1f, R5 ;  /* 0x0000001fff117819 */ /* 0x000fe40000011405 */
[----:B------:R-:W-:Y:S01]  /*5cc0*/  @!P3 MOV R18, R210 ;  /* 0x000000d20012b202 */ /* 0x000fe20000000f00 */
[--C-:B------:R-:W-:Y:S01]  /*5cd0*/  @!P2 IMAD.MOV.U32 R20, RZ, RZ, R210.reuse ;  /* 0x000000ffff14a224 */ /* 0x100fe200078e00d2 */
[----:B------:R-:W-:Y:S01]  /*5ce0*/  LEA.HI.X R209, R5, R209, R17, 0x1, P4 ;  /* 0x000000d105d17211 */ /* 0x000fe200020f0c11 */
[C---:B------:R-:W-:Y:S01]  /*5cf0*/  @!P1 VIADD R17, R231.reuse, UR10 ;  /* 0x0000000ae7119c36 */ /* 0x040fe20008000000 */
        /* <DEDUP_REMOVED lines=27> */
.L_x_890:
[----:B------:R-:W-:Y:S01]  /*5eb0*/  STS [R196+0x15000], R16 ;  /* 0x01500010c4007388 */ /* 0x000fe20000000800 */
[----:B------:R-:W-:Y:S01]  /*5ec0*/  F2FP.BF16.F32.PACK_AB R5, R23, R34 ;  /* 0x000000221705723e */ /* 0x000fe200000010ff */
[C---:B-----5:R-:W-:Y:S01]  /*5ed0*/  FADD.FTZ R8, -R4.reuse, R8 ;  /* 0x0000000804087221 */ /* 0x060fe20000010100 */
[C---:B------:R-:W-:Y:S01]  /*5ee0*/  FADD.FTZ R9, -R4.reuse, R9 ;  /* 0x0000000904097221 */ /* 0x040fe20000010100 */
[----:B------:R1:W-:Y:S01]  /*5ef0*/  STS [R196+0x15400], R6 ;  /* 0x01540006c4007388 */ /* 0x0003e20000000800 */
[----:B------:R-:W-:Y:S01]  /*5f00*/  FADD.FTZ R25, -R4, R25 ;  /* 0x0000001904197221 */ /* 0x000fe20000010100 */
[----:B--2---:R-:W-:Y:S01]  /*5f10*/  FMUL.FTZ R19, R188, R8 ;  /* 0x00000008bc137220 */ /* 0x004fe20000410000 */
        /* <DEDUP_REMOVED lines=26> */
[----:B--2---:R-:W-:Y:S01]  /*60c0*/  FFMA.FTZ R7, -R160, R160, 1 ;  /* 0x3f800000a0077423 */ /* 0x004fe200000101a0 */
[----:B------:R-:W-:Y:S01]  /*60d0*/  FMUL.FTZ R6, R6, UR5 ;  /* 0x0000000506067c20 */ /* 0x000fe20008410000 */
[----:B------:R1:W-:Y:S01]  /*60e0*/  STS [R196+0x16000], R4 ;  /* 0x01600004c4007388 */ /* 0x0003e20000000800 */
[----:B------:R-:W-:Y:S01]  /*60f0*/  FADD.FTZ R11, -R0, R11 ;  /* 0x0000000b000b7221 */ /* 0x000fe20000010100 */
[----:B------:R-:W-:Y:S01]  /*6100*/  FMUL.FTZ R7, R7, UR5 ;  /* 0x0000000507077c20 */ /* 0x000fe20008410000 */
[----:B------:R-:W-:Y:S01]  /*6110*/  FMUL.FTZ R13, R13, R6 ;  /* 0x000000060d0d7220 */ /* 0x000fe20000410000 */
[----:B------:R-:W-:Y:S01]  /*6120*/  FFMA.FTZ R6, -R150, R150, 1 ;  /* 0x3f80000096067423 */ /* 0x000fe20000010196 */
[----:B------:R-:W-:Y:S01]  /*6130*/  FADD.FTZ R15, -R0, R15 ;  /* 0x0000000f000f7221 */ /* 0x000fe20000010100 */
[----:B------:R-:W-:Y:S01]  /*6140*/  FMUL.FTZ R12, R12, R7 ;  /* 0x000000070c0c7220 */ /* 0x000fe20000410000 */
[----:B---3--:R-:W-:Y:S01]  /*6150*/  FFMA.FTZ R5, -R163, R163, 1 ;  /* 0x3f800000a3057423 */ /* 0x008fe200000101a3 */
        /* <DEDUP_REMOVED lines=14> */
[----:B------:R-:W-:Y:S01]  /*6240*/  FADD.FTZ R14, -R0, R14 ;  /* 0x0000000e000e7221 */ /* 0x000fe20000010100 */
        /* <DEDUP_REMOVED lines=137> */
[--C-:B------:R-:W-:Y:S01]  /*6ae0*/  @!P3 IMAD.MOV.U32 R8, RZ, RZ, R208.reuse ;  /* 0x000000ffff08b224 */ /* 0x100fe200078e00d0 */
        /* <DEDUP_REMOVED lines=20> */
.L_x_891:
[----:B------:R-:W-:Y:S01]  /*6c30*/  LDSM.16.M88.4 R24, [R176] ;  /* 0x00000000b018783b */ /* 0x000fe20000000200 */
[C---:B------:R-:W-:Y:S01]  /*6c40*/  LEA R218, P1, R242.reuse, R162, 0x2 ;  /* 0x000000a2f2da7211 */ /* 0x040fe200078210ff */
[----:B------:R-:W-:Y:S02]  /*6c50*/  ULOP3.LUT UR10, UR9, 0x1, URZ, 0xc0, !UPT ;  /* 0x00000001090a7892 */ /* 0x000fe4000f8ec03f */
[----:B--2---:R-:W1:Y:S01]  /*6c60*/  LDSM.16.MT88.4 R8, [R0+0x9000] ;  /* 0x009000000008783b */ /* 0x004e620000004200 */
[----:B------:R-:W-:Y:S01]  /*6c70*/  LEA.HI.X.SX32 R217, R242, R163, 0x2, P1 ;  /* 0x000000a3f2d97211 */ /* 0x000fe200008f16ff */
[----:B------:R-:W-:Y:S02]  /*6c80*/  UISETP.NE.U32.AND UP1, UPT, UR10, 0x1, UPT ;  /* 0x000000010a00788c */ /* 0x000fe4000bf25070 */
[----:B------:R-:W2:Y:S01]  /*6c90*/  LDSM.16.MT88.4 R16, [R0+0xb000] ;  /* 0x00b000000010783b */ /* 0x000ea20000004200 */
[----:B------:R-:W-:Y:S03]  /*6ca0*/  UIADD3 UR10, UR9, -0x1, URZ ;  /* 0xffffffff090a7890 */ /* 0x000fe6000fffe03f */
        /* <DEDUP_REMOVED lines=18> */
[----:B------:R-:W-:Y:S05]  /*6dd0*/  LDSM.16.M88.4 R132, [R178] ;  /* 0x00000000b284783b */ /* 0x000fea0000000200 */
[C---:B------:R-:W-:Y:S06]  /*6de0*/  HMMA.16816.F32.BF16 R12, R32.reuse, R136, R12 ;  /* 0x00000088200c723c */ /* 0x040fec000004180c */
[C---:B------:R-:W-:Y:S01]  /*6df0*/  HMMA.16816.F32.BF16 R16, R32.reuse, R138, R16 ;  /* 0x0000008a2010723c */ /* 0x040fe20000041810 */
[----:B------:R-:W2:Y:S05]  /*6e00*/  LDSM.16.MT88.4 R136, [R0+0x9c00] ;  /* 0x009c00000088783b */ /* 0x000eaa0000004200 */
        /* <DEDUP_REMOVED lines=14> */
[C---:B--2---:R-:W-:Y:S06]  /*6ef0*/  HMMA.16816.F32.BF16 R4, R132.reuse, R136, R4 ;  /* 0x000000888404723c */ /* 0x044fec0000041804 */
[C---:B------:R-:W-:Y:S01]  /*6f00*/  HMMA.16816.F32.BF16 R8, R132.reuse, R138, R8 ;  /* 0x0000008a8408723c */ /* 0x040fe20000041808 */
[----:B------:R-:W2:Y:S05]  /*6f10*/  LDSM.16.M88.4 R136, [R177+0x2000] ;  /* 0x00200000b188783b */ /* 0x000eaa0000000200 */
[C---:B------:R-:W-:Y:S06]  /*6f20*/  HMMA.16816.F32.BF16 R12, R132.reuse, R156, R12 ;  /* 0x0000009c840c723c */ /* 0x040fec000004180c */
[C---:B------:R-:W-:Y:S01]  /*6f30*/  HMMA.16816.F32.BF16 R16, R132.reuse, R158, R16 ;  /* 0x0000009e8410723c */ /* 0x040fe20000041810 */
[----:B------:R-:W2:Y:S05]  /*6f40*/  LDSM.16.MT88.4 R156, [R0+0xc400] ;  /* 0x00c40000009c783b */ /* 0x000eaa0000004200 */
        /* <DEDUP_REMOVED lines=17> */
[C---:B------:R-:W-:Y:S06]  /*7060*/  HMMA.16816.F32.BF16 R12, R136.reuse, R156, R12 ;  /* 0x0000009c880c723c */ /* 0x040fec000004180c */
[C---:B------:R-:W-:Y:S01]  /*7070*/  HMMA.16816.F32.BF16 R16, R136.reuse, R158, R16 ;  /* 0x0000009e8810723c */ /* 0x040fe20000041810 */
[----:B------:R-:W2:Y:S05]  /*7080*/  LDSM.16.MT88.4 R156, [R0+0xcc00] ;  /* 0x00cc0000009c783b */ /* 0x000eaa0000004200 */
[C---:B---3--:R-:W-:Y:S06]  /*7090*/  HMMA.16816.F32.BF16 R20, R136.reuse, R32, R20 ;  /* 0x000000208814723c */ /* 0x048fec0000041814 */
[----:B------:R-:W-:Y:S01]  /*70a0*/  HMMA.16816.F32.BF16 R24, R136, R34, R24 ;  /* 0x000000228818723c */ /* 0x000fe20000041818 */
[----:B------:R3:W2:Y:S04]  /*70b0*/  LDSM.16.MT88.4 R32, [R0+0xec00] ;  /* 0x00ec00000020783b */ /* 0x0006a80000004200 */
[----:B------:R-:W-:Y:S01]  /*70c0*/  LDSM.16.MT88.4 R136, [R3+0x2400] ;  /* 0x002400000388783b */ /* 0x000fe20000004200 */
[C---:B----4-:R-:W-:Y:S06]  /*70d0*/  HMMA.16816.F32.BF16 R4, R132.reuse, R148, R4 ;  /* 0x000000948404723c */ /* 0x050fec0000041804 */
[C---:B------:R-:W-:Y:S06]  /*70e0*/  HMMA.16816.F32.BF16 R8, R132.reuse, R150, R8 ;  /* 0x000000968408723c */ /* 0x040fec0000041808 */
[C---:B------:R-:W-:Y:S06]  /*70f0*/  HMMA.16816.F32.BF16 R12, R132.reuse, R152, R12 ;  /* 0x00000098840c723c */ /* 0x040fec000004180c */
[C---:B------:R-:W-:Y:S01]  /*7100*/  HMMA.16816.F32.BF16 R16, R132.reuse, R154, R16 ;  /* 0x0000009a8410723c */ /* 0x040fe20000041810 */
[----:B---3--:R-:W-:Y:S05]  /*7110*/  IMAD.U32 R0, RZ, RZ, UR16 ;  /* 0x00000010ff007e24 */ /* 0x008fea000f8e00ff */
[C---:B-1----:R-:W-:Y:S06]  /*7120*/  HMMA.16816.F32.BF16 R20, R132.reuse, R28, R20 ;  /* 0x0000001c8414723c */ /* 0x042fec0000041814 */
[----:B------:R-:W-:Y:S05]  /*7130*/  HMMA.16816.F32.BF16 R24, R132, R30, R24 ;  /* 0x0000001e8418723c */ /* 0x000fea0000041818 */
[----:B------:R-:W-:Y:S01]  /*7140*/  IMAD.MOV.U32 R28, RZ, RZ, R218 ;  /* 0x000000ffff1c7224 */ /* 0x000fe200078e00da */
[C---:B--2---:R-:W-:Y:S01]  /*7150*/  HMMA.16816.F32.BF16 R4, R140.reuse, R144, R4 ;  /* 0x000000908c04723c */ /* 0x044fe20000041804 */
        /* <DEDUP_REMOVED lines=29> */
[----:B-1----:R-:W-:Y:S02]  /*7330*/  IMAD.U32 R30, RZ, RZ, UR33 ;  /* 0x00000021ff1e7e24 */ /* 0x002fe4000f8e00ff */
[----:B------:R-:W-:Y:S01]  /*7340*/  IMAD.U32 R31, RZ, RZ, UR34 ;  /* 0x00000022ff1f7e24 */ /* 0x000fe2000f8e00ff */
[----:B------:R-:W-:Y:S02]  /*7350*/  LDSM.16.MT88.4 R132, [R2+0x17800] ;  /* 0x017800000284783b */ /* 0x000fe40000004200 */
[-C--:B------:R-:W-:Y:S01]  /*7360*/  LEA R30, P1, R30, R28.reuse, 0x2 ;  /* 0x0000001c1e1e7211 */ /* 0x080fe200078210ff */
[----:B--2---:R-:W-:Y:S01]  /*7370*/  IMAD.U32 R4, RZ, RZ, UR32 ;  /* 0x00000020ff047e24 */ /* 0x004fe2000f8e00ff */
[-C--:B------:R-:W-:Y:S04]  /*7380*/  LEA.HI.X.SX32 R35, R31, R29.reuse, 0x2, P2 ;  /* 0x0000001d1f237211 */ /* 0x080fe800010f16ff */
[-C--:B------:R-:W-:Y:S01]  /*7390*/  LEA R4, P0, R4, R28.reuse, 0x2 ;  /* 0x0000001c04047211 */ /* 0x080fe200078010ff */
[----:B------:R1:W-:Y:S01]  /*73a0*/  REDG.E.ADD.F32.FTZ.RN.STRONG.GPU desc[UR6][R34.64], R7 ;  /* 0x00000007220079a6 */ /* 0x0003e2000c10f386 */
[----:B---3--:R-:W-:Y:S05]  /*73b0*/  IMAD.U32 R5, RZ, RZ, UR33 ;  /* 0x00000021ff057e24 */ /* 0x008fea000f8e00ff */
[-C--:B------:R-:W-:Y:S01]  /*73c0*/  LEA.HI.X.SX32 R31, R5, R29.reuse, 0x2, P1 ;  /* 0x0000001d051f7211 */ /* 0x080fe200008f16ff */
[----:B----4-:R-:W-:Y:S01]  /*73d0*/  IMAD.U32 R6, RZ, RZ, UR26 ;  /* 0x0000001aff067e24 */ /* 0x010fe2000f8e00ff */
[-C--:B------:R-:W-:Y:S01]  /*73e0*/  LEA.HI.X.SX32 R5, R0, R29.reuse, 0x2, P0 ;  /* 0x0000001d00057211 */ /* 0x080fe200000f16ff */
[----:B------:R-:W-:Y:S02]  /*73f0*/  IMAD.U32 R0, RZ, RZ, UR31 ;  /* 0x0000001fff007e24 */ /* 0x000fe4000f8e00ff */
[----:B------:R2:W-:Y:S04]  /*7400*/  REDG.E.ADD.F32.FTZ.RN.STRONG.GPU desc[UR6][R30.64], R8 ;  /* 0x000000081e0079a6 */ /* 0x0005e8000c10f386 */
        /* <DEDUP_REMOVED lines=316> */
.L_x_893:
        /* <DEDUP_REMOVED lines=19> */
.L_x_894:
        /* <DEDUP_REMOVED lines=31> */
[----:B------:R-:W-:Y:S01]  /*8af0*/  ULDC UR15, c[0x0][0x2d0] ;  /* 0x0000b400000f7ab9 */ /* 0x000fe20000000800 */
[----:B------:R-:W2:Y:S01]  /*8b00*/  LDS.128 R20, [R160+0xb000] ;  /* 0x00b00000a0147984 */ /* 0x000ea20000000c00 */
[----:B------:R-:W-:Y:S01]  /*8b10*/  ISETP.GE.AND P5, PT, R232, UR15, PT ;  /* 0x0000000fe8007c0c */ /* 0x000fe2000bfa6270 */
[----:B------:R-:W-:Y:S01]  /*8b20*/  IMAD R0, R25, UR12, RZ ;  /* 0x0000000c19007c24 */ /* 0x000fe2000f8e02ff */
[----:B------:R-:W-:Y:S01]  /*8b30*/  MOV R5, R24 ;  /* 0x0000001800057202 */ /* 0x000fe20000000f00 */
[----:B------:R-:W3:Y:S01]  /*8b40*/  LDS.128 R16, [R160+0xd000] ;  /* 0x00d00000a0107984 */ /* 0x000ee20000000c00 */
[----:B------:R-:W-:Y:S01]  /*8b50*/  IMAD.MOV.U32 R4, RZ, RZ, R8 ;  /* 0x000000ffff047224 */ /* 0x000fe200078e0008 */
[----:B------:R-:W-:Y:S01]  /*8b60*/  ISETP.GE.AND P2, PT, R240, UR15, PT ;  /* 0x0000000ff0007c0c */ /* 0x000fe2000bf46270 */
[----:B------:R-:W-:Y:S01]  /*8b70*/  IMAD R0, R243, UR13, R0 ;  /* 0x0000000df3007c24 */ /* 0x000fe2000f8e0200 */
[----:B------:R-:W-:Y:S01]  /*8b80*/  ISETP.GE.AND P1, PT, R241, UR15, PT ;  /* 0x0000000ff1007c0c */ /* 0x000fe2000bf26270 */
[----:B------:R-:W-:Y:S01]  /*8b90*/  IMAD.WIDE.U32 R10, R243, UR12, R4 ;  /* 0x0000000cf30a7c25 */ /* 0x000fe2000f8e0004 */
        /* <DEDUP_REMOVED lines=8> */
.L_x_896:
[----:B------:R-:W-:Y:S05]  /*8c20*/  BSYNC B0 ;  /* 0x0000000000007941 */ /* 0x000fea0003800000 */
.L_x_895:
[----:B------:R-:W-:Y:S04]  /*8c30*/  BSSY B0, `(.L_x_897) ;  /* 0x0000014000007945 */ /* 0x000fe80003800000 */
        /* <DEDUP_REMOVED lines=8> */
[----:B------:R-:W-:Y:S01]  /*8cc0*/  IMAD.WIDE.U32 R8, R0, UR12, R4 ;  /* 0x0000000c00087c25 */ /* 0x000fe2000f8e0004 */
[----:B------:R-:W-:Y:S02]  /*8cd0*/  ISETP.GE.AND P1, PT, R240, UR8, PT ;  /* 0x00000008f0007c0c */ /* 0x000fe4000bf26270 */
[----:B------:R-:W-:Y:S01]  /*8ce0*/  ISETP.GE.AND P0, PT, R241, UR8, PT ;  /* 0x00000008f1007c0c */ /* 0x000fe2000bf06270 */
[----:B------:R-:W-:Y:S01]  /*8cf0*/  IMAD R3, R3, UR12, RZ ;  /* 0x0000000c03037c24 */ /* 0x000fe2000f8e02ff */
[----:B------:R-:W-:-:S03]  /*8d00*/  LEA R4, P5, R8, UR16, 0x1 ;  /* 0x0000001008047c11 */ /* 0x000fc6000f8a08ff */
[----:B------:R-:W-:-:S04]  /*8d10*/  IMAD R0, R0, UR13, R3 ;  /* 0x0000000d00007c24 */ /* 0x000fc8000f8e0203 */
[----:B------:R-:W-:-:S05]  /*8d20*/  IMAD.IADD R0, R9, 0x1, R0 ;  /* 0x0000000109007824 */ /* 0x000fca00078e0200 */
[----:B------:R-:W-:-:S05]  /*8d30*/  LEA.HI.X R5, R8, UR17, R0, 0x1, P5 ;  /* 0x0000001108057c11 */ /* 0x000fca000a8f0c00 */
[----:B------:R2:W-:Y:S04]  /*8d40*/  @!P2 STG.E.128 desc[UR6][R4.64], R36 ;  /* 0x000000240400a986 */ /* 0x0005e8000c101d06 */
[----:B---3--:R2:W-:Y:S04]  /*8d50*/  @!P1 STG.E.128 desc[UR6][R4.64+0x40], R32 ;  /* 0x0000402004009986 */ /* 0x0085e8000c101d06 */
[----:B----4-:R2:W-:Y:S02]  /*8d60*/  @!P0 STG.E.128 desc[UR6][R4.64+0x80], R28 ;  /* 0x0000801c04008986 */ /* 0x0105e4000c101d06 */
.L_x_898:
[----:B------:R-:W-:Y:S05]  /*8d70*/  BSYNC B0 ;  /* 0x0000000000007941 */ /* 0x000fea0003800000 */
.L_x_897:
        /* <DEDUP_REMOVED lines=32> */
[----:B--2---:R2:W-:Y:S04]  /*8f80*/  @!P2 STG.E.128 desc[UR6][R4.64], R16 ;  /* 0x000000100400a986 */ /* 0x0045e8000c101d06 */
[----:B------:R2:W-:Y:S04]  /*8f90*/  @!P1 STG.E.128 desc[UR6][R4.64+0x40], R12 ;  /* 0x0000400c04009986 */ /* 0x0005e8000c101d06 */
[----:B-1----:R2:W-:Y:S02]  /*8fa0*/  @!P0 STG.E.128 desc[UR6][R4.64+0x80], R160 ;  /* 0x000080a004008986 */ /* 0x0025e4000c101d06 */
.L_x_900:
[----:B------:R-:W-:Y:S05]  /*8fb0*/  BSYNC B0 ;  /* 0x0000000000007941 */ /* 0x000fea0003800000 */
.L_x_899:
[----:B------:R-:W-:Y:S05]  /*8fc0*/  @P3 BRA `(.L_x_901) ;  /* 0x0000000800b83947 */ /* 0x000fea0003800000 */
[----:B------:R-:W-:Y:S01]  /*8fd0*/  IADD3 R0, P0, R243, 0x40, RZ ;  /* 0x00000040f3007810 */ /* 0x000fe20007f1e0ff */
[----:B------:R-:W-:Y:S01]  /*8fe0*/  IMAD.MOV.U32 R7, RZ, RZ, R3 ;  /* 0x000000ffff077224 */ /* 0x000fe200078e0003 */
[----:B------:R-:W-:Y:S01]  /*8ff0*/  ULDC UR5, c[0x0][0x2d0] ;  /* 0x0000b40000057ab9 */ /* 0x000fe20000000800 */
[----:B------:R-:W-:Y:S01]  /*9000*/  ULDC.64 UR8, c[0x0][0x3f8] ;  /* 0x0000fe0000087ab9 */ /* 0x000fe20000000a00 */
[----:B------:R-:W-:Y:S01]  /*9010*/  ISETP.GE.AND P1, PT, R232, UR5, PT ;  /* 0x00000005e8007c0c */ /* 0x000fe2000bf26270 */
[----:B--2---:R-:W-:Y:S01]  /*9020*/  IMAD.X R4, RZ, RZ, R25, P0 ;  /* 0x000000ffff047224 */ /* 0x004fe200000e0619 */
        /* <DEDUP_REMOVED lines=13> */
.L_x_876:
        /* <DEDUP_REMOVED lines=23> */
.L_x_902:
        /* <DEDUP_REMOVED lines=21> */
.L_x_903:
        /* <DEDUP_REMOVED lines=13> */
[----:B------:R-:W-:Y:S01]  /*9490*/  ISETP.GE.AND P3, PT, R3, UR8, PT ;  /* 0x0000000803007c0c */ /* 0x000fe2000bf66270 */
[C---:B------:R-:W-:Y:S01]  /*94a0*/  VIADD R10, R232.reuse, 0x20 ;  /* 0x00000020e80a7836 */ /* 0x040fe20000000000 */
[----:B------:R-:W-:Y:S01]  /*94b0*/  IADD3.X R7, R5, UR20, R0, P0, !PT ;  /* 0x0000001405077c10 */ /* 0x000fe200087fe400 */
[----:B------:R-:W-:Y:S01]  /*94c0*/  IMAD.U32 R0, RZ, RZ, UR14 ;  /* 0x0000000eff007e24 */ /* 0x000fe2000f8e00ff */
[----:B------:R-:W-:Y:S01]  /*94d0*/  UIMAD UR15, UR58, UR15, UR5 ;  /* 0x0000000f3a0f72a4 */ /* 0x000fe2000f8e0205 */
[----:B------:R-:W-:-:S02]  /*94e0*/  IADD3 R11, R232, 0x40, RZ ;  /* 0x00000040e80b7810 */ /* 0x000fc40007ffe0ff */
[----:B------:R-:W-:Y:S01]  /*94f0*/  IMAD.WIDE.U32 R6, R0, UR58, R6 ;  /* 0x0000003a00067c25 */ /* 0x000fe2000f8e0006 */
[----:B------:R-:W-:-:S04]  /*9500*/  SHF.R.S32.HI R12, RZ, 0x1f, R243 ;  /* 0x0000001fff0c7819 */ /* 0x000fc800000114f3 */
        /* <DEDUP_REMOVED lines=18> */
.L_x_905:
[----:B------:R-:W-:Y:S05]  /*9630*/  BSYNC B0 ;  /* 0x0000000000007941 */ /* 0x000fea0003800000 */
.L_x_904:
        /* <DEDUP_REMOVED lines=19> */
.L_x_907:
[----:B------:R-:W-:Y:S05]  /*9770*/  BSYNC B0 ;  /* 0x0000000000007941 */ /* 0x000fea0003800000 */
.L_x_906:
        /* <DEDUP_REMOVED lines=32> */
.L_x_909:
[----:B------:R-:W-:Y:S05]  /*9980*/  BSYNC B0 ;  /* 0x0000000000007941 */ /* 0x000fea0003800000 */
.L_x_908:
        /* <DEDUP_REMOVED lines=18> */
.L_x_901:
[----:B------:R-:W-:Y:S05]  /*9ab0*/  BSYNC B1 ;  /* 0x0000000000017941 */ /* 0x000fea0003800000 */
.L_x_871:
[----:B------:R-:W3:Y:S01]  /*9ac0*/  LDL R3, [R1] ;  /* 0x0000000001037983 */ /* 0x000ee20000100800 */
[----:B------:R-:W-:Y:S02]  /*9ad0*/  ULDC UR5, c[0x0][0xc] ;  /* 0x0000030000057ab9 */ /* 0x000fe40000000800 */
[----:B------:R-:W-:Y:S01]  /*9ae0*/  UIADD3 UR37, UR5, UR37, URZ ;  /* 0x0000002505257290 */ /* 0x000fe2000fffe03f */
[----:B---3--:R-:W-:-:S13]  /*9af0*/  R2UR UR8, R3 ;  /* 0x00000000030872ca */ /* 0x008fda00000e0000 */
[----:B------:R-:W-:-:S06]  /*9b00*/  UISETP.GE.AND UP0, UPT, UR37, UR8, UPT ;  /* 0x000000082500728c */ /* 0x000fcc000bf06270 */
[----:B------:R-:W-:-:S13]  /*9b10*/  PLOP3.LUT P0, PT, PT, PT, UP0, 0x80, 0x0 ;  /* 0x000000000000781c */ /* 0x000fda0003f0f008 */
[----:B------:R-:W-:Y:S05]  /*9b20*/  @P0 BRA `(.L_x_910) ;  /* 0x0000000000040947 */ /* 0x000fea0003800000 */
[----:B------:R-:W-:Y:S05]  /*9b30*/  BRA `(.L_x_911) ;  /* 0xffffff70002c7947 */ /* 0x000fea000383ffff */
.L_x_910:
[----:B------:R-:W-:Y:S05]  /*9b40*/  EXIT ;  /* 0x000000000000794d */ /* 0x000fea0003800000 */
.L_x_912:
        /* <DEDUP_REMOVED lines=11> */
.L_x_1306:


//--------------------- .text._ZN5flash44flash_bwd_dq_dk_dv_loop_seqk_parallel_kernelI23Flash_bwd_kernel_traitsILi96ELi64ELi128ELi8ELi2ELi4ELi4ELb0ELb0EN7cutlass10bfloat16_tE19Flash_kernel_traitsILi96ELi64ELi128ELi8ES3_EELb1ELb0ELb1ELb0ELb0ELb0ELb0EEEvNS_16Flash_bwd_paramsE --------------------------
	.section	.text._ZN5flash44flash_bwd_dq_dk_dv_loop_seqk_parallel_kernelI23Flash_bwd_kernel_traitsILi96ELi64ELi128ELi8ELi2ELi4ELi4ELb0ELb0EN7cutlass10bfloat16_tE19Flash_kernel_traitsILi96ELi64ELi128ELi8ES3_EELb1ELb0ELb1ELb0ELb0ELb0ELb0EEEvNS_16Flash_bwd_paramsE,"ax",@progbits
	.align	128
        .global         _ZN5flash44flash_bwd_dq_dk_dv_loop_seqk_parallel_kernelI23Flash_bwd_kernel_traitsILi96ELi64ELi128ELi8ELi2ELi4ELi4ELb0ELb0EN7cutlass10bfloat16_tE19Flash_kernel_traitsILi96ELi64ELi128ELi8ES3_EELb1ELb0ELb1ELb0ELb0ELb0ELb0EEEvNS_16Flash_bwd_paramsE
        .type           _ZN5flash44flash_bwd_dq_dk_dv_loop_seqk_parallel_kernelI23Flash_bwd_kernel_traitsILi96ELi64ELi128ELi8ELi2ELi4ELi4ELb0ELb0EN7cutlass10bfloat16_tE19Flash_kernel_traitsILi96ELi64ELi128ELi8ES3_EELb1ELb0ELb1ELb0ELb0ELb0ELb0EEEvNS_16Flash_bwd_paramsE,@function
        .size           _ZN5flash44flash_bwd_dq_dk_dv_loop_seqk_parallel_kernelI23Flash_bwd_kernel_traitsILi96ELi64ELi128ELi8ELi2ELi4ELi4ELb0ELb0EN7cutlass10bfloat16_tE19Flash_kernel_traitsILi96ELi64ELi128ELi8ES3_EELb1ELb0ELb1ELb0ELb0ELb0ELb0EEEvNS_16Flash_bwd_paramsE,(.L_x_1307 - _ZN5flash44flash_bwd_dq_dk_dv_loop_seqk_parallel_kernelI23Flash_bwd_kernel_traitsILi96ELi64ELi128ELi8ELi2ELi4ELi4ELb0ELb0EN7cutlass10bfloat16_tE19Flash_kernel_traitsILi96ELi64ELi128ELi8ES3_EELb1ELb0ELb1ELb0ELb0ELb0ELb0EEEvNS_16Flash_bwd_paramsE)
        .other          _ZN5flash44flash_bwd_dq_dk_dv_loop_seqk_parallel_kernelI23Flash_bwd_kernel_traitsILi96ELi64ELi128ELi8ELi2ELi4ELi4ELb0ELb0EN7cutlass10bfloat16_tE19Flash_kernel_traitsILi96ELi64ELi128ELi8ES3_EELb1ELb0ELb1ELb0ELb0ELb0ELb0EEEvNS_16Flash_bwd_paramsE,@"STO_CUDA_ENTRY STV_DEFAULT"
_ZN5flash44flash_bwd_dq_dk_dv_loop_seqk_parallel_kernelI23Flash_bwd_kernel_traitsILi96ELi64ELi128ELi8ELi2ELi4ELi4ELb0ELb0EN7cutlass10bfloat16_tE19Flash_kernel_traitsILi96ELi64ELi128ELi8ES3_EELb1ELb0ELb1ELb0ELb0ELb0ELb0EEEvNS_16Flash_bwd_paramsE:
.text._ZN5flash44flash_bwd_dq_dk_dv_loop_seqk_parallel_kernelI23Flash_bwd_kernel_traitsILi96ELi64ELi128ELi8ELi2ELi4ELi4ELb0ELb0EN7cutlass10bfloat16_tE19Flash_kernel_traitsILi96ELi64ELi128ELi8ES3_EELb1ELb0ELb1ELb0ELb0ELb0ELb0EEEvNS_16Flash_bwd_paramsE:
[----:B------:R-:W-:Y:S08]  /*0000*/  LDC R1, c[0x0][0x28] ;  /* 0x00000a00ff017b82 */ /* 0x000ff00000000800 */
[----:B------:R-:W1:Y:S01]  /*0010*/  S2UR UR16, SR_CTAID.X ;  /* 0x00000000001079c3 */ /* 0x000e620000002500 */
[----:B------:R-:W-:Y:S02]  /*0020*/  ULDC UR4, c[0x0][0x2c8] ;  /* 0x0000b20000047ab9 */ /* 0x000fe40000000800 */
[----:B------:R-:W-:-:S04]  /*0030*/  UIADD3 UR5, UR4, 0x7f, URZ ;  /* 0x0000007f04057890 */ /* 0x000fc8000fffe03f */
[----:B------:R-:W-:-:S04]  /*0040*/  USHF.R.S32.HI UR4, URZ, 0x1f, UR5 ;  /* 0x0000001f3f047899 */ /* 0x000fc80008011405 */
[----:B------:R-:W-:-:S04]  /*0050*/  ULEA.HI UR4, UR4, UR5, URZ, 0x7 ;  /* 0x0000000504047291 */ /* 0x000fc8000f8f383f */
[----:B------:R-:W-:-:S06]  /*0060*/  USHF.R.S32.HI UR6, URZ, 0x7, UR4 ;  /* 0x000000073f067899 */ /* 0x000fcc0008011404 */
[----:B------:R-:W-:Y:S01]  /*0070*/  MOV R251, UR6 ;  /* 0x0000000600fb7c02 */ /* 0x000fe20008000f00 */
[----:B-1----:R-:W-:-:S06]  /*0080*/  UISETP.GE.AND UP0, UPT, UR16, UR6, UPT ;  /* 0x000000061000728c */ /* 0x002fcc000bf06270 */
        /* <DEDUP_REMOVED lines=8> */
[----:B------:R-:W-:Y:S02]  /*0110*/  IMAD.MOV.U32 R182, RZ, RZ, 0x40 ;  /* 0x00000040ffb67424 */ /* 0x000fe400078e00ff */
[----:B------:R-:W3:Y:S08]  /*0120*/  S2UR UR61, SR_CTAID.Z ;  /* 0x00000000003d79c3 */ /* 0x000ef00000002700 */
[----:B------:R-:W4:Y:S01]  /*0130*/  S2UR UR60, SR_CTAID.Y ;  /* 0x00000000003c79c3 */ /* 0x000f220000002600 */
[----:B--2---:R-:W-:Y:S01]  /*0140*/  ULEA UR4, UR4, UR5, 0x18 ;  /* 0x0000000504047291 */ /* 0x004fe2000f8ec03f */
        /* <DEDUP_REMOVED lines=17> */
[----:B------:R-:W-:Y:S01]  /*0260*/  SHF.R.S32.HI R245, RZ, 0x2, R2 ;  /* 0x00000002fff57819 */ /* 0x000fe20000011402 */
[----:B------:R-:W-:Y:S01]  /*0270*/  IMAD.IADD R6, R8, 0x1, -R6 ;  /* 0x0000000108067824 */ /* 0x000fe200078e0a06 */
[----:B------:R-:W-:Y:S01]  /*0280*/  SHF.R.S32.HI R5, RZ, 0x1f, R3 ;  /* 0x0000001fff057819 */ /* 0x000fe20000011403 */
[----:B------:R-:W-:Y:S01]  /*0290*/  IMAD.SHL.U32 R228, R18, 0x8, RZ ;  /* 0x0000000812e47824 */ /* 0x000fe200078e00ff */
[----:B------:R-:W-:-:S02]  /*02a0*/  SHF.R.S32.HI R8, RZ, 0x3, R17 ;  /* 0x00000003ff087819 */ /* 0x000fc40000011411 */
[----:B------:R-:W-:Y:S02]  /*02b0*/  SHF.R.S32.HI R9, RZ, 0x4, R4 ;  /* 0x00000004ff097819 */ /* 0x000fe40000011404 */
[-C--:B------:R-:W-:Y:S02]  /*02c0*/  LEA.HI R7, R3, R0.reuse, RZ, 0x1 ;  /* 0x0000000003077211 */ /* 0x080fe400078f08ff */
[----:B------:R-:W-:Y:S02]  /*02d0*/  LEA.HI R12, R2, R245, RZ, 0x1 ;  /* 0x000000f5020c7211 */ /* 0x000fe400078f08ff */
[----:B------:R-:W-:Y:S01]  /*02e0*/  LEA.HI R3, R5, R0, RZ, 0x2 ;  /* 0x0000000005037211 */ /* 0x000fe200078f10ff */
[----:B------:R-:W-:Y:S01]  /*02f0*/  IMAD.SHL.U32 R5, R8, 0x40, RZ ;  /* 0x0000004008057824 */ /* 0x000fe200078e00ff */
[----:B------:R-:W-:Y:S02]  /*0300*/  LEA.HI R11, R4, R9, RZ, 0x1 ;  /* 0x00000009040b7211 */ /* 0x000fe400078f08ff */
[----:B------:R-:W-:-:S02]  /*0310*/  LOP3.LUT R4, R12, 0x7fffffe, RZ, 0xc0, !PT ;  /* 0x07fffffe0c047812 */ /* 0x000fc400078ec0ff */
        /* <DEDUP_REMOVED lines=9> */
[----:B------:R-:W-:-:S02]  /*03b0*/  LOP3.LUT R3, R3, 0x18, R228, 0xf8, !PT ;  /* 0x0000001803037812 */ /* 0x000fc400078ef8e4 */
[----:B------:R-:W-:Y:S02]  /*03c0*/  SHF.R.S32.HI R0, RZ, 0x1f, R2 ;  /* 0x0000001fff007819 */ /* 0x000fe40000011402 */
[----:B------:R-:W-:Y:S02]  /*03d0*/  LOP3.LUT R2, R3, R5, RZ, 0x3c, !PT ;  /* 0x0000000503027212 */ /* 0x000fe400078e3cff */
[----:B------:R-:W-:Y:S02]  /*03e0*/  LOP3.LUT R4, R11, 0xfffffffe, RZ, 0xc0, !PT ;  /* 0xfffffffe0b047812 */ /* 0x000fe400078ec0ff */
[----:B------:R-:W-:Y:S01]  /*03f0*/  SHF.R.S32.HI R7, RZ, 0x1f, R10 ;  /* 0x0000001fff077819 */ /* 0x000fe2000001140a */
[----:B------:R-:W-:Y:S01]  /*0400*/  IMAD.U32 R246, R246, 0x20, R2 ;  /* 0x00000020f6f67824 */ /* 0x000fe200078e0002 */
[----:B------:R-:W-:Y:S01]  /*0410*/  LEA.HI R2, R6, R6, RZ, 0x1 ;  /* 0x0000000606027211 */ /* 0x000fe200078f08ff */
[----:B------:R-:W-:Y:S01]  /*0420*/  IMAD.IADD R12, R9, 0x1, -R4 ;  /* 0x00000001090c7824 */ /* 0x000fe200078e0a04 */
[----:B------:R-:W-:-:S02]  /*0430*/  LEA.HI R237, R7, R10, RZ, 0x2 ;  /* 0x0000000a07ed7211 */ /* 0x000fc400078f10ff */
[----:B------:R-:W-:Y:S02]  /*0440*/  LEA.HI R4, R14, R14, RZ, 0x1 ;  /* 0x0000000e0e047211 */ /* 0x000fe400078f08ff */
[--C-:B------:R-:W-:Y:S02]  /*0450*/  SHF.R.S32.HI R3, RZ, 0x1, R2.reuse ;  /* 0x00000001ff037819 */ /* 0x100fe40000011402 */
[----:B------:R-:W-:Y:S02]  /*0460*/  SHF.R.S32.HI R7, RZ, 0x1f, R2 ;  /* 0x0000001fff077819 */ /* 0x000fe40000011402 */
[----:B------:R-:W-:Y:S02]  /*0470*/  LEA.HI R0, R0, R245, RZ, 0x3 ;  /* 0x000000f500007211 */ /* 0x000fe400078f18ff */
[----:B------:R-:W-:Y:S02]  /*0480*/  LOP3.LUT R2, R2, 0x7fffffe, RZ, 0xc0, !PT ;  /* 0x07fffffe02027812 */ /* 0x000fe400078ec0ff */
[----:B------:R-:W-:-:S02]  /*0490*/  LOP3.LUT R5, R4, 0x7fffffe, RZ, 0xc0, !PT ;  /* 0x07fffffe04057812 */ /* 0x000fc400078ec0ff */
[----:B------:R-:W-:Y:S01]  /*04a0*/  LEA.HI R8, R7, R3, RZ, 0x2 ;  /* 0x0000000307087211 */ /* 0x000fe200078f10ff */
[----:B------:R-:W-:Y:S01]  /*04b0*/  IMAD.IADD R19, R6, 0x1, -R2 ;  /* 0x0000000106137824 */ /* 0x000fe200078e0a02 */
[----:B------:R-:W-:Y:S01]  /*04c0*/  LOP3.LUT R0, R0, 0xfffffff8, RZ, 0xc0, !PT ;  /* 0xfffffff800007812 */ /* 0x000fe200078ec0ff */
[----:B------:R-:W-:Y:S01]  /*04d0*/  IMAD.IADD R10, R14, 0x1, -R5 ;  /* 0x000000010e0a7824 */ /* 0x000fe200078e0a05 */
[----:B------:R-:W-:Y:S01]  /*04e0*/  LOP3.LUT R8, R8, 0xfffffffc, RZ, 0xc0, !PT ;  /* 0xfffffffc08087812 */ /* 0x000fe200078ec0ff */
[----:B------:R-:W-:Y:S01]  /*04f0*/  IMAD R2, R244, 0x4, R12 ;  /* 0x00000004f4027824 */ /* 0x000fe200078e020c */
[----:B------:R-:W-:Y:S01]  /*0500*/  SHF.R.S32.HI R9, RZ, 0x1f, R6 ;  /* 0x0000001fff097819 */ /* 0x000fe20000011406 */
[----:B------:R-:W-:Y:S01]  /*0510*/  IMAD.IADD R0, R245, 0x1, -R0 ;  /* 0x00000001f5007824 */ /* 0x000fe200078e0a00 */
[----:B------:R-:W-:Y:S01]  /*0520*/  SHF.R.S32.HI R237, RZ, 0x2, R237 ;  /* 0x00000002ffed7819 */ /* 0x000fe200000114ed */
[----:B------:R-:W-:Y:S01]  /*0530*/  IMAD R177, R2, 0x8, R10 ;  /* 0x0000000802b17824 */ /* 0x000fe200078e020a */
[----:B------:R-:W-:Y:S01]  /*0540*/  LEA.HI R9, R9, R6, RZ, 0x3 ;  /* 0x0000000609097211 */ /* 0x000fe200078f18ff */
[----:B------:R-:W-:Y:S01]  /*0550*/  IMAD.IADD R15, R3, 0x1, -R8 ;  /* 0x00000001030f7824 */ /* 0x000fe200078e0a08 */
[----:B------:R-:W-:Y:S01]  /*0560*/  SHF.R.S32.HI R2, RZ, 0x1, R4 ;  /* 0x00000001ff027819 */ /* 0x000fe20000011404 */
[----:B------:R-:W-:Y:S01]  /*0570*/  IMAD.SHL.U32 R3, R14, 0x40, RZ ;  /* 0x000000400e037824 */ /* 0x000fe200078e00ff */
[----:B------:R-:W-:Y:S01]  /*0580*/  LEA.HI R14, R0, R0, RZ, 0x1 ;  /* 0x00000000000e7211 */ /* 0x000fe200078f08ff */
[----:B------:R-:W-:Y:S01]  /*0590*/  IMAD R237, R250, 0x10, R237 ;  /* 0x00000010faed7824 */ /* 0x000fe200078e02ed */
[----:B------:R-:W-:Y:S01]  /*05a0*/  LOP3.LUT R7, R9, 0xfffffff8, RZ, 0xc0, !PT ;  /* 0xfffffff809077812 */ /* 0x000fe200078ec0ff */
[C---:B------:R-:W-:Y:S01]  /*05b0*/  IMAD.SHL.U32 R4, R2.reuse, 0x40, RZ ;  /* 0x0000004002047824 */ /* 0x040fe200078e00ff */
[----:B------:R-:W-:-:S02]  /*05c0*/  LOP3.LUT P4, RZ, R2, 0x2, RZ, 0xc0, !PT ;  /* 0x0000000202ff7812 */ /* 0x000fc4000788c0ff */
[----:B------:R-:W-:Y:S01]  /*05d0*/  LOP3.LUT R2, R14, 0x3fffffe, RZ, 0xc0, !PT ;  /* 0x03fffffe0e027812 */ /* 0x000fe200078ec0ff */
[----:B------:R-:W-:Y:S01]  /*05e0*/  IMAD.IADD R11, R6, 0x1, -R7 ;  /* 0x00000001060b7824 */ /* 0x000fe200078e0a07 */
[----:B------:R-:W-:Y:S01]  /*05f0*/  LOP3.LUT R5, R0, 0x1, RZ, 0xc0, !PT ;  /* 0x0000000100057812 */ /* 0x000fe200078ec0ff */
[----:B------:R-:W-:Y:S01]  /*0600*/  IMAD.SHL.U32 R6, R18, 0x2, RZ ;  /* 0x0000000212067824 */ /* 0x000fe200078e00ff */
[C---:B------:R-:W-:Y:S01]  /*0610*/  LOP3.LUT P2, RZ, R0.reuse, 0x2, RZ, 0xc0, !PT ;  /* 0x0000000200ff7812 */ /* 0x040fe2000784c0ff */
[C---:B------:R-:W-:Y:S01]  /*0620*/  IMAD.IADD R18, R0.reuse, 0x1, -R2 ;  /* 0x0000000100127824 */ /* 0x040fe200078e0a02 */
[----:B------:R-:W-:Y:S01]  /*0630*/  ISETP.NE.U32.AND P3, PT, R5, 0x1, PT ;  /* 0x000000010500780c */ /* 0x000fe20003f65070 */
[----:B------:R-:W-:Y:S01]  /*0640*/  IMAD.SHL.U32 R0, R0, 0x40, RZ ;  /* 0x0000004000007824 */ /* 0x000fe200078e00ff */
[----:B------:R-:W-:Y:S01]  /*0650*/  LOP3.LUT R5, R3, 0x1c0, RZ, 0xc0, !PT ;  /* 0x000001c003057812 */ /* 0x000fe200078ec0ff */
[----:B------:R-:W-:Y:S01]  /*0660*/  IMAD.SHL.U32 R7, R13, 0x10, RZ ;  /* 0x000000100d077824 */ /* 0x000fe200078e00ff */
[----:B------:R-:W-:-:S02]  /*0670*/  SHF.R.S32.HI R3, RZ, 0x3, R9 ;  /* 0x00000003ff037819 */ /* 0x000fc40000011409 */
[----:B------:R-:W-:Y:S01]  /*0680*/  SHF.R.S32.HI R10, RZ, 0x7, R16 ;  /* 0x00000007ff0a7819 */ /* 0x000fe20000011410 */
[----:B------:R-:W-:Y:S01]  /*0690*/  IMAD.SHL.U32 R16, R244, 0x20, RZ ;  /* 0x00000020f4107824 */ /* 0x000fe200078e00ff */
[----:B------:R-:W-:Y:S01]  /*06a0*/  LOP3.LUT R2, R4, 0xc0, RZ, 0xc0, !PT ;  /* 0x000000c004027812 */ /* 0x000fe200078ec0ff */
[----:B------:R-:W-:Y:S01]  /*06b0*/  IMAD R20, R3, 0x8, R19 ;  /* 0x0000000803147824 */ /* 0x000fe200078e0213 */
[----:B------:R-:W-:Y:S01]  /*06c0*/  LOP3.LUT R0, R0, 0x1c0, RZ, 0xc0, !PT ;  /* 0x000001c000007812 */ /* 0x000fe200078ec0ff */
[----:B------:R-:W-:Y:S01]  /*06d0*/  IMAD R19, R13, 0x2, R3 ;  /* 0x000000020d137824 */ /* 0x000fe200078e0203 */
[----:B------:R-:W-:Y:S01]  /*06e0*/  LOP3.LUT R4, R5, 0x30, R7, 0xf8, !PT ;  /* 0x0000003005047812 */ /* 0x000fe200078ef807 */
[----:B------:R-:W-:Y:S01]  /*06f0*/  IMAD R13, R13, 0x200, R6 ;  /* 0x000002000d0d7824 */ /* 0x000fe200078e0206 */
[----:B------:R-:W-:Y:S02]  /*0700*/  LOP3.LUT R8, R2, 0x8, R17, 0xf8, !PT ;  /* 0x0000000802087812 */ /* 0x000fe400078ef811 */
[----:B------:R-:W-:Y:S01]  /*0710*/  SHF.R.U32.HI R3, RZ, 0x3, R2 ;  /* 0x00000003ff037819 */ /* 0x000fe20000011602 */
[----:B------:R-:W-:Y:S01]  /*0720*/  IMAD R13, R18, 0x20, R13 ;  /* 0x00000020120d7824 */ /* 0x000fe200078e020d */
[----:B------:R-:W-:-:S02]  /*0730*/  LOP3.LUT R7, R0, 0x20, R16, 0xf8, !PT ;  /* 0x0000002000077812 */ /* 0x000fc400078ef810 */
[----:B------:R-:W-:Y:S01]  /*0740*/  SHF.R.U32.HI R2, RZ, 0x3, R0 ;  /* 0x00000003ff027819 */ /* 0x000fe20000011600 */
[----:B------:R-:W-:Y:S01]  /*0750*/  IMAD R0, R10, 0x1000, R6 ;  /* 0x000010000a007824 */ /* 0x000fe200078e0206 */
[----:B------:R-:W-:Y:S01]  /*0760*/  LOP3.LUT R3, R8, R3, RZ, 0x3c, !PT ;  /* 0x0000000308037212 */ /* 0x000fe200078e3cff */
[----:B------:R-:W-:Y:S01]  /*0770*/  IMAD.SHL.U32 R6, R12, 0x8, RZ ;  /* 0x000000080c067824 */ /* 0x000fe200078e00ff */
[----:B------:R-:W-:Y:S01]  /*0780*/  LOP3.LUT R2, R7, R2, RZ, 0x3c, !PT ;  /* 0x0000000207027212 */ /* 0x000fe200078e3cff */
[----:B------:R-:W-:Y:S01]  /*0790*/  IMAD R0, R250, 0x400, R0 ;  /* 0x00000400fa007824 */ /* 0x000fe200078e0200 */
[----:B------:R-:W-:Y:S01]  /*07a0*/  LOP3.LUT R9, R4, 0x8, R17, 0xf8, !PT ;  /* 0x0000000804097812 */ /* 0x000fe200078ef811 */
[----:B------:R-:W-:Y:S01]  /*07b0*/  IMAD.U32 R177, R177, 0x20, R3 ;  /* 0x00000020b1b17824 */ /* 0x000fe200078e0003 */
[----:B------:R-:W-:Y:S01]  /*07c0*/  SHF.R.U32.HI R4, RZ, 0x3, R5 ;  /* 0x00000003ff047819 */ /* 0x000fe20000011605 */
[----:B------:R-:W-:Y:S01]  /*07d0*/  IMAD.IADD R227, R2, 0x1, R0 ;  /* 0x0000000102e37824 */ /* 0x000fe200078e0200 */
[----:B------:R-:W-:Y:S01]  /*07e0*/  LOP3.LUT P5, RZ, R11, 0x2, RZ, 0xc0, !PT ;  /* 0x000000020bff7812 */ /* 0x000fe200078ac0ff */
[----:B------:R-:W-:Y:S01]  /*07f0*/  IMAD.SHL.U32 R0, R10, 0x8, RZ ;  /* 0x000000080a007824 */ /* 0x000fe200078e00ff */
[----:B------:R-:W-:Y:S01]  /*0800*/  LOP3.LUT R4, R9, R4, RZ, 0x3c, !PT ;  /* 0x0000000409047212 */ /* 0x000fe200078e3cff */
[C---:B------:R-:W-:Y:S01]  /*0810*/  IMAD.SHL.U32 R3, R11.reuse, 0x40, RZ ;  /* 0x000000400b037824 */ /* 0x040fe200078e00ff */
[----:B------:R-:W-:Y:S01]  /*0820*/  LOP3.LUT P6, RZ, R11, 0x4, RZ, 0xc0, !PT ;  /* 0x000000040bff7812 */ /* 0x000fe200078cc0ff */
[----:B------:R-:W-:Y:S01]  /*0830*/  IMAD.SHL.U32 R2, R15, 0x40, RZ ;  /* 0x000000400f027824 */ /* 0x000fe200078e00ff */
[----:B------:R-:W-:Y:S01]  /*0840*/  LOP3.LUT R7, R0, 0x8, RZ, 0xc0, !PT ;  /* 0x0000000800077812 */ /* 0x000fe200078ec0ff */
[C---:B------:R-:W-:Y:S01]  /*0850*/  IMAD.SHL.U32 R9, R12.reuse, 0x10, RZ ;  /* 0x000000100c097824 */ /* 0x040fe200078e00ff */
[----:B------:R-:W-:Y:S01]  /*0860*/  SHF.R.S32.HI R0, RZ, 0x1, R14 ;  /* 0x00000001ff007819 */ /* 0x000fe2000001140e */
[----:B------:R-:W-:Y:S01]  /*0870*/  IMAD R5, R12, 0x200, R4 ;  /* 0x000002000c057824 */ /* 0x000fe200078e0204 */
        /* <DEDUP_REMOVED lines=9> */
[----:B------:R-:W-:Y:S02]  /*0910*/  SHF.R.U32.HI R8, RZ, 0x3, R0 ;  /* 0x00000003ff087819 */ /* 0x000fe40000011600 */
[----:B------:R-:W-:-:S02]  /*0920*/  LOP3.LUT R9, R7, 0x10, R9, 0xf8, !PT ;  /* 0x0000001007097812 */ /* 0x000fc400078ef809 */
[--C-:B------:R-:W-:Y:S02]  /*0930*/  LOP3.LUT R180, R180, R3, R4.reuse, 0x1e, !PT ;  /* 0x00000003b4b47212 */ /* 0x100fe400078e1e04 */
[----:B------:R-:W-:Y:S02]  /*0940*/  LOP3.LUT R3, R6, R2, R4, 0x1e, !PT ;  /* 0x0000000206037212 */ /* 0x000fe400078e1e04 */
[----:B------:R-:W-:Y:S01]  /*0950*/  LOP3.LUT R8, R8, R0, R7, 0x1e, !PT ;  /* 0x0000000008087212 */ /* 0x000fe200078e1e07 */
[----:B------:R-:W-:Y:S01]  /*0960*/  IMAD.SHL.U32 R0, R20, 0x20, RZ ;  /* 0x0000002014007824 */ /* 0x000fe200078e00ff */
[----:B------:R-:W-:Y:S01]  /*0970*/  LOP3.LUT R2, R6, R9, R2, 0x1e, !PT ;  /* 0x0000000906027212 */ /* 0x000fe200078e1e02 */
[----:B------:R-:W-:Y:S01]  /*0980*/  IMAD.U32 R180, R19, 0x200, R180 ;  /* 0x0000020013b47824 */ /* 0x000fe200078e00b4 */
[----:B------:R-:W-:Y:S01]  /*0990*/  LEA R227, R227, UR4, 0x1 ;  /* 0x00000004e3e37c11 */ /* 0x000fe2000f8e08ff */
[----:B------:R-:W-:Y:S01]  /*09a0*/  IMAD R4, R250, 0x200, R0 ;  /* 0x00000200fa047824 */ /* 0x000fe200078e0200 */
[----:B------:R-:W-:Y:S01]  /*09b0*/  SEL R181, R184, 0xffffffe0, !P5 ;  /* 0xffffffe0b8b57807 */ /* 0x000fe20006800000 */
[----:B------:R-:W-:Y:S01]  /*09c0*/  IMAD.IADD R185, R0, 0x1, R2 ;  /* 0x0000000100b97824 */ /* 0x000fe200078e0202 */
[----:B------:R-:W-:Y:S01]  /*09d0*/  SEL R224, R224, 0x10, !P3 ;  /* 0x00000010e0e07807 */ /* 0x000fe20005800000 */
[----:B------:R-:W-:Y:S01]  /*09e0*/  IMAD.U32 R2, RZ, RZ, UR5 ;  /* 0x00000005ff027e24 */ /* 0x000fe2000f8e00ff */
[----:B------:R-:W-:Y:S01]  /*09f0*/  USHF.R.S32.HI UR5, URZ, 0x1f, UR60 ;  /* 0x0000001f3f057899 */ /* 0x000fe2000801143c */
[----:B------:R-:W-:Y:S01]  /*0a00*/  IMAD.U32 R0, RZ, RZ, UR6 ;  /* 0x00000006ff007e24 */ /* 0x000fe2000f8e00ff */
[----:B------:R-:W-:Y:S01]  /*0a10*/  USHF.R.S32.HI UR6, URZ, 0x1f, UR61 ;  /* 0x0000001f3f067899 */ /* 0x000fe2000801143d */
[----:B------:R-:W-:Y:S01]  /*0a20*/  IMAD.IADD R8, R8, 0x1, R13 ;  /* 0x0000000108087824 */ /* 0x000fe200078e020d */
[----:B------:R-:W-:Y:S01]  /*0a30*/  SEL R182, R182, 0xffffffc0, !P6 ;  /* 0xffffffc0b6b67807 */ /* 0x000fe20007000000 */
[----:B------:R-:W-:Y:S01]  /*0a40*/  VIADD R225, R227, 0x20 ;  /* 0x00000020e3e17836 */ /* 0x000fe20000000000 */
[----:B------:R-:W-:Y:S01]  /*0a50*/  LOP3.LUT P0, RZ, R15, 0x2, RZ, 0xc0, !PT ;  /* 0x000000020fff7812 */ /* 0x000fe2000780c0ff */
[----:B------:R-:W-:Y:S01]  /*0a60*/  IMAD.U32 R0, RZ, RZ, UR5 ;  /* 0x00000005ff007e24 */ /* 0x000fe2000f8e00ff */
[----:B------:R-:W-:Y:S01]  /*0a70*/  UIADD3 UR5, UR4, 0x9000, URZ ;  /* 0x0000900004057890 */ /* 0x000fe2000fffe03f */
[----:B------:R-:W-:Y:S01]  /*0a80*/  IMAD.U32 R0, RZ, RZ, UR6 ;  /* 0x00000006ff007e24 */ /* 0x000fe2000f8e00ff */
[----:B------:R-:W-:Y:S01]  /*0a90*/  UIADD3 UR6, UR4, 0x15000, URZ ;  /* 0x0001500004067890 */ /* 0x000fe2000fffe03f */
[C---:B------:R-:W-:Y:S01]  /*0aa0*/  SEL R178, R184.reuse, 0xffffffe0, !P4 ;  /* 0xffffffe0b8b27807 */ /* 0x040fe20006000000 */
[C---:B------:R-:W-:Y:S01]  /*0ab0*/  @P2 VIADD R225, R227.reuse, 0xffffffe0 ;  /* 0xffffffe0e3e12836 */ /* 0x040fe20000000000 */
[----:B------:R-:W-:Y:S01]  /*0ac0*/  SEL R184, R184, 0xffffffe0, !P0 ;  /* 0xffffffe0b8b87807 */ /* 0x000fe20004000000 */
[----:B------:R-:W-:Y:S01]  /*0ad0*/  IMAD.IADD R186, R4, 0x1, R3 ;  /* 0x0000000104ba7824 */ /* 0x000fe200078e0203 */
[----:B------:R-:W-:Y:S01]  /*0ae0*/  LEA R247, R8, UR5, 0x1 ;  /* 0x0000000508f77c11 */ /* 0x000fe2000f8e08ff */
[----:B------:R-:W-:Y:S01]  /*0af0*/  IMAD.IADD R226, R227, 0x1, R224 ;  /* 0x00000001e3e27824 */ /* 0x000fe200078e02e0 */
[----:B------:R-:W-:Y:S01]  /*0b00*/  LEA R180, R180, UR6, 0x1 ;  /* 0x00000006b4b47c11 */ /* 0x000fe2000f8e08ff */
[----:B------:R-:W-:Y:S01]  /*0b10*/  IMAD.IADD R224, R224, 0x1, R225 ;  /* 0x00000001e0e07824 */ /* 0x000fe200078e02e1 */
[----:B------:R-:W-:Y:S01]  /*0b20*/  LEA R3, R5, UR4, 0x1 ;  /* 0x0000000405037c11 */ /* 0x000fe2000f8e08ff */
[----:B------:R-:W-:Y:S01]  /*0b30*/  VIADD R248, R247, 0x20 ;  /* 0x00000020f7f87836 */ /* 0x000fe20000000000 */
[----:B------:R-:W-:Y:S01]  /*0b40*/  IADD3 R178, R178, UR5, R177 ;  /* 0x00000005b2b27c10 */ /* 0x000fe2000fffe0b1 */
[----:B------:R-:W-:-:S02]  /*0b50*/  IMAD.IADD R181, R180, 0x1, R181 ;  /* 0x00000001b4b57824 */ /* 0x000fc400078e02b5 */
[--C-:B------:R-:W-:Y:S02]  /*0b60*/  IMAD.IADD R183, R180, 0x1, R182.reuse ;  /* 0x00000001b4b77824 */ /* 0x100fe400078e02b6 */
[----:B------:R-:W-:Y:S02]  /*0b70*/  IMAD.IADD R182, R181, 0x1, R182 ;  /* 0x00000001b5b67824 */ /* 0x000fe400078e02b6 */
[----:B------:R-:W-:-:S07]  /*0b80*/  @P1 VIADD R248, R247, 0xffffffe0 ;  /* 0xffffffe0f7f81836 */ /* 0x000fce0000000000 */
.L_x_956:
        /* <DEDUP_REMOVED lines=15> */
[----:B------:R-:W-:Y:S01]  /*0c80*/  @UP3 UIADD3.X UR7, UR5, UR9, URZ, UP0, !UPT ;  /* 0x0000000905073290 */ /* 0x000fe200087fe43f */
[----:B------:R-:W-:Y:S01]  /*0c90*/  IMAD.U32 R6, RZ, RZ, UR12 ;  /* 0x0000000cff067e24 */ /* 0x000fe2000f8e00ff */
[----:B------:R-:W-:Y:S01]  /*0ca0*/  UIADD3 UR17, UP2, UR18, UR14, URZ ;  /* 0x0000000e12117290 */ /* 0x000fe2000ff5e03f */
[----:B-12---:R-:W-:Y:S01]  /*0cb0*/  IMAD.U32 R4, RZ, RZ, UR6 ;  /* 0x00000006ff047e24 */ /* 0x006fe2000f8e00ff */
[----:B------:R-:W-:Y:S01]  /*0cc0*/  UISETP.NE.U32.AND UP0, UPT, UR14, URZ, UPT ;  /* 0x0000003f0e00728c */ /* 0x000fe2000bf05070 */
[----:B------:R-:W-:Y:S01]  /*0cd0*/  IMAD.U32 R7, RZ, RZ, UR13 ;  /* 0x0000000dff077e24 */ /* 0x000fe2000f8e00ff */
[----:B------:R-:W-:Y:S01]  /*0ce0*/  UIADD3.X UR14, UR5, UR15, URZ, UP2, !UPT ;  /* 0x0000000f050e7290 */ /* 0x000fe200097fe43f */
[----:B------:R-:W-:Y:S01]  /*0cf0*/  IMAD.U32 R5, RZ, RZ, UR7 ;  /* 0x00000007ff057e24 */ /* 0x000fe2000f8e00ff */
[----:B------:R-:W-:Y:S01]  /*0d00*/  UISETP.NE.AND.EX UP0, UPT, UR15, URZ, UPT, UP0 ;  /* 0x0000003f0f00728c */ /* 0x000fe2000bf05300 */
[----:B------:R-:W-:-:S02]  /*0d10*/  ULDC.64 UR8, c[0x0][0x2f8] ;  /* 0x0000be0000087ab9 */ /* 0x000fc40000000a00 */
[----:B------:R-:W-:Y:S01]  /*0d20*/  ULDC.U8 UR15, c[0x0][0x3c2] ;  /* 0x0000f080000f7ab9 */ /* 0x000fe20000000000 */
[----:B------:R-:W-:Y:S01]  /*0d30*/  UISETP.EQ.U32.AND UP4, UPT, UR8, URZ, UPT ;  /* 0x0000003f0800728c */ /* 0x000fe2000bf82070 */
[----:B------:R-:W2:Y:S01]  /*0d40*/  @P1 LDG.E R8, desc[UR10][R6.64] ;  /* 0x0000000a06081981 */ /* 0x000ea2000c1e1900 */
[----:B------:R-:W-:Y:S01]  /*0d50*/  UISETP.NE.AND UP2, UPT, UR15, URZ, UPT ;  /* 0x0000003f0f00728c */ /* 0x000fe2000bf45270 */
[----:B------:R-:W-:-:S03]  /*0d60*/  PLOP3.LUT P3, PT, PT, PT, UP0, 0x80, 0x0 ;  /* 0x000000000000781c */ /* 0x000fc60003f6f008 */
[----:B------:R-:W-:Y:S02]  /*0d70*/  UISETP.EQ.OR.EX UP4, UPT, UR9, URZ, !UP2, UP4 ;  /* 0x0000003f0900728c */ /* 0x000fe4000d782740 */
[----:B------:R-:W-:-:S04]  /*0d80*/  UIADD3 UR6, UP1, UR18, UR8, URZ ;  /* 0x0000000812067290 */ /* 0x000fc8000ff3e03f */
[----:B------:R-:W-:Y:S01]  /*0d90*/  PLOP3.LUT P2, PT, PT, PT, UP4, 0x80, 0x0 ;  /* 0x000000000000781c */ /* 0x000fe20003f4f048 */
[----:B------:R-:W-:Y:S01]  /*0da0*/  UIADD3.X UR5, UR5, UR9, URZ, UP1, !UPT ;  /* 0x0000000905057290 */ /* 0x000fe20008ffe43f */
[----:B---3--:R1:W3:Y:S02]  /*0db0*/  @P0 LDG.E R6, desc[UR10][R4.64] ;  /* 0x0000000a04060981 */ /* 0x0082e4000c1e1900 */
        /* <DEDUP_REMOVED lines=10> */
[----:B------:R-:W-:-:S04]  /*0e60*/  @!UP3 UISETP.NE.U32.AND UP1, UPT, UR6, URZ, UPT ;  /* 0x0000003f0600b28c */ /* 0x000fc8000bf25070 */
[----:B------:R-:W-:Y:S01]  /*0e70*/  @!UP3 UISETP.NE.AND.EX UP1, UPT, UR7, URZ, UPT, UP1 ;  /* 0x0000003f0700b28c */ /* 0x000fe2000bf25310 */
[----:B------:R-:W-:Y:S01]  /*0e80*/  UMOV UR6, 0xffffffff ;  /* 0xffffffff00067882 */ /* 0x000fe20000000000 */
[----:B------:R-:W-:Y:S01]  /*0e90*/  UMOV UR58, 0xffffffff ;  /* 0xffffffff003a7882 */ /* 0x000fe20000000000 */
[----:B------:R-:W-:Y:S01]  /*0ea0*/  USHF.L.U32 UR27, UR16, 0x7, URZ ;  /* 0x00000007101b7899 */ /* 0x000fe2000800063f */
[----:B------:R-:W-:Y:S01]  /*0eb0*/  ULDC UR7, c[0x0][0x2c8] ;  /* 0x0000b20000077ab9 */ /* 0x000fe20000000800 */
[----:B--2---:R-:W-:Y:S02]  /*0ec0*/  @P1 R2UR UR57, R8 ;  /* 0x00000000083912ca */ /* 0x004fe400000e0000 */
[----:B---3--:R-:W-:Y:S02]  /*0ed0*/  @P0 R2UR UR12, R6 ;  /* 0x00000000060c02ca */ /* 0x008fe400000e0000 */
[----:B------:R-:W-:-:S04]  /*0ee0*/  ISETP.NE.U32.AND P0, PT, RZ, UR8, PT ;  /* 0x00000008ff007c0c */ /* 0x000fc8000bf05070 */
[----:B------:R-:W-:Y:S01]  /*0ef0*/  ISETP.NE.AND.EX P0, PT, RZ, UR9, PT, P0 ;  /* 0x00000009ff007c0c */ /* 0x000fe2000bf05300 */
[----:B------:R-:W-:-:S06]  /*0f00*/  @!UP3 USEL UR8, UR5, URZ, UP1 ;  /* 0x0000003f0508b287 */ /* 0x000fcc0008800000 */
        /* <DEDUP_REMOVED lines=11> */
.L_x_913:
        /* <DEDUP_REMOVED lines=22> */
[----:B------:R-:W-:Y:S01]  /*1120*/  UIADD3 UR22, UR21, UR22, URZ ;  /* 0x0000001615167290 */ /* 0x000fe2000fffe03f */
[----:B------:R-:W-:Y:S01]  /*1130*/  ULDC.U8 UR37, c[0x0][0x3d8] ;  /* 0x0000f60000257ab9 */ /* 0x000fe20000000000 */
        /* <DEDUP_REMOVED lines=8> */
[----:B------:R-:W-:Y:S02]  /*11c0*/  UIMAD.WIDE.U32 UR18, UR6, UR40, URZ ;  /* 0x00000028061272a5 */ /* 0x000fe4000f8e003f */
        /* <DEDUP_REMOVED lines=28> */
[----:B------:R-:W-:Y:S01]  /*1390*/  USEL UR31, UR17, URZ, UP0 ;  /* 0x0000003f111f7287 */ /* 0x000fe20008000000 */
[----:B------:R-:W-:Y:S01]  /*13a0*/  IMAD R0, R0, R6, RZ ;  /* 0x0000000600007224 */ /* 0x000fe200078e02ff */
[----:B------:R-:W-:-:S02]  /*13b0*/  UIMAD UR17, UR6, UR41, URZ ;  /* 0x00000029061172a4 */ /* 0x000fc4000f8e023f */
[----:B------:R-:W-:Y:S01]  /*13c0*/  UIADD3 UR15, UR15, UR7, URZ ;  /* 0x000000070f0f7290 */ /* 0x000fe2000fffe03f */
[----:B------:R-:W-:Y:S01]  /*13d0*/  IMAD.HI.U32 R0, R5, R0, R4 ;  /* 0x0000000005007227 */ /* 0x000fe200078e0004 */
[----:B------:R-:W-:Y:S02]  /*13e0*/  USHF.R.S32.HI UR12, URZ, 0x6, UR29 ;  /* 0x000000063f0c7899 */ /* 0x000fe4000801141d */
[----:B------:R-:W-:Y:S01]  /*13f0*/  USHF.R.S32.HI UR7, URZ, 0x6, UR21 ;  /* 0x000000063f077899 */ /* 0x000fe20008011415 */
[----:B------:R-:W-:Y:S02]  /*1400*/  ULDC UR56, c[0x0][0x2dc] ;  /* 0x0000b70000387ab9 */ /* 0x000fe40000000800 */
[----:B------:R-:W-:Y:S01]  /*1410*/  IMAD.HI.U32 R0, R0, R2, RZ ;  /* 0x0000000200007227 */ /* 0x000fe200078e00ff */
[----:B------:R-:W-:Y:S01]  /*1420*/  ULDC UR55, c[0x0][0x270] ;  /* 0x00009c0000377ab9 */ /* 0x000fe20000000800 */
[----:B------:R-:W-:Y:S01]  /*1430*/  ULDC UR35, c[0x0][0x2c4] ;  /* 0x0000b10000237ab9 */ /* 0x000fe20000000800 */
[----:B------:R-:W-:Y:S01]  /*1440*/  @UP1 UMOV UR32, UR8 ;  /* 0x0000000800201c82 */ /* 0x000fe20008000000 */
[----:B------:R-:W-:Y:S01]  /*1450*/  @UP2 UIADD3 UR22, UR19, UR17, URZ ;  /* 0x0000001113162290 */ /* 0x000fe2000fffe03f */
[----:B------:R-:W-:Y:S01]  /*1460*/  IADD3 R4, -R0, RZ, RZ ;  /* 0x000000ff00047210 */ /* 0x000fe20007ffe1ff */
[----:B------:R-:W-:-:S02]  /*1470*/  UIMAD.WIDE UR8, UR56, UR55, URZ ;  /* 0x00000037380872a5 */ /* 0x000fc4000f8e023f */
[----:B------:R-:W-:Y:S02]  /*1480*/  USEL UR23, UR23, URZ, UP0 ;  /* 0x0000003f17177287 */ /* 0x000fe40008000000 */
[C---:B------:R-:W-:Y:S01]  /*1490*/  IMAD R2, R6.reuse, R4, R2 ;  /* 0x0000000406027224 */ /* 0x040fe200078e0202 */
[----:B------:R-:W-:Y:S02]  /*14a0*/  @UP3 UIMAD UR17, UR60, UR35, URZ ;  /* 0x000000233c1132a4 */ /* 0x000fe4000f8e023f */
[----:B------:R-:W-:Y:S02]  /*14b0*/  UISETP.LT.AND UP0, UPT, UR12, UR7, UPT ;  /* 0x000000070c00728c */ /* 0x000fe4000bf01270 */
[----:B------:R-:W-:Y:S01]  /*14c0*/  ISETP.GT.U32.AND P1, PT, R6, R2, PT ;  /* 0x000000020600720c */ /* 0x000fe20003f24070 */
[----:B------:R-:W-:Y:S02]  /*14d0*/  USEL UR51, UR20, UR18, !UP2 ;  /* 0x0000001214337287 */ /* 0x000fe4000d000000 */
[----:B------:R-:W-:-:S02]  /*14e0*/  UIMAD UR20, UR9, UR14, URZ ;  /* 0x0000000e091472a4 */ /* 0x000fc4000f8e023f */
        /* <DEDUP_REMOVED lines=10> */
[----:B------:R-:W-:Y:S01]  /*1590*/  UIMAD.WIDE.U32 UR14, UR8, UR6, URZ ;  /* 0x00000006080e72a5 */ /* 0x000fe2000f8e003f */
[----:B------:R-:W-:Y:S01]  /*15a0*/  ISETP.GE.U32.AND P0, PT, R2, R6, PT ;  /* 0x000000060200720c */ /* 0x000fe20003f06070 */
[----:B------:R-:W-:Y:S01]  /*15b0*/  UIADD3 UR46, UR19, UR20, URZ ;  /* 0x00000014132e7290 */ /* 0x000fe2000fffe03f */
[----:B------:R-:W-:Y:S01]  /*15c0*/  LOP3.LUT R2, R7, UR61, RZ, 0x3c, !PT ;  /* 0x0000003d07027c12 */ /* 0x000fe2000f8e3cff */
[----:B------:R-:W-:-:S02]  /*15d0*/  USHF.R.S32.HI UR20, URZ, 0x1f, UR17 ;  /* 0x0000001f3f147899 */ /* 0x000fc40008011411 */
[----:B------:R-:W-:Y:S01]  /*15e0*/  UIADD3 UR7, UP0, UR17, UR31, URZ ;  /* 0x0000001f11077290 */ /* 0x000fe2000ff1e03f */
[----:B------:R-:W-:Y:S01]  /*15f0*/  ISETP.GE.AND P2, PT, R2, RZ, PT ;  /* 0x000000ff0200720c */ /* 0x000fe20003f46270 */
[----:B------:R-:W-:Y:S02]  /*1600*/  @!UP3 UIMAD UR21, UR60, UR55, UR61 ;  /* 0x000000373c15b2a4 */ /* 0x000fe4000f8e023d */
[----:B------:R-:W-:Y:S02]  /*1610*/  USEL UR52, UR18, UR14, !UP2 ;  /* 0x0000000e12347287 */ /* 0x000fe4000d000000 */
[----:B------:R-:W-:Y:S02]  /*1620*/  UIMAD UR12, UR9, UR6, URZ ;  /* 0x00000006090c72a4 */ /* 0x000fe4000f8e023f */
[----:B------:R-:W-:Y:S01]  /*1630*/  UIADD3.X UR14, UR20, UR23, URZ, UP0, !UPT ;  /* 0x00000017140e7290 */ /* 0x000fe200087fe43f */
[----:B------:R-:W-:Y:S01]  /*1640*/  @P0 IADD3 R0, R0, 0x1, RZ ;  /* 0x0000000100000810 */ /* 0x000fe20007ffe0ff */
[----:B------:R-:W-:Y:S01]  /*1650*/  UIMAD UR9, UR9, UR7, URZ ;  /* 0x00000007090972a4 */ /* 0x000fe2000f8e023f */
[----:B------:R-:W-:Y:S01]  /*1660*/  PLOP3.LUT P0, PT, PT, PT, UP3, 0x80, 0x0 ;  /* 0x000000000000781c */ /* 0x000fe20003f0f038 */
[----:B------:R-:W-:-:S02]  /*1670*/  @UP1 UIADD3 UR28, UR57, UR58, URZ ;  /* 0x0000003a391c1290 */ /* 0x000fc4000fffe03f */
[----:B------:R-:W-:Y:S01]  /*1680*/  @!UP3 UIMAD UR37, UR21, UR35, URZ ;  /* 0x000000231525b2a4 */ /* 0x000fe2000f8e023f */
[----:B------:R-:W-:Y:S01]  /*1690*/  IMAD.MOV.U32 R13, RZ, RZ, R0 ;  /* 0x000000ffff0d7224 */ /* 0x000fe200078e0000 */
[----:B------:R-:W-:Y:S01]  /*16a0*/  @UP1 ULDC.64 UR18, c[0x0][0x250] ;  /* 0x0000940000121ab9 */ /* 0x000fe20000000a00 */
[----:B------:R-:W-:Y:S02]  /*16b0*/  UIMAD.WIDE.U32 UR34, UR8, UR7, URZ ;  /* 0x00000007082272a5 */ /* 0x000fe4000f8e003f */
[----:B------:R-:W-:Y:S01]  /*16c0*/  UIMAD UR7, UR8, UR14, UR9 ;  /* 0x0000000e080772a4 */ /* 0x000fe2000f8e0209 */
[----:B------:R-:W-:Y:S01]  /*16d0*/  @!P2 IADD3 R13, -R13, RZ, RZ ;  /* 0x000000ff0d0da210 */ /* 0x000fe20007ffe1ff */
[----:B------:R-:W-:Y:S01]  /*16e0*/  @UP1 UIMAD.WIDE.U32 UR8, UR28, UR18, URZ ;  /* 0x000000121c0812a5 */ /* 0x000fe2000f8e003f */
[----:B------:R-:W-:Y:S01]  /*16f0*/  @!P3 LOP3.LUT R13, RZ, R7, RZ, 0x33, !PT ;  /* 0x00000007ff0db212 */ /* 0x000fe200078e33ff */
[----:B------:R-:W-:Y:S02]  /*1700*/  @UP2 UIADD3 UR46, UR15, UR12, URZ ;  /* 0x0000000c0f2e2290 */ /* 0x000fe4000fffe03f */
[----:B------:R-:W-:-:S02]  /*1710*/  UIMAD UR47, UR61, UR56, URZ ;  /* 0x000000383d2f72a4 */ /* 0x000fc4000f8e023f */
[----:B------:R-:W-:Y:S02]  /*1720*/  @UP1 UIMAD UR12, UR28, UR19, URZ ;  /* 0x000000131c0c12a4 */ /* 0x000fe4000f8e023f */
[----:B------:R-:W-:Y:S02]  /*1730*/  USEL UR50, UR30, URZ, UP4 ;  /* 0x0000003f1e327287 */ /* 0x000fe4000a000000 */
[----:B------:R-:W-:Y:S02]  /*1740*/  USHF.R.S32.HI UR36, URZ, 0x1f, UR27 ;  /* 0x0000001f3f247899 */ /* 0x000fe4000801141b */
[----:B------:R-:W-:Y:S02]  /*1750*/  @!UP2 UIADD3 UR48, UR43, UR26, URZ ;  /* 0x0000001a2b30a290 */ /* 0x000fe4000fffe03f */
[----:B------:R-:W-:Y:S02]  /*1760*/  USHF.R.S32.HI UR28, URZ, 0x1f, UR47 ;  /* 0x0000001f3f1c7899 */ /* 0x000fe4000801142f */
[----:B------:R-:W-:-:S02]  /*1770*/  @UP1 UIADD3 UR31, UR9, UR12, URZ ;  /* 0x0000000c091f1290 */ /* 0x000fc4000fffe03f */
        /* <DEDUP_REMOVED lines=16> */
.L_x_915:
        /* <DEDUP_REMOVED lines=13> */
.L_x_916:
        /* <DEDUP_REMOVED lines=11> */
.L_x_917:
[----:B------:R-:W-:-:S04]  /*1a00*/  UIMAD UR6, UR60, UR55, UR61 ;  /* 0x000000373c0672a4 */ /* 0x000fc8000f8e023d */
[----:B------:R-:W-:-:S12]  /*1a10*/  UIMAD UR6, UR6, UR54, URZ ;  /* 0x00000036060672a4 */ /* 0x000fd8000f8e023f */
.L_x_918:
[----:B------:R-:W-:Y:S01]  /*1a20*/  SHF.R.S32.HI R22, RZ, 0x1f, R245 ;  /* 0x0000001fff167819 */ /* 0x000fe200000114f5 */
[----:B------:R-:W1:Y:S01]  /*1a30*/  S2R R16, SR_TID.X ;  /* 0x0000000000107919 */ /* 0x000e620000002100 */
[----:B------:R-:W-:Y:S01]  /*1a40*/  IADD3 R0, P0, R245, UR17, RZ ;  /* 0x00000011f5007c10 */ /* 0x000fe2000ff1e0ff */
[----:B------:R-:W-:Y:S01]  /*1a50*/  USHF.R.S32.HI UR29, URZ, 0x1f, UR61 ;  /* 0x0000001f3f1d7899 */ /* 0x000fe2000801143d */
[--C-:B------:R-:W-:Y:S01]  /*1a60*/  SHF.R.S32.HI R229, RZ, 0x1f, R228.reuse ;  /* 0x0000001fffe57819 */ /* 0x100fe200000114e4 */
[----:B------:R-:W-:Y:S01]  /*1a70*/  ULDC.64 UR14, c[0x0][0x428] ;  /* 0x00010a00000e7ab9 */ /* 0x000fe20000000a00 */
[----:B------:R-:W-:Y:S01]  /*1a80*/  IADD3.X R2, R22, UR20, RZ, P0, !PT ;  /* 0x0000001416027c10 */ /* 0x000fe200087fe4ff */
[----:B------:R-:W-:Y:S01]  /*1a90*/  UIMAD UR7, UR56, UR55, URZ ;  /* 0x00000037380772a4 */ /* 0x000fe2000f8e023f */
[----:B------:R-:W-:Y:S01]  /*1aa0*/  BSSY B1, `(.L_x_914) ;  /* 0x00008a7000017945 */ /* 0x000fe20003800000 */
[----:B------:R-:W-:Y:S01]  /*1ab0*/  IMAD.WIDE.U32 R4, R0, UR40, R228 ;  /* 0x0000002800047c25 */ /* 0x000fe2000f8e00e4 */
[----:B------:R-:W-:-:S02]  /*1ac0*/  UIMAD UR12, UR29, UR14, URZ ;  /* 0x0000000e1d0c72a4 */ /* 0x000fc4000f8e023f */
[----:B------:R-:W-:Y:S01]  /*1ad0*/  UIADD3 UR21, -UR5, UR13, UR27 ;  /* 0x0000000d05157290 */ /* 0x000fe2000fffe11b */
[----:B------:R-:W-:Y:S01]  /*1ae0*/  IMAD R2, R2, UR40, RZ ;  /* 0x0000002802027c24 */ /* 0x000fe2000f8e02ff */
[----:B------:R-:W-:Y:S01]  /*1af0*/  IADD3 R6, P0, R4, UR51, RZ ;  /* 0x0000003304067c10 */ /* 0x000fe2000ff1e0ff */
[----:B------:R-:W-:Y:S01]  /*1b00*/  ULDC UR56, c[0x0][0x398] ;  /* 0x0000e60000387ab9 */ /* 0x000fe20000000800 */
[----:B------:R-:W-:Y:S01]  /*1b10*/  USHF.L.U32 UR26, UR7, 0x6, URZ ;  /* 0x00000006071a7899 */ /* 0x000fe2000800063f */
[----:B------:R-:W-:Y:S01]  /*1b20*/  IMAD R0, R0, UR41, R2 ;  /* 0x0000002900007c24 */ /* 0x000fe2000f8e0202 */
[----:B------:R-:W-:Y:S01]  /*1b30*/  UIADD3 UR39, UR17, UR6, URZ ;  /* 0x0000000611277290 */ /* 0x000fe2000fffe03f */
[C---:B------:R-:W-:Y:S01]  /*1b40*/  VIADD R14, R228.reuse, 0x20 ;  /* 0x00000020e40e7836 */ /* 0x040fe20000000000 */
[----:B------:R-:W-:Y:S01]  /*1b50*/  UIADD3 UR37, UR17, UR37, URZ ;  /* 0x0000002511257290 */ /* 0x000fe2000fffe03f */
[C---:B------:R-:W-:Y:S01]  /*1b60*/  VIADD R15, R228.reuse, 0x40 ;  /* 0x00000040e40f7836 */ /* 0x040fe20000000000 */
[----:B------:R-:W-:Y:S01]  /*1b70*/  IADD3.X R7, R5, UR22, R0, P0, !PT ;  /* 0x0000001605077c10 */ /* 0x000fe200087fe400 */
[----:B------:R-:W-:Y:S01]  /*1b80*/  UIMAD UR22, UR61, UR15, UR12 ;  /* 0x0000000f3d1672a4 */ /* 0x000fe2000f8e020c */
[----:B------:R-:W-:Y:S01]  /*1b90*/  IADD3 R4, P0, R228, UR8, RZ ;  /* 0x00000008e4047c10 */ /* 0x000fe2000ff1e0ff */
[----:B------:R-:W-:Y:S01]  /*1ba0*/  ULDC.64 UR8, c[0x0][0x420] ;  /* 0x0001080000087ab9 */ /* 0x000fe20000000a00 */
[----:B------:R-:W-:Y:S01]  /*1bb0*/  UIADD3 UR12, UR21, -UR56, URZ ;  /* 0x80000038150c7290 */ /* 0x000fe2000fffe03f */
[----:B------:R-:W-:Y:S01]  /*1bc0*/  IMAD.U32 R0, RZ, RZ, UR8 ;  /* 0x00000008ff007e24 */ /* 0x000fe2000f8e00ff */
[----:B------:R-:W-:Y:S01]  /*1bd0*/  UIMAD UR20, UR20, UR8, URZ ;  /* 0x00000008141472a4 */ /* 0x000fe2000f8e023f */
[----:B------:R-:W-:Y:S01]  /*1be0*/  IADD3.X R5, R229, UR48, RZ, P0, !PT ;  /* 0x00000030e5057c10 */ /* 0x000fe200087fe4ff */
[----:B------:R-:W-:-:S02]  /*1bf0*/  UIADD3 UR21, UP2, UP0, UR34, UR26, UR47 ;  /* 0x0000001a22157290 */ /* 0x000fc4000f85e02f */
[----:B------:R-:W-:Y:S01]  /*1c00*/  UIMAD UR20, UR17, UR9, UR20 ;  /* 0x00000009111472a4 */ /* 0x000fe2000f8e0214 */
[----:B-1----:R-:W-:Y:S01]  /*1c10*/  SHF.R.S32.HI R2, RZ, 0x1f, R16 ;  /* 0x0000001fff027819 */ /* 0x002fe20000011410 */
[----:B------:R-:W-:Y:S01]  /*1c20*/  IMAD.WIDE.U32 R4, R0, UR17, R4 ;  /* 0x0000001100047c25 */ /* 0x000fe2000f8e0004 */
[----:B------:R-:W-:Y:S01]  /*1c30*/  USHF.R.S32.HI UR47, URZ, 0x1f, UR12 ;  /* 0x0000001f3f2f7899 */ /* 0x000fe2000801140c */
[----:B------:R-:W-:Y:S02]  /*1c40*/  ULDC.64 UR40, c[0x0][0x478] ;  /* 0x00011e0000287ab9 */ /* 0x000fe40000000a00 */
[----:B------:R-:W-:Y:S01]  /*1c50*/  IMAD.U32 R0, RZ, RZ, UR14 ;  /* 0x0000000eff007e24 */ /* 0x000fe2000f8e00ff */
[----:B------:R-:W-:Y:S01]  /*1c60*/  ULEA.HI UR47, UR47, UR12, URZ, 0x6 ;  /* 0x0000000c2f2f7291 */ /* 0x000fe2000f8f303f */
[----:B------:R-:W-:Y:S01]  /*1c70*/  VIADD R5, R5, UR20 ;  /* 0x0000001405057c36 */ /* 0x000fe20008000000 */
[----:B------:R-:W-:Y:S02]  /*1c80*/  USHF.R.S32.HI UR20, URZ, 0x1f, UR26 ;  /* 0x0000001f3f147899 */ /* 0x000fe4000801141a */
[----:B------:R-:W-:Y:S01]  /*1c90*/  USHF.R.S32.HI UR47, URZ, 0x6, UR47 ;  /* 0x000000063f2f7899 */ /* 0x000fe2000801142f */
[----:B------:R-:W-:Y:S01]  /*1ca0*/  IMAD.WIDE.U32 R4, R0, UR61, R4 ;  /* 0x0000003d00047c25 */ /* 0x000fe2000f8e0004 */
[----:B------:R-:W-:Y:S01]  /*1cb0*/  LEA.HI R0, R2, R16, RZ, 0x5 ;  /* 0x0000001002007211 */ /* 0x000fe200078f28ff */
[----:B------:R-:W-:Y:S01]  /*1cc0*/  ULDC.64 UR14, c[0x0][0x258] ;  /* 0x00009600000e7ab9 */ /* 0x000fe20000000a00 */
[----:B------:R-:W-:Y:S01]  /*1cd0*/  UIADD3.X UR20, UR23, UR20, UR28, UP2, UP0 ;  /* 0x0000001417147290 */ /* 0x000fe200097e041c */
[----:B------:R-:W-:Y:S01]  /*1ce0*/  IMAD.U32 R2, RZ, RZ, UR14 ;  /* 0x0000000eff027e24 */ /* 0x000fe2000f8e00ff */
[----:B------:R-:W-:Y:S01]  /*1cf0*/  LOP3.LUT R8, R0, 0xffffffe0, RZ, 0xc0, !PT ;  /* 0xffffffe000087812 */ /* 0x000fe200078ec0ff */
[----:B------:R-:W-:Y:S01]  /*1d00*/  UISETP.LT.AND UP0, UPT, URZ, UR47, UPT ;  /* 0x0000002f3f00728c */ /* 0x000fe2000bf01270 */
[----:B------:R-:W-:Y:S01]  /*1d10*/  VIADD R5, R5, UR22 ;  /* 0x0000001605057c36 */ /* 0x000fe20008000000 */
[----:B------:R-:W-:Y:S01]  /*1d20*/  UIADD3 UR12, UP3, UP2, UR50, UR21, UR52 ;  /* 0x00000015320c7290 */ /* 0x000fe2000fa7e034 */
[----:B------:R-:W-:Y:S01]  /*1d30*/  IMAD.WIDE.U32 R6, R2, UR61, R6 ;  /* 0x0000003d02067c25 */ /* 0x000fe2000f8e0006 */
[----:B------:R-:W-:-:S02]  /*1d40*/  USEL UR47, URZ, UR47, !UP0 ;  /* 0x0000002f3f2f7287 */ /* 0x000fc4000c000000 */
[----:B------:R-:W-:Y:S01]  /*1d50*/  UIMAD UR17, UR29, UR14, URZ ;  /* 0x0000000e1d1172a4 */ /* 0x000fe2000f8e023f */
[----:B------:R-:W-:Y:S01]  /*1d60*/  IMAD.IADD R16, R16, 0x1, -R8 ;  /* 0x0000000110107824 */ /* 0x000fe200078e0a08 */
[----:B------:R-:W-:Y:S01]  /*1d70*/  SHF.R.S32.HI R8, RZ, 0x5, R0 ;  /* 0x00000005ff087819 */ /* 0x000fe20000011400 */
[----:B------:R-:W-:Y:S01]  /*1d80*/  IMAD R0, R22, UR8, RZ ;  /* 0x0000000816007c24 */ /* 0x000fe2000f8e02ff */
[----:B------:R-:W-:Y:S01]  /*1d90*/  UIADD3.X UR14, UR49, UR20, UR46, UP3, UP2 ;  /* 0x00000014310e7290 */ /* 0x000fe20009fe442e */
[C---:B------:R-:W-:Y:S01]  /*1da0*/  IMAD.WIDE.U32 R4, R245.reuse, UR8, R4 ;  /* 0x00000008f5047c25 */ /* 0x040fe2000f8e0004 */
[----:B------:R-:W-:Y:S02]  /*1db0*/  UISETP.GT.AND UP0, UPT, UR38, UR47, UPT ;  /* 0x0000002f2600728c */ /* 0x000fe4000bf04270 */
[----:B------:R-:W-:Y:S01]  /*1dc0*/  UIMAD UR15, UR61, UR15, UR17 ;  /* 0x0000000f3d0f72a4 */ /* 0x000fe2000f8e0211 */
[----:B------:R-:W-:Y:S01]  /*1dd0*/  IMAD R2, R8, UR7, R16 ;  /* 0x0000000708027c24 */ /* 0x000fe2000f8e0210 */
[----:B------:R-:W-:Y:S01]  /*1de0*/  ULDC.64 UR34, c[0x0][0x210] ;  /* 0x0000840000227ab9 */ /* 0x000fe20000000a00 */
[----:B------:R-:W-:Y:S01]  /*1df0*/  IMAD R9, R245, UR9, R0 ;  /* 0x00000009f5097c24 */ /* 0x000fe2000f8e0200 */
[----:B------:R-:W-:Y:S01]  /*1e00*/  UIMAD.WIDE UR8, UR39, 0x4, UR40 ;  /* 0x00000004270878a5 */ /* 0x000fe2000f8e0228 */
[----:B------:R-:W-:Y:S01]  /*1e10*/  LEA R233, P4, R6, UR34, 0x1 ;  /* 0x0000002206e97c11 */ /* 0x000fe2000f8808ff */
[----:B------:R-:W-:Y:S01]  /*1e20*/  ULDC.64 UR28, c[0x0][0x3e0] ;  /* 0x0000f800001c7ab9 */ /* 0x000fe20000000a00 */
[----:B------:R-:W-:Y:S01]  /*1e30*/  IADD3 R0, P0, R2, UR12, RZ ;  /* 0x0000000c02007c10 */ /* 0x000fe2000ff1e0ff */
[----:B------:R-:W-:Y:S01]  /*1e40*/  ULDC.64 UR22, c[0x0][0x400] ;  /* 0x0001000000167ab9 */ /* 0x000fe20000000a00 */
[----:B------:R-:W-:Y:S01]  /*1e50*/  VIADD R7, R7, UR15 ;  /* 0x0000000f07077c36 */ /* 0x000fe20008000000 */
[----:B------:R-:W-:Y:S01]  /*1e60*/  LEA R232, P3, R4, UR28, 0x1 ;  /* 0x0000001c04e87c11 */ /* 0x000fe2000f8608ff */
[----:B------:R-:W-:Y:S01]  /*1e70*/  ULDC.64 UR42, c[0x0][0x2b0] ;  /* 0x0000ac00002a7ab9 */ /* 0x000fe20000000a00 */
[----:B------:R-:W-:Y:S01]  /*1e80*/  LEA.HI.X.SX32 R8, R2, UR14, 0x1, P0 ;  /* 0x0000000e02087c11 */ /* 0x000fe200080f0eff */
[----:B------:R-:W-:Y:S01]  /*1e90*/  IMAD.IADD R2, R5, 0x1, R9 ;  /* 0x0000000105027824 */ /* 0x000fe200078e0209 */
[----:B------:R-:W-:Y:S01]  /*1ea0*/  PLOP3.LUT P0, PT, PT, PT, UP0, 0x80, 0x0 ;  /* 0x000000000000781c */ /* 0x000fe20003f0f008 */
[----:B------:R-:W-:Y:S01]  /*1eb0*/  UIADD3 UR6, UR38, -0x1, URZ ;  /* 0xffffffff26067890 */ /* 0x000fe2000fffe03f */
[----:B------:R-:W-:Y:S01]  /*1ec0*/  LEA R165, P2, R0, UR22, 0x2 ;  /* 0x0000001600a57c11 */ /* 0x000fe2000f8410ff */
[----:B------:R-:W-:Y:S01]  /*1ed0*/  UIMAD.WIDE UR14, UR37, 0x4, UR42 ;  /* 0x00000004250e78a5 */ /* 0x000fe2000f8e022a */
[----:B------:R-:W-:Y:S01]  /*1ee0*/  LEA.HI.X R231, R6, UR35, R7, 0x1, P4 ;  /* 0x0000002306e77c11 */ /* 0x000fe2000a0f0c07 */
[----:B------:R-:W-:Y:S01]  /*1ef0*/  UMOV UR21, UR8 ;  /* 0x0000000800157c82 */ /* 0x000fe20008000000 */
[----:B------:R-:W-:Y:S01]  /*1f00*/  LEA.HI.X R164, R0, UR23, R8, 0x2, P2 ;  /* 0x0000001700a47c11 */ /* 0x000fe200090f1408 */
[----:B------:R-:W-:Y:S01]  /*1f10*/  UMOV UR20, UR9 ;  /* 0x0000000900147c82 */ /* 0x000fe20008000000 */
        /* <DEDUP_REMOVED lines=21> */
.L_x_920:
        /* <DEDUP_REMOVED lines=17> */
.L_x_921:
        /* <DEDUP_REMOVED lines=12> */
[----:B------:R-:W-:-:S02]  /*2240*/  IADD3 R6, P0, R4, UR18, RZ ;  /* 0x0000001204067c10 */ /* 0x000fc4000ff1e0ff */
[----:B------:R-:W-:Y:S01]  /*2250*/  ISETP.GE.AND P3, PT, R2, UR5, PT ;  /* 0x0000000502007c0c */ /* 0x000fe2000bf66270 */
[----:B------:R-:W-:Y:S01]  /*2260*/  UIMAD UR15, UR61, UR15, UR13 ;  /* 0x0000000f3d0f72a4 */ /* 0x000fe2000f8e020d */
[----:B------:R-:W-:Y:S02]  /*2270*/  IADD3.X R7, R5, UR19, R0, P0, !PT ;  /* 0x0000001305077c10 */ /* 0x000fe400087fe400 */
[----:B------:R-:W-:-:S05]  /*2280*/  MOV R0, UR14 ;  /* 0x0000000e00007c02 */ /* 0x000fca0008000f00 */
[----:B------:R-:W-:-:S04]  /*2290*/  IMAD.WIDE.U32 R6, R0, UR61, R6 ;  /* 0x0000003d00067c25 */ /* 0x000fc8000f8e0006 */
[----:B------:R-:W-:Y:S01]  /*22a0*/  VIADD R2, R7, UR15 ;  /* 0x0000000f07027c36 */ /* 0x000fe20008000000 */
        /* <DEDUP_REMOVED lines=17> */
.L_x_923:
[----:B------:R-:W-:Y:S05]  /*23c0*/  BSYNC B0 ;  /* 0x0000000000007941 */ /* 0x000fea0003800000 */
.L_x_922:
        /* <DEDUP_REMOVED lines=19> */
.L_x_925:
[----:B------:R-:W-:Y:S05]  /*2500*/  BSYNC B0 ;  /* 0x0000000000007941 */ /* 0x000fea0003800000 */
.L_x_924:
        /* <DEDUP_REMOVED lines=32> */
.L_x_927:
[----:B------:R-:W-:Y:S05]  /*2710*/  BSYNC B0 ;  /* 0x0000000000007941 */ /* 0x000fea0003800000 */
.L_x_926:
        /* <DEDUP_REMOVED lines=20> */
.L_x_919:
[----:B------:R-:W-:Y:S01]  /*2860*/  PLOP3.LUT P0, PT, PT, PT, UP4, 0x80, 0x0 ;  /* 0x000000000000781c */ /* 0x000fe20003f0f048 */
[----:B------:R-:W-:Y:S01]  /*2870*/  UIMAD UR8, UR6, -0x40, UR13 ;  /* 0xffffffc0060878a4 */ /* 0x000fe2000f8e020d */
[C---:B------:R-:W-:Y:S01]  /*2880*/  LEA R0, R246.reuse, UR4, 0x1 ;  /* 0x00000004f6007c11 */ /* 0x040fe2000f8e08ff */
[----:B------:R-:W-:Y:S01]  /*2890*/  ULEA.HI UR9, UR6, UR6, URZ, 0x1 ;  /* 0x0000000606097291 */ /* 0x000fe2000f8f083f */
[----:B------:R-:W-:Y:S01]  /*28a0*/  VIADD R2, R246, 0x1800 ;  /* 0x00001800f6027836 */ /* 0x000fe20000000000 */
[----:B------:R-:W-:Y:S08]  /*28b0*/  BSSY B0, `(.L_x_929) ;  /* 0x000002a000007945 */ /* 0x000ff00003800000 */
[----:B------:R-:W-:Y:S01]  /*28c0*/  @P0 BAR.SYNC.DEFER_BLOCKING 0x0 ;  /* 0x0000000000000b1d */ /* 0x000fe20000010000 */
[----:B------:R-:W-:Y:S01]  /*28d0*/  ISETP.GE.AND P1, PT, R245, UR8, PT ;  /* 0x00000008f5007c0c */ /* 0x000fe2000bf26270 */
[----:B------:R-:W-:-:S04]  /*28e0*/  ULOP3.LUT UR9, UR9, 0xfffffffe, URZ, 0xc0, !UPT ;  /* 0xfffffffe09097892 */ /* 0x000fc8000f8ec03f */
[----:B------:R-:W-:-:S04]  /*28f0*/  UIADD3 UR9, UR6, -UR9, URZ ;  /* 0x8000000906097290 */ /* 0x000fc8000fffe03f */
[----:B------:R-:W-:-:S06]  /*2900*/  UISETP.NE.AND UP0, UPT, UR9, 0x1, UPT ;  /* 0x000000010900788c */ /* 0x000fcc000bf05270 */
        /* <DEDUP_REMOVED lines=36> */
.L_x_930:
[----:B------:R-:W-:Y:S05]  /*2b50*/  BSYNC B0 ;  /* 0x0000000000007941 */ /* 0x000fea0003800000 */
.L_x_929:
        /* <DEDUP_REMOVED lines=16> */
.L_x_932:
        /* <DEDUP_REMOVED lines=35> */
.L_x_933:
[----:B------:R-:W-:Y:S05]  /*2e90*/  BSYNC B0 ;  /* 0x0000000000007941 */ /* 0x000fea0003800000 */
.L_x_931:
[----:B------:R-:W-:Y:S01]  /*2ea0*/  UIMAD UR9, UR36, UR24, URZ ;  /* 0x00000018240972a4 */ /* 0x000fe2000f8e023f */
[----:B--23--:R-:W-:Y:S01]  /*2eb0*/  IMAD.U32 R4, RZ, RZ, UR24 ;  /* 0x00000018ff047e24 */ /* 0x00cfe2000f8e00ff */
[----:B------:R-:W-:Y:S01]  /*2ec0*/  ULDC.64 UR22, c[0x0][0x260] ;  /* 0x0000980000167ab9 */ /* 0x000fe20000000a00 */
[C---:B------:R-:W-:Y:S01]  /*2ed0*/  VIADD R8, R237.reuse, 0x8 ;  /* 0x00000008ed087836 */ /* 0x040fe20000000000 */
[----:B------:R-:W-:Y:S01]  /*2ee0*/  UIMAD UR12, UR27, UR25, UR9 ;  /* 0x000000191b0c72a4 */ /* 0x000fe2000f8e0209 */
[----:B------:R-:W-:Y:S01]  /*2ef0*/  IMAD.WIDE.U32 R4, R4, UR27, R228 ;  /* 0x0000001b04047c25 */ /* 0x000fe2000f8e00e4 */
[----:B------:R-:W-:Y:S01]  /*2f00*/  UIMAD UR9, UR16, -0x80, UR5 ;  /* 0xffffff80100978a4 */ /* 0x000fe2000f8e0205 */
[----:B------:R-:W-:Y:S01]  /*2f10*/  BSSY B0, `(.L_x_934) ;  /* 0x000003d000007945 */ /* 0x000fe20003800000 */
[----:B------:R-:W-:Y:S01]  /*2f20*/  ISETP.GE.AND P2, PT, R8, UR8, PT ;  /* 0x0000000808007c0c */ /* 0x000fe2000bf46270 */
[----:B------:R-:W-:Y:S01]  /*2f30*/  VIADD R18, R237, 0x28 ;  /* 0x00000028ed127836 */ /* 0x000fe20000000000 */
[----:B------:R-:W-:Y:S01]  /*2f40*/  IADD3 R6, P1, R4, UR32, RZ ;  /* 0x0000002004067c10 */ /* 0x000fe2000ff3e0ff */
[----:B------:R-:W-:Y:S01]  /*2f50*/  IMAD.U32 R2, RZ, RZ, UR12 ;  /* 0x0000000cff027e24 */ /* 0x000fe2000f8e00ff */
[----:B------:R-:W-:Y:S01]  /*2f60*/  ISETP.GE.AND P5, PT, R245, UR9, PT ;  /* 0x00000009f5007c0c */ /* 0x000fe2000bfa6270 */
[----:B------:R-:W-:Y:S01]  /*2f70*/  VIADD R4, R237, 0x20 ;  /* 0x00000020ed047836 */ /* 0x000fe20000000000 */
[----:B------:R-:W-:-:S02]  /*2f80*/  P2R R21, PR, RZ, 0x4 ;  /* 0x00000004ff157803 */ /* 0x000fc40000000000 */
[----:B------:R-:W-:Y:S01]  /*2f90*/  IADD3.X R7, R5, UR33, R2, P1, !PT ;  /* 0x0000002105077c10 */ /* 0x000fe20008ffe402 */
[----:B------:R-:W-:Y:S01]  /*2fa0*/  IMAD R2, R17, UR22, RZ ;  /* 0x0000001611027c24 */ /* 0x000fe2000f8e02ff */
[----:B------:R-:W-:Y:S02]  /*2fb0*/  ISETP.GE.AND P1, PT, R4, UR8, PT ;  /* 0x0000000804007c0c */ /* 0x000fe4000bf26270 */
[----:B------:R-:W-:Y:S01]  /*2fc0*/  ISETP.GE.AND P6, PT, R18, UR8, PT ;  /* 0x0000000812007c0c */ /* 0x000fe2000bfc6270 */
[C---:B------:R-:W-:Y:S01]  /*2fd0*/  IMAD R2, R13.reuse, UR23, R2 ;  /* 0x000000170d027c24 */ /* 0x040fe2000f8e0202 */
[----:B------:R-:W-:Y:S01]  /*2fe0*/  P2R R20, PR, RZ, 0x2 ;  /* 0x00000002ff147803 */ /* 0x000fe20000000000 */
[----:B------:R-:W-:Y:S01]  /*2ff0*/  IMAD.WIDE.U32 R6, R13, UR22, R6 ;  /* 0x000000160d067c25 */ /* 0x000fe2000f8e0006 */
[----:B------:R-:W-:Y:S01]  /*3000*/  ISETP.GE.AND P1, PT, R237, UR8, PT ;  /* 0x00000008ed007c0c */ /* 0x000fe2000bf26270 */
[----:B------:R2:W-:Y:S02]  /*3010*/  @P5 STS [R0+0x9000], RZ ;  /* 0x009000ff00005388 */ /* 0x0005e40000000800 */
[----:B------:R-:W-:Y:S01]  /*3020*/  IMAD.IADD R12, R7, 0x1, R2 ;  /* 0x00000001070c7824 */ /* 0x000fe200078e0202 */
[----:B------:R-:W-:Y:S01]  /*3030*/  P2R R19, PR, RZ, 0x2 ;  /* 0x00000002ff137803 */ /* 0x000fe20000000000 */
[----:B------:R2:W-:Y:S04]  /*3040*/  @P5 STS [R0+0x9004], RZ ;  /* 0x009004ff00005388 */ /* 0x0005e80000000800 */
        /* <DEDUP_REMOVED lines=41> */
.L_x_935:
[----:B------:R-:W-:Y:S05]  /*32e0*/  BSYNC B0 ;  /* 0x0000000000007941 */ /* 0x000fea0003800000 */
.L_x_934:
[----:B------:R-:W-:Y:S01]  /*32f0*/  IADD3 R2, R245, 0x40, RZ ;  /* 0x00000040f5027810 */ /* 0x000fe20007ffe0ff */
        /* <DEDUP_REMOVED lines=43> */
.L_x_937:
[----:B------:R-:W-:Y:S05]  /*35b0*/  BSYNC B0 ;  /* 0x0000000000007941 */ /* 0x000fea0003800000 */
.L_x_936:
[----:B------:R-:W-:Y:S01]  /*35c0*/  UIMAD UR8, UR36, UR18, URZ ;  /* 0x00000012240872a4 */ /* 0x000fe2000f8e023f */
[----:B------:R-:W-:Y:S01]  /*35d0*/  MOV R4, UR18 ;  /* 0x0000001200047c02 */ /* 0x000fe20008000f00 */
[----:B------:R2:W-:Y:S01]  /*35e0*/  @P5 STS [R0+0xf000], RZ ;  /* 0x00f000ff00005388 */ /* 0x0005e20000000800 */
[----:B------:R-:W-:Y:S01]  /*35f0*/  BSSY B0, `(.L_x_938) ;  /* 0x0000035000007945 */ /* 0x000fe20003800000 */
[----:B------:R-:W-:Y:S02]  /*3600*/  UIMAD UR8, UR27, UR19, UR8 ;  /* 0x000000131b0872a4 */ /* 0x000fe4000f8e0208 */
[----:B------:R2:W-:Y:S01]  /*3610*/  @P5 STS [R0+0xf004], RZ ;  /* 0x00f004ff00005388 */ /* 0x0005e20000000800 */
[----:B------:R-:W-:-:S03]  /*3620*/  IMAD.WIDE.U32 R4, R4, UR27, R228 ;  /* 0x0000001b04047c25 */ /* 0x000fc6000f8e00e4 */
[----:B------:R2:W-:Y:S01]  /*3630*/  @P5 STS.64 [R0+0xf008], RZ ;  /* 0x00f008ff00005388 */ /* 0x0005e20000000a00 */
[----:B------:R-:W-:Y:S01]  /*3640*/  MOV R2, UR8 ;  /* 0x0000000800027c02 */ /* 0x000fe20008000f00 */
[----:B------:R-:W-:Y:S01]  /*3650*/  ULDC.64 UR8, c[0x0][0x268] ;  /* 0x00009a0000087ab9 */ /* 0x000fe20000000a00 */
        /* <DEDUP_REMOVED lines=46> */
.L_x_939:
[----:B------:R-:W-:Y:S05]  /*3940*/  BSYNC B0 ;  /* 0x0000000000007941 */ /* 0x000fea0003800000 */
.L_x_938:
        /* <DEDUP_REMOVED lines=11> */
[----:B------:R-:W-:-:S03]  /*3a00*/  ISETP.GE.AND P2, PT, R15, UR8, PT ;  /* 0x000000080f007c0c */ /* 0x000fc6000bf46270 */
[----:B------:R-:W-:Y:S02]  /*3a10*/  IMAD R7, R4, UR18, RZ ;  /* 0x0000001204077c24 */ /* 0x000fe4000f8e02ff */
[----:B------:R-:W-:-:S04]  /*3a20*/  IMAD.MOV.U32 R4, RZ, RZ, R6 ;  /* 0x000000ffff047224 */ /* 0x000fc800078e0006 */
[----:B---3--:R-:W3:Y:S01]  /*3a30*/  @!P4 LDC.64 R10, c[0x0][0x220] ;  /* 0x00008800ff0acb82 */ /* 0x008ee20000000a00 */
[C---:B------:R-:W-:Y:S01]  /*3a40*/  IMAD.WIDE.U32 R4, R2.reuse, UR18, R4 ;  /* 0x0000001202047c25 */ /* 0x040fe2000f8e0004 */
[----:B------:R2:W-:Y:S03]  /*3a50*/  @P4 STS.128 [R0+0x10000], RZ ;  /* 0x010000ff00004388 */ /* 0x0005e60000000c00 */
[----:B------:R-:W-:-:S03]  /*3a60*/  IMAD R2, R2, UR19, R7 ;  /* 0x0000001302027c24 */ /* 0x000fc6000f8e0207 */
[----:B-1----:R-:W1:Y:S01]  /*3a70*/  @!P3 LDC.64 R8, c[0x0][0x220] ;  /* 0x00008800ff08bb82 */ /* 0x002e620000000a00 */
[----:B------:R-:W-:-:S07]  /*3a80*/  IMAD.IADD R2, R5, 0x1, R2 ;  /* 0x0000000105027824 */ /* 0x000fce00078e0202 */
[----:B------:R-:W5:Y:S01]  /*3a90*/  @!P2 LDC.64 R6, c[0x0][0x220] ;  /* 0x00008800ff06ab82 */ /* 0x000f620000000a00 */
[----:B---3--:R-:W-:-:S04]  /*3aa0*/  @!P4 LEA R10, P1, R4, R10, 0x1 ;  /* 0x0000000a040ac211 */ /* 0x008fc800078208ff */
        /* <DEDUP_REMOVED lines=19> */
.L_x_941:
[----:B------:R-:W-:Y:S05]  /*3be0*/  BSYNC B0 ;  /* 0x0000000000007941 */ /* 0x000fea0003800000 */
.L_x_940:
[----:B--23--:R-:W2:Y:S01]  /*3bf0*/  LDC.64 R10, c[0x0][0x3b8] ;  /* 0x0000ee00ff0a7b82 */ /* 0x00cea20000000a00 */
[----:B------:R-:W-:Y:S01]  /*3c00*/  ISETP.NE.AND P3, PT, R19, RZ, PT ;  /* 0x000000ff1300720c */ /* 0x000fe20003f65270 */
[----:B------:R-:W-:Y:S01]  /*3c10*/  IMAD.MOV.U32 R4, RZ, RZ, 0x4 ;  /* 0x00000004ff047424 */ /* 0x000fe200078e00ff */
[----:B------:R-:W-:Y:S01]  /*3c20*/  ISETP.NE.AND P2, PT, R21, RZ, PT ;  /* 0x000000ff1500720c */ /* 0x000fe20003f45270 */
[----:B-1----:R-:W-:Y:S01]  /*3c30*/  IMAD.MOV.U32 R8, RZ, RZ, 0x4 ;  /* 0x00000004ff087424 */ /* 0x002fe200078e00ff */
[----:B------:R-:W-:Y:S01]  /*3c40*/  ISETP.NE.AND P1, PT, R20, RZ, PT ;  /* 0x000000ff1400720c */ /* 0x000fe20003f25270 */
[----:B------:R-:W-:Y:S01]  /*3c50*/  IMAD.WIDE R4, R237, R4, UR14 ;  /* 0x0000000eed047e25 */ /* 0x000fe2000f8e0204 */
[----:B------:R-:W0:Y:S03]  /*3c60*/  LDGDEPBAR ;  /* 0x00000000000079af */ /* 0x000e260000000000 */
[----:B------:R-:W-:-:S02]  /*3c70*/  IMAD.MOV.U32 R239, RZ, RZ, 0x7f800000 ;  /* 0x7f800000ffef7424 */ /* 0x000fc400078e00ff */
[----:B------:R-:W-:Y:S01]  /*3c80*/  IMAD.MOV.U32 R240, RZ, RZ, 0x7f800000 ;  /* 0x7f800000fff07424 */ /* 0x000fe200078e00ff */
[----:B------:R-:W-:Y:S01]  /*3c90*/  UIMAD UR8, UR60, UR55, UR61 ;  /* 0x000000373c0872a4 */ /* 0x000fe2000f8e023d */
[----:B------:R-:W-:Y:S01]  /*3ca0*/  IMAD.MOV.U32 R241, RZ, RZ, 0x7f800000 ;  /* 0x7f800000fff17424 */ /* 0x000fe200078e00ff */
[----:B------:R-:W-:Y:S01]  /*3cb0*/  USHF.L.U32 UR23, UR7, 0x4, URZ ;  /* 0x0000000407177899 */ /* 0x000fe2000800063f */
[----:B------:R-:W-:Y:S01]  /*3cc0*/  IMAD.MOV.U32 R238, RZ, RZ, 0x7f800000 ;  /* 0x7f800000ffee7424 */ /* 0x000fe200078e00ff */
[----:B------:R-:W-:Y:S01]  /*3cd0*/  USHF.L.U32 UR22, UR7, 0x3, URZ ;  /* 0x0000000307167899 */ /* 0x000fe2000800063f */
[----:B------:R-:W-:Y:S01]  /*3ce0*/  SHF.R.S32.HI R0, RZ, 0x1f, R16 ;  /* 0x0000001fff007819 */ /* 0x000fe20000011410 */
[----:B------:R-:W-:Y:S01]  /*3cf0*/  VIADD R2, R186, 0x1800 ;  /* 0x00001800ba027836 */ /* 0x000fe20000000000 */
[----:B------:R1:W5:Y:S01]  /*3d00*/  @!P3 LDG.E R240, desc[UR10][R4.64] ;  /* 0x0000000a04f0b981 */ /* 0x000362000c1e1900 */
[----:B------:R-:W-:Y:S01]  /*3d10*/  IMAD R242, RZ, RZ, -UR26 ;  /* 0x8000001afff27e24 */ /* 0x000fe2000f8e02ff */
[----:B------:R-:W-:Y:S01]  /*3d20*/  CS2R R126, SRZ ;  /* 0x00000000007e7805 */ /* 0x000fe2000001ff00 */
[----:B------:R-:W-:Y:S01]  /*3d30*/  IMAD.MOV.U32 R236, RZ, RZ, R223 ;  /* 0x000000ffffec7224 */ /* 0x000fe200078e00df */
[----:B--2---:R-:W2:Y:S01]  /*3d40*/  LDG.E.64 R6, desc[UR10][R10.64+0x8] ;  /* 0x0000080a0a067981 */ /* 0x004ea2000c1e1b00 */
[----:B------:R-:W-:Y:S01]  /*3d50*/  @!P6 IMAD.WIDE R8, R18, R8, UR14 ;  /* 0x0000000e1208ee25 */ /* 0x000fe2000f8e0208 */
[----:B------:R-:W-:-:S02]  /*3d60*/  USHF.L.U32 UR8, UR8, 0x5, URZ ;  /* 0x0000000508087899 */ /* 0x000fc4000800063f */
[----:B------:R-:W-:Y:S01]  /*3d70*/  UIADD3 UR33, UR23, 0x40, URZ ;  /* 0x0000004017217890 */ /* 0x000fe2000fffe03f */
[----:B------:R1:W5:Y:S01]  /*3d80*/  @!P2 LDG.E R241, desc[UR10][R4.64+0x20] ;  /* 0x0000200a04f1a981 */ /* 0x000362000c1e1900 */
[----:B------:R-:W-:Y:S01]  /*3d90*/  IMAD.MOV.U32 R252, RZ, RZ, 0x4 ;  /* 0x00000004fffc7424 */ /* 0x000fe200078e00ff */
[----:B------:R-:W-:Y:S02]  /*3da0*/  CS2R R124, SRZ ;  /* 0x00000000007c7805 */ /* 0x000fe4000001ff00 */
[----:B------:R-:W-:Y:S01]  /*3db0*/  CS2R R130, SRZ ;  /* 0x0000000000827805 */ /* 0x000fe2000001ff00 */
[----:B------:R1:W5:Y:S01]  /*3dc0*/  @!P6 LDG.E R239, desc[UR10][R8.64] ;  /* 0x0000000a08efe981 */ /* 0x000362000c1e1900 */
[----:B------:R-:W-:Y:S01]  /*3dd0*/  UIADD3 UR31, UR23, 0x20, URZ ;  /* 0x00000020171f7890 */ /* 0x000fe2000fffe03f */
[----:B------:R-:W-:Y:S02]  /*3de0*/  CS2R R128, SRZ ;  /* 0x0000000000807805 */ /* 0x000fe4000001ff00 */
[----:B------:R-:W-:Y:S01]  /*3df0*/  CS2R R122, SRZ ;  /* 0x00000000007a7805 */ /* 0x000fe2000001ff00 */
[----:B------:R1:W5:Y:S01]  /*3e00*/  @!P1 LDG.E R238, desc[UR10][R4.64+0x80] ;  /* 0x0000800a04ee9981 */ /* 0x000362000c1e1900 */
        /* <DEDUP_REMOVED lines=11> */
[----:B------:R-:W3:Y:S01]  /*3ec0*/  LDG.E.64 R10, desc[UR10][R10.64] ;  /* 0x0000000a0a0a7981 */ /* 0x000ee2000c1e1b00 */
[----:B------:R-:W-:Y:S02]  /*3ed0*/  USHF.R.S32.HI UR9, URZ, 0x1f, UR8 ;  /* 0x0000001f3f097899 */ /* 0x000fe40008011408 */
[----:B------:R-:W-:-:S02]  /*3ee0*/  UIADD3 UR32, UR22, UR33, URZ ;  /* 0x0000002116207290 */ /* 0x000fc4000fffe03f */
[----:B------:R-:W-:Y:S02]  /*3ef0*/  UIADD3 UR30, UR22, UR31, URZ ;  /* 0x0000001f161e7290 */ /* 0x000fe4000fffe03f */
[----:B------:R-:W-:Y:S02]  /*3f00*/  UIADD3 UR28, UR22, UR32, URZ ;  /* 0x00000020161c7290 */ /* 0x000fe4000fffe03f */
[----:B------:R-:W-:Y:S01]  /*3f10*/  UIADD3 UR29, UR22, UR30, URZ ;  /* 0x0000001e161d7290 */ /* 0x000fe2000fffe03f */
[----:B------:R-:W-:Y:S02]  /*3f20*/  SEL R2, R2, R186, !P0 ;  /* 0x000000ba02027207 */ /* 0x000fe40004000000 */
[----:B------:R-:W-:Y:S02]  /*3f30*/  CS2R R94, SRZ ;  /* 0x00000000005e7805 */ /* 0x000fe4000001ff00 */
[----:B------:R-:W-:Y:S01]  /*3f40*/  CS2R R92, SRZ ;  /* 0x00000000005c7805 */ /* 0x000fe2000001ff00 */
[----:B------:R-:W-:Y:S01]  /*3f50*/  UIADD3 UR25, UR22, UR29, URZ ;  /* 0x0000001d16197290 */ /* 0x000fe2000fffe03f */
[----:B------:R-:W-:-:S02]  /*3f60*/  CS2R R98, SRZ ;  /* 0x0000000000627805 */ /* 0x000fc4000001ff00 */
[----:B------:R-:W-:Y:S02]  /*3f70*/  CS2R R96, SRZ ;  /* 0x0000000000607805 */ /* 0x000fe4000001ff00 */
[----:B------:R-:W-:Y:S01]  /*3f80*/  CS2R R90, SRZ ;  /* 0x00000000005a7805 */ /* 0x000fe2000001ff00 */
        /* <DEDUP_REMOVED lines=28> */
[----:B------:R-:W-:Y:S01]  /*4150*/  LEA R179, R2, UR4, 0x1 ;  /* 0x0000000402b37c11 */ /* 0x000fe2000f8e08ff */
[----:B------:R-:W-:Y:S01]  /*4160*/  ULDC UR12, c[0x0][0x394] ;  /* 0x0000e500000c7ab9 */ /* 0x000fe20000000800 */
[----:B------:R-:W-:-:S02]  /*4170*/  UIMAD UR51, UR7, 0x18, URZ ;  /* 0x00000018073378a4 */ /* 0x000fc4000f8e023f */
[----:B------:R-:W-:Y:S02]  /*4180*/  USHF.L.U32 UR50, UR7, 0x5, URZ ;  /* 0x0000000507327899 */ /* 0x000fe4000800063f */
[----:B------:R-:W-:Y:S02]  /*4190*/  UIMAD UR49, UR7, 0x28, URZ ;  /* 0x00000028073178a4 */ /* 0x000fe4000f8e023f */
[----:B------:R-:W-:Y:S02]  /*41a0*/  UIMAD UR48, UR7, 0x30, URZ ;  /* 0x00000030073078a4 */ /* 0x000fe4000f8e023f */
[----:B------:R-:W-:Y:S02]  /*41b0*/  UIMAD UR36, UR7, 0x38, URZ ;  /* 0x00000038072478a4 */ /* 0x000fe4000f8e023f */
[----:B------:R-:W-:Y:S01]  /*41c0*/  UIADD3 UR34, UR22, UR24, URZ ;  /* 0x0000001816227290 */ /* 0x000fe2000fffe03f */
[----:B------:R-:W-:Y:S01]  /*41d0*/  UMOV UR19, UR12 ;  /* 0x0000000c00137c82 */ /* 0x000fe20008000000 */
[----:B------:R-:W-:Y:S01]  /*41e0*/  ULDC UR59, c[0x0][0x398] ;  /* 0x0000e600003b7ab9 */ /* 0x000fe20000000800 */
[----:B--2---:R-:W-:-:S04]  /*41f0*/  IADD3 R249, P2, P1, R6, UR8, R16 ;  /* 0x0000000806f97c10 */ /* 0x004fc8000f95e010 */
[----:B------:R-:W-:Y:S01]  /*4200*/  IADD3.X R243, R7, UR9, R0, P2, P1 ;  /* 0x0000000907f37c10 */ /* 0x000fe200097e2400 */
[----:B------:R-:W-:Y:S01]  /*4210*/  VIADD R0, R185, 0x1800 ;  /* 0x00001800b9007836 */ /* 0x000fe20000000000 */
[----:B------:R-:W-:Y:S02]  /*4220*/  UIADD3 UR9, UR27, UR13, URZ ;  /* 0x0000000d1b097290 */ /* 0x000fe4000fffe03f */
[----:B------:R-:W-:Y:S02]  /*4230*/  UIADD3 UR27, UR22, UR28, URZ ;  /* 0x0000001c161b7290 */ /* 0x000fe4000fffe03f */
[----:B------:R-:W-:Y:S01]  /*4240*/  UIADD3 UR9, -UR5, 0x80, UR9 ;  /* 0x0000008005097890 */ /* 0x000fe2000fffe109 */
[----:B------:R-:W-:Y:S01]  /*4250*/  SEL R0, R0, R185, !P0 ;  /* 0x000000b900007207 */ /* 0x000fe20004000000 */
[----:B------:R-:W-:Y:S01]  /*4260*/  UIADD3 UR26, UR22, UR27, URZ ;  /* 0x0000001b161a7290 */ /* 0x000fe2000fffe03f */
[----:B---3--:R-:W-:Y:S02]  /*4270*/  R2UR UR8, R10 ;  /* 0x000000000a0872ca */ /* 0x008fe400000e0000 */
[----:B------:R-:W-:-:S02]  /*4280*/  R2UR UR52, R11 ;  /* 0x000000000b3472ca */ /* 0x000fc400000e0000 */
[----:B------:R-:W-:Y:S01]  /*4290*/  LEA R176, R0, UR4, 0x1 ;  /* 0x0000000400b07c11 */ /* 0x000fe2000f8e08ff */
[----:B------:R-:W-:Y:S02]  /*42a0*/  UIADD3 UR53, UR9, -UR56, URZ ;  /* 0x8000003809357290 */ /* 0x000fe4000fffe03f */
[----:B------:R-:W-:Y:S01]  /*42b0*/  UIADD3 UR35, UR22, UR26, URZ ;  /* 0x0000001a16237290 */ /* 0x000fe2000fffe03f */
[----:B------:R-:W-:Y:S01]  /*42c0*/  ULDC UR56, c[0x0][0x2d0] ;  /* 0x0000b40000387ab9 */ /* 0x000fe20000000800 */
[----:B------:R-:W-:-:S04]  /*42d0*/  ULDC.U8 UR9, c[0x0][0x388] ;  /* 0x0000e20000097ab9 */ /* 0x000fc80000000000 */
[----:B------:R-:W-:Y:S01]  /*42e0*/  UIADD3 UR46, UR8, -0x61c88647, URZ ;  /* 0x9e3779b9082e7890 */ /* 0x000fe2000fffe03f */
[----:B------:R-:W-:Y:S01]  /*42f0*/  LOP3.LUT R243, R243, UR8, RZ, 0x3c, !PT ;  /* 0x00000008f3f37c12 */ /* 0x000fe2000f8e3cff */
[----:B------:R-:W-:Y:S02]  /*4300*/  UIADD3 UR54, UR8, 0x3c6ef372, URZ ;  /* 0x3c6ef37208367890 */ /* 0x000fe4000fffe03f */
[----:B------:R-:W-:Y:S02]  /*4310*/  UIADD3 UR44, UR8, -0x255992d5, URZ ;  /* 0xdaa66d2b082c7890 */ /* 0x000fe4000fffe03f */
[----:B------:R-:W-:Y:S02]  /*4320*/  UIADD3 UR42, UR8, 0x78dde6e4, URZ ;  /* 0x78dde6e4082a7890 */ /* 0x000fe4000fffe03f */
[----:B------:R-:W-:Y:S02]  /*4330*/  UIADD3 UR40, UR8, 0x1715609d, URZ ;  /* 0x1715609d08287890 */ /* 0x000fe4000fffe03f */
[----:B------:R-:W-:-:S02]  /*4340*/  UIADD3 UR38, UR8, -0x4ab325aa, URZ ;  /* 0xb54cda5608267890 */ /* 0x000fc4000fffe03f */
[----:B------:R-:W-:Y:S02]  /*4350*/  UIADD3 UR55, UR52, -0x4498517b, URZ ;  /* 0xbb67ae8534377890 */ /* 0x000fe4000fffe03f */
[----:B------:R-:W-:Y:S02]  /*4360*/  UIADD3 UR45, UR52, 0x76cf5d0a, URZ ;  /* 0x76cf5d0a342d7890 */ /* 0x000fe4000fffe03f */
[----:B------:R-:W-:Y:S02]  /*4370*/  UIADD3 UR43, UR52, 0x32370b8f, URZ ;  /* 0x32370b8f342b7890 */ /* 0x000fe4000fffe03f */
[----:B------:R-:W-:Y:S02]  /*4380*/  UIADD3 UR41, UR52, -0x126145ec, URZ ;  /* 0xed9eba1434297890 */ /* 0x000fe4000fffe03f */
[----:B------:R-:W-:Y:S02]  /*4390*/  UIADD3 UR39, UR52, -0x56f99767, URZ ;  /* 0xa906689934277890 */ /* 0x000fe4000fffe03f */
[----:B------:R-:W-:Y:S01]  /*43a0*/  UIADD3 UR37, UR52, 0x646e171e, URZ ;  /* 0x646e171e34257890 */ /* 0x000fe2000fffe03f */
[----:B-1----:R-:W-:-:S11]  /*43b0*/  ULDC UR8, c[0x0][0x2ec] ;  /* 0x0000bb0000087ab9 */ /* 0x002fd60000000800 */
.L_x_946:
[----:B------:R-:W0:Y:S01]  /*43c0*/  LDGDEPBAR ;  /* 0x00000000000079af */ /* 0x000e220000000000 */
        /* <DEDUP_REMOVED lines=14> */
[----:B------:R-:W1:Y:S04]  /*44b0*/  LDSM.16.M88.4 R16, [R177+UR4+0x9000] ;  /* 0x00900004b110783b */ /* 0x000e680008000200 */
[----:B------:R-:W2:Y:S04]  /*44c0*/  LDSM.16.M88.4 R28, [R179+0x800] ;  /* 0x00080000b31c783b */ /* 0x000ea80000000200 */
[----:B-----5:R-:W5:Y:S04]  /*44d0*/  LDG.E R190, desc[UR10][R4.64] ;  /* 0x0000000a04be7981 */ /* 0x020f68000c1e1900 */
[----:B------:R-:W5:Y:S04]  /*44e0*/  LDG.E R189, desc[UR10][R4.64+0x20] ;  /* 0x0000200a04bd7981 */ /* 0x000f68000c1e1900 */
[----:B------:R-:W5:Y:S04]  /*44f0*/  LDG.E R188, desc[UR10][R4.64+0x80] ;  /* 0x0000800a04bc7981 */ /* 0x000f68000c1e1900 */
[----:B------:R1:W5:Y:S04]  /*4500*/  LDG.E R187, desc[UR10][R4.64+0xa0] ;  /* 0x0000a00a04bb7981 */ /* 0x000368000c1e1900 */
[----:B------:R-:W3:Y:S04]  /*4510*/  LDSM.16.M88.4 R132, [R177+UR4+0x9400] ;  /* 0x00940004b184783b */ /* 0x000ee80008000200 */
[----:B------:R-:W-:Y:S04]  /*4520*/  LDSM.16.M88.4 R136, [R0] ;  /* 0x000000000088783b */ /* 0x000fe80000000200 */
[----:B------:R-:W4:Y:S04]  /*4530*/  LDSM.16.M88.4 R140, [R178] ;  /* 0x00000000b28c783b */ /* 0x000f280000000200 */
[----:B------:R-:W4:Y:S04]  /*4540*/  LDSM.16.M88.4 R144, [R0+0x800] ;  /* 0x000800000090783b */ /* 0x000f280000000200 */
[----:B------:R-:W4:Y:S04]  /*4550*/  LDSM.16.M88.4 R148, [R178+0x400] ;  /* 0x00040000b294783b */ /* 0x000f280000000200 */
[----:B------:R-:W-:Y:S01]  /*4560*/  LDSM.16.M88.4 R152, [R177+UR4+0xb000] ;  /* 0x00b00004b198783b */ /* 0x000fe20008000200 */
[-C--:B-1----:R-:W-:Y:S03]  /*4570*/  HMMA.16816.F32.BF16 R4, R32, R16.reuse, RZ ;  /* 0x000000102004723c */ /* 0x082fe600000418ff */
[----:B------:R-:W-:Y:S03]  /*4580*/  LDSM.16.M88.4 R156, [R179+0x1800] ;  /* 0x00180000b39c783b */ /* 0x000fe60000000200 */
[C---:B--2---:R-:W-:Y:S01]  /*4590*/  HMMA.16816.F32.BF16 R8, R28.reuse, R16, RZ ;  /* 0x000000101c08723c */ /* 0x044fe200000418ff */
[----:B------:R-:W-:Y:S05]  /*45a0*/  LDSM.16.M88.4 R160, [R177+UR4+0xb400] ;  /* 0x00b40004b1a0783b */ /* 0x000fea0008000200 */
[-C--:B------:R-:W-:Y:S06]  /*45b0*/  HMMA.16816.F32.BF16 R12, R28, R18.reuse, RZ ;  /* 0x000000121c0c723c */ /* 0x080fec00000418ff */
[C---:B------:R-:W-:Y:S06]  /*45c0*/  HMMA.16816.F32.BF16 R16, R32.reuse, R18, RZ ;  /* 0x000000122010723c */ /* 0x040fec00000418ff */
[-C--:B---3--:R-:W-:Y:S06]  /*45d0*/  HMMA.16816.F32.BF16 R20, R32, R132.reuse, RZ ;  /* 0x000000842014723c */ /* 0x088fec00000418ff */
[C---:B------:R-:W-:Y:S06]  /*45e0*/  HMMA.16816.F32.BF16 R24, R28.reuse, R132, RZ ;  /* 0x000000841c18723c */ /* 0x040fec00000418ff */
[-C--:B------:R-:W-:Y:S06]  /*45f0*/  HMMA.16816.F32.BF16 R28, R28, R134.reuse, RZ ;  /* 0x000000861c1c723c */ /* 0x080fec00000418ff */
[----:B------:R-:W-:Y:S01]  /*4600*/  HMMA.16816.F32.BF16 R32, R32, R134, RZ ;  /* 0x000000862020723c */ /* 0x000fe200000418ff */
[----:B------:R-:W1:Y:S05]  /*4610*/  LDSM.16.M88.4 R132, [R179+0x1000] ;  /* 0x00100000b384783b */ /* 0x000e6a0000000200 */
[-C--:B----4-:R-:W-:Y:S06]  /*4620*/  HMMA.16816.F32.BF16 R4, R136, R140.reuse, R4 ;  /* 0x0000008c8804723c */ /* 0x090fec0000041804 */
        /* <DEDUP_REMOVED lines=8> */
[----:B------:R-:W-:Y:S01]  /*46b0*/  HMMA.16816.F32.BF16 R32, R136, R150, R32 ;  /* 0x000000968820723c */ /* 0x000fe20000041820 */
[----:B------:R-:W2:Y:S04]  /*46c0*/  LDSM.16.M88.4 R136, [R0+0x1000] ;  /* 0x001000000088783b */ /* 0x000ea80000000200 */
[----:B------:R-:W3:Y:S01]  /*46d0*/  LDSM.16.M88.4 R148, [R178+0x2400] ;  /* 0x00240000b294783b */ /* 0x000ee20000000200 */
[-C--:B-1----:R-:W-:Y:S06]  /*46e0*/  HMMA.16816.F32.BF16 R4, R132, R152.reuse, R4 ;  /* 0x000000988404723c */ /* 0x082fec0000041804 */
[C---:B------:R-:W-:Y:S06]  /*46f0*/  HMMA.16816.F32.BF16 R8, R156.reuse, R152, R8 ;  /* 0x000000989c08723c */ /* 0x040fec0000041808 */
[-C--:B------:R-:W-:Y:S06]  /*4700*/  HMMA.16816.F32.BF16 R12, R156, R154.reuse, R12 ;  /* 0x0000009a9c0c723c */ /* 0x080fec000004180c */
[C---:B------:R-:W-:Y:S01]  /*4710*/  HMMA.16816.F32.BF16 R16, R132.reuse, R154, R16 ;  /* 0x0000009a8410723c */ /* 0x040fe20000041810 */
[----:B------:R-:W-:Y:S05]  /*4720*/  LDSM.16.M88.4 R152, [R177+UR4+0xd000] ;  /* 0x00d00004b198783b */ /* 0x000fea0008000200 */
[-C--:B------:R-:W-:Y:S06]  /*4730*/  HMMA.16816.F32.BF16 R20, R132, R160.reuse, R20 ;  /* 0x000000a08414723c */ /* 0x080fec0000041814 */
[C---:B------:R-:W-:Y:S06]  /*4740*/  HMMA.16816.F32.BF16 R24, R156.reuse, R160, R24 ;  /* 0x000000a09c18723c */ /* 0x040fec0000041818 */
[-C--:B------:R-:W-:Y:S01]  /*4750*/  HMMA.16816.F32.BF16 R28, R156, R162.reuse, R28 ;  /* 0x000000a29c1c723c */ /* 0x080fe2000004181c */
[----:B------:R-:W-:Y:S05]  /*4760*/  LDSM.16.M88.4 R156, [R179+0x2800] ;  /* 0x00280000b39c783b */ /* 0x000fea0000000200 */
[----:B------:R-:W-:Y:S01]  /*4770*/  HMMA.16816.F32.BF16 R32, R132, R162, R32 ;  /* 0x000000a28420723c */ /* 0x000fe20000041820 */
[----:B------:R-:W1:Y:S04]  /*4780*/  LDSM.16.M88.4 R132, [R179+0x2000] ;  /* 0x00200000b384783b */ /* 0x000e680000000200 */
[----:B------:R-:W4:Y:S01]  /*4790*/  LDSM.16.M88.4 R160, [R177+UR4+0xd400] ;  /* 0x00d40004b1a0783b */ /* 0x000f220008000200 */
[-C--:B--2---:R-:W-:Y:S06]  /*47a0*/  HMMA.16816.F32.BF16 R4, R136, R140.reuse, R4 ;  /* 0x0000008c8804723c */ /* 0x084fec0000041804 */
[C---:B------:R-:W-:Y:S06]  /*47b0*/  HMMA.16816.F32.BF16 R8, R144.reuse, R140, R8 ;  /* 0x0000008c9008723c */ /* 0x040fec0000041808 */
[-C--:B------:R-:W-:Y:S06]  /*47c0*/  HMMA.16816.F32.BF16 R12, R144, R142.reuse, R12 ;  /* 0x0000008e900c723c */ /* 0x080fec000004180c */
[C---:B------:R-:W-:Y:S01]  /*47d0*/  HMMA.16816.F32.BF16 R16, R136.reuse, R142, R16 ;  /* 0x0000008e8810723c */ /* 0x040fe20000041810 */
[----:B------:R-:W-:Y:S05]  /*47e0*/  LDSM.16.M88.4 R140, [R178+0x4000] ;  /* 0x00400000b28c783b */ /* 0x000fea0000000200 */
[-C--:B---3--:R-:W-:Y:S06]  /*47f0*/  HMMA.16816.F32.BF16 R20, R136, R148.reuse, R20 ;  /* 0x000000948814723c */ /* 0x088fec0000041814 */
        /* <DEDUP_REMOVED lines=9> */
[C---:B------:R-:W-:Y:S06]  /*4890*/  HMMA.16816.F32.BF16 R16, R132.reuse, R154, R16 ;  /* 0x0000009a8410723c */ /* 0x040fec0000041810 */
[-C--:B----4-:R-:W-:Y:S06]  /*48a0*/  HMMA.16816.F32.BF16 R20, R132, R160.reuse, R20 ;  /* 0x000000a08414723c */ /* 0x090fec0000041814 */
[C---:B------:R-:W-:Y:S06]  /*48b0*/  HMMA.16816.F32.BF16 R24, R156.reuse, R160, R24 ;  /* 0x000000a09c18723c */ /* 0x040fec0000041818 */
[-C--:B------:R-:W-:Y:S06]  /*48c0*/  HMMA.16816.F32.BF16 R28, R156, R162.reuse, R28 ;  /* 0x000000a29c1c723c */ /* 0x080fec000004181c */
[----:B------:R-:W-:Y:S06]  /*48d0*/  HMMA.16816.F32.BF16 R32, R132, R162, R32 ;  /* 0x000000a28420723c */ /* 0x000fec0000041820 */
        /* <DEDUP_REMOVED lines=11> */
[----:B------:R-:W-:Y:S04]  /*4990*/  USHF.L.U32 UR12, UR16, 0x7, URZ ;  /* 0x00000007100c7899 */ /* 0x000fe8000800063f */
[----:B------:R-:W-:Y:S02]  /*49a0*/  UIADD3 UR17, UR12, UR13, URZ ;  /* 0x0000000d0c117290 */ /* 0x000fe4000fffe03f */
[----:B------:R-:W-:Y:S02]  /*49b0*/  UIADD3 UR12, UR12, 0x80, URZ ;  /* 0x000000800c0c7890 */ /* 0x000fe4000fffe03f */
[----:B------:R-:W-:Y:S02]  /*49c0*/  UIADD3 UR18, UR19, UR17, -UR5 ;  /* 0x0000001113127290 */ /* 0x000fe4000fffe805 */
[----:B------:R-:W-:Y:S02]  /*49d0*/  UIADD3 UR17, UR7, 0x40, URZ ;  /* 0x0000004007117890 */ /* 0x000fe4000fffe03f */
[----:B------:R-:W-:Y:S01]  /*49e0*/  IMAD.U32 R0, RZ, RZ, UR12 ;  /* 0x0000000cff007e24 */ /* 0x000fe2000f8e00ff */
[----:B------:R-:W-:Y:S01]  /*49f0*/  UMOV UR12, UR19 ;  /* 0x00000013000c7c82 */ /* 0x000fe20008000000 */
[----:B------:R-:W-:Y:S03]  /*4a00*/  UISETP.GE.AND UP0, UPT, UR17, UR18, UPT ;  /* 0x000000121100728c */ /* 0x000fe6000bf06270 */
[----:B------:R-:W-:Y:S03]  /*4a10*/  ISETP.LT.AND P0, PT, R0, UR5, PT ;  /* 0x0000000500007c0c */ /* 0x000fe6000bf01270 */
[----:B------:R-:W-:Y:S11]  /*4a20*/  PLOP3.LUT P1, PT, PT, PT, UP0, 0x80, 0x0 ;  /* 0x000000000000781c */ /* 0x000ff60003f2f008 */
[----:B------:R-:W-:Y:S02]  /*4a30*/  @!UPT UIADD3 URZ, URZ, URZ, URZ ;  /* 0x0000003f3f3ff290 */ /* 0x000fe4000fffe03f */
[----:B------:R-:W-:Y:S05]  /*4a40*/  @!P1 BRA P0, `(.L_x_943) ;  /* 0x0000000800109947 */ /* 0x000fea0000000000 */
.L_x_942:
[----:B------:R-:W1:Y:S01]  /*4a50*/  S2R R0, SR_TID.X ;  /* 0x0000000000007919 */ /* 0x000e620000002100 */
[----:B------:R-:W-:Y:S01]  /*4a60*/  VIADD R2, R237, UR7 ;  /* 0x00000007ed027c36 */ /* 0x000fe20008000000 */
[----:B------:R-:W-:Y:S01]  /*4a70*/  UIADD3 UR7, -UR12, UR5, -UR13 ;  /* 0x000000050c077290 */ /* 0x000fe2000fffe90d */
[----:B------:R-:W-:Y:S01]  /*4a80*/  IMAD.SHL.U32 R132, R244, 0x20, RZ ;  /* 0x00000020f4847824 */ /* 0x000fe200078e00ff */
[----:B------:R-:W-:Y:S01]  /*4a90*/  UMOV UR19, UR12 ;  /* 0x0000000c00137c82 */ /* 0x000fe20008000000 */
[C---:B------:R-:W-:Y:S02]  /*4aa0*/  VIADD R143, R2.reuse, 0x8 ;  /* 0x00000008028f7836 */ /* 0x040fe40000000000 */
        /* <DEDUP_REMOVED lines=11> */
[----:B------:R-:W-:Y:S01]  /*4b60*/  IMAD.U32 R140, RZ, RZ, UR7 ;  /* 0x00000007ff8c7e24 */ /* 0x000fe2000f8e00ff */
[----:B------:R-:W-:Y:S01]  /*4b70*/  IADD3 R133, R133, 0x8, R2 ;  /* 0x0000000885857810 */ /* 0x000fe20007ffe002 */
[----:B-1----:R-:W-:Y:S03]  /*4b80*/  IMAD.SHL.U32 R0, R0, 0x2, RZ ;  /* 0x0000000200007824 */ /* 0x002fe600078e00ff */
[----:B------:R-:W-:Y:S02]  /*4b90*/  VIADDMNMX R140, R2, R140, UR5, PT ;  /* 0x00000005028c7e46 */ /* 0x000fe4000b80018c */
[----:B------:R-:W-:Y:S01]  /*4ba0*/  LOP3.LUT R132, R132, 0x6, R0, 0xf8, !PT ;  /* 0x0000000684847812 */ /* 0x000fe200078ef800 */
[----:B------:R-:W-:Y:S01]  /*4bb0*/  IMAD.U32 R0, RZ, RZ, UR16 ;  /* 0x00000010ff007e24 */ /* 0x000fe2000f8e00ff */
[----:B------:R-:W-:Y:S03]  /*4bc0*/  VIMNMX R133, R133, UR5, PT ;  /* 0x0000000585857c48 */ /* 0x000fe6000bfe0100 */
[----:B------:R-:W-:Y:S01]  /*4bd0*/  IMAD R0, R0, 0x80, R132 ;  /* 0x0000008000007824 */ /* 0x000fe200078e0284 */
[--C-:B------:R-:W-:Y:S02]  /*4be0*/  IADD3 R132, R134, 0x20, R2.reuse ;  /* 0x0000002086847810 */ /* 0x100fe40007ffe002 */
[----:B------:R-:W-:Y:S01]  /*4bf0*/  IADD3 R134, R135, 0x28, R2 ;  /* 0x0000002887867810 */ /* 0x000fe20007ffe002 */
[C---:B------:R-:W-:Y:S01]  /*4c00*/  VIADD R139, R0.reuse, 0x1 ;  /* 0x00000001008b7836 */ /* 0x040fe20000000000 */
[C---:B------:R-:W-:Y:S01]  /*4c10*/  ISETP.GE.AND P3, PT, R0.reuse, R144, PT ;  /* 0x000000900000720c */ /* 0x040fe20003f66270 */
[C---:B------:R-:W-:Y:S01]  /*4c20*/  VIADD R138, R0.reuse, 0x8 ;  /* 0x00000008008a7836 */ /* 0x040fe20000000000 */
[C---:B------:R-:W-:Y:S01]  /*4c30*/  ISETP.GE.AND P2, PT, R0.reuse, R143, PT ;  /* 0x0000008f0000720c */ /* 0x040fe20003f46270 */
[----:B------:R-:W-:Y:S01]  /*4c40*/  VIADD R137, R0, 0x9 ;  /* 0x0000000900897836 */ /* 0x000fe20000000000 */
        /* <DEDUP_REMOVED lines=100> */
.L_x_943:
[C---:B------:R-:W-:Y:S01]  /*5290*/  FSETP.NEU.FTZ.AND P0, PT, R240.reuse, -INF , PT ;  /* 0xff800000f000780b */ /* 0x040fe20003f1d000 */
[----:B------:R-:W-:Y:S01]  /*52a0*/  FMUL.FTZ R132, R240, 1.4426950216293334961 ;  /* 0x3fb8aa3bf0847820 */ /* 0x000fe20000410000 */
[C---:B------:R-:W-:Y:S01]  /*52b0*/  FSETP.NEU.FTZ.AND P1, PT, R241.reuse, -INF , PT ;  /* 0xff800000f100780b */ /* 0x040fe20003f3d000 */
[----:B------:R-:W-:Y:S01]  /*52c0*/  FMUL.FTZ R2, R241, 1.4426950216293334961 ;  /* 0x3fb8aa3bf1027820 */ /* 0x000fe20000410000 */
[----:B------:R-:W-:Y:S04]  /*52d0*/  IMAD.WIDE.U32 R134, R249, -0x2daee0ad, RZ ;  /* 0xd2511f53f9867825 */ /* 0x000fe800078e00ff */
[----:B------:R-:W-:Y:S01]  /*52e0*/  FMUL.FTZ R0, R238, 1.4426950216293334961 ;  /* 0x3fb8aa3bee007820 */ /* 0x000fe20000410000 */
[----:B------:R-:W-:Y:S01]  /*52f0*/  UISETP.GT.AND UP2, UPT, UR6, UR47, UPT ;  /* 0x0000002f0600728c */ /* 0x000fe2000bf44270 */
[----:B------:R-:W-:Y:S02]  /*5300*/  FSEL R132, R132, RZ, P0 ;  /* 0x000000ff84847208 */ /* 0x000fe40000000000 */
[----:B------:R-:W-:Y:S02]  /*5310*/  FSEL R2, R2, RZ, P1 ;  /* 0x000000ff02027208 */ /* 0x000fe40000800000 */
[----:B------:R-:W-:Y:S01]  /*5320*/  FSETP.NEU.FTZ.AND P0, PT, R238, -INF , PT ;  /* 0xff800000ee00780b */ /* 0x000fe20003f1d000 */
[--C-:B------:R-:W-:Y:S01]  /*5330*/  FFMA.FTZ R16, R16, UR8, -R132.reuse ;  /* 0x0000000810107c23 */ /* 0x100fe20008010884 */
[----:B------:R-:W-:Y:S01]  /*5340*/  FFMA.FTZ R20, R20, UR8, -R132 ;  /* 0x0000000814147c23 */ /* 0x000fe20008010884 */
[--C-:B------:R-:W-:Y:S01]  /*5350*/  FFMA.FTZ R19, R19, UR8, -R2.reuse ;  /* 0x0000000813137c23 */ /* 0x100fe20008010802 */
[----:B------:R-:W-:Y:S01]  /*5360*/  FSEL R0, R0, RZ, P0 ;  /* 0x000000ff00007208 */ /* 0x000fe20000000000 */
[----:B------:R1:W-:Y:S01]  /*5370*/  MUFU.EX2 R215, R16 ;  /* 0x0000001000d77308 */ /* 0x0003e20000000800 */
[----:B------:R-:W-:Y:S01]  /*5380*/  FSETP.NEU.FTZ.AND P0, PT, R239, -INF , PT ;  /* 0xff800000ef00780b */ /* 0x000fe20003f1d000 */
[--C-:B------:R-:W-:Y:S01]  /*5390*/  FFMA.FTZ R23, R23, UR8, -R2.reuse ;  /* 0x0000000817177c23 */ /* 0x100fe20008010802 */
[--C-:B------:R-:W-:Y:S01]  /*53a0*/  FFMA.FTZ R35, R35, UR8, -R2.reuse ;  /* 0x0000000823237c23 */ /* 0x100fe20008010802 */
[--C-:B------:R-:W-:Y:S01]  /*53b0*/  FFMA.FTZ R34, R34, UR8, -R2.reuse ;  /* 0x0000000822227c23 */ /* 0x100fe20008010802 */
[----:B------:R-:W-:Y:S01]  /*53c0*/  FFMA.FTZ R18, R18, UR8, -R2 ;  /* 0x0000000812127c23 */ /* 0x000fe20008010802 */
[--C-:B------:R-:W-:Y:S01]  /*53d0*/  FFMA.FTZ R32, R32, UR8, -R132.reuse ;  /* 0x0000000820207c23 */ /* 0x100fe20008010884 */
[--C-:B------:R-:W-:Y:S03]  /*53e0*/  FFMA.FTZ R33, R33, UR8, -R132.reuse ;  /* 0x0000000821217c23 */ /* 0x100fe60008010884 */
[----:B------:R2:W-:Y:S01]  /*53f0*/  MUFU.EX2 R216, R19 ;  /* 0x0000001300d87308 */ /* 0x0005e20000000800 */
[--C-:B------:R-:W-:Y:S01]  /*5400*/  FFMA.FTZ R207, R17, UR8, -R132.reuse ;  /* 0x0000000811cf7c23 */ /* 0x100fe20008010884 */
[----:B------:R-:W-:Y:S01]  /*5410*/  FFMA.FTZ R205, R21, UR8, -R132 ;  /* 0x0000000815cd7c23 */ /* 0x000fe20008010884 */
[--C-:B------:R-:W-:Y:S01]  /*5420*/  FFMA.FTZ R202, R8, UR8, -R0.reuse ;  /* 0x0000000808ca7c23 */ /* 0x100fe20008010800 */
[--C-:B------:R-:W-:Y:S01]  /*5430*/  FFMA.FTZ R191, R9, UR8, -R0.reuse ;  /* 0x0000000809bf7c23 */ /* 0x100fe20008010800 */
[--C-:B------:R-:W-:Y:S01]  /*5440*/  FFMA.FTZ R28, R28, UR8, -R0.reuse ;  /* 0x000000081c1c7c23 */ /* 0x100fe20008010800 */
[--C-:B------:R-:W-:Y:S01]  /*5450*/  FFMA.FTZ R29, R29, UR8, -R0.reuse ;  /* 0x000000081d1d7c23 */ /* 0x100fe20008010800 */
[--C-:B------:R-:W-:Y:S03]  /*5460*/  FFMA.FTZ R24, R24, UR8, -R0.reuse ;  /* 0x0000000818187c23 */ /* 0x100fe60008010800 */
[----:B------:R3:W-:Y:S01]  /*5470*/  MUFU.EX2 R217, R20 ;  /* 0x0000001400d97308 */ /* 0x0007e20000000800 */
[----:B-1----:R-:W-:Y:S02]  /*5480*/  IMAD.U32 R16, RZ, RZ, UR16 ;  /* 0x00000010ff107e24 */ /* 0x002fe4000f8e00ff */
[--C-:B------:R-:W-:Y:S01]  /*5490*/  FFMA.FTZ R25, R25, UR8, -R0.reuse ;  /* 0x0000000819197c23 */ /* 0x100fe20008010800 */
[----:B------:R-:W-:Y:S06]  /*54a0*/  FFMA.FTZ R196, R13, UR8, -R0 ;  /* 0x000000080dc47c23 */ /* 0x000fec0008010800 */
[----:B------:R1:W-:Y:S01]  /*54b0*/  MUFU.EX2 R218, R23 ;  /* 0x0000001700da7308 */ /* 0x0003e20000000800 */
[----:B--2---:R-:W-:Y:S01]  /*54c0*/  IMAD R19, R16, 0x4, R244 ;  /* 0x0000000410137824 */ /* 0x004fe200078e02f4 */
[----:B------:R-:W-:Y:S08]  /*54d0*/  LOP3.LUT R16, R134, UR55, RZ, 0x3c, !PT ;  /* 0x0000003786107c12 */ /* 0x000ff0000f8e3cff */
[----:B------:R-:W2:Y:S01]  /*54e0*/  MUFU.EX2 R221, R35 ;  /* 0x0000002300dd7308 */ /* 0x000ea20000000800 */
[----:B---3--:R-:W-:Y:S01]  /*54f0*/  LOP3.LUT R20, R135, UR52, R19, 0x96, !PT ;  /* 0x0000003487147c12 */ /* 0x008fe2000f8e9613 */
[--C-:B------:R-:W-:Y:S01]  /*5500*/  FFMA.FTZ R19, R7, UR8, -R2.reuse ;  /* 0x0000000807137c23 */ /* 0x100fe20008010802 */
[----:B------:R-:W-:Y:S07]  /*5510*/  IMAD.U32 R7, RZ, RZ, UR6 ;  /* 0x00000006ff077e24 */ /* 0x000fee000f8e00ff */
[----:B------:R3:W-:Y:S01]  /*5520*/  MUFU.EX2 R210, R19 ;  /* 0x0000001300d27308 */ /* 0x0007e20000000800 */
[--C-:B-1----:R-:W-:Y:S01]  /*5530*/  FFMA.FTZ R23, R22, UR8, -R2.reuse ;  /* 0x0000000816177c23 */ /* 0x102fe20008010802 */
[----:B------:R-:W-:Y:S01]  /*5540*/  FFMA.FTZ R2, R6, UR8, -R2 ;  /* 0x0000000806027c23 */ /* 0x000fe20008010802 */
[----:B------:R-:W-:Y:S01]  /*5550*/  FFMA.FTZ R6, R4, UR8, -R132 ;  /* 0x0000000804067c23 */ /* 0x000fe20008010884 */
[----:B------:R-:W-:Y:S02]  /*5560*/  IMAD R4, R7, 0x4, R250 ;  /* 0x0000000407047824 */ /* 0x000fe400078e02fa */
[----:B------:R-:W-:Y:S04]  /*5570*/  FFMA.FTZ R132, R5, UR8, -R132 ;  /* 0x0000000805847c23 */ /* 0x000fe80008010884 */
[----:B------:R1:W-:Y:S01]  /*5580*/  MUFU.EX2 R208, R6 ;  /* 0x0000000600d07308 */ /* 0x0003e20000000800 */
[----:B------:R-:W-:Y:S05]  /*5590*/  IMAD.WIDE.U32 R8, R4, -0x326172a9, RZ ;  /* 0xcd9e8d5704087825 */ /* 0x000fea00078e00ff */
[-C--:B------:R-:W-:Y:S04]  /*55a0*/  LOP3.LUT R9, R9, R243.reuse, RZ, 0x3c, !PT ;  /* 0x000000f309097212 */ /* 0x080fe800078e3cff */
[----:B------:R4:W-:Y:S01]  /*55b0*/  MUFU.EX2 R213, R18 ;  /* 0x0000001200d57308 */ /* 0x0009e20000000800 */
[----:B---3--:R-:W-:Y:S01]  /*55c0*/  FFMA.FTZ R19, R12, UR8, -R0 ;  /* 0x000000080c137c23 */ /* 0x008fe20008010800 */
[----:B------:R-:W-:Y:S05]  /*55d0*/  FMUL.FTZ R0, R239, 1.4426950216293334961 ;  /* 0x3fb8aa3bef007820 */ /* 0x000fea0000410000 */
[----:B------:R-:W-:Y:S03]  /*55e0*/  FSEL R0, R0, RZ, P0 ;  /* 0x000000ff00007208 */ /* 0x000fe60000000000 */
[----:B------:R3:W-:Y:S01]  /*55f0*/  MUFU.EX2 R211, R19 ;  /* 0x0000001300d37308 */ /* 0x0007e20000000800 */
[----:B-1----:R-:W-:Y:S02]  /*5600*/  VIADD R6, R4, 0x2 ;  /* 0x0000000204067836 */ /* 0x002fe40000000000 */
[----:B------:R-:W-:Y:S04]  /*5610*/  IMAD.WIDE.U32 R4, R20, -0x326172a9, RZ ;  /* 0xcd9e8d5714047825 */ /* 0x000fe800078e00ff */
[--C-:B------:R-:W-:Y:S01]  /*5620*/  FFMA.FTZ R31, R31, UR8, -R0.reuse ;  /* 0x000000081f1f7c23 */ /* 0x100fe20008010800 */
[----:B------:R-:W-:Y:S01]  /*5630*/  FFMA.FTZ R15, R15, UR8, -R0 ;  /* 0x000000080f0f7c23 */ /* 0x000fe20008010800 */
[----:B------:R-:W-:Y:S01]  /*5640*/  IMAD.WIDE.U32 R6, R6, -0x326172a9, RZ ;  /* 0xcd9e8d5706067825 */ /* 0x000fe200078e00ff */
[----:B------:R-:W-:Y:S01]  /*5650*/  LOP3.LUT R12, R5, UR46, R8, 0x96, !PT ;  /* 0x0000002e050c7c12 */ /* 0x000fe2000f8e9608 */
[----:B------:R-:W1:Y:S01]  /*5660*/  MUFU.EX2 R222, R32 ;  /* 0x0000002000de7308 */ /* 0x000e620000000800 */
[----:B----4-:R-:W-:Y:S01]  /*5670*/  LOP3.LUT R18, R4, UR54, RZ, 0x3c, !PT ;  /* 0x0000003604127c12 */ /* 0x010fe2000f8e3cff */
[--C-:B------:R-:W-:Y:S01]  /*5680*/  FFMA.FTZ R201, R14, UR8, -R0.reuse ;  /* 0x000000080ec97c23 */ /* 0x100fe20008010800 */
[----:B------:R-:W-:Y:S01]  /*5690*/  LOP3.LUT R17, R7, R243, RZ, 0x3c, !PT ;  /* 0x000000f307117212 */ /* 0x000fe200078e3cff */
[----:B------:R-:W-:Y:S01]  /*56a0*/  FFMA.FTZ R192, R10, UR8, -R0 ;  /* 0x000000080ac07c23 */ /* 0x000fe20008010800 */
[----:B------:R-:W-:Y:S01]  /*56b0*/  LOP3.LUT R8, R5, UR46, R6, 0x96, !PT ;  /* 0x0000002e05087c12 */ /* 0x000fe2000f8e9606 */
[----:B------:R-:W-:Y:S04]  /*56c0*/  IMAD.WIDE.U32 R6, R9, -0x2daee0ad, RZ ;  /* 0xd2511f5309067825 */ /* 0x000fe800078e00ff */
[--C-:B------:R-:W-:Y:S01]  /*56d0*/  FFMA.FTZ R198, R11, UR8, -R0.reuse ;  /* 0x000000080bc67c23 */ /* 0x100fe20008010800 */
[----:B------:R-:W-:Y:S01]  /*56e0*/  MUFU.EX2 R219, R34 ;  /* 0x0000002200db7308 */ /* 0x000fe20000000800 */
[--C-:B------:R-:W-:Y:S01]  /*56f0*/  FFMA.FTZ R27, R27, UR8, -R0.reuse ;  /* 0x000000081b1b7c23 */ /* 0x100fe20008010800 */
[----:B------:R-:W-:Y:S01]  /*5700*/  IMAD.WIDE.U32 R12, R12, -0x2daee0ad, RZ ;  /* 0xd2511f530c0c7825 */ /* 0x000fe200078e00ff */
[----:B------:R-:W-:Y:S03]  /*5710*/  LOP3.LUT R7, R16, R7, RZ, 0x3c, !PT ;  /* 0x0000000710077212 */ /* 0x000fe600078e3cff */
[----:B------:R-:W-:Y:S01]  /*5720*/  FFMA.FTZ R26, R26, UR8, -R0 ;  /* 0x000000081a1a7c23 */ /* 0x000fe20008010800 */
[----:B------:R-:W-:Y:S01]  /*5730*/  IMAD.WIDE.U32 R4, R17, -0x2daee0ad, RZ ;  /* 0xd2511f5311047825 */ /* 0x000fe200078e00ff */
[----:B------:R-:W-:Y:S02]  /*5740*/  LOP3.LUT R20, R13, UR45, R6, 0x96, !PT ;  /* 0x0000002d0d147c12 */ /* 0x000fe4000f8e9606 */
[----:B------:R4:W-:Y:S01]  /*5750*/  MUFU.EX2 R212, R23 ;  /* 0x0000001700d47308 */ /* 0x0009e20000000800 */
[----:B------:R-:W-:Y:S01]  /*5760*/  FFMA.FTZ R0, R30, UR8, -R0 ;  /* 0x000000081e007c23 */ /* 0x000fe20008010800 */
[----:B------:R-:W-:Y:S01]  /*5770*/  IMAD.WIDE.U32 R8, R8, -0x2daee0ad, RZ ;  /* 0xd2511f5308087825 */ /* 0x000fe200078e00ff */
[----:B------:R-:W-:Y:S03]  /*5780*/  LOP3.LUT R5, R16, R5, RZ, 0x3c, !PT ;  /* 0x0000000510057212 */ /* 0x000fe600078e3cff */
[----:B------:R-:W-:Y:S01]  /*5790*/  IMAD.WIDE.U32 R20, R20, -0x326172a9, RZ ;  /* 0xcd9e8d5714147825 */ /* 0x000fe200078e00ff */
[----:B------:R-:W-:Y:S03]  /*57a0*/  LOP3.LUT R16, R9, UR45, R4, 0x96, !PT ;  /* 0x0000002d09107c12 */ /* 0x000fe6000f8e9604 */
[----:B------:R2:W-:Y:S01]  /*57b0*/  MUFU.EX2 R209, R15 ;  /* 0x0000000f00d17308 */ /* 0x0005e20000000800 */
[----:B------:R-:W-:Y:S04]  /*57c0*/  IMAD.WIDE.U32 R6, R7, -0x326172a9, RZ ;  /* 0xcd9e8d5707067825 */ /* 0x000fe800078e00ff */
[----:B------:R-:W-:Y:S01]  /*57d0*/  IMAD.WIDE.U32 R16, R16, -0x326172a9, RZ ;  /* 0xcd9e8d5710107825 */ /* 0x000fe200078e00ff */
[C---:B------:R-:W-:Y:S04]  /*57e0*/  LOP3.LUT R7, R18.reuse, R7, RZ, 0x3c, !PT ;  /* 0x0000000712077212 */ /* 0x040fe800078e3cff */
[----:B------:R-:W1:Y:S01]  /*57f0*/  MUFU.EX2 R220, R28 ;  /* 0x0000001c00dc7308 */ /* 0x000e620000000800 */
[----:B---3--:R-:W-:Y:S01]  /*5800*/  LOP3.LUT R19, R21, UR44, R6, 0x96, !PT ;  /* 0x0000002c15137c12 */ /* 0x008fe2000f8e9606 */
[----:B------:R-:W-:Y:S04]  /*5810*/  IMAD.WIDE.U32 R4, R5, -0x326172a9, RZ ;  /* 0xcd9e8d5705047825 */ /* 0x000fe800078e00ff */
[----:B------:R-:W-:Y:S01]  /*5820*/  IMAD.WIDE.U32 R6, R7, -0x2daee0ad, RZ ;  /* 0xd2511f5307067825 */ /* 0x000fe200078e00ff */
[----:B------:R-:W-:Y:S03]  /*5830*/  LOP3.LUT R5, R18, R5, RZ, 0x3c, !PT ;  /* 0x0000000512057212 */ /* 0x000fe600078e3cff */
[----:B------:R-:W-:Y:S01]  /*5840*/  MUFU.EX2 R214, R33 ;  /* 0x0000002100d67308 */ /* 0x000fe20000000800 */
[----:B------:R-:W-:Y:S01]  /*5850*/  LOP3.LUT R22, R17, UR44, R4, 0x96, !PT ;  /* 0x0000002c11167c12 */ /* 0x000fe2000f8e9604 */
[----:B------:R-:W-:Y:S01]  /*5860*/  IMAD.WIDE.U32 R18, R19, -0x2daee0ad, RZ ;  /* 0xd2511f5313127825 */ /* 0x000fe200078e00ff */
[----:B------:R-:W-:Y:S03]  /*5870*/  LOP3.LUT R7, R7, UR43, R12, 0x96, !PT ;  /* 0x0000002b07077c12 */ /* 0x000fe6000f8e960c */
[----:B----4-:R-:W-:Y:S01]  /*5880*/  IMAD.WIDE.U32 R22, R22, -0x2daee0ad, RZ ;  /* 0xd2511f5316167825 */ /* 0x010fe200078e00ff */
[----:B------:R-:W-:Y:S03]  /*5890*/  LOP3.LUT R12, R19, UR41, R6, 0x96, !PT ;  /* 0x00000029130c7c12 */ /* 0x000fe6000f8e9606 */
[----:B------:R3:W-:Y:S01]  /*58a0*/  MUFU.EX2 R204, R2 ;  /* 0x0000000200cc7308 */ /* 0x0007e20000000800 */
[----:B------:R-:W-:Y:S04]  /*58b0*/  IMAD.WIDE.U32 R4, R5, -0x2daee0ad, RZ ;  /* 0xd2511f5305047825 */ /* 0x000fe800078e00ff */
[----:B------:R-:W-:Y:S01]  /*58c0*/  IMAD.WIDE.U32 R6, R7, -0x326172a9, RZ ;  /* 0xcd9e8d5707067825 */ /* 0x000fe200078e00ff */
[----:B------:R-:W-:Y:S04]  /*58d0*/  LOP3.LUT R5, R5, UR43, R8, 0x96, !PT ;  /* 0x0000002b05057c12 */ /* 0x000fe8000f8e9608 */
[----:B------:R-:W-:Y:S01]  /*58e0*/  MUFU.EX2 R193, R132 ;  /* 0x0000008400c17308 */ /* 0x000fe20000000800 */
[----:B------:R-:W-:Y:S01]  /*58f0*/  LOP3.LUT R14, R23, UR41, R4, 0x96, !PT ;  /* 0x00000029170e7c12 */ /* 0x000fe2000f8e9604 */
[----:B------:R-:W-:Y:S01]  /*5900*/  IMAD.WIDE.U32 R12, R12, -0x326172a9, RZ ;  /* 0xcd9e8d570c0c7825 */ /* 0x000fe200078e00ff */
[----:B------:R-:W-:Y:S03]  /*5910*/  LOP3.LUT R8, R7, UR42, R20, 0x96, !PT ;  /* 0x0000002a07087c12 */ /* 0x000fe6000f8e9614 */
[----:B------:R-:W-:Y:S01]  /*5920*/  IMAD.WIDE.U32 R4, R5, -0x326172a9, RZ ;  /* 0xcd9e8d5705047825 */ /* 0x000fe200078e00ff */
[----:B------:R-:W-:Y:S03]  /*5930*/  LOP3.LUT R7, R13, UR40, R6, 0x96, !PT ;  /* 0x000000280d077c12 */ /* 0x000fe6000f8e9606 */
[----:B------:R-:W4:Y:S01]  /*5940*/  MUFU.EX2 R206, R31 ;  /* 0x0000001f00ce7308 */ /* 0x000f220000000800 */
[----:B--2---:R-:W-:Y:S01]  /*5950*/  IMAD.WIDE.U32 R14, R14, -0x326172a9, RZ ;  /* 0xcd9e8d570e0e7825 */ /* 0x004fe200078e00ff */
[----:B------:R-:W-:Y:S03]  /*5960*/  LOP3.LUT R10, R5, UR42, R16, 0x96, !PT ;  /* 0x0000002a050a7c12 */ /* 0x000fe6000f8e9610 */
[----:B------:R-:W-:Y:S01]  /*5970*/  IMAD.WIDE.U32 R8, R8, -0x2daee0ad, RZ ;  /* 0xd2511f5308087825 */ /* 0x000fe200078e00ff */
[----:B------:R-:W-:Y:S04]  /*5980*/  LOP3.LUT R6, R15, UR40, R4, 0x96, !PT ;  /* 0x000000280f067c12 */ /* 0x000fe8000f8e9604 */
[----:B------:R-:W-:Y:S01]  /*5990*/  MUFU.EX2 R199, R29 ;  /* 0x0000001d00c77308 */ /* 0x000fe20000000800 */
[----:B------:R-:W-:Y:S01]  /*59a0*/  IMAD.WIDE.U32 R4, R7, -0x2daee0ad, RZ ;  /* 0xd2511f5307047825 */ /* 0x000fe200078e00ff */
[----:B------:R-:W-:Y:S03]  /*59b0*/  LOP3.LUT R18, R9, UR39, R18, 0x96, !PT ;  /* 0x0000002709127c12 */ /* 0x000fe6000f8e9612 */
[----:B------:R-:W-:Y:S01]  /*59c0*/  IMAD.WIDE.U32 R6, R6, -0x2daee0ad, RZ ;  /* 0xd2511f5306067825 */ /* 0x000fe200078e00ff */
[----:B------:R-:W-:Y:S04]  /*59d0*/  LOP3.LUT R9, R5, UR37, R8, 0x96, !PT ;  /* 0x0000002505097c12 */ /* 0x000fe8000f8e9608 */
[----:B------:R-:W-:Y:S01]  /*59e0*/  MUFU.EX2 R194, R0 ;  /* 0x0000000000c27308 */ /* 0x000fe20000000800 */
[----:B------:R-:W-:Y:S01]  /*59f0*/  SHF.R.U32.HI R15, RZ, 0x10, R4 ;  /* 0x00000010ff0f7819 */ /* 0x000fe20000011604 */
[----:B------:R-:W-:Y:S01]  /*5a00*/  IMAD.WIDE.U32 R10, R10, -0x2daee0ad, RZ ;  /* 0xd2511f530a0a7825 */ /* 0x000fe200078e00ff */
[----:B------:R-:W-:Y:S02]  /*5a10*/  LOP3.LUT R17, R4, 0xffff, RZ, 0xc0, !PT ;  /* 0x0000ffff04117812 */ /* 0x000fe400078ec0ff */
[----:B---3--:R-:W-:Y:S02]  /*5a20*/  LOP3.LUT R2, R6, 0xff, RZ, 0xc0, !PT ;  /* 0x000000ff06027812 */ /* 0x008fe400078ec0ff */
[----:B------:R-:W-:Y:S03]  /*5a30*/  LOP3.LUT R8, R7, UR37, R10, 0x96, !PT ;  /* 0x0000002507087c12 */ /* 0x000fe6000f8e960a */
[----:B------:R-:W-:Y:S01]  /*5a40*/  MUFU.EX2 R203, R24 ;  /* 0x0000001800cb7308 */ /* 0x000fe20000000800 */
[----:B------:R-:W-:Y:S02]  /*5a50*/  LOP3.LUT R22, R11, UR39, R22, 0x96, !PT ;  /* 0x000000270b167c12 */ /* 0x000fe4000f8e9616 */
[----:B------:R-:W-:Y:S02]  /*5a60*/  SHF.R.U32.HI R10, RZ, 0x18, R4 ;  /* 0x00000018ff0a7819 */ /* 0x000fe40000011604 */
[----:B------:R-:W-:Y:S01]  /*5a70*/  LOP3.LUT R11, R4, 0xff, RZ, 0xc0, !PT ;  /* 0x000000ff040b7812 */ /* 0x000fe200078ec0ff */
[----:B------:R-:W-:Y:S01]  /*5a80*/  IMAD.WIDE.U32 R4, R18, -0x326172a9, RZ ;  /* 0xcd9e8d5712047825 */ /* 0x000fe200078e00ff */
[----:B------:R-:W-:Y:S03]  /*5a90*/  ISETP.LE.U32.AND P2, PT, R10, UR9, PT ;  /* 0x000000090a007c0c */ /* 0x000fe6000bf43070 */
[----:B------:R-:W2:Y:S01]  /*5aa0*/  MUFU.EX2 R200, R27 ;  /* 0x0000001b00c87308 */ /* 0x000ea20000000800 */
[----:B------:R-:W-:Y:S02]  /*5ab0*/  ISETP.LE.U32.AND P4, PT, R11, UR9, PT ;  /* 0x000000090b007c0c */ /* 0x000fe4000bf83070 */
[----:B------:R-:W-:Y:S02]  /*5ac0*/  LOP3.LUT R10, R4, 0xff, RZ, 0xc0, !PT ;  /* 0x000000ff040a7812 */ /* 0x000fe400078ec0ff */
[----:B------:R-:W-:Y:S02]  /*5ad0*/  ISETP.LE.U32.AND P5, PT, R2, UR9, PT ;  /* 0x0000000902007c0c */ /* 0x000fe4000bfa3070 */
[----:B------:R-:W-:Y:S03]  /*5ae0*/  LOP3.LUT R2, R9, 0xff, RZ, 0xc0, !PT ;  /* 0x000000ff09027812 */ /* 0x000fe600078ec0ff */
[----:B------:R-:W-:Y:S01]  /*5af0*/  MUFU.EX2 R197, R25 ;  /* 0x0000001900c57308 */ /* 0x000fe20000000800 */
[--C-:B------:R-:W-:Y:S02]  /*5b00*/  SHF.R.U32.HI R13, RZ, 0x18, R6.reuse ;  /* 0x00000018ff0d7819 */ /* 0x100fe40000011606 */
[----:B------:R-:W-:Y:S02]  /*5b10*/  SHF.R.U32.HI R18, RZ, 0x10, R6 ;  /* 0x00000010ff127819 */ /* 0x000fe40000011606 */
[----:B------:R-:W-:Y:S02]  /*5b20*/  LOP3.LUT R19, R6, 0xffff, RZ, 0xc0, !PT ;  /* 0x0000ffff06137812 */ /* 0x000fe400078ec0ff */
[----:B------:R-:W-:Y:S03]  /*5b30*/  ISETP.LE.U32.AND P6, PT, R10, UR9, PT ;  /* 0x000000090a007c0c */ /* 0x000fe6000bfc3070 */
[----:B------:R-:W-:Y:S01]  /*5b40*/  MUFU.EX2 R195, R26 ;  /* 0x0000001a00c37308 */ /* 0x000fe20000000800 */
[----:B------:R-:W-:Y:S02]  /*5b50*/  LOP3.LUT R6, R5, UR38, R12, 0x96, !PT ;  /* 0x0000002605067c12 */ /* 0x000fe4000f8e960c */
[--C-:B------:R-:W-:Y:S02]  /*5b60*/  SHF.R.U32.HI R7, RZ, 0x18, R4.reuse ;  /* 0x00000018ff077819 */ /* 0x100fe40000011604 */
[----:B------:R-:W-:Y:S02]  /*5b70*/  SHF.R.U32.HI R12, RZ, 0x10, R4 ;  /* 0x00000010ff0c7819 */ /* 0x000fe40000011604 */
[----:B------:R-:W-:Y:S01]  /*5b80*/  LOP3.LUT R16, R4, 0xffff, RZ, 0xc0, !PT ;  /* 0x0000ffff04107812 */ /* 0x000fe200078ec0ff */
[----:B------:R-:W-:Y:S01]  /*5b90*/  IMAD.WIDE.U32 R4, R22, -0x326172a9, RZ ;  /* 0xcd9e8d5716047825 */ /* 0x000fe200078e00ff */
[----:B------:R-:W-:Y:S01]  /*5ba0*/  ISETP.LE.U32.AND P3, PT, R2, UR9, PT ;  /* 0x0000000902007c0c */ /* 0x000fe2000bf63070 */
[----:B------:R-:W3:Y:S01]  /*5bb0*/  MUFU.EX2 R207, R207 ;  /* 0x000000cf00cf7308 */ /* 0x000ee20000000800 */
[----:B------:R-:W-:Y:S02]  /*5bc0*/  LOP3.LUT R2, R15, 0xff, RZ, 0xc0, !PT ;  /* 0x000000ff0f027812 */ /* 0x000fe400078ec0ff */
[----:B------:R-:W-:Y:S02]  /*5bd0*/  ISETP.LE.U32.AND P1, PT, R7, UR9, PT ;  /* 0x0000000907007c0c */ /* 0x000fe4000bf23070 */
[--C-:B------:R-:W-:Y:S02]  /*5be0*/  SHF.R.U32.HI R7, RZ, 0x18, R9.reuse ;  /* 0x00000018ff077819 */ /* 0x100fe40000011609 */
[----:B------:R-:W-:Y:S03]  /*5bf0*/  ISETP.LE.U32.AND P0, PT, R13, UR9, PT ;  /* 0x000000090d007c0c */ /* 0x000fe6000bf03070 */
[----:B------:R-:W3:Y:S01]  /*5c00*/  MUFU.EX2 R202, R202 ;  /* 0x000000ca00ca7308 */ /* 0x000ee20000000800 */
[----:B------:R-:W-:Y:S02]  /*5c10*/  LOP3.LUT R11, R4, 0xff, RZ, 0xc0, !PT ;  /* 0x000000ff040b7812 */ /* 0x000fe400078ec0ff */
[--C-:B------:R-:W-:Y:S02]  /*5c20*/  SHF.R.U32.HI R10, RZ, 0x18, R4.reuse ;  /* 0x00000018ff0a7819 */ /* 0x100fe40000011604 */
[----:B------:R-:W-:Y:S05]  /*5c30*/  SHF.R.U32.HI R13, RZ, 0x10, R4 ;  /* 0x00000010ff0d7819 */ /* 0x000fea0000011604 */
[----:B------:R-:W3:Y:S10]  /*5c40*/  MUFU.EX2 R198, R198 ;  /* 0x000000c600c67308 */ /* 0x000ef40000000800 */
[----:B------:R-:W3:Y:S10]  /*5c50*/  MUFU.EX2 R201, R201 ;  /* 0x000000c900c97308 */ /* 0x000ef40000000800 */
[----:B------:R-:W3:Y:S10]  /*5c60*/  MUFU.EX2 R205, R205 ;  /* 0x000000cd00cd7308 */ /* 0x000ef40000000800 */
[----:B------:R-:W3:Y:S10]  /*5c70*/  MUFU.EX2 R192, R192 ;  /* 0x000000c000c07308 */ /* 0x000ef40000000800 */
[----:B------:R-:W3:Y:S10]  /*5c80*/  MUFU.EX2 R196, R196 ;  /* 0x000000c400c47308 */ /* 0x000ef40000000800 */
[----:B------:R-:W3:Y:S01]  /*5c90*/  MUFU.EX2 R191, R191 ;  /* 0x000000bf00bf7308 */ /* 0x000ee20000000800 */
[----:B------:R-:W-:Y:S01]  /*5ca0*/  @!P2 FADD.FTZ R221, -R221, -RZ ;  /* 0x800000ffdddda221 */ /* 0x000fe20000010100 */
[----:B------:R-:W-:Y:S01]  /*5cb0*/  ISETP.LE.U32.AND P2, PT, R2, UR9, PT ;  /* 0x0000000902007c0c */ /* 0x000fe2000bf43070 */
[----:B-1----:R-:W-:Y:S01]  /*5cc0*/  @!P4 FADD.FTZ R222, -R222, -RZ ;  /* 0x800000ffdedec221 */ /* 0x002fe20000010100 */
[----:B------:R-:W-:Y:S01]  /*5cd0*/  LOP3.LUT R2, R5, UR38, R14, 0x96, !PT ;  /* 0x0000002605027c12 */ /* 0x000fe2000f8e960e */
[----:B------:R-:W-:Y:S01]  /*5ce0*/  @!P6 FADD.FTZ R215, -R215, -RZ ;  /* 0x800000ffd7d7e221 */ /* 0x000fe20000010100 */
[----:B------:R-:W-:Y:S01]  /*5cf0*/  LOP3.LUT R14, R4, 0xffff, RZ, 0xc0, !PT ;  /* 0x0000ffff040e7812 */ /* 0x000fe200078ec0ff */
[----:B------:R-:W-:Y:S01]  /*5d00*/  @!P1 FADD.FTZ R216, -R216, -RZ ;  /* 0x800000ffd8d89221 */ /* 0x000fe20000010100 */
[----:B------:R-:W-:Y:S01]  /*5d10*/  ISETP.LE.U32.AND P4, PT, R7, UR9, PT ;  /* 0x0000000907007c0c */ /* 0x000fe2000bf83070 */
[----:B------:R-:W-:Y:S01]  /*5d20*/  @!P3 FADD.FTZ R217, -R217, -RZ ;  /* 0x800000ffd9d9b221 */ /* 0x000fe20000010100 */
[----:B------:R-:W-:Y:S01]  /*5d30*/  SHF.R.U32.HI R4, RZ, 0x18, R6 ;  /* 0x00000018ff047819 */ /* 0x000fe20000011606 */
[----:B------:R-:W-:Y:S01]  /*5d40*/  @!P5 FADD.FTZ R220, -R220, -RZ ;  /* 0x800000ffdcdcd221 */ /* 0x000fe20000010100 */
[----:B------:R-:W-:Y:S01]  /*5d50*/  SHF.R.U32.HI R5, RZ, 0x18, R8 ;  /* 0x00000018ff057819 */ /* 0x000fe20000011608 */
[----:B----4-:R-:W-:Y:S01]  /*5d60*/  @!P0 FADD.FTZ R206, -R206, -RZ ;  /* 0x800000ffcece8221 */ /* 0x010fe20000010100 */
[----:B------:R-:W-:Y:S01]  /*5d70*/  ISETP.LE.U32.AND P6, PT, R4, UR9, PT ;  /* 0x0000000904007c0c */ /* 0x000fe2000bfc3070 */
[----:B------:R-:W-:Y:S01]  /*5d80*/  @!P2 FADD.FTZ R219, -R219, -RZ ;  /* 0x800000ffdbdba221 */ /* 0x000fe20000010100 */
[----:B------:R-:W-:Y:S02]  /*5d90*/  LOP3.LUT R4, R6, 0xff, RZ, 0xc0, !PT ;  /* 0x000000ff06047812 */ /* 0x000fe400078ec0ff */
[----:B------:R-:W-:Y:S02]  /*5da0*/  ISETP.LE.U32.AND P3, PT, R5, UR9, PT ;  /* 0x0000000905007c0c */ /* 0x000fe4000bf63070 */
[----:B------:R-:W-:Y:S01]  /*5db0*/  ISETP.LE.U32.AND P1, PT, R4, UR9, PT ;  /* 0x0000000904007c0c */ /* 0x000fe2000bf23070 */
[----:B------:R-:W-:Y:S01]  /*5dc0*/  @!P4 FADD.FTZ R218, -R218, -RZ ;  /* 0x800000ffdadac221 */ /* 0x000fe20000010100 */
[----:B------:R-:W-:Y:S02]  /*5dd0*/  LOP3.LUT R4, R12, 0xff, RZ, 0xc0, !PT ;  /* 0x000000ff0c047812 */ /* 0x000fe400078ec0ff */
[----:B------:R-:W-:Y:S02]  /*5de0*/  ISETP.LE.U32.AND P2, PT, R11, UR9, PT ;  /* 0x000000090b007c0c */ /* 0x000fe4000bf43070 */
[----:B------:R-:W-:Y:S01]  /*5df0*/  ISETP.LE.U32.AND P4, PT, R4, UR9, PT ;  /* 0x0000000904007c0c */ /* 0x000fe2000bf83070 */
[----:B------:R-:W-:Y:S01]  /*5e00*/  @!P6 FADD.FTZ R210, -R210, -RZ ;  /* 0x800000ffd2d2e221 */ /* 0x000fe20000010100 */
[----:B------:R-:W-:Y:S02]  /*5e10*/  SHF.R.U32.HI R4, RZ, 0x10, R9 ;  /* 0x00000010ff047819 */ /* 0x000fe40000011609 */
[----:B------:R-:W-:Y:S01]  /*5e20*/  ISETP.LE.U32.AND P6, PT, R10, UR9, PT ;  /* 0x000000090a007c0c */ /* 0x000fe2000bfc3070 */
[----:B--2---:R-:W-:Y:S01]  /*5e30*/  @!P3 FADD.FTZ R200, -R200, -RZ ;  /* 0x800000ffc8c8b221 */ /* 0x004fe20000010100 */
[----:B------:R-:W-:Y:S01]  /*5e40*/  LOP3.LUT R5, R4, 0xff, RZ, 0xc0, !PT ;  /* 0x000000ff04057812 */ /* 0x000fe200078ec0ff */
[----:B------:R-:W-:Y:S01]  /*5e50*/  @!P1 FADD.FTZ R208, -R208, -RZ ;  /* 0x800000ffd0d09221 */ /* 0x000fe20000010100 */
[----:B------:R-:W-:Y:S02]  /*5e60*/  SHF.R.U32.HI R4, RZ, 0x8, R17 ;  /* 0x00000008ff047819 */ /* 0x000fe40000011611 */
[----:B------:R-:W-:Y:S01]  /*5e70*/  ISETP.LE.U32.AND P1, PT, R5, UR9, PT ;  /* 0x0000000905007c0c */ /* 0x000fe2000bf23070 */
[----:B------:R-:W-:Y:S01]  /*5e80*/  @!P2 FADD.FTZ R211, -R211, -RZ ;  /* 0x800000ffd3d3a221 */ /* 0x000fe20000010100 */
[----:B------:R-:W-:Y:S01]  /*5e90*/  LOP3.LUT R4, R4, 0xffff, RZ, 0xc0, !PT ;  /* 0x0000ffff04047812 */ /* 0x000fe200078ec0ff */
[----:B------:R-:W-:Y:S01]  /*5ea0*/  @!P4 FADD.FTZ R213, -R213, -RZ ;  /* 0x800000ffd5d5c221 */ /* 0x000fe20000010100 */
[----:B------:R-:W-:Y:S02]  /*5eb0*/  LOP3.LUT R7, R8, 0xff, RZ, 0xc0, !PT ;  /* 0x000000ff08077812 */ /* 0x000fe400078ec0ff */
[----:B------:R-:W-:Y:S01]  /*5ec0*/  SHF.R.U32.HI R5, RZ, 0x10, R6 ;  /* 0x00000010ff057819 */ /* 0x000fe20000011606 */
[----:B------:R-:W-:Y:S01]  /*5ed0*/  @!P6 FADD.FTZ R209, -R209, -RZ ;  /* 0x800000ffd1d1e221 */ /* 0x000fe20000010100 */
[----:B------:R-:W-:Y:S02]  /*5ee0*/  ISETP.LE.U32.AND P4, PT, R4, UR9, PT ;  /* 0x0000000904007c0c */ /* 0x000fe4000bf83070 */
[----:B------:R-:W-:Y:S02]  /*5ef0*/  ISETP.LE.U32.AND P5, PT, R7, UR9, PT ;  /* 0x0000000907007c0c */ /* 0x000fe4000bfa3070 */
[----:B------:R-:W-:Y:S01]  /*5f00*/  LOP3.LUT R4, R5, 0xff, RZ, 0xc0, !PT ;  /* 0x000000ff05047812 */ /* 0x000fe200078ec0ff */
[----:B------:R-:W-:Y:S01]  /*5f10*/  @!P1 FADD.FTZ R212, -R212, -RZ ;  /* 0x800000ffd4d49221 */ /* 0x000fe20000010100 */
[----:B------:R-:W-:Y:S02]  /*5f20*/  SHF.R.U32.HI R7, RZ, 0x8, R16 ;  /* 0x00000008ff077819 */ /* 0x000fe40000011610 */
[----:B------:R-:W-:Y:S02]  /*5f30*/  ISETP.LE.U32.AND P2, PT, R4, UR9, PT ;  /* 0x0000000904007c0c */ /* 0x000fe4000bf43070 */
[----:B------:R-:W-:Y:S02]  /*5f40*/  LOP3.LUT R5, R7, 0xffff, RZ, 0xc0, !PT ;  /* 0x0000ffff07057812 */ /* 0x000fe400078ec0ff */
[----:B------:R-:W-:Y:S01]  /*5f50*/  LOP3.LUT R4, R2, 0xff, RZ, 0xc0, !PT ;  /* 0x000000ff02047812 */ /* 0x000fe200078ec0ff */
[----:B------:R-:W-:Y:S01]  /*5f60*/  @!P4 FADD.FTZ R214, -R214, -RZ ;  /* 0x800000ffd6d6c221 */ /* 0x000fe20000010100 */
[----:B------:R-:W-:Y:S01]  /*5f70*/  ISETP.LE.U32.AND P6, PT, R5, UR9, PT ;  /* 0x0000000905007c0c */ /* 0x000fe2000bfc3070 */
[----:B------:R-:W-:Y:S01]  /*5f80*/  @!P5 FADD.FTZ R203, -R203, -RZ ;  /* 0x800000ffcbcbd221 */ /* 0x000fe20000010100 */
[----:B------:R-:W-:Y:S02]  /*5f90*/  ISETP.LE.U32.AND P1, PT, R4, UR9, PT ;  /* 0x0000000904007c0c */ /* 0x000fe4000bf23070 */
[----:B------:R-:W-:Y:S02]  /*5fa0*/  SHF.R.U32.HI R5, RZ, 0x18, R2 ;  /* 0x00000018ff057819 */ /* 0x000fe40000011602 */
[----:B------:R-:W-:Y:S01]  /*5fb0*/  LOP3.LUT R4, R9, 0xffff, RZ, 0xc0, !PT ;  /* 0x0000ffff09047812 */ /* 0x000fe200078ec0ff */
[----:B------:R-:W-:Y:S01]  /*5fc0*/  @!P2 FADD.FTZ R204, -R204, -RZ ;  /* 0x800000ffcccca221 */ /* 0x000fe20000010100 */
[----:B------:R-:W-:Y:S02]  /*5fd0*/  LOP3.LUT R6, R6, 0xffff, RZ, 0xc0, !PT ;  /* 0x0000ffff06067812 */ /* 0x000fe400078ec0ff */
[----:B------:R-:W-:Y:S02]  /*5fe0*/  ISETP.LE.U32.AND P4, PT, R5, UR9, PT ;  /* 0x0000000905007c0c */ /* 0x000fe4000bf83070 */
[----:B------:R-:W-:Y:S01]  /*5ff0*/  SHF.R.U32.HI R5, RZ, 0x8, R6 ;  /* 0x00000008ff057819 */ /* 0x000fe20000011606 */
[----:B---3--:R-:W-:Y:S01]  /*6000*/  @!P6 FADD.FTZ R207, -R207, -RZ ;  /* 0x800000ffcfcfe221 */ /* 0x008fe20000010100 */
[----:B------:R-:W-:Y:S01]  /*6010*/  SHF.R.U32.HI R4, RZ, 0x8, R4 ;  /* 0x00000008ff047819 */ /* 0x000fe20000011604 */
[----:B------:R-:W-:Y:S01]  /*6020*/  @!P1 FADD.FTZ R202, -R202, -RZ ;  /* 0x800000ffcaca9221 */ /* 0x000fe20000010100 */
[----:B------:R-:W-:Y:S02]  /*6030*/  LOP3.LUT R7, R13, 0xff, RZ, 0xc0, !PT ;  /* 0x000000ff0d077812 */ /* 0x000fe400078ec0ff */
[----:B------:R-:W-:Y:S02]  /*6040*/  LOP3.LUT R4, R4, 0xffff, RZ, 0xc0, !PT ;  /* 0x0000ffff04047812 */ /* 0x000fe400078ec0ff */
[----:B------:R-:W-:Y:S02]  /*6050*/  LOP3.LUT R5, R5, 0xffff, RZ, 0xc0, !PT ;  /* 0x0000ffff05057812 */ /* 0x000fe400078ec0ff */
[----:B------:R-:W-:Y:S01]  /*6060*/  ISETP.LE.U32.AND P2, PT, R7, UR9, PT ;  /* 0x0000000907007c0c */ /* 0x000fe2000bf43070 */
[----:B------:R-:W-:Y:S01]  /*6070*/  @!P4 FADD.FTZ R198, -R198, -RZ ;  /* 0x800000ffc6c6c221 */ /* 0x000fe20000010100 */
[----:B------:R-:W-:Y:S02]  /*6080*/  ISETP.LE.U32.AND P6, PT, R4, UR9, PT ;  /* 0x0000000904007c0c */ /* 0x000fe4000bfc3070 */
[----:B------:R-:W-:Y:S02]  /*6090*/  ISETP.LE.U32.AND P1, PT, R5, UR9, PT ;  /* 0x0000000905007c0c */ /* 0x000fe4000bf23070 */
[----:B------:R-:W-:Y:S02]  /*60a0*/  SHF.R.U32.HI R5, RZ, 0x10, R2 ;  /* 0x00000010ff057819 */ /* 0x000fe40000011602 */
[----:B------:R-:W-:Y:S02]  /*60b0*/  LOP3.LUT R2, R2, 0xffff, RZ, 0xc0, !PT ;  /* 0x0000ffff02027812 */ /* 0x000fe400078ec0ff */
[----:B------:R-:W-:Y:S02]  /*60c0*/  LOP3.LUT R6, R5, 0xff, RZ, 0xc0, !PT ;  /* 0x000000ff05067812 */ /* 0x000fe400078ec0ff */
[----:B------:R-:W-:Y:S01]  /*60d0*/  SHF.R.U32.HI R4, RZ, 0x8, R14 ;  /* 0x00000008ff047819 */ /* 0x000fe2000001160e */
[----:B------:R-:W-:Y:S01]  /*60e0*/  @!P2 FADD.FTZ R201, -R201, -RZ ;  /* 0x800000ffc9c9a221 */ /* 0x000fe20000010100 */
[----:B------:R-:W-:Y:S01]  /*60f0*/  SHF.R.U32.HI R5, RZ, 0x8, R2 ;  /* 0x00000008ff057819 */ /* 0x000fe20000011602 */
[----:B------:R-:W-:Y:S01]  /*6100*/  @!P6 FADD.FTZ R205, -R205, -RZ ;  /* 0x800000ffcdcde221 */ /* 0x000fe20000010100 */
[----:B------:R-:W-:Y:S01]  /*6110*/  LOP3.LUT R2, R4, 0xffff, RZ, 0xc0, !PT ;  /* 0x0000ffff04027812 */ /* 0x000fe200078ec0ff */
[----:B------:R-:W-:Y:S01]  /*6120*/  @!P1 FADD.FTZ R193, -R193, -RZ ;  /* 0x800000ffc1c19221 */ /* 0x000fe20000010100 */
[----:B------:R-:W-:Y:S02]  /*6130*/  ISETP.LE.U32.AND P4, PT, R6, UR9, PT ;  /* 0x0000000906007c0c */ /* 0x000fe4000bf83070 */
[----:B------:R-:W-:Y:S02]  /*6140*/  LOP3.LUT R4, R5, 0xffff, RZ, 0xc0, !PT ;  /* 0x0000ffff05047812 */ /* 0x000fe400078ec0ff */
[----:B------:R-:W-:Y:S02]  /*6150*/  ISETP.LE.U32.AND P2, PT, R2, UR9, PT ;  /* 0x0000000902007c0c */ /* 0x000fe4000bf43070 */
[----:B------:R-:W-:Y:S02]  /*6160*/  ISETP.LE.U32.AND P6, PT, R4, UR9, PT ;  /* 0x0000000904007c0c */ /* 0x000fe4000bfc3070 */
[----:B------:R-:W-:Y:S02]  /*6170*/  LOP3.LUT R2, R18, 0xff, RZ, 0xc0, !PT ;  /* 0x000000ff12027812 */ /* 0x000fe400078ec0ff */
[----:B------:R-:W-:Y:S02]  /*6180*/  SHF.R.U32.HI R4, RZ, 0x10, R8 ;  /* 0x00000010ff047819 */ /* 0x000fe40000011608 */
[----:B------:R-:W-:Y:S01]  /*6190*/  ISETP.LE.U32.AND P1, PT, R2, UR9, PT ;  /* 0x0000000902007c0c */ /* 0x000fe2000bf23070 */
[----:B------:R-:W-:Y:S01]  /*61a0*/  @!P4 FADD.FTZ R192, -R192, -RZ ;  /* 0x800000ffc0c0c221 */ /* 0x000fe20000010100 */
[----:B------:R-:W-:Y:S02]  /*61b0*/  LOP3.LUT R4, R4, 0xff, RZ, 0xc0, !PT ;  /* 0x000000ff04047812 */ /* 0x000fe400078ec0ff */
[----:B------:R-:W-:Y:S01]  /*61c0*/  SHF.R.U32.HI R2, RZ, 0x8, R19 ;  /* 0x00000008ff027819 */ /* 0x000fe20000011613 */
[----:B------:R-:W-:Y:S01]  /*61d0*/  @!P2 FADD.FTZ R196, -R196, -RZ ;  /* 0x800000ffc4c4a221 */ /* 0x000fe20000010100 */
[----:B------:R-:W-:Y:S01]  /*61e0*/  ISETP.LE.U32.AND P4, PT, R4, UR9, PT ;  /* 0x0000000904007c0c */ /* 0x000fe2000bf83070 */
[----:B------:R-:W-:Y:S01]  /*61f0*/  @!P6 FADD.FTZ R191, -R191, -RZ ;  /* 0x800000ffbfbfe221 */ /* 0x000fe20000010100 */
[----:B------:R-:W-:Y:S02]  /*6200*/  LOP3.LUT R4, R2, 0xffff, RZ, 0xc0, !PT ;  /* 0x0000ffff02047812 */ /* 0x000fe400078ec0ff */
[----:B------:R-:W-:Y:S02]  /*6210*/  F2FP.RELU.BF16.F32.PACK_AB R2, R210, R204 ;  /* 0x000000ccd202723e */ /* 0x000fe400000018ff */
[----:B------:R-:W-:Y:S01]  /*6220*/  LOP3.LUT R5, R8, 0xffff, RZ, 0xc0, !PT ;  /* 0x0000ffff08057812 */ /* 0x000fe200078ec0ff */
[----:B------:R-:W-:Y:S01]  /*6230*/  @!P1 FADD.FTZ R194, -R194, -RZ ;  /* 0x800000ffc2c29221 */ /* 0x000fe20000010100 */
[----:B------:R-:W-:Y:S01]  /*6240*/  F2FP.RELU.BF16.F32.PACK_AB R7, R193, R208 ;  /* 0x000000d0c107723e */ /* 0x000fe200000018ff */
[----:B------:R1:W-:Y:S01]  /*6250*/  STS [R227+0x19400], R2 ;  /* 0x01940002e3007388 */ /* 0x0003e20000000800 */
[----:B------:R-:W-:Y:S02]  /*6260*/  SHF.R.U32.HI R5, RZ, 0x8, R5 ;  /* 0x00000008ff057819 */ /* 0x000fe40000011605 */
[----:B------:R-:W-:Y:S01]  /*6270*/  ISETP.LE.U32.AND P2, PT, R4, UR9, PT ;  /* 0x0000000904007c0c */ /* 0x000fe2000bf43070 */
[----:B------:R-:W-:Y:S01]  /*6280*/  STS [R227+0x19000], R7 ;  /* 0x01900007e3007388 */ /* 0x000fe20000000800 */
[----:B------:R-:W-:Y:S01]  /*6290*/  LOP3.LUT R5, R5, 0xffff, RZ, 0xc0, !PT ;  /* 0x0000ffff05057812 */ /* 0x000fe200078ec0ff */
[----:B------:R-:W-:Y:S01]  /*62a0*/  @!P4 FADD.FTZ R195, -R195, -RZ ;  /* 0x800000ffc3c3c221 */ /* 0x000fe20000010100 */
[----:B------:R-:W-:Y:S02]  /*62b0*/  F2FP.RELU.BF16.F32.PACK_AB R4, R207, R215 ;  /* 0x000000d7cf04723e */ /* 0x000fe400000018ff */
[----:B------:R-:W-:Y:S02]  /*62c0*/  ISETP.LE.U32.AND P6, PT, R5, UR9, PT ;  /* 0x0000000905007c0c */ /* 0x000fe4000bfc3070 */
[----:B------:R-:W-:Y:S01]  /*62d0*/  F2FP.RELU.BF16.F32.PACK_AB R6, R191, R202 ;  /* 0x000000cabf06723e */ /* 0x000fe200000018ff */
[----:B------:R2:W-:Y:S01]  /*62e0*/  STS [R226+0x19000], R4 ;  /* 0x01900004e2007388 */ /* 0x0005e20000000800 */
[----:B------:R-:W-:Y:S02]  /*62f0*/  F2FP.RELU.BF16.F32.PACK_AB R5, R198, R192 ;  /* 0x000000c0c605723e */ /* 0x000fe400000018ff */
[----:B------:R-:W-:Y:S01]  /*6300*/  F2FP.RELU.BF16.F32.PACK_AB R0, R214, R222 ;  /* 0x000000ded600723e */ /* 0x000fe200000018ff */
[----:B------:R-:W-:Y:S01]  /*6310*/  @!P2 FADD.FTZ R199, -R199, -RZ ;  /* 0x800000ffc7c7a221 */ /* 0x000fe20000010100 */
[----:B------:R-:W-:Y:S02]  /*6320*/  FSETP.GE.FTZ.AND P3, PT, R208, RZ, PT ;  /* 0x000000ffd000720b */ /* 0x000fe40003f76000 */
[----:B------:R-:W-:Y:S02]  /*6330*/  FSETP.GE.FTZ.AND P2, PT, R193, RZ, PT ;  /* 0x000000ffc100720b */ /* 0x000fe40003f56000 */
[----:B------:R-:W-:Y:S01]  /*6340*/  FSETP.GE.FTZ.AND P1, PT, R204, RZ, PT ;  /* 0x000000ffcc00720b */ /* 0x000fe20003f36000 */
[----:B------:R-:W-:Y:S01]  /*6350*/  @!P6 FADD.FTZ R197, -R197, -RZ ;  /* 0x800000ffc5c5e221 */ /* 0x000fe20000010100 */
[----:B------:R-:W-:Y:S02]  /*6360*/  FSETP.GE.FTZ.AND P0, PT, R210, RZ, PT ;  /* 0x000000ffd200720b */ /* 0x000fe40003f16000 */
[----:B-1----:R-:W-:Y:S05]  /*6370*/  F2FP.RELU.BF16.F32.PACK_AB R2, R216, R213 ;  /* 0x000000d5d802723e */ /* 0x002fea00000018ff */
        /* <DEDUP_REMOVED lines=15> */
[----:B----4-:R-:W-:Y:S02]  /*6470*/  F2FP.RELU.BF16.F32.PACK_AB R2, R206, R194 ;  /* 0x000000c2ce02723e */ /* 0x010fe400000018ff */
[----:B------:R-:W-:Y:S05]  /*6480*/  F2FP.RELU.BF16.F32.PACK_AB R0, R221, R219 ;  /* 0x000000dbdd00723e */ /* 0x000fea00000018ff */
[----:B------:R1:W-:Y:S04]  /*6490*/  STS [R224+0x19400], R0 ;  /* 0x01940000e0007388 */ /* 0x0003e80000000800 */
[----:B------:R-:W-:Y:S04]  /*64a0*/  STS [R225+0x1a000], R6 ;  /* 0x01a00006e1007388 */ /* 0x000fe80000000800 */
[----:B------:R-:W-:Y:S04]  /*64b0*/  STS [R225+0x1a400], R5 ;  /* 0x01a40005e1007388 */ /* 0x000fe80000000800 */
[----:B------:R-:W-:Y:S04]  /*64c0*/  STS [R224+0x1a000], R4 ;  /* 0x01a00004e0007388 */ /* 0x000fe80000000800 */
[----:B------:R2:W-:Y:S04]  /*64d0*/  STS [R224+0x1a400], R2 ;  /* 0x01a40002e0007388 */ /* 0x0005e80000000800 */
[----:B------:R-:W-:Y:S01]  /*64e0*/  LDSM.16.M88.4 R16, [R177+UR4+0xf000] ;  /* 0x00f00004b110783b */ /* 0x000fe20008000200 */
[----:B-1----:R-:W-:Y:S07]  /*64f0*/  IMAD.SHL.U32 R0, R186, 0x2, RZ ;  /* 0x00000002ba007824 */ /* 0x002fee00078e00ff */
[----:B------:R-:W-:Y:S08]  /*6500*/  LDSM.16.M88.4 R132, [R177+UR4+0xf400] ;  /* 0x00f40004b184783b */ /* 0x000ff00008000200 */
[----:B------:R-:W1:Y:S01]  /*6510*/  LDSM.16.M88.4 R32, [R0+UR4+0x6000] ;  /* 0x006000040020783b */ /* 0x000e620008000200 */
[----:B--2---:R-:W-:Y:S07]  /*6520*/  IMAD.U32 R2, RZ, RZ, UR4 ;  /* 0x00000004ff027e24 */ /* 0x004fee000f8e00ff */
[----:B------:R-:W2:Y:S01]  /*6530*/  LDSM.16.M88.4 R28, [R0+UR4+0x6800] ;  /* 0x00680004001c783b */ /* 0x000ea20008000200 */
[----:B------:R-:W-:Y:S05]  /*6540*/  IADD3 R2, R0, 0x6000, R2 ;  /* 0x0000600000027810 */ /* 0x000fea0007ffe002 */
[----:B------:R-:W-:Y:S02]  /*6550*/  IMAD.IADD R2, R2, 0x1, R184 ;  /* 0x0000000102027824 */ /* 0x000fe400078e02b8 */
[----:B------:R-:W-:Y:S08]  /*6560*/  LDSM.16.M88.4 R140, [R178+0x6000] ;  /* 0x00600000b28c783b */ /* 0x000ff00000000200 */
[----:B------:R-:W3:Y:S08]  /*6570*/  LDSM.16.M88.4 R136, [R2] ;  /* 0x000000000288783b */ /* 0x000ef00000000200 */
[----:B------:R-:W4:Y:S01]  /*6580*/  LDSM.16.M88.4 R144, [R2+0x800] ;  /* 0x000800000290783b */ /* 0x000f220000000200 */
[-C--:B-1----:R-:W-:Y:S07]  /*6590*/  HMMA.16816.F32.BF16 R4, R32, R16.reuse, RZ ;  /* 0x000000102004723c */ /* 0x082fee00000418ff */
[----:B------:R-:W1:Y:S01]  /*65a0*/  LDSM.16.M88.4 R148, [R178+0x6400] ;  /* 0x00640000b294783b */ /* 0x000e620000000200 */
[C---:B--2---:R-:W-:Y:S07]  /*65b0*/  HMMA.16816.F32.BF16 R8, R28.reuse, R16, RZ ;  /* 0x000000101c08723c */ /* 0x044fee00000418ff */
[----:B------:R-:W-:Y:S01]  /*65c0*/  LDSM.16.M88.4 R152, [R0+UR4+0x7000] ;  /* 0x007000040098783b */ /* 0x000fe20008000200 */
[-C--:B------:R-:W-:Y:S07]  /*65d0*/  HMMA.16816.F32.BF16 R12, R28, R18.reuse, RZ ;  /* 0x000000121c0c723c */ /* 0x080fee00000418ff */
[----:B------:R-:W2:Y:S01]  /*65e0*/  LDSM.16.M88.4 R156, [R177+UR4+0x11000] ;  /* 0x01100004b19c783b */ /* 0x000ea20008000200 */
[C---:B------:R-:W-:Y:S07]  /*65f0*/  HMMA.16816.F32.BF16 R16, R32.reuse, R18, RZ ;  /* 0x000000122010723c */ /* 0x040fee00000418ff */
[----:B------:R-:W2:Y:S01]  /*6600*/  LDSM.16.M88.4 R160, [R0+UR4+0x7800] ;  /* 0x0078000400a0783b */ /* 0x000ea20008000200 */
[-C--:B------:R-:W-:Y:S06]  /*6610*/  HMMA.16816.F32.BF16 R20, R32, R132.reuse, RZ ;  /* 0x000000842014723c */ /* 0x080fec00000418ff */
[C---:B------:R-:W-:Y:S01]  /*6620*/  HMMA.16816.F32.BF16 R24, R28.reuse, R132, RZ ;  /* 0x000000841c18723c */ /* 0x040fe200000418ff */
[----:B------:R-:W-:Y:S05]  /*6630*/  LDSM.16.M88.4 R164, [R2+0x1000] ;  /* 0x0010000002a4783b */ /* 0x000fea0000000200 */
[-C--:B------:R-:W-:Y:S03]  /*6640*/  HMMA.16816.F32.BF16 R28, R28, R134.reuse, RZ ;  /* 0x000000861c1c723c */ /* 0x080fe600000418ff */
[----:B------:R-:W-:Y:S03]  /*6650*/  LDSM.16.M88.4 R168, [R178+0x8000] ;  /* 0x00800000b2a8783b */ /* 0x000fe60000000200 */
[----:B------:R-:W-:Y:S05]  /*6660*/  HMMA.16816.F32.BF16 R32, R32, R134, RZ ;  /* 0x000000862020723c */ /* 0x000fea00000418ff */
[----:B------:R-:W2:Y:S01]  /*6670*/  LDSM.16.M88.4 R132, [R177+UR4+0x11400] ;  /* 0x01140004b184783b */ /* 0x000ea20008000200 */
[-C--:B---3--:R-:W-:Y:S06]  /*6680*/  HMMA.16816.F32.BF16 R4, R136, R140.reuse, R4 ;  /* 0x0000008c8804723c */ /* 0x088fec0000041804 */
[C---:B----4-:R-:W-:Y:S01]  /*6690*/  HMMA.16816.F32.BF16 R8, R144.reuse, R140, R8 ;  /* 0x0000008c9008723c */ /* 0x050fe20000041808 */
[----:B------:R-:W3:Y:S05]  /*66a0*/  LDSM.16.M88.4 R172, [R2+0x1800] ;  /* 0x0018000002ac783b */ /* 0x000eea0000000200 */
[-C--:B------:R-:W-:Y:S06]  /*66b0*/  HMMA.16816.F32.BF16 R12, R144, R142.reuse, R12 ;  /* 0x0000008e900c723c */ /* 0x080fec000004180c */
[C---:B------:R-:W-:Y:S01]  /*66c0*/  HMMA.16816.F32.BF16 R16, R136.reuse, R142, R16 ;  /* 0x0000008e8810723c */ /* 0x040fe20000041810 */
[----:B------:R-:W-:Y:S05]  /*66d0*/  LDSM.16.M88.4 R140, [R0+UR4+0x8000] ;  /* 0x00800004008c783b */ /* 0x000fea0008000200 */
[-C--:B-1----:R-:W-:Y:S06]  /*66e0*/  HMMA.16816.F32.BF16 R20, R136, R148.reuse, R20 ;  /* 0x000000948814723c */ /* 0x082fec0000041814 */
[C---:B------:R-:W-:Y:S06]  /*66f0*/  HMMA.16816.F32.BF16 R24, R144.reuse, R148, R24 ;  /* 0x000000949018723c */ /* 0x040fec0000041818 */
[-C--:B------:R-:W-:Y:S01]  /*6700*/  HMMA.16816.F32.BF16 R28, R144, R150.reuse, R28 ;  /* 0x00000096901c723c */ /* 0x080fe2000004181c */
[----:B------:R-:W-:Y:S05]  /*6710*/  LDSM.16.M88.4 R144, [R177+UR4+0x13000] ;  /* 0x01300004b190783b */ /* 0x000fea0008000200 */
[----:B------:R-:W-:Y:S03]  /*6720*/  HMMA.16816.F32.BF16 R32, R136, R150, R32 ;  /* 0x000000968820723c */ /* 0x000fe60000041820 */
[----:B------:R-:W1:Y:S03]  /*6730*/  LDSM.16.M88.4 R136, [R178+0x8400] ;  /* 0x00840000b288783b */ /* 0x000e660000000200 */
[-C--:B--2---:R-:W-:Y:S05]  /*6740*/  HMMA.16816.F32.BF16 R4, R152, R156.reuse, R4 ;  /* 0x0000009c9804723c */ /* 0x084fea0000041804 */
[----:B------:R-:W2:Y:S01]  /*6750*/  LDSM.16.M88.4 R148, [R0+UR4+0x8800] ;  /* 0x008800040094783b */ /* 0x000ea20008000200 */
        /* <DEDUP_REMOVED lines=9> */
[----:B------:R-:W4:Y:S03]  /*67f0*/  LDSM.16.M88.4 R132, [R177+UR4+0x13400] ;  /* 0x01340004b184783b */ /* 0x000f260008000200 */
[-C--:B------:R-:W-:Y:S05]  /*6800*/  HMMA.16816.F32.BF16 R4, R164, R168.reuse, R4 ;  /* 0x000000a8a404723c */ /* 0x080fea0000041804 */
[----:B------:R-:W4:Y:S01]  /*6810*/  LDSM.16.M88.4 R152, [R2+0x2000] ;  /* 0x002000000298783b */ /* 0x000f220000000200 */
[C---:B---3--:R-:W-:Y:S06]  /*6820*/  HMMA.16816.F32.BF16 R8, R172.reuse, R168, R8 ;  /* 0x000000a8ac08723c */ /* 0x048fec0000041808 */
[-C--:B------:R-:W-:Y:S06]  /*6830*/  HMMA.16816.F32.BF16 R12, R172, R170.reuse, R12 ;  /* 0x000000aaac0c723c */ /* 0x080fec000004180c */
[C---:B------:R-:W-:Y:S06]  /*6840*/  HMMA.16816.F32.BF16 R16, R164.reuse, R170, R16 ;  /* 0x000000aaa410723c */ /* 0x040fec0000041810 */
[-C--:B-1----:R-:W-:Y:S06]  /*6850*/  HMMA.16816.F32.BF16 R20, R164, R136.reuse, R20 ;  /* 0x00000088a414723c */ /* 0x082fec0000041814 */
[C---:B------:R-:W-:Y:S06]  /*6860*/  HMMA.16816.F32.BF16 R24, R172.reuse, R136, R24 ;  /* 0x00000088ac18723c */ /* 0x040fec0000041818 */
[-C--:B------:R-:W-:Y:S06]  /*6870*/  HMMA.16816.F32.BF16 R28, R172, R138.reuse, R28 ;  /* 0x0000008aac1c723c */ /* 0x080fec000004181c */
[----:B------:R-:W-:Y:S06]  /*6880*/  HMMA.16816.F32.BF16 R32, R164, R138, R32 ;  /* 0x0000008aa420723c */ /* 0x000fec0000041820 */
[-C--:B------:R-:W-:Y:S06]  /*6890*/  HMMA.16816.F32.BF16 R4, R140, R144.reuse, R4 ;  /* 0x000000908c04723c */ /* 0x080fec0000041804 */
[C---:B--2---:R-:W-:Y:S06]  /*68a0*/  HMMA.16816.F32.BF16 R8, R148.reuse, R144, R8 ;  /* 0x000000909408723c */ /* 0x044fec0000041808 */
[-C--:B------:R-:W-:Y:S06]  /*68b0*/  HMMA.16816.F32.BF16 R12, R148, R146.reuse, R12 ;  /* 0x00000092940c723c */ /* 0x080fec000004180c */
[C---:B------:R-:W-:Y:S06]  /*68c0*/  HMMA.16816.F32.BF16 R16, R140.reuse, R146, R16 ;  /* 0x000000928c10723c */ /* 0x040fec0000041810 */
[-C--:B----4-:R-:W-:Y:S06]  /*68d0*/  HMMA.16816.F32.BF16 R20, R140, R132.reuse, R20 ;  /* 0x000000848c14723c */ /* 0x090fec0000041814 */
[C---:B------:R-:W-:Y:S06]  /*68e0*/  HMMA.16816.F32.BF16 R24, R148.reuse, R132, R24 ;  /* 0x000000849418723c */ /* 0x040fec0000041818 */
[-C--:B------:R-:W-:Y:S06]  /*68f0*/  HMMA.16816.F32.BF16 R28, R148, R134.reuse, R28 ;  /* 0x00000086941c723c */ /* 0x080fec000004181c */
[----:B------:R-:W-:Y:S01]  /*6900*/  HMMA.16816.F32.BF16 R32, R140, R134, R32 ;  /* 0x000000868c20723c */ /* 0x000fe20000041820 */
[----:B------:R-:W1:Y:S05]  /*6910*/  LDSM.16.M88.4 R132, [R178+0xa400] ;  /* 0x00a40000b284783b */ /* 0x000e6a0000000200 */
[-C--:B------:R-:W-:Y:S06]  /*6920*/  HMMA.16816.F32.BF16 R4, R152, R156.reuse, R4 ;  /* 0x0000009c9804723c */ /* 0x080fec0000041804 */
[C---:B------:R-:W-:Y:S06]  /*6930*/  HMMA.16816.F32.BF16 R8, R160.reuse, R156, R8 ;  /* 0x0000009ca008723c */ /* 0x040fec0000041808 */
[-C--:B------:R-:W-:Y:S06]  /*6940*/  HMMA.16816.F32.BF16 R12, R160, R158.reuse, R12 ;  /* 0x0000009ea00c723c */ /* 0x080fec000004180c */
[C---:B------:R-:W-:Y:S06]  /*6950*/  HMMA.16816.F32.BF16 R16, R152.reuse, R158, R16 ;  /* 0x0000009e9810723c */ /* 0x040fec0000041810 */
[C---:B-----5:R-:W-:Y:S01]  /*6960*/  FADD.FTZ R4, -R190.reuse, R4 ;  /* 0x00000004be047221 */ /* 0x060fe20000010100 */
[----:B------:R-:W-:Y:S01]  /*6970*/  FADD.FTZ R2, -R190, R5 ;  /* 0x00000005be027221 */ /* 0x000fe20000010100 */
[C---:B------:R-:W-:Y:S03]  /*6980*/  FADD.FTZ R0, -R189.reuse, R6 ;  /* 0x00000006bd007221 */ /* 0x040fe60000010100 */
[-C--:B------:R-:W-:Y:S01]  /*6990*/  FSEL R4, R4, R190.reuse, P3 ;  /* 0x000000be04047208 */ /* 0x080fe20001800000 */
[----:B------:R-:W-:Y:S01]  /*69a0*/  FADD.FTZ R6, -R189, R7 ;  /* 0x00000007bd067221 */ /* 0x000fe20000010100 */
[----:B------:R-:W-:Y:S01]  /*69b0*/  FSEL R2, R2, R190, P2 ;  /* 0x000000be02027208 */ /* 0x000fe20001000000 */
[----:B------:R-:W-:Y:S01]  /*69c0*/  FADD.FTZ R9, -R188, R9 ;  /* 0x00000009bc097221 */ /* 0x000fe20000010100 */
[-C--:B------:R-:W-:Y:S01]  /*69d0*/  FSEL R0, R0, R189.reuse, P1 ;  /* 0x000000bd00007208 */ /* 0x080fe20000800000 */
[----:B------:R-:W-:Y:S01]  /*69e0*/  FADD.FTZ R10, -R187, R10 ;  /* 0x0000000abb0a7221 */ /* 0x000fe20000010100 */
[----:B------:R-:W-:Y:S01]  /*69f0*/  FSEL R6, R6, R189, P0 ;  /* 0x000000bd06067208 */ /* 0x000fe20000000000 */
[-C--:B-1----:R-:W-:Y:S03]  /*6a00*/  HMMA.16816.F32.BF16 R20, R152, R132.reuse, R20 ;  /* 0x000000849814723c */ /* 0x082fe60000041814 */
[----:B------:R-:W-:Y:S01]  /*6a10*/  FSETP.GE.FTZ.AND P2, PT, R191, RZ, PT ;  /* 0x000000ffbf00720b */ /* 0x000fe20003f56000 */
[----:B------:R-:W-:Y:S01]  /*6a20*/  FADD.FTZ R11, -R187, R11 ;  /* 0x0000000bbb0b7221 */ /* 0x000fe20000010100 */
[----:B------:R-:W-:Y:S01]  /*6a30*/  FSETP.GE.FTZ.AND P0, PT, R198, RZ, PT ;  /* 0x000000ffc600720b */ /* 0x000fe20003f16000 */
[C---:B------:R-:W-:Y:S04]  /*6a40*/  HMMA.16816.F32.BF16 R24, R160.reuse, R132, R24 ;  /* 0x00000084a018723c */ /* 0x040fe80000041818 */
[----:B------:R-:W-:Y:S01]  /*6a50*/  FSETP.GE.FTZ.AND P1, PT, R192, RZ, PT ;  /* 0x000000ffc000720b */ /* 0x000fe20003f36000 */
[----:B------:R-:W-:Y:S01]  /*6a60*/  FADD.FTZ R5, -R188, R8 ;  /* 0x00000008bc057221 */ /* 0x000fe20000010100 */
[----:B------:R-:W-:Y:S01]  /*6a70*/  FSETP.GE.FTZ.AND P3, PT, R202, RZ, PT ;  /* 0x000000ffca00720b */ /* 0x000fe20003f76000 */
[----:B------:R-:W-:Y:S01]  /*6a80*/  FMUL.FTZ R7, R208, R4 ;  /* 0x00000004d0077220 */ /* 0x000fe20000410000 */
[-C--:B------:R-:W-:Y:S01]  /*6a90*/  FSEL R4, R9, R188.reuse, P2 ;  /* 0x000000bc09047208 */ /* 0x080fe20001000000 */
[-C--:B------:R-:W-:Y:S03]  /*6aa0*/  HMMA.16816.F32.BF16 R28, R160, R134.reuse, R28 ;  /* 0x00000086a01c723c */ /* 0x080fe6000004181c */
[----:B------:R-:W-:Y:S01]  /*6ab0*/  FSEL R5, R5, R188, P3 ;  /* 0x000000bc05057208 */ /* 0x000fe20001800000 */
[----:B------:R-:W-:Y:S01]  /*6ac0*/  FMUL.FTZ R136, R193, R2 ;  /* 0x00000002c1887220 */ /* 0x000fe20000410000 */
[-C--:B------:R-:W-:Y:S01]  /*6ad0*/  FSEL R2, R10, R187.reuse, P1 ;  /* 0x000000bb0a027208 */ /* 0x080fe20000800000 */
[----:B------:R-:W-:Y:S01]  /*6ae0*/  FMUL.FTZ R204, R204, R0 ;  /* 0x00000000cccc7220 */ /* 0x000fe20000410000 */
[----:B------:R-:W-:Y:S01]  /*6af0*/  FSEL R0, R11, R187, P0 ;  /* 0x000000bb0b007208 */ /* 0x000fe20000000000 */
[----:B------:R-:W-:Y:S01]  /*6b00*/  VIADD R162, R228, 0x20 ;  /* 0x00000020e4a27836 */ /* 0x000fe20000000000 */
[----:B------:R-:W-:Y:S01]  /*6b10*/  FSETP.GE.FTZ.AND P1, PT, R201, RZ, PT ;  /* 0x000000ffc900720b */ /* 0x000fe20003f36000 */
[----:B------:R-:W-:Y:S04]  /*6b20*/  HMMA.16816.F32.BF16 R32, R152, R134, R32 ;  /* 0x000000869820723c */ /* 0x000fe80000041820 */
[----:B------:R-:W-:Y:S01]  /*6b30*/  FSETP.GE.FTZ.AND P0, PT, R209, RZ, PT ;  /* 0x000000ffd100720b */ /* 0x000fe20003f16000 */
[----:B------:R-:W-:Y:S01]  /*6b40*/  FADD.FTZ R8, -R187, R14 ;  /* 0x0000000ebb087221 */ /* 0x000fe20000010100 */
[----:B------:R-:W-:Y:S01]  /*6b50*/  FSETP.GE.FTZ.AND P3, PT, R211, RZ, PT ;  /* 0x000000ffd300720b */ /* 0x000fe20003f76000 */
[----:B------:R-:W-:Y:S01]  /*6b60*/  FADD.FTZ R15, -R187, R15 ;  /* 0x0000000fbb0f7221 */ /* 0x000fe20000010100 */
[----:B------:R-:W-:Y:S03]  /*6b70*/  FSETP.GE.FTZ.AND P2, PT, R196, RZ, PT ;  /* 0x000000ffc400720b */ /* 0x000fe60003f56000 */
[----:B------:R-:W-:Y:S01]  /*6b80*/  F2FP.BF16.F32.PACK_AB R136, R136, R7 ;  /* 0x000000078888723e */ /* 0x000fe200000010ff */
[----:B------:R-:W-:Y:S01]  /*6b90*/  FMUL.FTZ R6, R210, R6 ;  /* 0x00000006d2067220 */ /* 0x000fe20000410000 */
[C---:B------:R-:W-:Y:S01]  /*6ba0*/  FADD.FTZ R12, -R188.reuse, R12 ;  /* 0x0000000cbc0c7221 */ /* 0x040fe20000010100 */
[----:B------:R-:W-:Y:S01]  /*6bb0*/  FADD.FTZ R13, -R188, R13 ;  /* 0x0000000dbc0d7221 */ /* 0x000fe20000010100 */
[----:B------:R-:W-:Y:S01]  /*6bc0*/  FMUL.FTZ R191, R191, R4 ;  /* 0x00000004bfbf7220 */ /* 0x000fe20000410000 */
[-C--:B------:R-:W-:Y:S01]  /*6bd0*/  FSEL R4, R8, R187.reuse, P1 ;  /* 0x000000bb08047208 */ /* 0x080fe20000800000 */
[----:B------:R-:W-:Y:S01]  /*6be0*/  FMUL.FTZ R14, R198, R0 ;  /* 0x00000000c60e7220 */ /* 0x000fe20000410000 */
[----:B------:R-:W-:Y:S01]  /*6bf0*/  FSEL R0, R15, R187, P0 ;  /* 0x000000bb0f007208 */ /* 0x000fe20000000000 */
[----:B------:R-:W-:Y:S01]  /*6c00*/  FMUL.FTZ R192, R192, R2 ;  /* 0x00000002c0c07220 */ /* 0x000fe20000410000 */
[----:B------:R-:W-:Y:S01]  /*6c10*/  F2FP.BF16.F32.PACK_AB R2, R6, R204 ;  /* 0x000000cc0602723e */ /* 0x000fe200000010ff */
[----:B------:R-:W-:Y:S01]  /*6c20*/  FADD.FTZ R18, -R189, R18 ;  /* 0x00000012bd127221 */ /* 0x000fe20000010100 */
[----:B------:R-:W-:Y:S01]  /*6c30*/  FSETP.GE.FTZ.AND P1, PT, R213, RZ, PT ;  /* 0x000000ffd500720b */ /* 0x000fe20003f36000 */
        /* <DEDUP_REMOVED lines=14> */
[----:B------:R-:W-:Y:S01]  /*6d20*/  FMUL.FTZ R132, R211, R6 ;  /* 0x00000006d3847220 */ /* 0x000fe20000410000 */
        /* <DEDUP_REMOVED lines=9> */
[----:B------:R-:W-:Y:S01]  /*6dc0*/  FADD.FTZ R4, -R187, R27 ;  /* 0x0000001bbb047221 */ /* 0x000fe20000010100 */
[----:B------:R-:W-:Y:S01]  /*6dd0*/  FSEL R8, R8, R189, P0 ;  /* 0x000000bd08087208 */ /* 0x000fe20000000000 */
[----:B------:R-:W-:Y:S01]  /*6de0*/  FMUL.FTZ R10, R216, R0 ;  /* 0x00000000d80a7220 */ /* 0x000fe20000410000 */
        /* <DEDUP_REMOVED lines=8> */
[----:B------:R-:W-:Y:S01]  /*6e70*/  FSEL R4, R4, R187, P0 ;  /* 0x000000bb04047208 */ /* 0x000fe20000000000 */
[----:B------:R-:W-:Y:S01]  /*6e80*/  FMUL.FTZ R9, R205, R9 ;  /* 0x00000009cd097220 */ /* 0x000fe20000410000 */
[----:B------:R-:W-:Y:S01]  /*6e90*/  FSETP.GE.FTZ.AND P0, PT, R206, RZ, PT ;  /* 0x000000ffce00720b */ /* 0x000fe20003f16000 */
[----:B------:R-:W-:Y:S01]  /*6ea0*/  FADD.FTZ R6, -R188, R25 ;  /* 0x00000019bc067221 */ /* 0x000fe20000010100 */
[----:B------:R-:W-:Y:S01]  /*6eb0*/  F2FP.BF16.F32.PACK_AB R12, R12, R7 ;  /* 0x000000070c0c723e */ /* 0x000fe200000010ff */
        /* <DEDUP_REMOVED lines=9> */
[----:B------:R-:W-:Y:S01]  /*6f50*/  F2FP.BF16.F32.PACK_AB R9, R9, R0 ;  /* 0x000000000909723e */ /* 0x000fe200000010ff */
[----:B------:R-:W-:Y:S01]  /*6f60*/  FADD.FTZ R0, -R187, R30 ;  /* 0x0000001ebb007221 */ /* 0x000fe20000010100 */
[-C--:B------:R-:W-:Y:S01]  /*6f70*/  FSEL R7, R7, R188.reuse, P3 ;  /* 0x000000bc07077208 */ /* 0x080fe20001800000 */
[----:B------:R-:W-:Y:S01]  /*6f80*/  FADD.FTZ R32, -R190, R32 ;  /* 0x00000020be207221 */ /* 0x000fe20000010100 */
[----:B------:R-:W-:Y:S01]  /*6f90*/  FSEL R6, R6, R188, P2 ;  /* 0x000000bc06067208 */ /* 0x000fe20001000000 */
[----:B------:R-:W-:Y:S01]  /*6fa0*/  VIADD R163, R228, 0x40 ;  /* 0x00000040e4a37836 */ /* 0x000fe20000000000 */
[----:B------:R-:W-:Y:S02]  /*6fb0*/  FSEL R5, R5, R187, P1 ;  /* 0x000000bb05057208 */ /* 0x000fe40000800000 */
[----:B------:R-:W-:Y:S02]  /*6fc0*/  FSETP.GE.FTZ.AND P2, PT, R199, RZ, PT ;  /* 0x000000ffc700720b */ /* 0x000fe40003f56000 */
[----:B------:R-:W-:Y:S01]  /*6fd0*/  FSETP.GE.FTZ.AND P1, PT, R194, RZ, PT ;  /* 0x000000ffc200720b */ /* 0x000fe20003f36000 */
[----:B------:R-:W-:Y:S01]  /*6fe0*/  FMUL.FTZ R5, R195, R5 ;  /* 0x00000005c3057220 */ /* 0x000fe20000410000 */
[----:B------:R-:W-:Y:S01]  /*6ff0*/  F2FP.BF16.F32.PACK_AB R10, R10, R17 ;  /* 0x000000110a0a723e */ /* 0x000fe200000010ff */
        /* <DEDUP_REMOVED lines=8> */
[----:B------:R-:W-:Y:S01]  /*7080*/  FADD.FTZ R4, -R188, R28 ;  /* 0x0000001cbc047221 */ /* 0x000fe20000010100 */
[----:B------:R-:W-:Y:S01]  /*7090*/  F2FP.BF16.F32.PACK_AB R8, R8, R16 ;  /* 0x000000100808723e */ /* 0x000fe200000010ff */
[----:B------:R-:W-:Y:S01]  /*70a0*/  FMUL.FTZ R0, R194, R0 ;  /* 0x00000000c2007220 */ /* 0x000fe20000410000 */
[----:B------:R-:W-:Y:S02]  /*70b0*/  F2FP.BF16.F32.PACK_AB R6, R6, R5 ;  /* 0x000000050606723e */ /* 0x000fe400000010ff */
[----:B------:R-:W-:Y:S01]  /*70c0*/  FSEL R4, R4, R188, P3 ;  /* 0x000000bc04047208 */ /* 0x000fe20001800000 */
[----:B------:R-:W-:Y:S01]  /*70d0*/  @P2 FADD.FTZ R188, -R188, R29 ;  /* 0x0000001dbcbc2221 */ /* 0x000fe20000010100 */
[----:B------:R-:W-:Y:S02]  /*70e0*/  FSETP.GE.FTZ.AND P2, PT, R219, RZ, PT ;  /* 0x000000ffdb00720b */ /* 0x000fe40003f56000 */
[----:B------:R-:W-:Y:S01]  /*70f0*/  FSETP.GE.FTZ.AND P3, PT, R222, RZ, PT ;  /* 0x000000ffde00720b */ /* 0x000fe20003f76000 */
[----:B------:R-:W-:Y:S01]  /*7100*/  FMUL.FTZ R16, R220, R4 ;  /* 0x00000004dc107220 */ /* 0x000fe20000410000 */
[----:B------:R-:W-:Y:S01]  /*7110*/  FSEL R34, R34, R189, P2 ;  /* 0x000000bd22227208 */ /* 0x000fe20001000000 */
[----:B------:R-:W-:Y:S01]  /*7120*/  @P0 FADD.FTZ R189, -R189, R35 ;  /* 0x00000023bdbd0221 */ /* 0x000fe20000010100 */
[----:B------:R-:W-:Y:S01]  /*7130*/  PLOP3.LUT P0, PT, PT, PT, UP2, 0x80, 0x0 ;  /* 0x000000000000781c */ /* 0x000fe20003f0f028 */
        /* <DEDUP_REMOVED lines=14> */
[----:B------:R-:W-:Y:S01]  /*7220*/  F2FP.BF16.F32.PACK_AB R4, R4, R0 ;  /* 0x000000000404723e */ /* 0x000fe200000010ff */
[----:B------:R-:W-:Y:S06]  /*7230*/  @!P0 BRA `(.L_x_944) ;  /* 0x0000000000c48947 */ /* 0x000fec0003800000 */
[----:B------:R-:W1:Y:S01]  /*7240*/  LDC R16, c[0x0][0x240] ;  /* 0x00009000ff107b82 */ /* 0x000e620000000800 */
[----:B------:R-:W-:Y:S01]  /*7250*/  ULOP3.LUT UR7, UR6, 0x1, URZ, 0xc0, !UPT ;  /* 0x0000000106077892 */ /* 0x000fe2000f8ec03f */
[----:B------:R-:W-:Y:S01]  /*7260*/  ISETP.GE.AND P3, PT, R228, UR56, PT ;  /* 0x00000038e4007c0c */ /* 0x000fe2000bf66270 */
[----:B------:R-:W-:Y:S01]  /*7270*/  UMOV UR12, 0xffffd000 ;  /* 0xffffd000000c7882 */ /* 0x000fe20000000000 */
[----:B------:R-:W-:Y:S01]  /*7280*/  ISETP.GE.AND P2, PT, R162, UR56, PT ;  /* 0x00000038a2007c0c */ /* 0x000fe2000bf46270 */
        /* <DEDUP_REMOVED lines=44> */
.L_x_944:
        /* <DEDUP_REMOVED lines=26> */
[----:B------:R-:W5:Y:S04]  /*76f0*/  LDSM.16.MT88.4 R28, [R0+0x6400] ;  /* 0x00640000001c783b */ /* 0x000f680000004200 */
[----:B------:R-:W5:Y:S04]  /*7700*/  LDSM.16.MT88.4 R32, [R3+0x1b800] ;  /* 0x01b800000320783b */ /* 0x000f680000004200 */
[----:B------:R-:W5:Y:S04]  /*7710*/  LDSM.16.MT88.4 R132, [R0+0x7400] ;  /* 0x007400000084783b */ /* 0x000f680000004200 */
[----:B------:R-:W5:Y:S01]  /*7720*/  LDSM.16.MT88.4 R136, [R0+0x8400] ;  /* 0x008400000088783b */ /* 0x000f620000004200 */
        /* <DEDUP_REMOVED lines=17> */
[-C--:B-----5:R-:W-:Y:S06]  /*7840*/  HMMA.16816.F32.BF16 R36, R24, R28.reuse, R36 ;  /* 0x0000001c1824723c */ /* 0x0a0fec0000041824 */
        /* <DEDUP_REMOVED lines=15> */
[----:B------:R-:W5:Y:S01]  /*7940*/  LDSM.16.MT88.4 R136, [R0+0x8c00] ;  /* 0x008c00000088783b */ /* 0x000f620000004200 */
        /* <DEDUP_REMOVED lines=21> */
[-C--:B-----5:R-:W-:Y:S06]  /*7aa0*/  HMMA.16816.F32.BF16 R68, R28, R136.reuse, R68 ;  /* 0x000000881c44723c */ /* 0x0a0fec0000041844 */
        /* <DEDUP_REMOVED lines=39> */
.L_x_945:
[----:B------:R-:W-:Y:S01]  /*7d20*/  LDSM.16.M88.4 R24, [R180] ;  /* 0x00000000b418783b */ /* 0x000fe20000000200 */
[C---:B------:R-:W-:Y:S01]  /*7d30*/  LEA R165, P1, R242.reuse, R234, 0x2 ;  /* 0x000000eaf2a57211 */ /* 0x040fe200078210ff */
[----:B--2---:R-:W-:Y:S01]  /*7d40*/  @P0 VIADD R2, R237, 0xffffffc0 ;  /* 0xffffffc0ed020836 */ /* 0x004fe20000000000 */
[----:B------:R-:W-:Y:S01]  /*7d50*/  @UP2 UIADD3 UR12, UP0, UR14, -0x100, URZ ;  /* 0xffffff000e0c2890 */ /* 0x000fe2000ff1e03f */
[----:B------:R-:W1:Y:S01]  /*7d60*/  LDSM.16.MT88.4 R8, [R0+0x9000] ;  /* 0x009000000008783b */ /* 0x000e620000004200 */
[----:B------:R-:W-:Y:S01]  /*7d70*/  LEA.HI.X.SX32 R164, R242, R235, 0x2, P1 ;  /* 0x000000ebf2a47211 */ /* 0x000fe200008f16ff */
[----:B------:R-:W-:Y:S01]  /*7d80*/  @P0 IMAD.WIDE R160, R2, R252, UR14 ;  /* 0x0000000e02a00e25 */ /* 0x000fe2000f8e02fc */
[----:B------:R-:W-:Y:S01]  /*7d90*/  @UP2 UIADD3.X UR7, UR15, -0x1, URZ, UP0, !UPT ;  /* 0xffffffff0f072890 */ /* 0x000fe200087fe43f */
[----:B------:R-:W2:Y:S01]  /*7da0*/  LDSM.16.MT88.4 R16, [R0+0xb000] ;  /* 0x00b000000010783b */ /* 0x000ea20000004200 */
[----:B------:R-:W-:Y:S01]  /*7db0*/  UISETP.GT.AND UP1, UPT, UR6, UR47, UPT ;  /* 0x0000002f0600728c */ /* 0x000fe2000bf24270 */
[----:B------:R-:W-:Y:S01]  /*7dc0*/  IMAD.U32 R2, RZ, RZ, UR50 ;  /* 0x00000032ff027e24 */ /* 0x000fe2000f8e00ff */
[----:B------:R-:W-:Y:S01]  /*7dd0*/  @UP2 UMOV UR14, UR12 ;  /* 0x0000000c000e2c82 */ /* 0x000fe20008000000 */
[----:B------:R-:W3:Y:S02]  /*7de0*/  LDSM.16.MT88.4 R28, [R0+0xd000] ;  /* 0x00d00000001c783b */ /* 0x000ee40000004200 */
[----:B------:R-:W-:Y:S01]  /*7df0*/  @UP2 UMOV UR15, UR7 ;  /* 0x00000007000f2c82 */ /* 0x000fe20008000000 */
[----:B------:R-:W-:Y:S01]  /*7e00*/  ULOP3.LUT UR7, UR6, 0x1, URZ, 0xc0, !UPT ;  /* 0x0000000106077892 */ /* 0x000fe2000f8ec03f */
        /* <DEDUP_REMOVED lines=14> */
[C---:B--2---:R-:W-:Y:S01]  /*7ef0*/  HMMA.16816.F32.BF16 R12, R24.reuse, R16, RZ ;  /* 0x00000010180c723c */ /* 0x044fe200000418ff */
[----:B------:R1:W5:Y:S04]  /*7f00*/  @P0 LDG.E R238, desc[UR10][R160.64+0x80] ;  /* 0x0000800aa0ee0981 */ /* 0x000368000c1e1900 */
[----:B------:R1:W5:Y:S01]  /*7f10*/  @P0 LDG.E R239, desc[UR10][R160.64+0xa0] ;  /* 0x0000a00aa0ef0981 */ /* 0x000362000c1e1900 */
[C---:B------:R-:W-:Y:S06]  /*7f20*/  HMMA.16816.F32.BF16 R16, R24.reuse, R18, RZ ;  /* 0x000000121810723c */ /* 0x040fec00000418ff */
[C---:B---3--:R-:W-:Y:S06]  /*7f30*/  HMMA.16816.F32.BF16 R20, R24.reuse, R28, RZ ;  /* 0x0000001c1814723c */ /* 0x048fec00000418ff */
[----:B------:R-:W-:Y:S01]  /*7f40*/  HMMA.16816.F32.BF16 R24, R24, R30, RZ ;  /* 0x0000001e1818723c */ /* 0x000fe200000418ff */
[----:B------:R-:W2:Y:S05]  /*7f50*/  LDSM.16.MT88.4 R28, [R0+0xd800] ;  /* 0x00d80000001c783b */ /* 0x000eaa0000004200 */
[C---:B----4-:R-:W-:Y:S06]  /*7f60*/  HMMA.16816.F32.BF16 R4, R32.reuse, R132, R4 ;  /* 0x000000842004723c */ /* 0x050fec0000041804 */
[C---:B------:R-:W-:Y:S01]  /*7f70*/  HMMA.16816.F32.BF16 R8, R32.reuse, R134, R8 ;  /* 0x000000862008723c */ /* 0x040fe20000041808 */
[----:B------:R-:W3:Y:S05]  /*7f80*/  LDSM.16.M88.4 R132, [R182] ;  /* 0x00000000b684783b */ /* 0x000eea0000000200 */
[C---:B------:R-:W-:Y:S06]  /*7f90*/  HMMA.16816.F32.BF16 R12, R32.reuse, R136, R12 ;  /* 0x00000088200c723c */ /* 0x040fec000004180c */
[C---:B------:R-:W-:Y:S01]  /*7fa0*/  HMMA.16816.F32.BF16 R16, R32.reuse, R138, R16 ;  /* 0x0000008a2010723c */ /* 0x040fe20000041810 */
[----:B------:R-:W4:Y:S05]  /*7fb0*/  LDSM.16.MT88.4 R136, [R0+0xbc00] ;  /* 0x00bc00000088783b */ /* 0x000f2a0000004200 */
        /* <DEDUP_REMOVED lines=14> */
[C---:B---3--:R-:W-:Y:S06]  /*80a0*/  HMMA.16816.F32.BF16 R4, R132.reuse, R156, R4 ;  /* 0x0000009c8404723c */ /* 0x048fec0000041804 */
[C---:B------:R-:W-:Y:S01]  /*80b0*/  HMMA.16816.F32.BF16 R8, R132.reuse, R158, R8 ;  /* 0x0000009e8408723c */ /* 0x040fe20000041808 */
[----:B------:R-:W3:Y:S05]  /*80c0*/  LDSM.16.MT88.4 R156, [R0+0xa400] ;  /* 0x00a40000009c783b */ /* 0x000eea0000004200 */
[C---:B----4-:R-:W-:Y:S06]  /*80d0*/  HMMA.16816.F32.BF16 R12, R132.reuse, R136, R12 ;  /* 0x00000088840c723c */ /* 0x050fec000004180c */
        /* <DEDUP_REMOVED lines=24> */
[----:B------:R1:W4:Y:S05]  /*8260*/  LDSM.16.MT88.4 R32, [R0+0xec00] ;  /* 0x00ec00000020783b */ /* 0x00032a0000004200 */
[C---:B------:R-:W-:Y:S06]  /*8270*/  HMMA.16816.F32.BF16 R4, R132.reuse, R148, R4 ;  /* 0x000000948404723c */ /* 0x040fec0000041804 */
[C---:B------:R-:W-:Y:S06]  /*8280*/  HMMA.16816.F32.BF16 R8, R132.reuse, R150, R8 ;  /* 0x000000968408723c */ /* 0x040fec0000041808 */
[C---:B------:R-:W-:Y:S06]  /*8290*/  HMMA.16816.F32.BF16 R12, R132.reuse, R152, R12 ;  /* 0x00000098840c723c */ /* 0x040fec000004180c */
[C---:B------:R-:W-:Y:S01]  /*82a0*/  HMMA.16816.F32.BF16 R16, R132.reuse, R154, R16 ;  /* 0x0000009a8410723c */ /* 0x040fe20000041810 */
[----:B-1----:R-:W-:Y:S05]  /*82b0*/  IMAD.U32 R0, RZ, RZ, UR22 ;  /* 0x00000016ff007e24 */ /* 0x002fea000f8e00ff */
[C---:B--2---:R-:W-:Y:S06]  /*82c0*/  HMMA.16816.F32.BF16 R20, R132.reuse, R28, R20 ;  /* 0x0000001c8414723c */ /* 0x044fec0000041814 */
[----:B------:R-:W-:Y:S05]  /*82d0*/  HMMA.16816.F32.BF16 R24, R132, R30, R24 ;  /* 0x0000001e8418723c */ /* 0x000fea0000041818 */
[----:B------:R-:W-:Y:S01]  /*82e0*/  IMAD.MOV.U32 R28, RZ, RZ, R165 ;  /* 0x000000ffff1c7224 */ /* 0x000fe200078e00a5 */
[C---:B---3--:R-:W-:Y:S01]  /*82f0*/  HMMA.16816.F32.BF16 R4, R140.reuse, R156, R4 ;  /* 0x0000009c8c04723c */ /* 0x048fe20000041804 */
[----:B------:R-:W-:Y:S04]  /*8300*/  IMAD.U32 R30, RZ, RZ, UR22 ;  /* 0x00000016ff1e7e24 */ /* 0x000fe8000f8e00ff */
[----:B------:R-:W-:Y:S01]  /*8310*/  IMAD.MOV.U32 R29, RZ, RZ, R164 ;  /* 0x000000ffff1d7224 */ /* 0x000fe200078e00a4 */
[C---:B------:R-:W-:Y:S01]  /*8320*/  HMMA.16816.F32.BF16 R8, R140.reuse, R158, R8 ;  /* 0x0000009e8c08723c */ /* 0x040fe20000041808 */
[----:B------:R-:W-:Y:S04]  /*8330*/  IMAD.U32 R132, RZ, RZ, UR23 ;  /* 0x00000017ff847e24 */ /* 0x000fe8000f8e00ff */
[-C--:B------:R-:W-:Y:S01]  /*8340*/  LEA R30, P1, R30, R28.reuse, 0x2 ;  /* 0x0000001c1e1e7211 */ /* 0x080fe200078210ff */
[C---:B----4-:R-:W-:Y:S05]  /*8350*/  HMMA.16816.F32.BF16 R12, R140.reuse, R136, R12 ;  /* 0x000000888c0c723c */ /* 0x050fea000004180c */
[-C--:B------:R-:W-:Y:S01]  /*8360*/  LEA.HI.X.SX32 R31, R0, R29.reuse, 0x2, P1 ;  /* 0x0000001d001f7211 */ /* 0x080fe200008f16ff */
[C---:B------:R-:W-:Y:S01]  /*8370*/  HMMA.16816.F32.BF16 R16, R140.reuse, R138, R16 ;  /* 0x0000008a8c10723c */ /* 0x040fe20000041810 */
[----:B------:R-:W-:Y:S01]  /*8380*/  LDSM.16.MT88.4 R136, [R176+0x2400] ;  /* 0x00240000b088783b */ /* 0x000fe20000004200 */
[----:B------:R-:W-:Y:S03]  /*8390*/  IMAD.U32 R0, RZ, RZ, UR23 ;  /* 0x00000017ff007e24 */ /* 0x000fe6000f8e00ff */
[----:B------:R1:W-:Y:S01]  /*83a0*/  REDG.E.ADD.F32.FTZ.RN.STRONG.GPU desc[UR10][R28.64], R4 ;  /* 0x000000041c0079a6 */ /* 0x0003e2000c10f38a */
[C---:B------:R-:W-:Y:S03]  /*83b0*/  HMMA.16816.F32.BF16 R20, R140.reuse, R32, R20 ;  /* 0x000000208c14723c */ /* 0x040fe60000041814 */
[----:B------:R2:W-:Y:S02]  /*83c0*/  REDG.E.ADD.F32.FTZ.RN.STRONG.GPU desc[UR10][R30.64], R5 ;  /* 0x000000051e0079a6 */ /* 0x0005e4000c10f38a */
        /* <DEDUP_REMOVED lines=11> */
[----:B------:R-:W-:Y:S01]  /*8480*/  LDSM.16.MT88.4 R132, [R3+0x17800] ;  /* 0x017800000384783b */ /* 0x000fe20000004200 */
[----:B-1----:R-:W-:Y:S02]  /*8490*/  IMAD.U32 R4, RZ, RZ, UR49 ;  /* 0x00000031ff047e24 */ /* 0x002fe4000f8e00ff */
[----:B--2---:R-:W-:Y:S03]  /*84a0*/  IMAD.U32 R5, RZ, RZ, UR51 ;  /* 0x00000033ff057e24 */ /* 0x004fe6000f8e00ff */
[-C--:B------:R-:W-:Y:S02]  /*84b0*/  LEA R4, P0, R4, R28.reuse, 0x2 ;  /* 0x0000001c04047211 */ /* 0x080fe400078010ff */
[-C--:B------:R-:W-:Y:S02]  /*84c0*/  LEA.HI.X.SX32 R35, R5, R29.reuse, 0x2, P2 ;  /* 0x0000001d05237211 */ /* 0x080fe400010f16ff */
[-C--:B------:R-:W-:Y:S01]  /*84d0*/  LEA.HI.X.SX32 R5, R0, R29.reuse, 0x2, P0 ;  /* 0x0000001d00057211 */ /* 0x080fe200000f16ff */
[----:B------:R-:W-:Y:S02]  /*84e0*/  IMAD.U32 R0, RZ, RZ, UR48 ;  /* 0x00000030ff007e24 */ /* 0x000fe4000f8e00ff */
[----:B------:R1:W-:Y:S01]  /*84f0*/  REDG.E.ADD.F32.FTZ.RN.STRONG.GPU desc[UR10][R34.64], R7 ;  /* 0x00000007220079a6 */ /* 0x0003e2000c10f38a */
[----:B---3--:R-:W-:Y:S03]  /*8500*/  IMAD.U32 R6, RZ, RZ, UR31 ;  /* 0x0000001fff067e24 */ /* 0x008fe6000f8e00ff */
        /* <DEDUP_REMOVED lines=150> */
[----:B------:R-:W-:-:S05]  /*8e70*/  UISETP.NE.AND UP0, UPT, UR58, -0x1, UPT ;  /* 0xffffffff3a00788c */ /* 0x000fca000bf05270 */
        /* <DEDUP_REMOVED lines=81> */
[----:B------:R-:W-:Y:S01]  /*9390*/  FMUL.FTZ R50, R50, UR7 ;  /* 0x0000000732327c20 */ /* 0x000fe20008410000 */
[----:B------:R-:W-:Y:S01]  /*93a0*/  F2FP.BF16.F32.PACK_AB R33, R33, R108 ;  /* 0x0000006c2121723e */ /* 0x000fe200000010ff */
[----:B------:R1:W-:Y:S01]  /*93b0*/  STS [R248+0x200], R42 ;  /* 0x0002002af8007388 */ /* 0x0003e20000000800 */
        /* <DEDUP_REMOVED lines=14> */
[----:B------:R-:W-:Y:S01]  /*94a0*/  FMUL.FTZ R16, R55, UR7 ;  /* 0x0000000737107c20 */ /* 0x000fe20008410000 */
[----:B------:R1:W-:Y:S01]  /*94b0*/  STS [R248+0x1200], R40 ;  /* 0x00120028f8007388 */ /* 0x0003e20000000800 */
[----:B------:R-:W-:Y:S01]  /*94c0*/  F2FP.BF16.F32.PACK_AB R125, R125, R124 ;  /* 0x0000007c7d7d723e */ /* 0x000fe200000010ff */
[----:B------:R-:W-:Y:S01]  /*94d0*/  FMUL.FTZ R64, R64, UR7 ;  /* 0x0000000740407c20 */ /* 0x000fe20008410000 */
[----:B------:R-:W-:Y:S01]  /*94e0*/  F2FP.BF16.F32.PACK_AB R126, R127, R126 ;  /* 0x0000007e7f7e723e */ /* 0x000fe200000010ff */
[----:B------:R1:W-:Y:S01]  /*94f0*/  STS [R247+0x2000], R39 ;  /* 0x00200027f7007388 */ /* 0x0003e20000000800 */
[----:B------:R-:W-:Y:S01]  /*9500*/  FMUL.FTZ R13, R65, UR7 ;  /* 0x00000007410d7c20 */ /* 0x000fe20008410000 */
        /* <DEDUP_REMOVED lines=75> */
[----:B------:R-:W-:-:S03]  /*99c0*/  PLOP3.LUT P0, PT, PT, PT, UP0, 0x80, 0x0 ;  /* 0x000000000000781c */ /* 0x000fc60003f0f008 */
        /* <DEDUP_REMOVED lines=34> */
.L_x_947:
[----:B------:R-:W-:Y:S01]  /*9bf0*/  @UP0 UIADD3 UR13, UR57, UR58, URZ ;  /* 0x0000003a390d0290 */ /* 0x000fe2000fffe03f */
[----:B-1----:R-:W-:Y:S01]  /*9c00*/  LEA R0, R246, UR4, 0x1 ;  /* 0x00000004f6007c11 */ /* 0x002fe2000f8e08ff */
        /* <DEDUP_REMOVED lines=18> */
.L_x_948:
[----:B------:R-:W-:Y:S01]  /*9d30*/  BAR.SYNC.DEFER_BLOCKING 0x0 ;  /* 0x0000000000007b1d */ /* 0x000fe20000010000 */
[----:B------:R-:W-:Y:S01]  /*9d40*/  USHF.R.S32.HI UR13, URZ, 0x1f, UR12 ;  /* 0x0000001f3f0d7899 */ /* 0x000fe2000801140c */
[--C-:B------:R-:W-:Y:S01]  /*9d50*/  SHF.R.S32.HI R7, RZ, 0x1f, R228.reuse ;  /* 0x0000001fff077819 */ /* 0x100fe200000114e4 */
        /* <DEDUP_REMOVED lines=10> */
[----:B------:R-:W-:Y:S01]  /*9e00*/  ISETP.GE.AND P3, PT, R8, UR5, PT ;  /* 0x0000000508007c0c */ /* 0x000fe2000bf66270 */
[----:B------:R-:W-:Y:S01]  /*9e10*/  BSSY B0, `(.L_x_949) ;  /* 0x0000024000007945 */ /* 0x000fe20003800000 */
[----:B------:R-:W-:Y:S01]  /*9e20*/  IADD3 R4, P0, R4, UR20, RZ ;  /* 0x0000001404047c10 */ /* 0x000fe2000ff1e0ff */
[----:B------:R-:W-:Y:S01]  /*9e30*/  IMAD.U32 R2, RZ, RZ, UR15 ;  /* 0x0000000fff027e24 */ /* 0x000fe2000f8e00ff */
[----:B------:R-:W-:Y:S01]  /*9e40*/  UIMAD UR15, UR22, UR18, URZ ;  /* 0x00000012160f72a4 */ /* 0x000fe2000f8e023f */
[----:B------:R-:W-:-:S03]  /*9e50*/  SHF.R.S32.HI R25, RZ, 0x1f, R245 ;  /* 0x0000001fff197819 */ /* 0x000fc600000114f5 */
[----:B------:R-:W-:Y:S01]  /*9e60*/  IADD3.X R5, R5, UR21, R2, P0, !PT ;  /* 0x0000001505057c10 */ /* 0x000fe200087fe402 */
[----:B------:R-:W-:Y:S01]  /*9e70*/  IMAD.U32 R2, RZ, RZ, UR18 ;  /* 0x00000012ff027e24 */ /* 0x000fe2000f8e00ff */
[----:B------:R-:W-:Y:S01]  /*9e80*/  UIMAD UR19, UR61, UR19, UR15 ;  /* 0x000000133d1372a4 */ /* 0x000fe2000f8e020f */
[----:B------:R1:W2:Y:S02]  /*9e90*/  LDS.128 R36, [R0+0xa000] ;  /* 0x00a0000000247984 */ /* 0x0002a40000000c00 */
[----:B------:R-:W-:Y:S02]  /*9ea0*/  IMAD.WIDE.U32 R8, R2, UR61, R4 ;  /* 0x0000003d02087c25 */ /* 0x000fe4000f8e0004 */
[----:B------:R1:W3:Y:S03]  /*9eb0*/  LDS.128 R32, [R0+0xc000] ;  /* 0x00c0000000207984 */ /* 0x0002e60000000c00 */
[----:B------:R-:W-:Y:S01]  /*9ec0*/  IADD3 R24, R9, UR19, RZ ;  /* 0x0000001309187c10 */ /* 0x000fe2000fffe0ff */
[----:B------:R1:W4:Y:S04]  /*9ed0*/  LDS.128 R28, [R0+0xe000] ;  /* 0x00e00000001c7984 */ /* 0x0003280000000c00 */
        /* <DEDUP_REMOVED lines=23> */
.L_x_950:
[----:B------:R-:W-:Y:S05]  /*a050*/  BSYNC B0 ;  /* 0x0000000000007941 */ /* 0x000fea0003800000 */
.L_x_949:
        /* <DEDUP_REMOVED lines=19> */
[----:B----4-:R2:W-:Y:S02]  /*a190*/  @!P0 STG.E.128 desc[UR10][R4.64+0x80], R28 ;  /* 0x0000801c04008986 */ /* 0x0105e4000c101d0a */
.L_x_952:
[----:B------:R-:W-:Y:S05]  /*a1a0*/  BSYNC B0 ;  /* 0x0000000000007941 */ /* 0x000fea0003800000 */
.L_x_951:
        /* <DEDUP_REMOVED lines=13> */
[----:B-1----:R-:W-:-:S05]  /*a280*/  IMAD.U32 R0, RZ, RZ, UR12 ;  /* 0x0000000cff007e24 */ /* 0x002fca000f8e00ff */
[----:B------:R-:W-:Y:S02]  /*a290*/  IADD3.X R7, R7, UR17, R0, P0, !PT ;  /* 0x0000001107077c10 */ /* 0x000fe400087fe400 */
[----:B------:R-:W-:-:S05]  /*a2a0*/  MOV R0, UR6 ;  /* 0x0000000600007c02 */ /* 0x000fca0008000f00 */
[----:B------:R-:W-:-:S05]  /*a2b0*/  IMAD.WIDE.U32 R6, R0, UR61, R6 ;  /* 0x0000003d00067c25 */ /* 0x000fca000f8e0006 */
[----:B------:R-:W-:Y:S01]  /*a2c0*/  IADD3 R2, R7, UR7, RZ ;  /* 0x0000000707027c10 */ /* 0x000fe2000fffe0ff */
[----:B--2---:R-:W-:Y:S06]  /*a2d0*/  @P4 BRA `(.L_x_954) ;  /* 0x0000000000404947 */ /* 0x004fec0003800000 */
        /* <DEDUP_REMOVED lines=16> */
.L_x_954:
[----:B------:R-:W-:Y:S05]  /*a3e0*/  BSYNC B0 ;  /* 0x0000000000007941 */ /* 0x000fea0003800000 */
.L_x_953:
        /* <DEDUP_REMOVED lines=18> */
.L_x_928:
[----:B------:R-:W-:Y:S05]  /*a510*/  BSYNC B1 ;  /* 0x0000000000017941 */ /* 0x000fea0003800000 */
.L_x_914:
[----:B------:R-:W-:Y:S01]  /*a520*/  R2UR UR6, R251 ;  /* 0x00000000fb0672ca */ /* 0x000fe200000e0000 */
[----:B------:R-:W-:Y:S02]  /*a530*/  ULDC UR5, c[0x0][0xc] ;  /* 0x0000030000057ab9 */ /* 0x000fe40000000800 */
[----:B------:R-:W-:-:S10]  /*a540*/  UIADD3 UR16, UR5, UR16, URZ ;  /* 0x0000001005107290 */ /* 0x000fd4000fffe03f */
[----:B------:R-:W-:-:S06]  /*a550*/  UISETP.GE.AND UP0, UPT, UR16, UR6, UPT ;  /* 0x000000061000728c */ /* 0x000fcc000bf06270 */
[----:B------:R-:W-:-:S13]  /*a560*/  PLOP3.LUT P0, PT, PT, PT, UP0, 0x80, 0x0 ;  /* 0x000000000000781c */ /* 0x000fda0003f0f008 */
[----:B------:R-:W-:Y:S05]  /*a570*/  @P0 BRA `(.L_x_955) ;  /* 0x0000000000040947 */ /* 0x000fea0003800000 */
[----:B------:R-:W-:Y:S05]  /*a580*/  BRA `(.L_x_956) ;  /* 0xffffff6400807947 */ /* 0x000fea000383ffff */
.L_x_955:
[----:B------:R-:W-:Y:S05]  /*a590*/  EXIT ;  /* 0x000000000000794d */ /* 0x000fea0003800000 */
.L_x_957:
        /* <DEDUP_REMOVED lines=14> */
.L_x_1307:


//--------------------- .text._ZN5flash44flash_bwd_dq_dk_dv_loop_seqk_parallel_kernelI23Flash_bwd_kernel_traitsILi96ELi64ELi128ELi8ELi2ELi4ELi4ELb0ELb0EN7cutlass10bfloat16_tE19Flash_kernel_traitsILi96ELi64ELi128ELi8ES3_EELb0ELb0ELb1ELb0ELb0ELb0ELb1EEEvNS_16Flash_bwd_paramsE --------------------------
	.section	.text._ZN5flash44flash_bwd_dq_dk_dv_loop_seqk_parallel_kernelI23Flash_bwd_kernel_traitsILi96ELi64ELi128ELi8ELi2ELi4ELi4ELb0ELb0EN7cutlass10bfloat16_tE19Flash_kernel_traitsILi96ELi64ELi128ELi8ES3_EELb0ELb0ELb1ELb0ELb0ELb0ELb1EEEvNS_16Flash_bwd_paramsE,"ax",@progbits
	.align	128
        .global         _ZN5flash44flash_bwd_dq_dk_dv_loop_seqk_parallel_kernelI23Flash_bwd_kernel_traitsILi96ELi64ELi128ELi8ELi2ELi4ELi4ELb0ELb0EN7cutlass10bfloat16_tE19Flash_kernel_traitsILi96ELi64ELi128ELi8ES3_EELb0ELb0ELb1ELb0ELb0ELb0ELb1EEEvNS_16Flash_bwd_paramsE
        .type           _ZN5flash44flash_bwd_dq_dk_dv_loop_seqk_parallel_kernelI23Flash_bwd_kernel_traitsILi96ELi64ELi128ELi8ELi2ELi4ELi4ELb0ELb0EN7cutlass10bfloat16_tE19Flash_kernel_traitsILi96ELi64ELi128ELi8ES3_EELb0ELb0ELb1ELb0ELb0ELb0ELb1EEEvNS_16Flash_bwd_paramsE,@function
        .size           _ZN5flash44flash_bwd_dq_dk_dv_loop_seqk_parallel_kernelI23Flash_bwd_kernel_traitsILi96ELi64ELi128ELi8ELi2ELi4ELi4ELb0ELb0EN7cutlass10bfloat16_tE19Flash_kernel_traitsILi96ELi64ELi128ELi8ES3_EELb0ELb0ELb1ELb0ELb0ELb0ELb1EEEvNS_16Flash_bwd_paramsE,(.L_x_1308 - _ZN5flash44flash_bwd_dq_dk_dv_loop_seqk_parallel_kernelI23Flash_bwd_kernel_traitsILi96ELi64ELi128ELi8ELi2ELi4ELi4ELb0ELb0EN7cutlass10bfloat16_tE19Flash_kernel_traitsILi96ELi64ELi128ELi8ES3_EELb0ELb0ELb1ELb0ELb0ELb0ELb1EEEvNS_16Flash_bwd_paramsE)
        .other          _ZN5flash44flash_bwd_dq_dk_dv_loop_seqk_parallel_kernelI23Flash_bwd_kernel_traitsILi96ELi64ELi128ELi8ELi2ELi4ELi4ELb0ELb0EN7cutlass10bfloat16_tE19Flash_kernel_traitsILi96ELi64ELi128ELi8ES3_EELb0ELb0ELb1ELb0ELb0ELb0ELb1EEEvNS_16Flash_bwd_paramsE,@"STO_CUDA_ENTRY STV_DEFAULT"
_ZN5flash44flash_bwd_dq_dk_dv_loop_seqk_parallel_kernelI23Flash_bwd_kernel_traitsILi96ELi64ELi128ELi8ELi2ELi4ELi4ELb0ELb0EN7cutlass10bfloat16_tE19Flash_kernel_traitsILi96ELi64ELi128ELi8ES3_EELb0ELb0ELb1ELb0ELb0ELb0ELb1EEEvNS_16Flash_bwd_paramsE:
.text._ZN5flash44flash_bwd_dq_dk_dv_loop_seqk_parallel_kernelI23Flash_bwd_kernel_traitsILi96ELi64ELi128ELi8ELi2ELi4ELi4ELb0ELb0EN7cutlass10bfloat16_tE19Flash_kernel_traitsILi96ELi64ELi128ELi8ES3_EELb0ELb0ELb1ELb0ELb0ELb0ELb1EEEvNS_16Flash_bwd_paramsE:
        /* <DEDUP_REMOVED lines=18> */
[----:B------:R-:W-:Y:S01]  /*0120*/  IMAD.MOV.U32 R179, RZ, RZ, -0x40 ;  /* 0xffffffc0ffb37424 */ /* 0x000fe200078e00ff */
[----:B------:R-:W-:Y:S01]  /*0130*/  UMOV UR61, 0xffffd000 ;  /* 0xffffd000003d7882 */ /* 0x000fe20000000000 */
[----:B------:R-:W3:Y:S08]  /*0140*/  S2UR UR58, SR_CTAID.Z ;  /* 0x00000000003a79c3 */ /* 0x000ef00000002700 */
[----:B------:R-:W4:Y:S01]  /*0150*/  S2UR UR50, SR_CTAID.Y ;  /* 0x00000000003279c3 */ /* 0x000f220000002600 */
[----:B--2---:R-:W-:-:S06]  /*0160*/  ULEA UR4, UR4, UR5, 0x18 ;  /* 0x0000000504047291 */ /* 0x004fcc000f8ec03f */
[----:B------:R-:W-:Y:S01]  /*0170*/  IMAD.U32 R176, RZ, RZ, UR4 ;  /* 0x00000004ffb07e24 */ /* 0x000fe2000f8e00ff */
[----:B-1----:R-:W-:Y:S01]  /*0180*/  SHF.R.S32.HI R16, RZ, 0x1f, R20 ;  /* 0x0000001fff107819 */ /* 0x002fe20000011414 */
[----:B------:R-:W-:Y:S01]  /*0190*/  IMAD.SHL.U32 R251, R20, 0x2, RZ ;  /* 0x0000000214fb7824 */ /* 0x000fe200078e00ff */
[----:B---3--:R-:W-:Y:S02]  /*01a0*/  USHF.R.S32.HI UR6, URZ, 0x1f, UR58 ;  /* 0x0000001f3f067899 */ /* 0x008fe4000801143a */
[CC--:B------:R-:W-:Y:S02]  /*01b0*/  LEA.HI R8, R16.reuse, R20.reuse, RZ, 0x4 ;  /* 0x0000001410087211 */ /* 0x0c0fe400078f20ff */
[----:B------:R-:W-:Y:S02]  /*01c0*/  LEA.HI R4, R16, R20, RZ, 0x2 ;  /* 0x0000001410047211 */ /* 0x000fe400078f10ff */
[----:B------:R-:W-:Y:S01]  /*01d0*/  SHF.R.S32.HI R2, RZ, 0x4, R8 ;  /* 0x00000004ff027819 */ /* 0x000fe20000011408 */
[----:B----4-:R-:W-:Y:S01]  /*01e0*/  USHF.L.U32 UR5, UR50, 0x7, URZ ;  /* 0x0000000732057899 */ /* 0x010fe2000800063f */
[----:B------:R-:W-:-:S02]  /*01f0*/  SHF.R.S32.HI R3, RZ, 0x2, R4 ;  /* 0x00000002ff037819 */ /* 0x000fc40000011404 */
[----:B------:R-:W-:Y:S02]  /*0200*/  LEA.HI R0, R8, R2, RZ, 0x1 ;  /* 0x0000000208007211 */ /* 0x000fe400078f08ff */
[----:B------:R-:W-:Y:S02]  /*0210*/  SHF.R.S32.HI R5, RZ, 0x1f, R4 ;  /* 0x0000001fff057819 */ /* 0x000fe40000011404 */
[----:B------:R-:W-:Y:S02]  /*0220*/  LOP3.LUT R0, R0, 0xfffffffe, RZ, 0xc0, !PT ;  /* 0xfffffffe00007812 */ /* 0x000fe400078ec0ff */
[CC--:B------:R-:W-:Y:S02]  /*0230*/  LEA.HI R19, R16.reuse, R20.reuse, RZ, 0x3 ;  /* 0x0000001410137211 */ /* 0x0c0fe400078f18ff */
[----:B------:R-:W-:Y:S01]  /*0240*/  LEA.HI R11, R16, R20, RZ, 0x5 ;  /* 0x00000014100b7211 */ /* 0x000fe200078f28ff */
[----:B------:R-:W-:Y:S01]  /*0250*/  IMAD.IADD R17, R2, 0x1, -R0 ;  /* 0x0000000102117824 */ /* 0x000fe200078e0a00 */
[----:B------:R-:W-:-:S02]  /*0260*/  LEA.HI R2, R4, R3, RZ, 0x1 ;  /* 0x0000000304027211 */ /* 0x000fc400078f08ff */
[----:B------:R-:W-:Y:S02]  /*0270*/  LEA.HI R0, R5, R3, RZ, 0x3 ;  /* 0x0000000305007211 */ /* 0x000fe400078f18ff */
[----:B------:R-:W-:Y:S02]  /*0280*/  LOP3.LUT R2, R2, 0x7fffffe, RZ, 0xc0, !PT ;  /* 0x07fffffe02027812 */ /* 0x000fe400078ec0ff */
[----:B------:R-:W-:Y:S02]  /*0290*/  LOP3.LUT R0, R0, 0xfffffff8, RZ, 0xc0, !PT ;  /* 0xfffffff800007812 */ /* 0x000fe400078ec0ff */
[----:B------:R-:W-:Y:S01]  /*02a0*/  LOP3.LUT R4, R4, 0xfffffffc, RZ, 0xc0, !PT ;  /* 0xfffffffc04047812 */ /* 0x000fe200078ec0ff */
[C---:B------:R-:W-:Y:S01]  /*02b0*/  IMAD.IADD R244, R3.reuse, 0x1, -R2 ;  /* 0x0000000103f47824 */ /* 0x040fe200078e0a02 */
[----:B------:R-:W-:Y:S01]  /*02c0*/  SHF.R.S32.HI R5, RZ, 0x3, R19 ;  /* 0x00000003ff057819 */ /* 0x000fe20000011413 */
[----:B------:R-:W-:Y:S01]  /*02d0*/  IMAD.IADD R9, R3, 0x1, -R0 ;  /* 0x0000000103097824 */ /* 0x000fe200078e0a00 */
[----:B------:R-:W-:Y:S01]  /*02e0*/  LOP3.LUT R6, R11, 0xffffffe0, RZ, 0xc0, !PT ;  /* 0xffffffe00b067812 */ /* 0x000fe200078ec0ff */
[C---:B------:R-:W-:Y:S01]  /*02f0*/  IMAD.IADD R10, R20.reuse, 0x1, -R4 ;  /* 0x00000001140a7824 */ /* 0x040fe200078e0a04 */
[--C-:B------:R-:W-:Y:S01]  /*0300*/  SHF.R.S32.HI R2, RZ, 0x5, R11.reuse ;  /* 0x00000005ff027819 */ /* 0x100fe2000001140b */
[----:B------:R-:W-:Y:S01]  /*0310*/  IMAD.SHL.U32 R0, R5, 0x40, RZ ;  /* 0x0000004005007824 */ /* 0x000fe200078e00ff */
[----:B------:R-:W-:Y:S01]  /*0320*/  SHF.R.S32.HI R4, RZ, 0x1f, R11 ;  /* 0x0000001fff047819 */ /* 0x000fe2000001140b */
[----:B------:R-:W-:Y:S01]  /*0330*/  IMAD.IADD R3, R20, 0x1, -R6 ;  /* 0x0000000114037824 */ /* 0x000fe200078e0a06 */
[----:B------:R-:W-:Y:S01]  /*0340*/  LOP3.LUT P2, RZ, R9, 0x2, RZ, 0xc0, !PT ;  /* 0x0000000209ff7812 */ /* 0x000fe2000784c0ff */
[----:B------:R-:W-:Y:S01]  /*0350*/  IMAD.SHL.U32 R204, R10, 0x8, RZ ;  /* 0x000000080acc7824 */ /* 0x000fe200078e00ff */
[----:B------:R-:W-:Y:S01]  /*0360*/  LOP3.LUT R0, R0, 0xc0, RZ, 0xc0, !PT ;  /* 0x000000c000007812 */ /* 0x000fe200078ec0ff */
[----:B------:R-:W-:Y:S01]  /*0370*/  IMAD R244, R2, 0x8, R244 ;  /* 0x0000000802f47824 */ /* 0x000fe200078e02f4 */
[----:B------:R-:W-:Y:S01]  /*0380*/  SHF.R.S32.HI R7, RZ, 0x1f, R3 ;  /* 0x0000001fff077819 */ /* 0x000fe20000011403 */
[----:B------:R-:W-:Y:S01]  /*0390*/  IMAD.SHL.U32 R10, R10, 0x2, RZ ;  /* 0x000000020a0a7824 */ /* 0x000fe200078e00ff */
[----:B------:R-:W-:-:S02]  /*03a0*/  SHF.R.U32.HI R6, RZ, 0x3, R0 ;  /* 0x00000003ff067819 */ /* 0x000fc40000011600 */
[----:B------:R-:W-:Y:S02]  /*03b0*/  LOP3.LUT R5, R0, 0x18, R204, 0xf8, !PT ;  /* 0x0000001800057812 */ /* 0x000fe400078ef8cc */
[----:B------:R-:W-:Y:S02]  /*03c0*/  LEA.HI R21, R7, R3, RZ, 0x2 ;  /* 0x0000000307157211 */ /* 0x000fe400078f10ff */
[-C--:B------:R-:W-:Y:S02]  /*03d0*/  LEA.HI R3, R11, R2.reuse, RZ, 0x1 ;  /* 0x000000020b037211 */ /* 0x080fe400078f08ff */
[----:B------:R-:W-:Y:S02]  /*03e0*/  LEA.HI R0, R4, R2, RZ, 0x2 ;  /* 0x0000000204007211 */ /* 0x000fe400078f10ff */
[----:B------:R-:W-:Y:S02]  /*03f0*/  LOP3.LUT R4, R8, 0xfffffff0, RZ, 0xc0, !PT ;  /* 0xfffffff008047812 */ /* 0x000fe400078ec0ff */
[----:B------:R-:W-:-:S02]  /*0400*/  LOP3.LUT R14, R5, R6, RZ, 0x3c, !PT ;  /* 0x00000006050e7212 */ /* 0x000fc400078e3cff */
[----:B------:R-:W-:Y:S02]  /*0410*/  LOP3.LUT R5, R3, 0xfffffffe, RZ, 0xc0, !PT ;  /* 0xfffffffe03057812 */ /* 0x000fe400078ec0ff */
[----:B------:R-:W-:Y:S01]  /*0420*/  LOP3.LUT R3, R0, 0xfffffffc, RZ, 0xc0, !PT ;  /* 0xfffffffc00037812 */ /* 0x000fe200078ec0ff */
[----:B------:R-:W-:Y:S01]  /*0430*/  IMAD.IADD R0, R20, 0x1, -R4 ;  /* 0x0000000114007824 */ /* 0x000fe200078e0a04 */
[----:B------:R-:W-:Y:S01]  /*0440*/  LOP3.LUT R6, R19, 0xfffffff8, RZ, 0xc0, !PT ;  /* 0xfffffff813067812 */ /* 0x000fe200078ec0ff */
[----:B------:R-:W-:Y:S01]  /*0450*/  IMAD.IADD R183, R2, 0x1, -R5 ;  /* 0x0000000102b77824 */ /* 0x000fe200078e0a05 */
[----:B------:R-:W-:Y:S01]  /*0460*/  LEA.HI R7, R16, R20, RZ, 0x6 ;  /* 0x0000001410077211 */ /* 0x000fe200078f30ff */
[----:B------:R-:W-:Y:S01]  /*0470*/  IMAD.IADD R12, R2, 0x1, -R3 ;  /* 0x00000001020c7824 */ /* 0x000fe200078e0a03 */
[----:B------:R-:W-:Y:S01]  /*0480*/  SHF.R.S32.HI R13, RZ, 0x1f, R0 ;  /* 0x0000001fff0d7819 */ /* 0x000fe20000011400 */
[----:B------:R-:W-:Y:S01]  /*0490*/  IMAD.IADD R2, R20, 0x1, -R6 ;  /* 0x0000000114027824 */ /* 0x000fe200078e0a06 */
[-C--:B------:R-:W-:Y:S01]  /*04a0*/  LEA.HI R3, R0, R0.reuse, RZ, 0x1 ;  /* 0x0000000000037211 */ /* 0x080fe200078f08ff */
[----:B------:R-:W-:Y:S01]  /*04b0*/  IMAD.U32 R244, R244, 0x20, R14 ;  /* 0x00000020f4f47824 */ /* 0x000fe200078e000e */
[----:B------:R-:W-:-:S02]  /*04c0*/  LEA.HI R13, R13, R0, RZ, 0x3 ;  /* 0x000000000d0d7211 */ /* 0x000fc400078f18ff */
[----:B------:R-:W-:Y:S02]  /*04d0*/  LEA.HI R11, R2, R2, RZ, 0x1 ;  /* 0x00000002020b7211 */ /* 0x000fe400078f08ff */
[----:B------:R-:W-:Y:S02]  /*04e0*/  LOP3.LUT R5, R13, 0xfffffff8, RZ, 0xc0, !PT ;  /* 0xfffffff80d057812 */ /* 0x000fe400078ec0ff */
[----:B------:R-:W-:Y:S02]  /*04f0*/  SHF.R.S32.HI R8, RZ, 0x1, R3 ;  /* 0x00000001ff087819 */ /* 0x000fe40000011403 */
[----:B------:R-:W-:Y:S01]  /*0500*/  LOP3.LUT R6, R3, 0x7fffffe, RZ, 0xc0, !PT ;  /* 0x07fffffe03067812 */ /* 0x000fe200078ec0ff */
[C---:B------:R-:W-:Y:S01]  /*0510*/  IMAD.IADD R15, R0.reuse, 0x1, -R5 ;  /* 0x00000001000f7824 */ /* 0x040fe200078e0a05 */
[----:B------:R-:W-:Y:S02]  /*0520*/  SHF.R.S32.HI R4, RZ, 0x1f, R3 ;  /* 0x0000001fff047819 */ /* 0x000fe40000011403 */
[----:B------:R-:W-:Y:S01]  /*0530*/  SHF.R.S32.HI R7, RZ, 0x6, R7 ;  /* 0x00000006ff077819 */ /* 0x000fe20000011407 */
[----:B------:R-:W-:Y:S01]  /*0540*/  IMAD.IADD R18, R0, 0x1, -R6 ;  /* 0x0000000100127824 */ /* 0x000fe200078e0a06 */
[----:B------:R-:W-:-:S02]  /*0550*/  LOP3.LUT R3, R11, 0x3fffffe, RZ, 0xc0, !PT ;  /* 0x03fffffe0b037812 */ /* 0x000fc400078ec0ff */
[----:B------:R-:W-:Y:S01]  /*0560*/  LEA.HI R5, R4, R8, RZ, 0x2 ;  /* 0x0000000804057211 */ /* 0x000fe200078f10ff */
[----:B------:R-:W-:Y:S01]  /*0570*/  IMAD R0, R7, 0x4, R17 ;  /* 0x0000000407007824 */ /* 0x000fe200078e0211 */
[----:B------:R-:W-:Y:S01]  /*0580*/  LOP3.LUT P5, RZ, R15, 0x2, RZ, 0xc0, !PT ;  /* 0x000000020fff7812 */ /* 0x000fe200078ac0ff */
[C---:B------:R-:W-:Y:S01]  /*0590*/  IMAD.IADD R4, R2.reuse, 0x1, -R3 ;  /* 0x0000000102047824 */ /* 0x040fe200078e0a03 */
[----:B------:R-:W-:Y:S01]  /*05a0*/  LOP3.LUT R5, R5, 0xfffffffc, RZ, 0xc0, !PT ;  /* 0xfffffffc05057812 */ /* 0x000fe200078ec0ff */
[----:B------:R-:W-:Y:S01]  /*05b0*/  IMAD.SHL.U32 R2, R2, 0x40, RZ ;  /* 0x0000004002027824 */ /* 0x000fe200078e00ff */
[C---:B------:R-:W-:Y:S01]  /*05c0*/  LOP3.LUT R3, R9.reuse, 0x1, RZ, 0xc0, !PT ;  /* 0x0000000109037812 */ /* 0x040fe200078ec0ff */
[----:B------:R-:W-:Y:S01]  /*05d0*/  IMAD R172, R0, 0x8, R4 ;  /* 0x0000000800ac7824 */ /* 0x000fe200078e0204 */
[----:B------:R-:W-:Y:S01]  /*05e0*/  LEA.HI R0, R16, R20, RZ, 0x7 ;  /* 0x0000001410007211 */ /* 0x000fe200078f38ff */
[----:B------:R-:W-:Y:S01]  /*05f0*/  IMAD.IADD R16, R8, 0x1, -R5 ;  /* 0x0000000108107824 */ /* 0x000fe200078e0a05 */
[----:B------:R-:W-:Y:S01]  /*0600*/  LOP3.LUT R6, R2, 0x1c0, RZ, 0xc0, !PT ;  /* 0x000001c002067812 */ /* 0x000fe200078ec0ff */
[----:B------:R-:W-:Y:S01]  /*0610*/  IMAD.SHL.U32 R4, R9, 0x40, RZ ;  /* 0x0000004009047824 */ /* 0x000fe200078e00ff */
[----:B------:R-:W-:Y:S01]  /*0620*/  SHF.R.S32.HI R14, RZ, 0x7, R0 ;  /* 0x00000007ff0e7819 */ /* 0x000fe20000011400 */
[----:B------:R-:W-:Y:S01]  /*0630*/  IMAD.SHL.U32 R7, R7, 0x20, RZ ;  /* 0x0000002007077824 */ /* 0x000fe200078e00ff */
[----:B------:R-:W-:-:S02]  /*0640*/  SHF.R.S32.HI R0, RZ, 0x1, R11 ;  /* 0x00000001ff007819 */ /* 0x000fc4000001140b */
[----:B------:R-:W-:Y:S02]  /*0650*/  LEA.HI R11, R9, R9, RZ, 0x1 ;  /* 0x00000009090b7211 */ /* 0x000fe400078f08ff */
[----:B------:R-:W-:Y:S01]  /*0660*/  ISETP.NE.U32.AND P3, PT, R3, 0x1, PT ;  /* 0x000000010300780c */ /* 0x000fe20003f65070 */
[C---:B------:R-:W-:Y:S01]  /*0670*/  IMAD.SHL.U32 R5, R0.reuse, 0x40, RZ ;  /* 0x0000004000057824 */ /* 0x040fe200078e00ff */
[----:B------:R-:W-:Y:S02]  /*0680*/  SHF.R.S32.HI R2, RZ, 0x3, R13 ;  /* 0x00000003ff027819 */ /* 0x000fe4000001140d */
[----:B------:R-:W-:Y:S02]  /*0690*/  LOP3.LUT R3, R11, 0x3fffffe, RZ, 0xc0, !PT ;  /* 0x03fffffe0b037812 */ /* 0x000fe400078ec0ff */
[----:B------:R-:W-:Y:S01]  /*06a0*/  LOP3.LUT P4, RZ, R0, 0x2, RZ, 0xc0, !PT ;  /* 0x0000000200ff7812 */ /* 0x000fe2000788c0ff */
[----:B------:R-:W-:Y:S01]  /*06b0*/  IMAD.SHL.U32 R0, R12, 0x10, RZ ;  /* 0x000000100c007824 */ /* 0x000fe200078e00ff */
[----:B------:R-:W-:Y:S01]  /*06c0*/  LOP3.LUT R251, R7, 0x6, R251, 0xf8, !PT ;  /* 0x0000000607fb7812 */ /* 0x000fe200078ef8fb */
[----:B------:R-:W-:Y:S01]  /*06d0*/  IMAD R20, R2, 0x8, R18 ;  /* 0x0000000802147824 */ /* 0x000fe200078e0212 */
[----:B------:R-:W-:Y:S01]  /*06e0*/  LOP3.LUT P6, RZ, R15, 0x4, RZ, 0xc0, !PT ;  /* 0x000000040fff7812 */ /* 0x000fe200078cc0ff */
[----:B------:R-:W-:Y:S01]  /*06f0*/  IMAD.IADD R13, R9, 0x1, -R3 ;  /* 0x00000001090d7824 */ /* 0x000fe200078e0a03 */
[----:B------:R-:W-:Y:S01]  /*0700*/  LOP3.LUT R3, R6, 0x30, R0, 0xf8, !PT ;  /* 0x0000003006037812 */ /* 0x000fe200078ef800 */
[C---:B------:R-:W-:Y:S01]  /*0710*/  IMAD R18, R12.reuse, 0x2, R2 ;  /* 0x000000020c127824 */ /* 0x040fe200078e0202 */
[----:B------:R-:W-:Y:S01]  /*0720*/  LOP3.LUT R2, R5, 0xc0, RZ, 0xc0, !PT ;  /* 0x000000c005027812 */ /* 0x000fe200078ec0ff */
[----:B------:R-:W-:Y:S01]  /*0730*/  IMAD R12, R12, 0x200, R10 ;  /* 0x000002000c0c7824 */ /* 0x000fe200078e020a */
[----:B------:R-:W-:-:S02]  /*0740*/  LOP3.LUT R0, R4, 0x1c0, RZ, 0xc0, !PT ;  /* 0x000001c004007812 */ /* 0x000fc400078ec0ff */
[--C-:B------:R-:W-:Y:S01]  /*0750*/  LOP3.LUT R9, R3, 0x8, R19.reuse, 0xf8, !PT ;  /* 0x0000000803097812 */ /* 0x100fe200078ef813 */
[----:B------:R-:W-:Y:S01]  /*0760*/  IMAD R12, R13, 0x20, R12 ;  /* 0x000000200d0c7824 */ /* 0x000fe200078e020c */
[----:B------:R-:W-:Y:S02]  /*0770*/  LOP3.LUT R8, R2, 0x8, R19, 0xf8, !PT ;  /* 0x0000000802087812 */ /* 0x000fe400078ef813 */
        /* <DEDUP_REMOVED lines=17> */
[C---:B------:R-:W-:Y:S01]  /*0890*/  IMAD.SHL.U32 R9, R17.reuse, 0x10, RZ ;  /* 0x0000001011097824 */ /* 0x040fe200078e00ff */
        /* <DEDUP_REMOVED lines=19> */
[C---:B------:R-:W-:Y:S01]  /*09d0*/  IMAD R243, R183.reuse, 0x10, R4 ;  /* 0x00000010b7f37824 */ /* 0x040fe200078e0204 */
[----:B------:R-:W-:Y:S01]  /*09e0*/  LOP3.LUT P0, RZ, R16, 0x2, RZ, 0xc0, !PT ;  /* 0x0000000210ff7812 */ /* 0x000fe2000780c0ff */
        /* <DEDUP_REMOVED lines=10> */
[----:B------:R-:W-:Y:S01]  /*0a90*/  IMAD.IADD R8, R8, 0x1, R12 ;  /* 0x0000000108087824 */ /* 0x000fe200078e020c */
[----:B------:R-:W-:Y:S01]  /*0aa0*/  SEL R179, R179, 0x40, P6 ;  /* 0x00000040b3b37807 */ /* 0x000fe20003000000 */
[----:B------:R-:W-:Y:S01]  /*0ab0*/  IMAD.U32 R0, RZ, RZ, UR6 ;  /* 0x00000006ff007e24 */ /* 0x000fe2000f8e00ff */
[----:B------:R-:W-:Y:S01]  /*0ac0*/  UIADD3 UR6, UR4, 0x9000, URZ ;  /* 0x0000900004067890 */ /* 0x000fe2000fffe03f */
[----:B------:R-:W-:Y:S01]  /*0ad0*/  IMAD.U32 R0, RZ, RZ, UR5 ;  /* 0x00000005ff007e24 */ /* 0x000fe2000f8e00ff */
[----:B------:R-:W-:Y:S01]  /*0ae0*/  UIADD3 UR5, UR4, 0x15000, URZ ;  /* 0x0001500004057890 */ /* 0x000fe2000fffe03f */
[----:B------:R-:W-:Y:S01]  /*0af0*/  IMAD.SHL.U32 R175, R183, 0x2, RZ ;  /* 0x00000002b7af7824 */ /* 0x000fe200078e00ff */
[----:B------:R-:W-:Y:S01]  /*0b00*/  LEA R172, R172, UR4, 0x1 ;  /* 0x00000004acac7c11 */ /* 0x000fe2000f8e08ff */
[C---:B------:R-:W-:Y:S01]  /*0b10*/  VIADD R201, R203.reuse, 0x20 ;  /* 0x00000020cbc97836 */ /* 0x040fe20000000000 */
[----:B------:R-:W-:Y:S01]  /*0b20*/  LEA R245, R8, UR6, 0x1 ;  /* 0x0000000608f57c11 */ /* 0x000fe2000f8e08ff */
[----:B------:R-:W-:Y:S01]  /*0b30*/  @P2 VIADD R201, R203, 0xffffffe0 ;  /* 0xffffffe0cbc92836 */ /* 0x000fe20000000000 */
[----:B------:R-:W-:Y:S01]  /*0b40*/  LEA R177, R177, UR5, 0x1 ;  /* 0x00000005b1b17c11 */ /* 0x000fe2000f8e08ff */
[----:B------:R-:W-:Y:S01]  /*0b50*/  IMAD.IADD R202, R203, 0x1, R200 ;  /* 0x00000001cbca7824 */ /* 0x000fe200078e02c8 */
[----:B------:R-:W-:Y:S01]  /*0b60*/  SEL R182, R182, 0xffffffe0, !P0 ;  /* 0xffffffe0b6b67807 */ /* 0x000fe20004000000 */
[----:B------:R-:W-:Y:S01]  /*0b70*/  VIADD R246, R245, 0x20 ;  /* 0x00000020f5f67836 */ /* 0x000fe20000000000 */
[----:B------:R-:W-:Y:S01]  /*0b80*/  IADD3 R176, R175, 0x6000, R176 ;  /* 0x00006000afb07810 */ /* 0x000fe20007ffe0b0 */
[----:B------:R-:W-:Y:S01]  /*0b90*/  IMAD.IADD R178, R177, 0x1, R178 ;  /* 0x00000001b1b27824 */ /* 0x000fe200078e02b2 */
[----:B------:R-:W-:Y:S01]  /*0ba0*/  LEA R2, R3, UR4, 0x1 ;  /* 0x0000000403027c11 */ /* 0x000fe2000f8e08ff */
[----:B------:R-:W-:-:S02]  /*0bb0*/  IMAD.IADD R180, R177, 0x1, R179 ;  /* 0x00000001b1b47824 */ /* 0x000fc400078e02b3 */
[----:B------:R-:W-:Y:S02]  /*0bc0*/  IMAD.IADD R173, R173, 0x1, R172 ;  /* 0x00000001adad7824 */ /* 0x000fe400078e02ac */
[----:B------:R-:W-:Y:S02]  /*0bd0*/  IMAD.IADD R200, R200, 0x1, R201 ;  /* 0x00000001c8c87824 */ /* 0x000fe400078e02c9 */
[----:B------:R-:W-:Y:S02]  /*0be0*/  IMAD.IADD R179, R178, 0x1, R179 ;  /* 0x00000001b2b37824 */ /* 0x000fe400078e02b3 */
[----:B------:R-:W-:Y:S02]  /*0bf0*/  @P1 VIADD R246, R245, 0xffffffe0 ;  /* 0xffffffe0f5f61836 */ /* 0x000fe40000000000 */
[----:B------:R-:W-:-:S07]  /*0c00*/  IMAD.IADD R176, R176, 0x1, R182 ;  /* 0x00000001b0b07824 */ /* 0x000fce00078e02b6 */
.L_x_1001:
        /* <DEDUP_REMOVED lines=52> */
[----:B------:R-:W-:-:S04]  /*0f50*/  ISETP.NE.U32.AND P0, PT, RZ, UR6, PT ;  /* 0x00000006ff007c0c */ /* 0x000fc8000bf05070 */
[----:B------:R-:W-:Y:S01]  /*0f60*/  ISETP.NE.AND.EX P0, PT, RZ, UR7, PT, P0 ;  /* 0x00000007ff007c0c */ /* 0x000fe2000bf05300 */
[----:B------:R-:W-:-:S03]  /*0f70*/  @!UP3 USEL UR7, UR5, URZ, UP1 ;  /* 0x0000003f0507b287 */ /* 0x000fc60008800000 */
[----:B------:R-:W-:-:S03]  /*0f80*/  ULDC UR5, c[0x0][0x2c8] ;  /* 0x0000b20000057ab9 */ /* 0x000fc60000000800 */
        /* <DEDUP_REMOVED lines=11> */
.L_x_958:
        /* <DEDUP_REMOVED lines=87> */
[----:B------:R-:W-:Y:S02]  /*15b0*/  @!UP2 UIADD3 UR45, UR39, UR23, URZ ;  /* 0x00000017272da290 */ /* 0x000fe4000fffe03f */
[----:B------:R-:W-:Y:S01]  /*15c0*/  @!P1 IMAD.IADD R3, R3, 0x1, -R6 ;  /* 0x0000000103039824 */ /* 0x000fe200078e0a06 */
[----:B------:R-:W-:Y:S01]  /*15d0*/  @!UP3 UIMAD UR20, UR50, UR51, UR58 ;  /* 0x000000333214b2a4 */ /* 0x000fe2000f8e023a */
[----:B------:R-:W-:Y:S01]  /*15e0*/  @!P1 VIADD R0, R0, 0x1 ;  /* 0x0000000100009836 */ /* 0x000fe20000000000 */
[----:B------:R-:W-:Y:S01]  /*15f0*/  @UP3 UIMAD UR23, UR58, UR12, UR18 ;  /* 0x0000000c3a1732a4 */ /* 0x000fe2000f8e0212 */
[----:B------:R-:W-:Y:S01]  /*1600*/  PLOP3.LUT P1, PT, PT, PT, UP1, 0x80, 0x0 ;  /* 0x000000000000781c */ /* 0x000fe20003f2f018 */
[----:B------:R-:W-:Y:S01]  /*1610*/  UIMAD UR19, UR8, UR13, UR19 ;  /* 0x0000000d081372a4 */ /* 0x000fe2000f8e0213 */
[----:B------:R-:W-:Y:S01]  /*1620*/  ISETP.GE.U32.AND P0, PT, R3, R6, PT ;  /* 0x000000060300720c */ /* 0x000fe20003f06070 */
[----:B------:R-:W-:Y:S01]  /*1630*/  ULEA UR18, UR36, 0xffffffc0, 0x6 ;  /* 0xffffffc024127891 */ /* 0x000fe2000f8e303f */
[----:B------:R-:W-:Y:S01]  /*1640*/  LOP3.LUT R3, R7, UR58, RZ, 0x3c, !PT ;  /* 0x0000003a07037c12 */ /* 0x000fe2000f8e3cff */
[----:B------:R-:W-:-:S02]  /*1650*/  @!UP3 UIMAD UR23, UR20, UR41, URZ ;  /* 0x000000291417b2a4 */ /* 0x000fc4000f8e023f */
[----:B------:R-:W-:Y:S01]  /*1660*/  UIMAD.WIDE.U32 UR12, UR8, UR15, URZ ;  /* 0x0000000f080c72a5 */ /* 0x000fe2000f8e003f */
[----:B------:R-:W-:Y:S01]  /*1670*/  ISETP.GE.AND P2, PT, R3, RZ, PT ;  /* 0x000000ff0300720c */ /* 0x000fe20003f46270 */
[----:B------:R-:W-:Y:S02]  /*1680*/  UIADD3 UR41, UR17, UR19, URZ ;  /* 0x0000001311297290 */ /* 0x000fe4000fffe03f */
[----:B------:R-:W-:Y:S02]  /*1690*/  USHF.R.S32.HI UR19, URZ, 0x1f, UR18 ;  /* 0x0000001f3f137899 */ /* 0x000fe40008011412 */
[----:B------:R-:W-:Y:S02]  /*16a0*/  UIADD3 UR5, UP0, UR18, UR30, URZ ;  /* 0x0000001e12057290 */ /* 0x000fe4000ff1e03f */
[----:B------:R-:W-:Y:S01]  /*16b0*/  UIMAD UR7, UR9, UR15, URZ ;  /* 0x0000000f090772a4 */ /* 0x000fe2000f8e023f */
[----:B------:R-:W-:Y:S01]  /*16c0*/  @P0 IADD3 R0, R0, 0x1, RZ ;  /* 0x0000000100000810 */ /* 0x000fe20007ffe0ff */
[----:B------:R-:W-:Y:S01]  /*16d0*/  USEL UR56, UR16, UR12, !UP2 ;  /* 0x0000000c10387287 */ /* 0x000fe2000d000000 */
[----:B------:R-:W-:Y:S01]  /*16e0*/  PLOP3.LUT P0, PT, PT, PT, UP3, 0x80, 0x0 ;  /* 0x000000000000781c */ /* 0x000fe20003f0f038 */
[----:B------:R-:W-:-:S02]  /*16f0*/  UIADD3.X UR16, UR19, UR22, URZ, UP0, !UPT ;  /* 0x0000001613107290 */ /* 0x000fc400087fe43f */
[----:B------:R-:W-:Y:S01]  /*1700*/  UIMAD UR9, UR9, UR5, URZ ;  /* 0x00000005090972a4 */ /* 0x000fe2000f8e023f */
[----:B------:R-:W-:Y:S01]  /*1710*/  IMAD.MOV.U32 R15, RZ, RZ, R0 ;  /* 0x000000ffff0f7224 */ /* 0x000fe200078e0000 */
[----:B------:R-:W-:Y:S02]  /*1720*/  @UP1 UIADD3 UR27, UR43, UR44, URZ ;  /* 0x0000002c2b1b1290 */ /* 0x000fe4000fffe03f */
[----:B------:R-:W-:Y:S02]  /*1730*/  @UP2 UIADD3 UR41, UR13, UR7, URZ ;  /* 0x000000070d292290 */ /* 0x000fe4000fffe03f */
[----:B------:R-:W-:Y:S01]  /*1740*/  UIMAD.WIDE.U32 UR20, UR8, UR5, URZ ;  /* 0x00000005081472a5 */ /* 0x000fe2000f8e003f */
[----:B------:R-:W-:Y:S01]  /*1750*/  @!P2 IADD3 R15, -R15, RZ, RZ ;  /* 0x000000ff0f0fa210 */ /* 0x000fe20007ffe1ff */
[----:B------:R-:W-:Y:S01]  /*1760*/  @UP1 ULDC.64 UR12, c[0x0][0x250] ;  /* 0x00009400000c1ab9 */ /* 0x000fe20000000a00 */
[----:B------:R-:W-:Y:S01]  /*1770*/  UIMAD UR5, UR8, UR16, UR9 ;  /* 0x00000010080572a4 */ /* 0x000fe2000f8e0209 */
[----:B------:R-:W-:Y:S01]  /*1780*/  @!P3 LOP3.LUT R15, RZ, R7, RZ, 0x33, !PT ;  /* 0x00000007ff0fb212 */ /* 0x000fe200078e33ff */
[----:B------:R-:W-:-:S02]  /*1790*/  @UP1 UIMAD.WIDE.U32 UR8, UR27, UR12, URZ ;  /* 0x0000000c1b0812a5 */ /* 0x000fc4000f8e003f */
[----:B------:R-:W-:Y:S02]  /*17a0*/  UIMAD UR42, UR58, UR42, URZ ;  /* 0x0000002a3a2a72a4 */ /* 0x000fe4000f8e023f */
[----:B------:R-:W-:Y:S02]  /*17b0*/  @UP1 UIMAD UR7, UR27, UR13, URZ ;  /* 0x0000000d1b0712a4 */ /* 0x000fe4000f8e023f */
[----:B------:R-:W-:Y:S02]  /*17c0*/  USHF.R.S32.HI UR34, URZ, 0x1f, UR26 ;  /* 0x0000001f3f227899 */ /* 0x000fe4000801141a */
[----:B------:R-:W-:Y:S02]  /*17d0*/  USHF.R.S32.HI UR53, URZ, 0x1f, UR42 ;  /* 0x0000001f3f357899 */ /* 0x000fe4000801142a */
[----:B------:R-:W-:Y:S02]  /*17e0*/  USEL UR55, UR28, URZ, UP4 ;  /* 0x0000003f1c377287 */ /* 0x000fe4000a000000 */
        /* <DEDUP_REMOVED lines=11> */
[----:B------:R-:W-:-:S04]  /*18a0*/  UIADD3 UR9, UR9, UR5, URZ ;  /* 0x0000000509097290 */ /* 0x000fc8000fffe03f */
[----:B------:R-:W-:Y:S02]  /*18b0*/  UIMAD.WIDE.U32 UR8, UR50, UR16, UR8 ;  /* 0x00000010320872a5 */ /* 0x000fe4000f8e0008 */
[----:B------:R-:W-:-:S04]  /*18c0*/  UIMAD UR16, UR59, UR16, URZ ;  /* 0x000000103b1072a4 */ /* 0x000fc8000f8e023f */
[----:B------:R-:W-:Y:S01]  /*18d0*/  UIMAD UR17, UR50, UR17, UR16 ;  /* 0x00000011321172a4 */ /* 0x000fe2000f8e0210 */
[----:B------:R-:W-:-:S03]  /*18e0*/  UMOV UR32, UR8 ;  /* 0x0000000800207c82 */ /* 0x000fc60008000000 */
[----:B------:R-:W-:-:S12]  /*18f0*/  UIADD3 UR33, UR9, UR17, URZ ;  /* 0x0000001109217290 */ /* 0x000fd8000fffe03f */
.L_x_960:
[----:B------:R-:W-:Y:S05]  /*1900*/  @P1 BRA `(.L_x_961) ;  /* 0x0000000000301947 */ /* 0x000fea0003800000 */
        /* <DEDUP_REMOVED lines=12> */
.L_x_961:
        /* <DEDUP_REMOVED lines=11> */
.L_x_962:
[----:B------:R-:W-:Y:S02]  /*1a80*/  ULDC UR5, c[0x0][0x270] ;  /* 0x00009c0000057ab9 */ /* 0x000fe40000000800 */
[----:B------:R-:W-:-:S04]  /*1a90*/  UIMAD UR5, UR50, UR5, UR58 ;  /* 0x00000005320572a4 */ /* 0x000fc8000f8e023a */
[----:B------:R-:W-:-:S12]  /*1aa0*/  UIMAD UR5, UR5, UR37, URZ ;  /* 0x00000025050572a4 */ /* 0x000fd8000f8e023f */
.L_x_963:
[----:B------:R-:W1:Y:S01]  /*1ab0*/  S2R R7, SR_TID.X ;  /* 0x0000000000077919 */ /* 0x000e620000002100 */
[----:B------:R-:W-:Y:S01]  /*1ac0*/  ULDC UR9, c[0x0][0x270] ;  /* 0x00009c0000097ab9 */ /* 0x000fe20000000800 */
[----:B------:R-:W-:Y:S01]  /*1ad0*/  ULDC UR8, c[0x0][0x2dc] ;  /* 0x0000b70000087ab9 */ /* 0x000fe20000000800 */
[----:B------:R-:W-:Y:S01]  /*1ae0*/  SHF.R.S32.HI R205, RZ, 0x1f, R204 ;  /* 0x0000001fffcd7819 */ /* 0x000fe200000114cc */
[----:B------:R-:W-:Y:S01]  /*1af0*/  UIMAD UR35, UR8, UR9, URZ ;  /* 0x00000009082372a4 */ /* 0x000fe2000f8e023f */
[C---:B------:R-:W-:Y:S01]  /*1b00*/  IADD3 R4, P0, R204.reuse, UR7, RZ ;  /* 0x00000007cc047c10 */ /* 0x040fe2000ff1e0ff */
[----:B------:R-:W-:Y:S01]  /*1b10*/  UIADD3 UR38, UR18, UR5, URZ ;  /* 0x0000000512267290 */ /* 0x000fe2000fffe03f */
[----:B------:R-:W-:Y:S01]  /*1b20*/  BSSY B1, `(.L_x_959) ;  /* 0x0000834000017945 */ /* 0x000fe20003800000 */
[----:B------:R-:W-:Y:S01]  /*1b30*/  ULDC.64 UR8, c[0x0][0x420] ;  /* 0x0001080000087ab9 */ /* 0x000fe20000000a00 */
[----:B------:R-:W-:Y:S01]  /*1b40*/  IADD3.X R5, R205, UR45, RZ, P0, !PT ;  /* 0x0000002dcd057c10 */ /* 0x000fe200087fe4ff */
[----:B------:R-:W-:Y:S01]  /*1b50*/  UIMAD UR5, UR19, UR8, URZ ;  /* 0x00000008130572a4 */ /* 0x000fe2000f8e023f */
[----:B------:R-:W-:Y:S01]  /*1b60*/  IMAD.U32 R0, RZ, RZ, UR8 ;  /* 0x00000008ff007e24 */ /* 0x000fe2000f8e00ff */
[----:B------:R-:W-:Y:S01]  /*1b70*/  USHF.R.S32.HI UR22, URZ, 0x1f, UR58 ;  /* 0x0000001f3f167899 */ /* 0x000fe2000801143a */
[----:B------:R-:W-:Y:S01]  /*1b80*/  VIADD R18, R204, 0x20 ;  /* 0x00000020cc127836 */ /* 0x000fe20000000000 */
[----:B------:R-:W-:Y:S01]  /*1b90*/  UIMAD UR5, UR18, UR9, UR5 ;  /* 0x00000009120572a4 */ /* 0x000fe2000f8e0205 */
[----:B------:R-:W-:Y:S01]  /*1ba0*/  IMAD.WIDE.U32 R4, R0, UR18, R4 ;  /* 0x0000001200047c25 */ /* 0x000fe2000f8e0004 */
[----:B------:R-:W-:Y:S01]  /*1bb0*/  ULDC.64 UR16, c[0x0][0x428] ;  /* 0x00010a0000107ab9 */ /* 0x000fe20000000a00 */
[----:B------:R-:W-:-:S02]  /*1bc0*/  UIADD3 UR37, UR18, UR23, URZ ;  /* 0x0000001712257290 */ /* 0x000fc4000fffe03f */
[----:B------:R-:W-:Y:S01]  /*1bd0*/  UIADD3 UR15, -UR6, UR14, UR26 ;  /* 0x0000000e060f7290 */ /* 0x000fe2000fffe11a */
[----:B------:R-:W-:Y:S01]  /*1be0*/  VIADD R5, R5, UR5 ;  /* 0x0000000505057c36 */ /* 0x000fe20008000000 */
[----:B------:R-:W-:Y:S01]  /*1bf0*/  UIMAD UR5, UR22, UR16, URZ ;  /* 0x00000010160572a4 */ /* 0x000fe2000f8e023f */
[----:B------:R-:W-:Y:S01]  /*1c00*/  VIADD R19, R204, 0x40 ;  /* 0x00000040cc137836 */ /* 0x000fe20000000000 */
[----:B------:R-:W-:Y:S01]  /*1c10*/  ULDC UR46, c[0x0][0x398] ;  /* 0x0000e600002e7ab9 */ /* 0x000fe20000000800 */
[----:B------:R-:W-:Y:S02]  /*1c20*/  USHF.L.U32 UR23, UR35, 0x6, URZ ;  /* 0x0000000623177899 */ /* 0x000fe4000800063f */
[----:B------:R-:W-:Y:S02]  /*1c30*/  UIMAD UR17, UR58, UR17, UR5 ;  /* 0x000000113a1172a4 */ /* 0x000fe4000f8e0205 */
[----:B------:R-:W-:Y:S02]  /*1c40*/  UIADD3 UR27, UP2, UP0, UR20, UR23, UR42 ;  /* 0x00000017141b7290 */ /* 0x000fe4000f85e02a */
[----:B------:R-:W-:Y:S01]  /*1c50*/  USHF.R.S32.HI UR7, URZ, 0x1f, UR23 ;  /* 0x0000001f3f077899 */ /* 0x000fe20008011417 */
[----:B-1----:R-:W-:Y:S01]  /*1c60*/  SHF.R.S32.HI R8, RZ, 0x1f, R7 ;  /* 0x0000001fff087819 */ /* 0x002fe20000011407 */
[----:B------:R-:W-:Y:S01]  /*1c70*/  ULDC.64 UR20, c[0x0][0x400] ;  /* 0x0001000000147ab9 */ /* 0x000fe20000000a00 */
[----:B------:R-:W-:-:S02]  /*1c80*/  ULDC.64 UR28, c[0x0][0x3e0] ;  /* 0x0000f800001c7ab9 */ /* 0x000fc40000000a00 */
[CC--:B------:R-:W-:Y:S02]  /*1c90*/  LEA.HI R3, R8.reuse, R7.reuse, RZ, 0x2 ;  /* 0x0000000708037211 */ /* 0x0c0fe400078f10ff */
[----:B------:R-:W-:Y:S02]  /*1ca0*/  LEA.HI R8, R8, R7, RZ, 0x5 ;  /* 0x0000000708087211 */ /* 0x000fe400078f28ff */
[----:B------:R-:W-:Y:S02]  /*1cb0*/  SHF.R.S32.HI R3, RZ, 0x2, R3 ;  /* 0x00000002ff037819 */ /* 0x000fe40000011403 */
[----:B------:R-:W-:Y:S02]  /*1cc0*/  LOP3.LUT R9, R8, 0xffffffe0, RZ, 0xc0, !PT ;  /* 0xffffffe008097812 */ /* 0x000fe400078ec0ff */
[----:B------:R-:W-:Y:S02]  /*1cd0*/  SHF.R.S32.HI R28, RZ, 0x1f, R3 ;  /* 0x0000001fff1c7819 */ /* 0x000fe40000011403 */
[----:B------:R-:W-:Y:S01]  /*1ce0*/  IADD3 R6, P0, R3, UR18, RZ ;  /* 0x0000001203067c10 */ /* 0x000fe2000ff1e0ff */
[----:B------:R-:W-:Y:S01]  /*1cf0*/  IMAD.IADD R9, R7, 0x1, -R9 ;  /* 0x0000000107097824 */ /* 0x000fe200078e0a09 */
[----:B------:R-:W-:-:S02]  /*1d00*/  SHF.R.S32.HI R10, RZ, 0x5, R8 ;  /* 0x00000005ff0a7819 */ /* 0x000fc40000011408 */
[----:B------:R-:W-:Y:S01]  /*1d10*/  IADD3.X R0, R28, UR19, RZ, P0, !PT ;  /* 0x000000131c007c10 */ /* 0x000fe200087fe4ff */
[----:B------:R-:W-:Y:S02]  /*1d20*/  ULDC.64 UR18, c[0x0][0x258] ;  /* 0x0000960000127ab9 */ /* 0x000fe40000000a00 */
[----:B------:R-:W-:Y:S01]  /*1d30*/  UIMAD UR5, UR22, UR18, URZ ;  /* 0x00000012160572a4 */ /* 0x000fe2000f8e023f */
[----:B------:R-:W-:Y:S02]  /*1d40*/  IMAD R10, R10, UR35, R9 ;  /* 0x000000230a0a7c24 */ /* 0x000fe4000f8e0209 */
[----:B------:R-:W-:Y:S01]  /*1d50*/  IMAD R7, R0, UR48, RZ ;  /* 0x0000003000077c24 */ /* 0x000fe2000f8e02ff */
[----:B------:R-:W-:Y:S01]  /*1d60*/  UIMAD UR19, UR58, UR19, UR5 ;  /* 0x000000133a1372a4 */ /* 0x000fe2000f8e0205 */
[----:B------:R-:W-:Y:S01]  /*1d70*/  IMAD.U32 R0, RZ, RZ, UR16 ;  /* 0x00000010ff007e24 */ /* 0x000fe2000f8e00ff */
[----:B------:R-:W-:Y:S01]  /*1d80*/  UIADD3 UR5, UR15, -UR46, URZ ;  /* 0x8000002e0f057290 */ /* 0x000fe2000fffe03f */
[C---:B------:R-:W-:Y:S01]  /*1d90*/  IMAD R11, R6.reuse, UR49, R7 ;  /* 0x00000031060b7c24 */ /* 0x040fe2000f8e0207 */
[----:B------:R-:W-:Y:S01]  /*1da0*/  UIADD3.X UR15, UR51, UR7, UR53, UP2, UP0 ;  /* 0x00000007330f7290 */ /* 0x000fe200097e0435 */
[----:B------:R-:W-:Y:S01]  /*1db0*/  IMAD.WIDE.U32 R6, R6, UR48, R204 ;  /* 0x0000003006067c25 */ /* 0x000fe2000f8e00cc */
[----:B------:R-:W-:-:S02]  /*1dc0*/  USHF.R.S32.HI UR22, URZ, 0x1f, UR5 ;  /* 0x0000001f3f167899 */ /* 0x000fc40008011405 */
[----:B------:R-:W-:Y:S01]  /*1dd0*/  UIADD3 UR7, UP2, UP0, UR55, UR27, UR56 ;  /* 0x0000001b37077290 */ /* 0x000fe2000f85e038 */
[----:B------:R-:W-:Y:S01]  /*1de0*/  IMAD.WIDE.U32 R4, R0, UR58, R4 ;  /* 0x0000003a00047c25 */ /* 0x000fe2000f8e0004 */
[----:B------:R-:W-:Y:S01]  /*1df0*/  ULEA.HI UR22, UR22, UR5, URZ, 0x6 ;  /* 0x0000000516167291 */ /* 0x000fe2000f8f303f */
[----:B------:R-:W-:Y:S01]  /*1e00*/  IADD3 R8, P0, R6, UR57, RZ ;  /* 0x0000003906087c10 */ /* 0x000fe2000ff1e0ff */
[----:B------:R-:W-:Y:S01]  /*1e10*/  UIADD3.X UR5, UR54, UR15, UR41, UP2, UP0 ;  /* 0x0000000f36057290 */ /* 0x000fe200097e0429 */
[----:B------:R-:W-:Y:S01]  /*1e20*/  IMAD R0, R28, UR8, RZ ;  /* 0x000000081c007c24 */ /* 0x000fe2000f8e02ff */
[----:B------:R-:W-:Y:S01]  /*1e30*/  USHF.R.S32.HI UR22, URZ, 0x6, UR22 ;  /* 0x000000063f167899 */ /* 0x000fe20008011416 */
[----:B------:R-:W-:Y:S01]  /*1e40*/  IADD3.X R9, R7, UR52, R11, P0, !PT ;  /* 0x0000003407097c10 */ /* 0x000fe200087fe40b */
[----:B------:R-:W-:Y:S01]  /*1e50*/  VIADD R5, R5, UR17 ;  /* 0x0000001105057c36 */ /* 0x000fe20008000000 */
[----:B------:R-:W-:Y:S01]  /*1e60*/  ULDC.64 UR52, c[0x0][0x478] ;  /* 0x00011e0000347ab9 */ /* 0x000fe20000000a00 */
[----:B------:R-:W-:Y:S01]  /*1e70*/  UISETP.LT.AND UP0, UPT, URZ, UR22, UPT ;  /* 0x000000163f00728c */ /* 0x000fe2000bf01270 */
[C---:B------:R-:W-:Y:S01]  /*1e80*/  IMAD R12, R3.reuse, UR9, R0 ;  /* 0x00000009030c7c24 */ /* 0x040fe2000f8e0200 */
[----:B------:R-:W-:Y:S01]  /*1e90*/  IADD3 R0, P0, R10, UR7, RZ ;  /* 0x000000070a007c10 */ /* 0x000fe2000ff1e0ff */
[----:B------:R-:W-:Y:S01]  /*1ea0*/  IMAD.WIDE.U32 R6, R3, UR8, R4 ;  /* 0x0000000803067c25 */ /* 0x000fe2000f8e0004 */
[----:B------:R-:W-:-:S02]  /*1eb0*/  USEL UR22, URZ, UR22, !UP0 ;  /* 0x000000163f167287 */ /* 0x000fc4000c000000 */
[----:B------:R-:W-:Y:S01]  /*1ec0*/  LEA.HI.X.SX32 R10, R10, UR5, 0x1, P0 ;  /* 0x000000050a0a7c11 */ /* 0x000fe200080f0eff */
[----:B------:R-:W-:Y:S01]  /*1ed0*/  IMAD.U32 R11, RZ, RZ, UR18 ;  /* 0x00000012ff0b7e24 */ /* 0x000fe2000f8e00ff */
[----:B------:R-:W-:Y:S01]  /*1ee0*/  UISETP.GT.AND UP0, UPT, UR36, UR22, UPT ;  /* 0x000000162400728c */ /* 0x000fe2000bf04270 */
[----:B------:R-:W-:Y:S01]  /*1ef0*/  LEA R199, P0, R0, UR20, 0x2 ;  /* 0x0000001400c77c11 */ /* 0x000fe2000f8010ff */
[----:B------:R-:W-:Y:S01]  /*1f00*/  IMAD.IADD R7, R7, 0x1, R12 ;  /* 0x0000000107077824 */ /* 0x000fe200078e020c */
[----:B------:R-:W-:Y:S01]  /*1f10*/  LEA R209, P2, R6, UR28, 0x1 ;  /* 0x0000001c06d17c11 */ /* 0x000fe2000f8408ff */
[----:B------:R-:W-:Y:S01]  /*1f20*/  IMAD.WIDE.U32 R4, R11, UR58, R8 ;  /* 0x0000003a0b047c25 */ /* 0x000fe2000f8e0008 */
[----:B------:R-:W-:Y:S01]  /*1f30*/  LEA.HI.X R198, R0, UR21, R10, 0x2, P0 ;  /* 0x0000001500c67c11 */ /* 0x000fe200080f140a */
[----:B------:R-:W-:Y:S01]  /*1f40*/  ULDC.64 UR48, c[0x0][0x2b0] ;  /* 0x0000ac0000307ab9 */ /* 0x000fe20000000a00 */
[----:B------:R-:W-:Y:S01]  /*1f50*/  PLOP3.LUT P0, PT, PT, PT, UP0, 0x80, 0x0 ;  /* 0x000000000000781c */ /* 0x000fe20003f0f008 */
[----:B------:R-:W-:Y:S01]  /*1f60*/  ULDC.64 UR16, c[0x0][0x210] ;  /* 0x0000840000107ab9 */ /* 0x000fe20000000a00 */
[----:B------:R-:W-:Y:S01]  /*1f70*/  UIMAD.WIDE UR8, UR38, 0x4, UR52 ;  /* 0x00000004260878a5 */ /* 0x000fe2000f8e0234 */
[----:B------:R-:W-:Y:S01]  /*1f80*/  LEA.HI.X R208, R6, UR29, R7, 0x1, P2 ;  /* 0x0000001d06d07c11 */ /* 0x000fe200090f0c07 */
[----:B------:R-:W-:Y:S01]  /*1f90*/  UIMAD.WIDE UR20, UR37, 0x4, UR48 ;  /* 0x00000004251478a5 */ /* 0x000fe2000f8e0230 */
[----:B------:R-:W-:Y:S01]  /*1fa0*/  VIADD R0, R5, UR19 ;  /* 0x0000001305007c36 */ /* 0x000fe20008000000 */
[----:B------:R-:W-:Y:S01]  /*1fb0*/  LEA R207, P2, R4, UR16, 0x1 ;  /* 0x0000001004cf7c11 */ /* 0x000fe2000f8408ff */
[----:B------:R-:W-:-:S02]  /*1fc0*/  UIADD3 UR7, UR36, -0x1, URZ ;  /* 0xffffffff24077890 */ /* 0x000fc4000fffe03f */
[----:B------:R-:W-:Y:S01]  /*1fd0*/  UMOV UR19, UR8 ;  /* 0x0000000800137c82 */ /* 0x000fe20008000000 */
[----:B------:R-:W-:Y:S01]  /*1fe0*/  LEA.HI.X R206, R4, UR17, R0, 0x1, P2 ;  /* 0x0000001104ce7c11 */ /* 0x000fe200090f0c00 */
[----:B------:R-:W-:Y:S01]  /*1ff0*/  UMOV UR18, UR9 ;  /* 0x0000000900127c82 */ /* 0x000fe20008000000 */
[----:B------:R-:W-:Y:S01]  /*2000*/  UMOV UR17, UR20 ;  /* 0x0000001400117c82 */ /* 0x000fe20008000000 */
[----:B------:R-:W-:Y:S01]  /*2010*/  UMOV UR16, UR21 ;  /* 0x0000001500107c82 */ /* 0x000fe20008000000 */
        /* <DEDUP_REMOVED lines=20> */
.L_x_965:
        /* <DEDUP_REMOVED lines=19> */
.L_x_966:
        /* <DEDUP_REMOVED lines=8> */
[C---:B------:R-:W-:Y:S02]  /*2310*/  ISETP.GE.AND P4, PT, R3.reuse, UR6, PT ;  /* 0x0000000603007c0c */ /* 0x040fe4000bf86270 */
[----:B------:R-:W-:Y:S01]  /*2320*/  MOV R0, UR5 ;  /* 0x0000000500007c02 */ /* 0x000fe20008000f00 */
[----:B------:R-:W-:Y:S01]  /*2330*/  UIMAD UR5, UR19, UR14, URZ ;  /* 0x0000000e130572a4 */ /* 0x000fe2000f8e023f */
[----:B------:R-:W-:Y:S01]  /*2340*/  IADD3 R6, P0, R4, UR7, RZ ;  /* 0x0000000704067c10 */ /* 0x000fe2000ff1e0ff */
[----:B------:R-:W-:-:S02]  /*2350*/  VIADD R4, R3, 0x40 ;  /* 0x0000004003047836 */ /* 0x000fc40000000000 */
        /* <DEDUP_REMOVED lines=23> */
.L_x_968:
[----:B------:R-:W-:Y:S05]  /*24d0*/  BSYNC B0 ;  /* 0x0000000000007941 */ /* 0x000fea0003800000 */
.L_x_967:
        /* <DEDUP_REMOVED lines=19> */
.L_x_970:
[----:B------:R-:W-:Y:S05]  /*2610*/  BSYNC B0 ;  /* 0x0000000000007941 */ /* 0x000fea0003800000 */
.L_x_969:
        /* <DEDUP_REMOVED lines=32> */
.L_x_972:
[----:B------:R-:W-:Y:S05]  /*2820*/  BSYNC B0 ;  /* 0x0000000000007941 */ /* 0x000fea0003800000 */
.L_x_971:
        /* <DEDUP_REMOVED lines=20> */
.L_x_964:
        /* <DEDUP_REMOVED lines=47> */
.L_x_975:
[----:B------:R-:W-:Y:S05]  /*2c60*/  BSYNC B0 ;  /* 0x0000000000007941 */ /* 0x000fea0003800000 */
.L_x_974:
        /* <DEDUP_REMOVED lines=16> */
.L_x_977:
        /* <DEDUP_REMOVED lines=35> */
.L_x_978:
[----:B------:R-:W-:Y:S05]  /*2fa0*/  BSYNC B0 ;  /* 0x0000000000007941 */ /* 0x000fea0003800000 */
.L_x_976:
[----:B------:R-:W-:Y:S01]  /*2fb0*/  UIMAD UR8, UR34, UR24, URZ ;  /* 0x00000018220872a4 */ /* 0x000fe2000f8e023f */
[----:B--23--:R-:W-:Y:S01]  /*2fc0*/  IMAD.U32 R4, RZ, RZ, UR24 ;  /* 0x00000018ff047e24 */ /* 0x00cfe2000f8e00ff */
[----:B------:R-:W-:Y:S01]  /*2fd0*/  ULDC.64 UR20, c[0x0][0x260] ;  /* 0x0000980000147ab9 */ /* 0x000fe20000000a00 */
[C---:B------:R-:W-:Y:S01]  /*2fe0*/  VIADD R6, R243.reuse, 0x8 ;  /* 0x00000008f3067836 */ /* 0x040fe20000000000 */
[----:B------:R-:W-:Y:S01]  /*2ff0*/  UIMAD UR8, UR26, UR25, UR8 ;  /* 0x000000191a0872a4 */ /* 0x000fe2000f8e0208 */
[----:B------:R-:W-:Y:S01]  /*3000*/  IMAD.WIDE.U32 R4, R4, UR26, R204 ;  /* 0x0000001a04047c25 */ /* 0x000fe2000f8e00cc */
[----:B------:R-:W-:Y:S01]  /*3010*/  SHF.R.S32.HI R27, RZ, 0x1f, R243 ;  /* 0x0000001fff1b7819 */ /* 0x000fe200000114f3 */
[----:B------:R-:W-:Y:S01]  /*3020*/  BSSY B0, `(.L_x_979) ;  /* 0x0000044000007945 */ /* 0x000fe20003800000 */
[----:B------:R-:W-:Y:S01]  /*3030*/  ISETP.GE.AND P2, PT, R6, UR5, PT ;  /* 0x0000000506007c0c */ /* 0x000fe2000bf46270 */
[C---:B------:R-:W-:Y:S01]  /*3040*/  VIADD R6, R243.reuse, 0x28 ;  /* 0x00000028f3067836 */ /* 0x040fe20000000000 */
[----:B------:R-:W-:Y:S01]  /*3050*/  IADD3 R8, P1, R4, UR32, RZ ;  /* 0x0000002004087c10 */ /* 0x000fe2000ff3e0ff */
[----:B------:R-:W-:Y:S01]  /*3060*/  IMAD.U32 R7, RZ, RZ, UR8 ;  /* 0x00000008ff077e24 */ /* 0x000fe2000f8e00ff */
[----:B------:R-:W-:Y:S01]  /*3070*/  UIMAD UR8, UR40, -0x80, UR6 ;  /* 0xffffff80280878a4 */ /* 0x000fe2000f8e0206 */
[----:B------:R-:W-:Y:S01]  /*3080*/  VIADD R4, R243, 0x20 ;  /* 0x00000020f3047836 */ /* 0x000fe20000000000 */
[----:B------:R-:W-:-:S02]  /*3090*/  ISETP.GE.AND P6, PT, R6, UR5, PT ;  /* 0x0000000506007c0c */ /* 0x000fc4000bfc6270 */
[----:B------:R-:W-:Y:S02]  /*30a0*/  P2R R26, PR, RZ, 0x4 ;  /* 0x00000004ff1a7803 */ /* 0x000fe40000000000 */
[----:B------:R-:W-:Y:S02]  /*30b0*/  ISETP.GE.AND P5, PT, R3, UR8, PT ;  /* 0x0000000803007c0c */ /* 0x000fe4000bfa6270 */
[----:B------:R-:W-:Y:S01]  /*30c0*/  IADD3.X R9, R5, UR33, R7, P1, !PT ;  /* 0x0000002105097c10 */ /* 0x000fe20008ffe407 */
[----:B------:R-:W-:Y:S01]  /*30d0*/  IMAD.SHL.U32 R7, R243, 0x4, RZ ;  /* 0x00000004f3077824 */ /* 0x000fe200078e00ff */
[----:B------:R-:W-:Y:S01]  /*30e0*/  ISETP.GE.AND P2, PT, R4, UR5, PT ;  /* 0x0000000504007c0c */ /* 0x000fe2000bf46270 */
[----:B------:R-:W-:Y:S01]  /*30f0*/  IMAD R5, R21, UR20, RZ ;  /* 0x0000001415057c24 */ /* 0x000fe2000f8e02ff */
[----:B------:R-:W-:Y:S01]  /*3100*/  SHF.L.U64.HI R4, R243, 0x2, R27 ;  /* 0x00000002f3047819 */ /* 0x000fe2000001021b */
[----:B------:R-:W-:Y:S01]  /*3110*/  IMAD.WIDE.U32 R8, R15, UR20, R8 ;  /* 0x000000140f087c25 */ /* 0x000fe2000f8e0008 */
[----:B------:R-:W-:-:S02]  /*3120*/  P2R R25, PR, RZ, 0x4 ;  /* 0x00000004ff197803 */ /* 0x000fc40000000000 */
[----:B------:R-:W-:Y:S01]  /*3130*/  IADD3 R16, P1, R7, UR17, RZ ;  /* 0x0000001107107c10 */ /* 0x000fe2000ff3e0ff */
[----:B------:R-:W-:Y:S01]  /*3140*/  IMAD R5, R15, UR21, R5 ;  /* 0x000000150f057c24 */ /* 0x000fe2000f8e0205 */
        /* <DEDUP_REMOVED lines=49> */
.L_x_980:
[----:B------:R-:W-:Y:S05]  /*3460*/  BSYNC B0 ;  /* 0x0000000000007941 */ /* 0x000fea0003800000 */
.L_x_979:
        /* <DEDUP_REMOVED lines=8> */
[----:B------:R-:W-:Y:S01]  /*34f0*/  IADD3 R6, P1, R3, 0x40, RZ ;  /* 0x0000004003067810 */ /* 0x000fe20007f3e0ff */
[----:B------:R-:W-:Y:S01]  /*3500*/  ULDC UR5, c[0x0][0x2d0] ;  /* 0x0000b40000057ab9 */ /* 0x000fe20000000800 */
[----:B------:R-:W-:Y:S01]  /*3510*/  IMAD.MOV.U32 R5, RZ, RZ, R14 ;  /* 0x000000ffff057224 */ /* 0x000fe200078e000e */
[----:B------:R-:W-:Y:S02]  /*3520*/  ISETP.GE.AND P3, PT, R204, UR5, PT ;  /* 0x00000005cc007c0c */ /* 0x000fe4000bf66270 */
[----:B------:R-:W-:Y:S01]  /*3530*/  IMAD.X R4, RZ, RZ, R28, P1 ;  /* 0x000000ffff047224 */ /* 0x000fe200008e061c */
[----:B------:R-:W-:-:S03]  /*3540*/  ISETP.GE.AND P2, PT, R18, UR5, PT ;  /* 0x0000000512007c0c */ /* 0x000fc6000bf46270 */
[----:B------:R-:W-:Y:S02]  /*3550*/  IMAD R7, R4, UR24, RZ ;  /* 0x0000001804077c24 */ /* 0x000fe4000f8e02ff */
[----:B------:R-:W-:-:S04]  /*3560*/  IMAD.MOV.U32 R4, RZ, RZ, R8 ;  /* 0x000000ffff047224 */ /* 0x000fc800078e0008 */
[C---:B------:R-:W-:Y:S01]  /*3570*/  IMAD.WIDE.U32 R4, R6.reuse, UR24, R4 ;  /* 0x0000001806047c25 */ /* 0x040fe2000f8e0004 */
[----:B-1----:R-:W1:Y:S01]  /*3580*/  @!P3 LDC.64 R12, c[0x0][0x218] ;  /* 0x00008600ff0cbb82 */ /* 0x002e620000000a00 */
[----:B------:R1:W-:Y:S02]  /*3590*/  @P3 STS.128 [R0+0xa000], RZ ;  /* 0x00a000ff00003388 */ /* 0x0003e40000000c00 */
[----:B------:R-:W-:-:S04]  /*35a0*/  IMAD R6, R6, UR25, R7 ;  /* 0x0000001906067c24 */ /* 0x000fc8000f8e0207 */
[----:B---3--:R-:W-:Y:S02]  /*35b0*/  IMAD.IADD R10, R5, 0x1, R6 ;  /* 0x00000001050a7824 */ /* 0x008fe400078e0206 */
        /* <DEDUP_REMOVED lines=24> */
.L_x_982:
[----:B------:R-:W-:Y:S05]  /*3740*/  BSYNC B0 ;  /* 0x0000000000007941 */ /* 0x000fea0003800000 */
.L_x_981:
        /* <DEDUP_REMOVED lines=9> */
[----:B-1----:R-:W-:Y:S02]  /*37e0*/  MOV R7, UR5 ;  /* 0x0000000500077c02 */ /* 0x002fe40008000f00 */
[----:B------:R-:W-:Y:S01]  /*37f0*/  IADD3 R6, P1, R4, UR30, RZ ;  /* 0x0000001e04067c10 */ /* 0x000fe2000ff3e0ff */
[----:B------:R2:W-:Y:S01]  /*3800*/  @P5 STS.128 [R0+0x11000], RZ ;  /* 0x011000ff00005388 */ /* 0x0005e20000000c00 */
[----:B------:R-:W-:Y:S02]  /*3810*/  IMAD R4, R21, UR8, RZ ;  /* 0x0000000815047c24 */ /* 0x000fe4000f8e02ff */
[----:B------:R-:W-:Y:S01]  /*3820*/  IADD3.X R7, R5, UR31, R7, P1, !PT ;  /* 0x0000001f05077c10 */ /* 0x000fe20008ffe407 */
[----:B------:R2:W-:Y:S01]  /*3830*/  @P5 STS.128 [R0+0x13000], RZ ;  /* 0x013000ff00005388 */ /* 0x0005e20000000c00 */
[C---:B------:R-:W-:Y:S02]  /*3840*/  IMAD R4, R15.reuse, UR9, R4 ;  /* 0x000000090f047c24 */ /* 0x040fe4000f8e0204 */
[----:B------:R-:W-:-:S05]  /*3850*/  IMAD.WIDE.U32 R6, R15, UR8, R6 ;  /* 0x000000080f067c25 */ /* 0x000fca000f8e0006 */
        /* <DEDUP_REMOVED lines=14> */
[----:B---3--:R-:W3:Y:S01]  /*3940*/  @!P2 LDC.64 R10, c[0x0][0x220] ;  /* 0x00008800ff0aab82 */ /* 0x008ee20000000a00 */
[----:B------:R1:W-:Y:S02]  /*3950*/  @P3 STS.64 [R0+0xf008], RZ ;  /* 0x00f008ff00003388 */ /* 0x0003e40000000a00 */
        /* <DEDUP_REMOVED lines=23> */
.L_x_984:
[----:B------:R-:W-:Y:S05]  /*3ad0*/  BSYNC B0 ;  /* 0x0000000000007941 */ /* 0x000fea0003800000 */
.L_x_983:
        /* <DEDUP_REMOVED lines=41> */
.L_x_986:
[----:B------:R-:W-:Y:S05]  /*3d70*/  BSYNC B0 ;  /* 0x0000000000007941 */ /* 0x000fea0003800000 */
.L_x_985:
        /* <DEDUP_REMOVED lines=9> */
[----:B------:R-:W-:Y:S01]  /*3e10*/  USHF.L.U32 UR20, UR35, 0x3, URZ ;  /* 0x0000000323147899 */ /* 0x000fe2000800063f */
[----:B-1-3--:R-:W-:Y:S01]  /*3e20*/  VIADD R4, R183, 0x1800 ;  /* 0x00001800b7047836 */ /* 0x00afe20000000000 */
[----:B------:R-:W-:Y:S01]  /*3e30*/  ULDC UR42, c[0x0][0x2d0] ;  /* 0x0000b400002a7ab9 */ /* 0x000fe20000000800 */
[----:B------:R1:W5:Y:S01]  /*3e40*/  @!P3 LDG.E R240, desc[UR10][R16.64] ;  /* 0x0000000a10f0b981 */ /* 0x000362000c1e1900 */
[----:B------:R-:W-:Y:S01]  /*3e50*/  VIADD R3, R181, 0x1800 ;  /* 0x00001800b5037836 */ /* 0x000fe20000000000 */
[----:B------:R-:W-:Y:S01]  /*3e60*/  ULDC UR45, c[0x0][0x398] ;  /* 0x0000e600002d7ab9 */ /* 0x000fe20000000800 */
[C---:B--2---:R-:W-:Y:S01]  /*3e70*/  VIADD R0, R243.reuse, 0xffffffc0 ;  /* 0xffffffc0f3007836 */ /* 0x044fe20000000000 */
[----:B------:R1:W5:Y:S01]  /*3e80*/  @!P2 LDG.E R241, desc[UR10][R16.64+0x20] ;  /* 0x0000200a10f1a981 */ /* 0x000362000c1e1900 */
[----:B------:R-:W-:Y:S01]  /*3e90*/  UIADD3 UR5, UR26, UR14, URZ ;  /* 0x0000000e1a057290 */ /* 0x000fe2000fffe03f */
[----:B------:R-:W-:Y:S01]  /*3ea0*/  IMAD R242, RZ, RZ, -UR23 ;  /* 0x80000017fff27e24 */ /* 0x000fe2000f8e02ff */
[----:B------:R-:W-:Y:S01]  /*3eb0*/  CS2R R126, SRZ ;  /* 0x00000000007e7805 */ /* 0x000fe2000001ff00 */
        /* <DEDUP_REMOVED lines=12> */
[----:B------:R-:W-:Y:S01]  /*3f80*/  CS2R R130, SRZ ;  /* 0x0000000000827805 */ /* 0x000fe2000001ff00 */
[----:B------:R-:W-:Y:S01]  /*3f90*/  UIADD3 UR27, UR20, UR28, URZ ;  /* 0x0000001c141b7290 */ /* 0x000fe2000fffe03f */
[----:B------:R-:W-:Y:S01]  /*3fa0*/  SHF.L.U64.HI R248, R0, 0x2, R3 ;  /* 0x0000000200f87819 */ /* 0x000fe20000010203 */
[----:B------:R-:W-:Y:S01]  /*3fb0*/  UIADD3 UR29, UR20, UR30, URZ ;  /* 0x0000001e141d7290 */ /* 0x000fe2000fffe03f */
[----:B------:R-:W-:Y:S01]  /*3fc0*/  CS2R R128, SRZ ;  /* 0x0000000000807805 */ /* 0x000fe2000001ff00 */
[----:B------:R-:W-:Y:S01]  /*3fd0*/  UIADD3 UR26, UR20, UR27, URZ ;  /* 0x0000001b141a7290 */ /* 0x000fe2000fffe03f */
[----:B------:R-:W-:Y:S01]  /*3fe0*/  CS2R R122, SRZ ;  /* 0x00000000007a7805 */ /* 0x000fe2000001ff00 */
[----:B------:R-:W-:Y:S01]  /*3ff0*/  UIADD3 UR24, UR20, UR29, URZ ;  /* 0x0000001d14187290 */ /* 0x000fe2000fffe03f */
[----:B------:R-:W-:Y:S01]  /*4000*/  CS2R R120, SRZ ;  /* 0x0000000000787805 */ /* 0x000fe2000001ff00 */
[----:B------:R-:W-:Y:S01]  /*4010*/  UIADD3 UR5, -UR6, 0x80, UR5 ;  /* 0x0000008006057890 */ /* 0x000fe2000fffe105 */
        /* <DEDUP_REMOVED lines=44> */
[----:B------:R-:W-:Y:S01]  /*42e0*/  SHF.L.U64.HI R249, R243, 0x2, R27 ;  /* 0x00000002f3f97819 */ /* 0x000fe2000001021b */
[----:B------:R-:W-:Y:S01]  /*42f0*/  IMAD.SHL.U32 R247, R0, 0x4, RZ ;  /* 0x0000000400f77824 */ /* 0x000fe200078e00ff */
[----:B------:R-:W-:Y:S01]  /*4300*/  LEA R174, R174, UR4, 0x1 ;  /* 0x00000004aeae7c11 */ /* 0x000fe2000f8e08ff */
[----:B------:R-:W-:Y:S01]  /*4310*/  ULDC UR8, c[0x0][0x394] ;  /* 0x0000e50000087ab9 */ /* 0x000fe20000000800 */
[----:B------:R-:W-:Y:S01]  /*4320*/  LEA R3, R4, UR4, 0x1 ;  /* 0x0000000404037c11 */ /* 0x000fe2000f8e08ff */
[----:B------:R-:W-:-:S02]  /*4330*/  UIMAD UR39, UR35, 0x18, URZ ;  /* 0x00000018232778a4 */ /* 0x000fc4000f8e023f */
[----:B------:R-:W-:Y:S02]  /*4340*/  USHF.L.U32 UR38, UR35, 0x5, URZ ;  /* 0x0000000523267899 */ /* 0x000fe4000800063f */
[----:B------:R-:W-:Y:S02]  /*4350*/  UIMAD UR37, UR35, 0x28, URZ ;  /* 0x00000028232578a4 */ /* 0x000fe4000f8e023f */
[----:B------:R-:W-:Y:S02]  /*4360*/  UIMAD UR36, UR35, 0x30, URZ ;  /* 0x00000030232478a4 */ /* 0x000fe4000f8e023f */
[----:B------:R-:W-:Y:S02]  /*4370*/  UIADD3 UR41, UR5, -UR46, URZ ;  /* 0x8000002e05297290 */ /* 0x000fe4000fffe03f */
[----:B------:R-:W-:Y:S02]  /*4380*/  UIMAD UR35, UR35, 0x38, URZ ;  /* 0x00000038232378a4 */ /* 0x000fe4000f8e023f */
[----:B------:R-:W-:-:S02]  /*4390*/  UIADD3 UR34, UR20, UR23, URZ ;  /* 0x0000001714227290 */ /* 0x000fc4000fffe03f */
[----:B------:R-:W-:Y:S01]  /*43a0*/  UIADD3 UR33, UR20, UR25, URZ ;  /* 0x0000001914217290 */ /* 0x000fe2000fffe03f */
[----:B------:R-:W-:Y:S01]  /*43b0*/  UMOV UR15, UR8 ;  /* 0x00000008000f7c82 */ /* 0x000fe20008000000 */
[----:B------:R-:W-:Y:S01]  /*43c0*/  ULDC UR5, c[0x0][0x39c] ;  /* 0x0000e70000057ab9 */ /* 0x000fe20000000800 */
[----:B-1----:R-:W-:-:S09]  /*43d0*/  ULDC UR13, c[0x0][0x2ec] ;  /* 0x0000bb00000d7ab9 */ /* 0x002fd20000000800 */
.L_x_991:
[----:B------:R-:W0:Y:S01]  /*43e0*/  LDGDEPBAR ;  /* 0x00000000000079af */ /* 0x000e220000000000 */
[----:B------:R-:W-:Y:S01]  /*43f0*/  IADD3 R0, R182, R174, RZ ;  /* 0x000000aeb6007210 */ /* 0x000fe20007ffe0ff */
[----:B------:R-:W-:Y:S01]  /*4400*/  USHF.L.U32 UR8, UR7, 0x6, URZ ;  /* 0x0000000607087899 */ /* 0x000fe2000800063f */
[----:B------:R-:W-:Y:S01]  /*4410*/  MOV R216, R199 ;  /* 0x000000c700d87202 */ /* 0x000fe20000000f00 */
[----:B------:R-:W-:Y:S01]  /*4420*/  UMOV UR12, UR60 ;  /* 0x0000003c000c7c82 */ /* 0x000fe20008000000 */
[----:B------:R-:W-:Y:S01]  /*4430*/  MOV R217, R198 ;  /* 0x000000c600d97202 */ /* 0x000fe20000000f00 */
[----:B------:R-:W-:Y:S01]  /*4440*/  UISETP.GE.AND UP0, UPT, UR8, UR41, UPT ;  /* 0x000000290800728c */ /* 0x000fe2000bf06270 */
        /* <DEDUP_REMOVED lines=19> */
[-C--:B------:R-:W-:Y:S01]  /*4580*/  HMMA.16816.F32.BF16 R28, R28, R134.reuse, RZ ;  /* 0x000000861c1c723c */ /* 0x080fe200000418ff */
[----:B------:R-:W-:Y:S02]  /*4590*/  IADD3 R132, P0, R250, UR19, RZ ;  /* 0x00000013fa847c10 */ /* 0x000fe4000ff1e0ff */
[----:B------:R-:W-:Y:S02]  /*45a0*/  LDSM.16.M88.4 R164, [R0+0x1000] ;  /* 0x0010000000a4783b */ /* 0x000fe40000000200 */
[----:B------:R-:W-:Y:S01]  /*45b0*/  IADD3.X R133, R249, UR18, RZ, P0, !PT ;  /* 0x00000012f9857c10 */ /* 0x000fe200087fe4ff */
[----:B------:R-:W-:Y:S01]  /*45c0*/  HMMA.16816.F32.BF16 R32, R32, R134, RZ ;  /* 0x000000862020723c */ /* 0x000fe200000418ff */
[----:B------:R-:W-:Y:S04]  /*45d0*/  PLOP3.LUT P0, PT, PT, PT, UP0, 0x80, 0x0 ;  /* 0x000000000000781c */ /* 0x000fe80003f0f008 */
[----:B-----5:R-:W5:Y:S01]  /*45e0*/  LDG.E R186, desc[UR10][R132.64] ;  /* 0x0000000a84ba7981 */ /* 0x020f62000c1e1900 */
[-C--:B----4-:R-:W-:Y:S03]  /*45f0*/  HMMA.16816.F32.BF16 R4, R136, R140.reuse, R4 ;  /* 0x0000008c8804723c */ /* 0x090fe60000041804 */
[----:B------:R-:W5:Y:S03]  /*4600*/  LDG.E R187, desc[UR10][R132.64+0x20] ;  /* 0x0000200a84bb7981 */ /* 0x000f66000c1e1900 */
[C---:B-1----:R-:W-:Y:S01]  /*4610*/  HMMA.16816.F32.BF16 R8, R144.reuse, R140, R8 ;  /* 0x0000008c9008723c */ /* 0x042fe20000041808 */
[----:B------:R-:W5:Y:S04]  /*4620*/  LDG.E R185, desc[UR10][R132.64+0x80] ;  /* 0x0000800a84b97981 */ /* 0x000f68000c1e1900 */
[----:B------:R1:W5:Y:S01]  /*4630*/  LDG.E R184, desc[UR10][R132.64+0xa0] ;  /* 0x0000a00a84b87981 */ /* 0x000362000c1e1900 */
[-C--:B------:R-:W-:Y:S03]  /*4640*/  HMMA.16816.F32.BF16 R12, R144, R142.reuse, R12 ;  /* 0x0000008e900c723c */ /* 0x080fe6000004180c */
[----:B------:R-:W-:Y:S03]  /*4650*/  LDSM.16.M88.4 R168, [R173+0xb000] ;  /* 0x00b00000ada8783b */ /* 0x000fe60000000200 */
[C---:B------:R-:W-:Y:S05]  /*4660*/  HMMA.16816.F32.BF16 R16, R136.reuse, R142, R16 ;  /* 0x0000008e8810723c */ /* 0x040fea0000041810 */
[----:B------:R-:W-:Y:S01]  /*4670*/  LDSM.16.M88.4 R140, [R173+0xb400] ;  /* 0x00b40000ad8c783b */ /* 0x000fe20000000200 */
[-C--:B--2---:R-:W-:Y:S06]  /*4680*/  HMMA.16816.F32.BF16 R20, R136, R148.reuse, R20 ;  /* 0x000000948814723c */ /* 0x084fec0000041814 */
[C---:B------:R-:W-:Y:S01]  /*4690*/  HMMA.16816.F32.BF16 R24, R144.reuse, R148, R24 ;  /* 0x000000949018723c */ /* 0x040fe20000041818 */
[----:B-1----:R-:W1:Y:S05]  /*46a0*/  LDSM.16.M88.4 R132, [R174+0x1800] ;  /* 0x00180000ae84783b */ /* 0x002e6a0000000200 */
[-C--:B------:R-:W-:Y:S06]  /*46b0*/  HMMA.16816.F32.BF16 R28, R144, R150.reuse, R28 ;  /* 0x00000096901c723c */ /* 0x080fec000004181c */
[----:B------:R-:W-:Y:S01]  /*46c0*/  HMMA.16816.F32.BF16 R32, R136, R150, R32 ;  /* 0x000000968820723c */ /* 0x000fe20000041820 */
[----:B------:R-:W2:Y:S05]  /*46d0*/  LDSM.16.M88.4 R136, [R0+0x1800] ;  /* 0x001800000088783b */ /* 0x000eaa0000000200 */
[-C--:B------:R-:W-:Y:S03]  /*46e0*/  HMMA.16816.F32.BF16 R4, R152, R156.reuse, R4 ;  /* 0x0000009c9804723c */ /* 0x080fe60000041804 */
[----:B------:R-:W-:Y:S08]  /*46f0*/  LDSM.16.M88.4 R144, [R174+0x2000] ;  /* 0x00200000ae90783b */ /* 0x000ff00000000200 */
[----:B------:R-:W3:Y:S01]  /*4700*/  LDSM.16.M88.4 R148, [R172+0xd000] ;  /* 0x00d00000ac94783b */ /* 0x000ee20000000200 */
        /* <DEDUP_REMOVED lines=9> */
[----:B------:R-:W4:Y:S03]  /*47a0*/  LDSM.16.M88.4 R152, [R172+0xd400] ;  /* 0x00d40000ac98783b */ /* 0x000f260000000200 */
[-C--:B------:R-:W-:Y:S05]  /*47b0*/  HMMA.16816.F32.BF16 R4, R164, R168.reuse, R4 ;  /* 0x000000a8a404723c */ /* 0x080fea0000041804 */
[----:B------:R-:W4:Y:S01]  /*47c0*/  LDSM.16.M88.4 R160, [R173+0xd000] ;  /* 0x00d00000ada0783b */ /* 0x000f220000000200 */
        /* <DEDUP_REMOVED lines=9> */
[C---:B-1----:R-:W-:Y:S06]  /*4860*/  HMMA.16816.F32.BF16 R8, R132.reuse, R148, R8 ;  /* 0x000000948408723c */ /* 0x042fec0000041808 */
[-C--:B------:R-:W-:Y:S06]  /*4870*/  HMMA.16816.F32.BF16 R12, R132, R150.reuse, R12 ;  /* 0x00000096840c723c */ /* 0x080fec000004180c */
[C---:B------:R-:W-:Y:S06]  /*4880*/  HMMA.16816.F32.BF16 R16, R144.reuse, R150, R16 ;  /* 0x000000969010723c */ /* 0x040fec0000041810 */
[-C--:B----4-:R-:W-:Y:S06]  /*4890*/  HMMA.16816.F32.BF16 R20, R144, R152.reuse, R20 ;  /* 0x000000989014723c */ /* 0x090fec0000041814 */
[C---:B------:R-:W-:Y:S06]  /*48a0*/  HMMA.16816.F32.BF16 R24, R132.reuse, R152, R24 ;  /* 0x000000988418723c */ /* 0x040fec0000041818 */
[-C--:B------:R-:W-:Y:S06]  /*48b0*/  HMMA.16816.F32.BF16 R28, R132, R154.reuse, R28 ;  /* 0x0000009a841c723c */ /* 0x080fec000004181c */
[----:B------:R-:W-:Y:S06]  /*48c0*/  HMMA.16816.F32.BF16 R32, R144, R154, R32 ;  /* 0x0000009a9020723c */ /* 0x000fec0000041820 */
[-C--:B------:R-:W-:Y:S06]  /*48d0*/  HMMA.16816.F32.BF16 R4, R156, R160.reuse, R4 ;  /* 0x000000a09c04723c */ /* 0x080fec0000041804 */
        /* <DEDUP_REMOVED lines=22> */
[----:B------:R1:W1:Y:S10]  /*4a40*/  MUFU.TANH R149, R0 ;  /* 0x0000000000957308 */ /* 0x0002740000002400 */
        /* <DEDUP_REMOVED lines=12> */
[----:B------:R-:W-:Y:S09]  /*4b10*/  HMMA.16816.F32.BF16 R32, R156, R6, R32 ;  /* 0x000000069c20723c */ /* 0x000ff20000041820 */
[----:B------:R3:W1:Y:S02]  /*4b20*/  MUFU.TANH R168, R16 ;  /* 0x0000001000a87308 */ /* 0x0006640000002400 */
[----:B------:R-:W-:Y:S01]  /*4b30*/  FMUL.FTZ R20, R20, UR5 ;  /* 0x0000000514147c20 */ /* 0x000fe20008410000 */
[----:B------:R-:W-:Y:S01]  /*4b40*/  FMUL.FTZ R21, R21, UR5 ;  /* 0x0000000515157c20 */ /* 0x000fe20008410000 */
[----:B------:R-:W-:Y:S01]  /*4b50*/  FMUL.FTZ R22, R22, UR5 ;  /* 0x0000000516167c20 */ /* 0x000fe20008410000 */
[----:B------:R-:W-:Y:S01]  /*4b60*/  FMUL.FTZ R23, R23, UR5 ;  /* 0x0000000517177c20 */ /* 0x000fe20008410000 */
[----:B------:R-:W-:Y:S04]  /*4b70*/  FMUL.FTZ R24, R24, UR5 ;  /* 0x0000000518187c20 */ /* 0x000fe80008410000 */
[----:B------:R3:W1:Y:S01]  /*4b80*/  MUFU.TANH R167, R17 ;  /* 0x0000001100a77308 */ /* 0x0006620000002400 */
[----:B------:R-:W-:Y:S01]  /*4b90*/  FMUL.FTZ R25, R25, UR5 ;  /* 0x0000000519197c20 */ /* 0x000fe20008410000 */
        /* <DEDUP_REMOVED lines=10> */
[----:B------:R-:W-:Y:S05]  /*4c40*/  FMUL.FTZ R35, R35, UR5 ;  /* 0x0000000523237c20 */ /* 0x000fea0008410000 */
        /* <DEDUP_REMOVED lines=19> */
[----:B------:R-:W-:Y:S01]  /*4d80*/  USHF.L.U32 UR9, UR40, 0x7, URZ ;  /* 0x0000000728097899 */ /* 0x000fe2000800063f */
[----:B---3--:R-:W-:Y:S01]  /*4d90*/  MOV R21, R159 ;  /* 0x0000009f00157202 */ /* 0x008fe20000000f00 */
        /* <DEDUP_REMOVED lines=25> */
[----:B------:R-:W-:Y:S01]  /*4f30*/  IMAD.MOV.U32 R15, RZ, RZ, R154 ;  /* 0x000000ffff0f7224 */ /* 0x000fe200078e009a */
[----:B------:R-:W-:Y:S01]  /*4f40*/  UIADD3 UR9, UR9, UR14, URZ ;  /* 0x0000000e09097290 */ /* 0x000fe2000fffe03f */
[----:B------:R-:W-:Y:S01]  /*4f50*/  MOV R22, R149 ;  /* 0x0000009500167202 */ /* 0x000fe20000000f00 */
[----:B------:R-:W-:Y:S01]  /*4f60*/  IMAD.MOV.U32 R25, RZ, RZ, R160 ;  /* 0x000000ffff197224 */ /* 0x000fe200078e00a0 */
[----:B------:R-:W-:Y:S01]  /*4f70*/  MOV R31, R152 ;  /* 0x00000098001f7202 */ /* 0x000fe20000000f00 */
[----:B------:R-:W-:Y:S01]  /*4f80*/  UIADD3 UR9, UR15, UR9, -UR6 ;  /* 0x000000090f097290 */ /* 0x000fe2000fffe806 */
[----:B------:R-:W-:Y:S01]  /*4f90*/  IMAD.U32 R0, RZ, RZ, UR12 ;  /* 0x0000000cff007e24 */ /* 0x000fe2000f8e00ff */
[----:B------:R-:W-:Y:S01]  /*4fa0*/  UIADD3 UR12, UR8, 0x40, URZ ;  /* 0x00000040080c7890 */ /* 0x000fe2000fffe03f */
[----:B------:R-:W-:Y:S02]  /*4fb0*/  IMAD.MOV.U32 R32, RZ, RZ, R151 ;  /* 0x000000ffff207224 */ /* 0x000fe400078e0097 */
[----:B------:R-:W-:Y:S01]  /*4fc0*/  IMAD.MOV.U32 R35, RZ, RZ, R153 ;  /* 0x000000ffff237224 */ /* 0x000fe200078e0099 */
[----:B------:R-:W-:Y:S01]  /*4fd0*/  ISETP.LT.AND P0, PT, R0, UR6, PT ;  /* 0x0000000600007c0c */ /* 0x000fe2000bf01270 */
[----:B------:R-:W-:Y:S03]  /*4fe0*/  UISETP.GE.AND UP0, UPT, UR12, UR9, UPT ;  /* 0x000000090c00728c */ /* 0x000fe6000bf06270 */
[----:B------:R-:W-:Y:S03]  /*4ff0*/  UMOV UR12, UR15 ;  /* 0x0000000f000c7c82 */ /* 0x000fe60008000000 */
[----:B------:R-:W-:Y:S11]  /*5000*/  PLOP3.LUT P1, PT, PT, PT, UP0, 0x80, 0x0 ;  /* 0x000000000000781c */ /* 0x000ff60003f2f008 */
[----:B------:R-:W-:Y:S02]  /*5010*/  @!UPT UIADD3 URZ, URZ, URZ, URZ ;  /* 0x0000003f3f3ff290 */ /* 0x000fe4000fffe03f */
[----:B------:R-:W-:Y:S05]  /*5020*/  @!P1 BRA P0, `(.L_x_988) ;  /* 0x0000000800009947 */ /* 0x000fea0000000000 */
.L_x_987:
[----:B------:R-:W-:Y:S01]  /*5030*/  UIADD3 UR15, UR6, 0x1, -UR14 ;  /* 0x00000001060f7890 */ /* 0x000fe2000fffe80e */
[----:B------:R-:W-:Y:S01]  /*5040*/  VIADD R6, R243, UR8 ;  /* 0x00000008f3067c36 */ /* 0x000fe20008000000 */
[----:B------:R-:W-:Y:S01]  /*5050*/  UIADD3 UR9, -UR12, UR6, -UR14 ;  /* 0x000000060c097290 */ /* 0x000fe2000fffe90e */
[----:B-1----:R-:W-:Y:S01]  /*5060*/  IMAD.U32 R0, RZ, RZ, UR40 ;  /* 0x00000028ff007e24 */ /* 0x002fe2000f8e00ff */
[----:B------:R-:W-:Y:S01]  /*5070*/  UIADD3 UR8, UR15, UR45, URZ ;  /* 0x0000002d0f087290 */ /* 0x000fe2000fffe03f */
[----:B------:R-:W-:Y:S02]  /*5080*/  VIADD R7, R6, 0x20 ;  /* 0x0000002006077836 */ /* 0x000fe40000000000 */
[----:B------:R-:W-:Y:S01]  /*5090*/  IMAD R0, R0, 0x80, R251 ;  /* 0x0000008000007824 */ /* 0x000fe200078e02fb */
[----:B------:R-:W-:Y:S01]  /*50a0*/  VIADDMNMX R5, R6, UR9, RZ, !PT ;  /* 0x0000000906057c46 */ /* 0x000fe2000f8001ff */
[----:B------:R-:W-:Y:S01]  /*50b0*/  UMOV UR15, UR12 ;  /* 0x0000000c000f7c82 */ /* 0x000fe20008000000 */
[----:B------:R-:W-:Y:S01]  /*50c0*/  VIADDMNMX R7, R7, UR9, RZ, !PT ;  /* 0x0000000907077c46 */ /* 0x000fe2000f8001ff */
[----:B------:R-:W-:Y:S01]  /*50d0*/  IMAD.U32 R4, RZ, RZ, UR8 ;  /* 0x00000008ff047e24 */ /* 0x000fe2000f8e00ff */
[CC--:B------:R-:W-:Y:S01]  /*50e0*/  ISETP.GE.AND P3, PT, R0.reuse, R5.reuse, PT ;  /* 0x000000050000720c */ /* 0x0c0fe20003f66270 */
[C---:B---3--:R-:W-:Y:S02]  /*50f0*/  VIADD R14, R0.reuse, 0x1 ;  /* 0x00000001000e7836 */ /* 0x048fe40000000000 */
[----:B------:R-:W-:Y:S01]  /*5100*/  VIADD R13, R0, 0x8 ;  /* 0x00000008000d7836 */ /* 0x000fe20000000000 */
[----:B------:R-:W-:Y:S01]  /*5110*/  VIADDMNMX R4, R6, R4, UR6, PT ;  /* 0x0000000606047e46 */ /* 0x000fe2000b800104 */
[----:B------:R-:W-:Y:S01]  /*5120*/  VIADD R12, R0, 0x9 ;  /* 0x00000009000c7836 */ /* 0x000fe20000000000 */
[-C--:B------:R-:W-:Y:S01]  /*5130*/  ISETP.GE.AND P2, PT, R14, R5.reuse, PT ;  /* 0x000000050e00720c */ /* 0x080fe20003f46270 */
[C---:B------:R-:W-:Y:S01]  /*5140*/  VIADD R11, R0.reuse, 0x10 ;  /* 0x00000010000b7836 */ /* 0x040fe20000000000 */
[CC--:B------:R-:W-:Y:S01]  /*5150*/  ISETP.GE.OR P3, PT, R0.reuse, R4.reuse, !P3 ;  /* 0x000000040000720c */ /* 0x0c0fe20005f66670 */
[C---:B------:R-:W-:Y:S01]  /*5160*/  VIADD R10, R0.reuse, 0x11 ;  /* 0x00000011000a7836 */ /* 0x040fe20000000000 */
[-C--:B------:R-:W-:Y:S01]  /*5170*/  ISETP.GE.AND P1, PT, R13, R5.reuse, PT ;  /* 0x000000050d00720c */ /* 0x080fe20003f26270 */
[C---:B------:R-:W-:Y:S01]  /*5180*/  VIADD R9, R0.reuse, 0x18 ;  /* 0x0000001800097836 */ /* 0x040fe20000000000 */
[----:B------:R-:W-:Y:S01]  /*5190*/  FSEL R35, R153, -INF , !P3 ;  /* 0xff80000099237808 */ /* 0x000fe20005800000 */
[----:B------:R-:W-:Y:S01]  /*51a0*/  VIADD R8, R0, 0x19 ;  /* 0x0000001900087836 */ /* 0x000fe20000000000 */
[-C--:B------:R-:W-:Y:S01]  /*51b0*/  ISETP.GE.AND P0, PT, R12, R5.reuse, PT ;  /* 0x000000050c00720c */ /* 0x080fe20003f06270 */
[----:B------:R-:W-:Y:S01]  /*51c0*/  IMAD.U32 R16, RZ, RZ, UR8 ;  /* 0x00000008ff107e24 */ /* 0x000fe2000f8e00ff */
[-C--:B------:R-:W-:Y:S01]  /*51d0*/  ISETP.GE.AND P6, PT, R11, R5.reuse, PT ;  /* 0x000000050b00720c */ /* 0x080fe20003fc6270 */
[----:B------:R-:W-:Y:S01]  /*51e0*/  IMAD.U32 R15, RZ, RZ, UR8 ;  /* 0x00000008ff0f7e24 */ /* 0x000fe2000f8e00ff */
        /* <DEDUP_REMOVED lines=100> */
.L_x_988:
[C---:B------:R-:W-:Y:S01]  /*5830*/  FMUL.FTZ R6, R240.reuse, 1.4426950216293334961 ;  /* 0x3fb8aa3bf0067820 */ /* 0x040fe20000410000 */
[----:B------:R-:W-:Y:S01]  /*5840*/  FSETP.NEU.FTZ.AND P0, PT, R240, -INF , PT ;  /* 0xff800000f000780b */ /* 0x000fe20003f1d000 */
[----:B------:R-:W-:Y:S01]  /*5850*/  FMUL.FTZ R5, R241, 1.4426950216293334961 ;  /* 0x3fb8aa3bf1057820 */ /* 0x000fe20000410000 */
[----:B------:R-:W-:Y:S01]  /*5860*/  FMUL.FTZ R4, R238, 1.4426950216293334961 ;  /* 0x3fb8aa3bee047820 */ /* 0x000fe20000410000 */
[----:B------:R-:W-:Y:S01]  /*5870*/  FMUL.FTZ R14, R239, 1.4426950216293334961 ;  /* 0x3fb8aa3bef0e7820 */ /* 0x000fe20000410000 */
[----:B------:R-:W-:Y:S01]  /*5880*/  FSEL R6, R6, RZ, P0 ;  /* 0x000000ff06067208 */ /* 0x000fe20000000000 */
[----:B------:R-:W-:Y:S01]  /*5890*/  UISETP.GT.AND UP3, UPT, UR7, UR22, UPT ;  /* 0x000000160700728c */ /* 0x000fe2000bf64270 */
[----:B------:R-:W-:Y:S03]  /*58a0*/  FSETP.NEU.FTZ.AND P0, PT, R241, -INF , PT ;  /* 0xff800000f100780b */ /* 0x000fe60003f1d000 */
[--C-:B------:R-:W-:Y:S01]  /*58b0*/  FFMA.FTZ R0, R35, UR13, -R6.reuse ;  /* 0x0000000d23007c23 */ /* 0x100fe20008010806 */
[----:B------:R-:W-:Y:S02]  /*58c0*/  FSEL R5, R5, RZ, P0 ;  /* 0x000000ff05057208 */ /* 0x000fe40000000000 */
[----:B------:R-:W-:Y:S01]  /*58d0*/  FSETP.NEU.FTZ.AND P0, PT, R238, -INF , PT ;  /* 0xff800000ee00780b */ /* 0x000fe20003f1d000 */
[----:B------:R1:W-:Y:S03]  /*58e0*/  MUFU.EX2 R148, R0 ;  /* 0x0000000000947308 */ /* 0x0003e60000000800 */
[----:B------:R-:W-:Y:S02]  /*58f0*/  FSEL R4, R4, RZ, P0 ;  /* 0x000000ff04047208 */ /* 0x000fe40000000000 */
[----:B------:R-:W-:Y:S01]  /*5900*/  FSETP.NEU.FTZ.AND P0, PT, R239, -INF , PT ;  /* 0xff800000ef00780b */ /* 0x000fe20003f1d000 */
[--C-:B-1----:R-:W-:Y:S04]  /*5910*/  FFMA.FTZ R0, R31, UR13, -R6.reuse ;  /* 0x0000000d1f007c23 */ /* 0x102fe80008010806 */
[----:B------:R1:W-:Y:S02]  /*5920*/  MUFU.EX2 R144, R0 ;  /* 0x0000000000907308 */ /* 0x0003e40000000800 */
[--C-:B-1----:R-:W-:Y:S08]  /*5930*/  FFMA.FTZ R0, R32, UR13, -R5.reuse ;  /* 0x0000000d20007c23 */ /* 0x102ff00008010805 */
[----:B------:R1:W-:Y:S02]  /*5940*/  MUFU.EX2 R147, R0 ;  /* 0x0000000000937308 */ /* 0x0003e40000000800 */
[--C-:B-1----:R-:W-:Y:S08]  /*5950*/  FFMA.FTZ R0, R22, UR13, -R5.reuse ;  /* 0x0000000d16007c23 */ /* 0x102ff00008010805 */
[----:B------:R1:W-:Y:S02]  /*5960*/  MUFU.EX2 R146, R0 ;  /* 0x0000000000927308 */ /* 0x0003e40000000800 */
[--C-:B-1----:R-:W-:Y:S08]  /*5970*/  FFMA.FTZ R0, R33, UR13, -R6.reuse ;  /* 0x0000000d21007c23 */ /* 0x102ff00008010806 */
[----:B------:R1:W-:Y:S02]  /*5980*/  MUFU.EX2 R224, R0 ;  /* 0x0000000000e07308 */ /* 0x0003e40000000800 */
        /* <DEDUP_REMOVED lines=12> */
[----:B------:R1:W-:Y:S10]  /*5a50*/  MUFU.EX2 R145, R14 ;  /* 0x0000000e00917308 */ /* 0x0003f40000000800 */
[----:B------:R4:W-:Y:S01]  /*5a60*/  MUFU.EX2 R198, R7 ;  /* 0x0000000700c67308 */ /* 0x0009e20000000800 */
[----:B-1----:R-:W-:Y:S09]  /*5a70*/  FFMA.FTZ R14, R15, UR13, -R0 ;  /* 0x0000000d0f0e7c23 */ /* 0x002ff20008010800 */
[----:B------:R-:W-:Y:S01]  /*5a80*/  MUFU.EX2 R199, R14 ;  /* 0x0000000e00c77308 */ /* 0x000fe20000000800 */
[--C-:B----4-:R-:W-:Y:S09]  /*5a90*/  FFMA.FTZ R7, R16, UR13, -R4.reuse ;  /* 0x0000000d10077c23 */ /* 0x110ff20008010804 */
        /* <DEDUP_REMOVED lines=20> */
[----:B------:R-:W-:Y:S01]  /*5be0*/  MUFU.EX2 R227, R7 ;  /* 0x0000000700e37308 */ /* 0x000fe20000000800 */
[--C-:B----4-:R-:W-:Y:S01]  /*5bf0*/  FFMA.FTZ R6, R29, UR13, -R5.reuse ;  /* 0x0000000d1d067c23 */ /* 0x110fe20008010805 */
[----:B------:R-:W-:Y:S08]  /*5c00*/  FFMA.FTZ R5, R30, UR13, -R5 ;  /* 0x0000000d1e057c23 */ /* 0x000ff00008010805 */
[----:B------:R1:W-:Y:S10]  /*5c10*/  MUFU.EX2 R235, R6 ;  /* 0x0000000600eb7308 */ /* 0x0003f40000000800 */
[----:B------:R4:W-:Y:S01]  /*5c20*/  MUFU.EX2 R234, R5 ;  /* 0x0000000500ea7308 */ /* 0x0009e20000000800 */
[----:B-1----:R-:W-:Y:S09]  /*5c30*/  FFMA.FTZ R6, R12, UR13, -R0 ;  /* 0x0000000d0c067c23 */ /* 0x002ff20008010800 */
[----:B------:R-:W-:Y:S01]  /*5c40*/  MUFU.EX2 R231, R6 ;  /* 0x0000000600e77308 */ /* 0x000fe20000000800 */
[----:B----4-:R-:W-:Y:S09]  /*5c50*/  FFMA.FTZ R5, R18, UR13, -R4 ;  /* 0x0000000d12057c23 */ /* 0x010ff20008010804 */
[----:B------:R1:W4:Y:S02]  /*5c60*/  MUFU.EX2 R228, R5 ;  /* 0x0000000500e47308 */ /* 0x0003240000000800 */
[--C-:B-1----:R-:W-:Y:S01]  /*5c70*/  FFMA.FTZ R5, R10, UR13, -R0.reuse ;  /* 0x0000000d0a057c23 */ /* 0x102fe20008010800 */
[----:B--2---:R-:W-:Y:S02]  /*5c80*/  F2FP.BF16.F32.PACK_AB R7, R222, R224 ;  /* 0x000000e0de07723e */ /* 0x004fe400000010ff */
[----:B---3--:R-:W-:Y:S05]  /*5c90*/  F2FP.BF16.F32.PACK_AB R6, R215, R220 ;  /* 0x000000dcd706723e */ /* 0x008fea00000010ff */
[----:B------:R1:W-:Y:S02]  /*5ca0*/  MUFU.EX2 R226, R5 ;  /* 0x0000000500e27308 */ /* 0x0003e40000000800 */
[--C-:B-1----:R-:W-:Y:S01]  /*5cb0*/  FFMA.FTZ R5, R11, UR13, -R0.reuse ;  /* 0x0000000d0b057c23 */ /* 0x102fe20008010800 */
[----:B------:R-:W-:Y:S07]  /*5cc0*/  FFMA.FTZ R0, R13, UR13, -R0 ;  /* 0x0000000d0d007c23 */ /* 0x000fee0008010800 */
[----:B------:R1:W2:Y:S10]  /*5cd0*/  MUFU.EX2 R225, R5 ;  /* 0x0000000500e17308 */ /* 0x0002b40000000800 */
[----:B------:R3:W-:Y:S01]  /*5ce0*/  MUFU.EX2 R230, R0 ;  /* 0x0000000000e67308 */ /* 0x0007e20000000800 */
[--C-:B-1----:R-:W-:Y:S01]  /*5cf0*/  FFMA.FTZ R5, R20, UR13, -R4.reuse ;  /* 0x0000000d14057c23 */ /* 0x102fe20008010804 */
[----:B------:R-:W-:Y:S08]  /*5d00*/  FFMA.FTZ R4, R21, UR13, -R4 ;  /* 0x0000000d15047c23 */ /* 0x000ff00008010804 */
[----:B------:R1:W-:Y:S01]  /*5d10*/  MUFU.EX2 R233, R5 ;  /* 0x0000000500e97308 */ /* 0x0003e20000000800 */
[----:B---3--:R-:W-:Y:S09]  /*5d20*/  F2FP.BF16.F32.PACK_AB R0, R236, R237 ;  /* 0x000000edec00723e */ /* 0x008ff200000010ff */
[----:B------:R3:W2:Y:S01]  /*5d30*/  MUFU.EX2 R232, R4 ;  /* 0x0000000400e87308 */ /* 0x0006a20000000800 */
[----:B-1----:R-:W-:Y:S05]  /*5d40*/  F2FP.BF16.F32.PACK_AB R5, R144, R148 ;  /* 0x000000949005723e */ /* 0x002fea00000010ff */
[----:B------:R1:W-:Y:S01]  /*5d50*/  STS [R203+0x19000], R5 ;  /* 0x01900005cb007388 */ /* 0x0003e20000000800 */
[----:B---3--:R-:W-:Y:S05]  /*5d60*/  F2FP.BF16.F32.PACK_AB R4, R146, R147 ;  /* 0x000000939204723e */ /* 0x008fea00000010ff */
[----:B------:R3:W-:Y:S04]  /*5d70*/  STS [R203+0x19400], R4 ;  /* 0x01940004cb007388 */ /* 0x0007e80000000800 */
[----:B------:R4:W-:Y:S04]  /*5d80*/  STS [R202+0x19000], R7 ;  /* 0x01900007ca007388 */ /* 0x0009e80000000800 */
[----:B------:R2:W-:Y:S01]  /*5d90*/  STS [R202+0x19400], R6 ;  /* 0x01940006ca007388 */ /* 0x0005e20000000800 */
[----:B-1----:R-:W-:Y:S05]  /*5da0*/  F2FP.BF16.F32.PACK_AB R5, R145, R210 ;  /* 0x000000d29105723e */ /* 0x002fea00000010ff */
[----:B------:R1:W-:Y:S01]  /*5db0*/  STS [R203+0x1a000], R5 ;  /* 0x01a00005cb007388 */ /* 0x0003e20000000800 */
[----:B---3--:R-:W-:Y:S02]  /*5dc0*/  F2FP.BF16.F32.PACK_AB R4, R198, R199 ;  /* 0x000000c7c604723e */ /* 0x008fe400000010ff */
[----:B----4-:R-:W-:Y:S03]  /*5dd0*/  F2FP.BF16.F32.PACK_AB R7, R213, R214 ;  /* 0x000000d6d507723e */ /* 0x010fe600000010ff */
[----:B------:R3:W-:Y:S01]  /*5de0*/  STS [R203+0x1a400], R4 ;  /* 0x01a40004cb007388 */ /* 0x0007e20000000800 */
[----:B--2---:R-:W-:Y:S03]  /*5df0*/  F2FP.BF16.F32.PACK_AB R6, R211, R212 ;  /* 0x000000d4d306723e */ /* 0x004fe600000010ff */
[----:B------:R2:W-:Y:S04]  /*5e00*/  STS [R202+0x1a000], R7 ;  /* 0x01a00007ca007388 */ /* 0x0005e80000000800 */
[----:B------:R4:W-:Y:S01]  /*5e10*/  STS [R202+0x1a400], R6 ;  /* 0x01a40006ca007388 */ /* 0x0009e20000000800 */
[----:B-1----:R-:W-:Y:S05]  /*5e20*/  F2FP.BF16.F32.PACK_AB R5, R221, R223 ;  /* 0x000000dfdd05723e */ /* 0x002fea00000010ff */
[----:B------:R1:W-:Y:S01]  /*5e30*/  STS [R201+0x19000], R5 ;  /* 0x01900005c9007388 */ /* 0x0003e20000000800 */
[----:B---3--:R-:W-:Y:S02]  /*5e40*/  F2FP.BF16.F32.PACK_AB R4, R218, R219 ;  /* 0x000000dbda04723e */ /* 0x008fe400000010ff */
[----:B--2---:R-:W-:Y:S03]  /*5e50*/  F2FP.BF16.F32.PACK_AB R7, R227, R228 ;  /* 0x000000e4e307723e */ /* 0x004fe600000010ff */
        /* <DEDUP_REMOVED lines=11> */
[----:B------:R-:W-:Y:S08]  /*5f10*/  LDSM.16.M88.4 R32, [R175+UR4+0x6000] ;  /* 0x00600004af20783b */ /* 0x000ff00008000200 */
[----:B------:R-:W2:Y:S08]  /*5f20*/  LDSM.16.M88.4 R16, [R172+0xf000] ;  /* 0x00f00000ac10783b */ /* 0x000eb00000000200 */
[----:B------:R-:W3:Y:S01]  /*5f30*/  LDSM.16.M88.4 R28, [R175+UR4+0x6800] ;  /* 0x00680004af1c783b */ /* 0x000ee20008000200 */
[----:B-1----:R-:W-:Y:S07]  /*5f40*/  FFMA.FTZ R0, -R149, R149, 1 ;  /* 0x3f80000095007423 */ /* 0x002fee0000010195 */
[----:B------:R-:W1:Y:S01]  /*5f50*/  LDSM.16.M88.4 R132, [R172+0xf400] ;  /* 0x00f40000ac84783b */ /* 0x000e620000000200 */
[----:B------:R-:W-:Y:S07]  /*5f60*/  FMUL.FTZ R0, R0, UR5 ;  /* 0x0000000500007c20 */ /* 0x000fee0008410000 */
[----:B------:R-:W-:Y:S08]  /*5f70*/  LDSM.16.M88.4 R136, [R176] ;  /* 0x00000000b088783b */ /* 0x000ff00000000200 */
[----:B------:R-:W4:Y:S01]  /*5f80*/  LDSM.16.M88.4 R140, [R173+0xf000] ;  /* 0x00f00000ad8c783b */ /* 0x000f220000000200 */
        /* <DEDUP_REMOVED lines=60> */
[C---:B------:R-:W-:Y:S06]  /*6350*/  HMMA.16816.F32.BF16 R16, R140.reuse, R134, R16 ;  /* 0x000000868c10723c */ /* 0x040fec0000041810 */
[C---:B-----5:R-:W-:Y:S01]  /*6360*/  FADD.FTZ R4, -R186.reuse, R4 ;  /* 0x00000004ba047221 */ /* 0x060fe20000010100 */
[----:B------:R-:W-:Y:S01]  /*6370*/  FADD.FTZ R5, -R186, R5 ;  /* 0x00000005ba057221 */ /* 0x000fe20000010100 */
[C---:B------:R-:W-:Y:S03]  /*6380*/  FADD.FTZ R6, -R187.reuse, R6 ;  /* 0x00000006bb067221 */ /* 0x040fe60000010100 */
[----:B------:R-:W-:Y:S01]  /*6390*/  FADD.FTZ R7, -R187, R7 ;  /* 0x00000007bb077221 */ /* 0x000fe20000010100 */
[----:B------:R-:W-:Y:S01]  /*63a0*/  FMUL.FTZ R148, R148, R4 ;  /* 0x0000000494947220 */ /* 0x000fe20000410000 */
[----:B------:R-:W-:Y:S01]  /*63b0*/  FMUL.FTZ R133, R144, R5 ;  /* 0x0000000590857220 */ /* 0x000fe20000410000 */
[----:B------:R-:W-:Y:S01]  /*63c0*/  FMUL.FTZ R147, R147, R6 ;  /* 0x0000000693937220 */ /* 0x000fe20000410000 */
[----:B------:R-:W-:Y:S01]  /*63d0*/  FMUL.FTZ R132, R146, R7 ;  /* 0x0000000792847220 */ /* 0x000fe20000410000 */
[C---:B------:R-:W-:Y:S01]  /*63e0*/  FADD.FTZ R8, -R185.reuse, R8 ;  /* 0x00000008b9087221 */ /* 0x040fe20000010100 */
[----:B------:R-:W1:Y:S01]  /*63f0*/  LDSM.16.M88.4 R4, [R173+0x13400] ;  /* 0x01340000ad04783b */ /* 0x000e620000000200 */
[----:B------:R-:W-:Y:S01]  /*6400*/  FADD.FTZ R10, -R184, R10 ;  /* 0x0000000ab80a7221 */ /* 0x000fe20000010100 */
[----:B------:R-:W-:Y:S01]  /*6410*/  FADD.FTZ R9, -R185, R9 ;  /* 0x00000009b9097221 */ /* 0x000fe20000010100 */
[----:B------:R-:W-:Y:S01]  /*6420*/  FMUL.FTZ R146, R210, R8 ;  /* 0x00000008d2927220 */ /* 0x000fe20000410000 */
[----:B------:R-:W-:Y:S01]  /*6430*/  FFMA.FTZ R8, -R151, R151, 1 ;  /* 0x3f80000097087423 */ /* 0x000fe20000010197 */
[----:B------:R-:W-:Y:S01]  /*6440*/  FMUL.FTZ R144, R199, R10 ;  /* 0x0000000ac7907220 */ /* 0x000fe20000410000 */
[----:B------:R-:W-:Y:S01]  /*6450*/  FFMA.FTZ R10, -R153, R153, 1 ;  /* 0x3f800000990a7423 */ /* 0x000fe20000010199 */
[----:B------:R-:W-:Y:S01]  /*6460*/  FMUL.FTZ R132, R132, R0 ;  /* 0x0000000084847220 */ /* 0x000fe20000410000 */
[----:B------:R-:W-:Y:S01]  /*6470*/  FADD.FTZ R11, -R184, R11 ;  /* 0x0000000bb80b7221 */ /* 0x000fe20000010100 */
[----:B------:R-:W-:Y:S01]  /*6480*/  FFMA.FTZ R0, -R150, R150, 1 ;  /* 0x3f80000096007423 */ /* 0x000fe20000010196 */
[----:B------:R-:W-:Y:S01]  /*6490*/  FMUL.FTZ R145, R145, R9 ;  /* 0x0000000991917220 */ /* 0x000fe20000410000 */
[----:B------:R-:W-:Y:S01]  /*64a0*/  FFMA.FTZ R9, -R152, R152, 1 ;  /* 0x3f80000098097423 */ /* 0x000fe20000010198 */
[----:B------:R-:W-:Y:S01]  /*64b0*/  FMUL.FTZ R8, R8, UR5 ;  /* 0x0000000508087c20 */ /* 0x000fe20008410000 */
[----:B------:R-:W-:Y:S01]  /*64c0*/  FMUL.FTZ R10, R10, UR5 ;  /* 0x000000050a0a7c20 */ /* 0x000fe20008410000 */
[----:B------:R-:W-:Y:S01]  /*64d0*/  FMUL.FTZ R135, R198, R11 ;  /* 0x0000000bc6877220 */ /* 0x000fe20000410000 */
[----:B------:R-:W-:Y:S01]  /*64e0*/  FMUL.FTZ R0, R0, UR5 ;  /* 0x0000000500007c20 */ /* 0x000fe20008410000 */
[----:B------:R-:W-:Y:S01]  /*64f0*/  FMUL.FTZ R9, R9, UR5 ;  /* 0x0000000509097c20 */ /* 0x000fe20008410000 */
[----:B------:R-:W-:Y:S01]  /*6500*/  FMUL.FTZ R134, R147, R8 ;  /* 0x0000000893867220 */ /* 0x000fe20000410000 */
[----:B------:R-:W-:Y:S01]  /*6510*/  FMUL.FTZ R11, R148, R10 ;  /* 0x0000000a940b7220 */ /* 0x000fe20000410000 */
[----:B------:R-:W-:Y:S01]  /*6520*/  FFMA.FTZ R8, -R154, R154, 1 ;  /* 0x3f8000009a087423 */ /* 0x000fe2000001019a */
[----:B------:R-:W-:Y:S01]  /*6530*/  FADD.FTZ R13, -R185, R13 ;  /* 0x0000000db90d7221 */ /* 0x000fe20000010100 */
[----:B------:R-:W-:Y:S01]  /*6540*/  FADD.FTZ R14, -R184, R14 ;  /* 0x0000000eb80e7221 */ /* 0x000fe20000010100 */
[----:B------:R-:W-:Y:S01]  /*6550*/  F2FP.BF16.F32.PACK_AB R132, R132, R134 ;  /* 0x000000868484723e */ /* 0x000fe200000010ff */
[----:B------:R-:W-:Y:S01]  /*6560*/  FFMA.FTZ R10, -R160, R160, 1 ;  /* 0x3f800000a00a7423 */ /* 0x000fe200000101a0 */
[----:B------:R-:W-:Y:S01]  /*6570*/  FMUL.FTZ R135, R135, R0 ;  /* 0x0000000087877220 */ /* 0x000fe20000410000 */
[----:B------:R-:W-:Y:S01]  /*6580*/  FADD.FTZ R15, -R184, R15 ;  /* 0x0000000fb80f7221 */ /* 0x000fe20000010100 */
[----:B------:R-:W-:Y:S01]  /*6590*/  FFMA.FTZ R0, -R161, R161, 1 ;  /* 0x3f800000a1007423 */ /* 0x000fe200000101a1 */
[----:B------:R-:W-:Y:S01]  /*65a0*/  FMUL.FTZ R133, R133, R9 ;  /* 0x0000000985857220 */ /* 0x000fe20000410000 */
[----:B------:R-:W-:Y:S01]  /*65b0*/  FFMA.FTZ R9, -R155, R155, 1 ;  /* 0x3f8000009b097423 */ /* 0x000fe2000001019b */
[----:B------:R-:W-:Y:S01]  /*65c0*/  FMUL.FTZ R8, R8, UR5 ;  /* 0x0000000508087c20 */ /* 0x000fe20008410000 */
[----:B------:R-:W-:Y:S01]  /*65d0*/  FMUL.FTZ R148, R213, R13 ;  /* 0x0000000dd5947220 */ /* 0x000fe20000410000 */
[----:B------:R-:W-:Y:S01]  /*65e0*/  FMUL.FTZ R147, R212, R14 ;  /* 0x0000000ed4937220 */ /* 0x000fe20000410000 */
[----:B------:R-:W-:Y:S01]  /*65f0*/  FMUL.FTZ R10, R10, UR5 ;  /* 0x000000050a0a7c20 */ /* 0x000fe20008410000 */
[----:B------:R-:W-:Y:S01]  /*6600*/  FMUL.FTZ R14, R211, R15 ;  /* 0x0000000fd30e7220 */ /* 0x000fe20000410000 */
[----:B------:R-:W-:Y:S01]  /*6610*/  FMUL.FTZ R0, R0, UR5 ;  /* 0x0000000500007c20 */ /* 0x000fe20008410000 */
[----:B------:R-:W-:Y:S01]  /*6620*/  FADD.FTZ R12, -R185, R12 ;  /* 0x0000000cb90c7221 */ /* 0x000fe20000010100 */
[----:B------:R-:W-:Y:S01]  /*6630*/  FMUL.FTZ R9, R9, UR5 ;  /* 0x0000000509097c20 */ /* 0x000fe20008410000 */
[----:B------:R-:W-:Y:S01]  /*6640*/  FMUL.FTZ R144, R144, R8 ;  /* 0x0000000890907220 */ /* 0x000fe20000410000 */
[----:B------:R-:W-:Y:S01]  /*6650*/  FMUL.FTZ R13, R146, R10 ;  /* 0x0000000a920d7220 */ /* 0x000fe20000410000 */
[----:B------:R-:W-:Y:S01]  /*6660*/  FFMA.FTZ R8, -R164, R164, 1 ;  /* 0x3f800000a4087423 */ /* 0x000fe200000101a4 */
[-C--:B-1----:R-:W-:Y:S03]  /*6670*/  HMMA.16816.F32.BF16 R20, R140, R4.reuse, R20 ;  /* 0x000000048c14723c */ /* 0x082fe60000041814 */
[----:B------:R-:W-:Y:S01]  /*6680*/  FADD.FTZ R17, -R186, R17 ;  /* 0x00000011ba117221 */ /* 0x000fe20000010100 */
[----:B------:R-:W-:Y:S01]  /*6690*/  FMUL.FTZ R14, R14, R0 ;  /* 0x000000000e0e7220 */ /* 0x000fe20000410000 */
[----:B------:R-:W-:Y:S01]  /*66a0*/  FMUL.FTZ R149, R214, R12 ;  /* 0x0000000cd6957220 */ /* 0x000fe20000410000 */
[C---:B------:R-:W-:Y:S05]  /*66b0*/  HMMA.16816.F32.BF16 R24, R136.reuse, R4, R24 ;  /* 0x000000048818723c */ /* 0x040fea0000041818 */
[----:B------:R-:W-:Y:S01]  /*66c0*/  FADD.FTZ R18, -R187, R18 ;  /* 0x00000012bb127221 */ /* 0x000fe20000010100 */
[-C--:B------:R-:W-:Y:S05]  /*66d0*/  HMMA.16816.F32.BF16 R28, R136, R6.reuse, R28 ;  /* 0x00000006881c723c */ /* 0x080fea000004181c */
[----:B------:R-:W-:Y:S01]  /*66e0*/  FFMA.FTZ R5, -R163, R163, 1 ;  /* 0x3f800000a3057423 */ /* 0x000fe200000101a3 */
[----:B------:R-:W-:Y:S01]  /*66f0*/  FFMA.FTZ R4, -R162, R162, 1 ;  /* 0x3f800000a2047423 */ /* 0x000fe200000101a2 */
[----:B------:R-:W-:Y:S01]  /*6700*/  FADD.FTZ R19, -R187, R19 ;  /* 0x00000013bb137221 */ /* 0x000fe20000010100 */
[----:B------:R-:W-:Y:S01]  /*6710*/  FFMA.FTZ R0, -R165, R165, 1 ;  /* 0x3f800000a5007423 */ /* 0x000fe200000101a5 */
[----:B------:R-:W-:Y:S04]  /*6720*/  HMMA.16816.F32.BF16 R32, R140, R6, R32 ;  /* 0x000000068c20723c */ /* 0x000fe80000041820 */
[----:B------:R-:W-:Y:S01]  /*6730*/  FMUL.FTZ R5, R5, UR5 ;  /* 0x0000000505057c20 */ /* 0x000fe20008410000 */
[----:B------:R-:W-:Y:S01]  /*6740*/  FMUL.FTZ R4, R4, UR5 ;  /* 0x0000000504047c20 */ /* 0x000fe20008410000 */
[----:B------:R-:W-:Y:S01]  /*6750*/  FMUL.FTZ R12, R145, R9 ;  /* 0x00000009910c7220 */ /* 0x000fe20000410000 */
[----:B------:R-:W-:Y:S01]  /*6760*/  F2FP.BF16.F32.PACK_AB R133, R133, R11 ;  /* 0x0000000b8585723e */ /* 0x000fe200000010ff */
[----:B------:R-:W-:Y:S03]  /*6770*/  FMUL.FTZ R15, R148, R5 ;  /* 0x00000005940f7220 */ /* 0x000fe60000410000 */
[----:B------:R-:W-:Y:S01]  /*6780*/  FMUL.FTZ R10, R147, R4 ;  /* 0x00000004930a7220 */ /* 0x000fe20000410000 */
[----:B------:R-:W-:Y:S01]  /*6790*/  FFMA.FTZ R5, -R167, R167, 1 ;  /* 0x3f800000a7057423 */ /* 0x000fe200000101a7 */
[----:B------:R-:W-:Y:S01]  /*67a0*/  FFMA.FTZ R4, -R166, R166, 1 ;  /* 0x3f800000a6047423 */ /* 0x000fe200000101a6 */
[----:B------:R-:W-:Y:S01]  /*67b0*/  FMUL.FTZ R8, R8, UR5 ;  /* 0x0000000508087c20 */ /* 0x000fe20008410000 */
[----:B------:R-:W-:Y:S01]  /*67c0*/  FMUL.FTZ R11, R222, R17 ;  /* 0x00000011de0b7220 */ /* 0x000fe20000410000 */
[----:B------:R-:W-:Y:S01]  /*67d0*/  FADD.FTZ R20, -R186, R20 ;  /* 0x00000014ba147221 */ /* 0x000fe20000010100 */
[----:B------:R-:W-:Y:S01]  /*67e0*/  FMUL.FTZ R5, R5, UR5 ;  /* 0x0000000505057c20 */ /* 0x000fe20008410000 */
[----:B------:R-:W-:Y:S01]  /*67f0*/  FMUL.FTZ R18, R220, R18 ;  /* 0x00000012dc127220 */ /* 0x000fe20000410000 */
[----:B------:R-:W-:Y:S01]  /*6800*/  FMUL.FTZ R19, R215, R19 ;  /* 0x00000013d7137220 */ /* 0x000fe20000410000 */
[----:B------:R-:W-:Y:S01]  /*6810*/  FMUL.FTZ R4, R4, UR5 ;  /* 0x0000000504047c20 */ /* 0x000fe20008410000 */
[----:B------:R-:W-:Y:S01]  /*6820*/  FMUL.FTZ R0, R0, UR5 ;  /* 0x0000000500007c20 */ /* 0x000fe20008410000 */
[----:B------:R-:W-:Y:S01]  /*6830*/  FMUL.FTZ R9, R149, R8 ;  /* 0x0000000895097220 */ /* 0x000fe20000410000 */
[----:B------:R-:W-:Y:S01]  /*6840*/  F2FP.BF16.F32.PACK_AB R17, R12, R13 ;  /* 0x0000000d0c11723e */ /* 0x000fe200000010ff */
[----:B------:R-:W-:Y:S01]  /*6850*/  FADD.FTZ R16, -R186, R16 ;  /* 0x00000010ba107221 */ /* 0x000fe20000010100 */
[----:B------:R-:W-:Y:S01]  /*6860*/  FMUL.FTZ R137, R223, R20 ;  /* 0x00000014df897220 */ /* 0x000fe20000410000 */
[----:B------:R-:W-:Y:S01]  /*6870*/  FFMA.FTZ R8, -R168, R168, 1 ;  /* 0x3f800000a8087423 */ /* 0x000fe200000101a8 */
[----:B------:R-:W-:Y:S01]  /*6880*/  FMUL.FTZ R13, R11, R5 ;  /* 0x000000050b0d7220 */ /* 0x000fe20000410000 */
[----:B------:R-:W-:Y:S01]  /*6890*/  FFMA.FTZ R6, -R189, R189, 1 ;  /* 0x3f800000bd067423 */ /* 0x000fe200000101bd */
[----:B------:R-:W-:Y:S01]  /*68a0*/  FADD.FTZ R21, -R186, R21 ;  /* 0x00000015ba157221 */ /* 0x000fe20000010100 */
[----:B------:R-:W-:Y:S01]  /*68b0*/  FMUL.FTZ R20, R18, R4 ;  /* 0x0000000412147220 */ /* 0x000fe20000410000 */
[----:B------:R-:W-:Y:S01]  /*68c0*/  FMUL.FTZ R19, R19, R0 ;  /* 0x0000000013137220 */ /* 0x000fe20000410000 */
[----:B------:R-:W-:Y:S01]  /*68d0*/  FFMA.FTZ R5, -R171, R171, 1 ;  /* 0x3f800000ab057423 */ /* 0x000fe200000101ab */
[C---:B------:R-:W-:Y:S01]  /*68e0*/  FADD.FTZ R22, -R187.reuse, R22 ;  /* 0x00000016bb167221 */ /* 0x040fe20000010100 */
[----:B------:R-:W-:Y:S01]  /*68f0*/  FADD.FTZ R23, -R187, R23 ;  /* 0x00000017bb177221 */ /* 0x000fe20000010100 */
[----:B------:R-:W-:Y:S01]  /*6900*/  FFMA.FTZ R4, -R170, R170, 1 ;  /* 0x3f800000aa047423 */ /* 0x000fe200000101aa */
[----:B------:R-:W-:Y:S01]  /*6910*/  FFMA.FTZ R0, -R169, R169, 1 ;  /* 0x3f800000a9007423 */ /* 0x000fe200000101a9 */
[----:B------:R-:W-:Y:S01]  /*6920*/  FMUL.FTZ R134, R224, R16 ;  /* 0x00000010e0867220 */ /* 0x000fe20000410000 */
[----:B------:R-:W-:Y:S01]  /*6930*/  FMUL.FTZ R8, R8, UR5 ;  /* 0x0000000508087c20 */ /* 0x000fe20008410000 */
[----:B------:R-:W-:Y:S01]  /*6940*/  FMUL.FTZ R6, R6, UR5 ;  /* 0x0000000506067c20 */ /* 0x000fe20008410000 */
[----:B------:R-:W-:Y:S01]  /*6950*/  F2FP.BF16.F32.PACK_AB R16, R135, R144 ;  /* 0x000000908710723e */ /* 0x000fe200000010ff */
[----:B------:R-:W-:Y:S01]  /*6960*/  FMUL.FTZ R136, R221, R21 ;  /* 0x00000015dd887220 */ /* 0x000fe20000410000 */
[----:B------:R-:W-:Y:S01]  /*6970*/  FMUL.FTZ R5, R5, UR5 ;  /* 0x0000000505057c20 */ /* 0x000fe20008410000 */
[----:B------:R-:W-:Y:S01]  /*6980*/  FMUL.FTZ R135, R219, R22 ;  /* 0x00000016db877220 */ /* 0x000fe20000410000 */
[----:B------:R-:W-:Y:S01]  /*6990*/  FMUL.FTZ R21, R218, R23 ;  /* 0x00000017da157220 */ /* 0x000fe20000410000 */
[----:B------:R-:W-:Y:S01]  /*69a0*/  FMUL.FTZ R4, R4, UR5 ;  /* 0x0000000504047c20 */ /* 0x000fe20008410000 */
[----:B------:R-:W-:Y:S01]  /*69b0*/  FMUL.FTZ R0, R0, UR5 ;  /* 0x0000000500007c20 */ /* 0x000fe20008410000 */
[----:B------:R-:W-:Y:S01]  /*69c0*/  FMUL.FTZ R12, R134, R8 ;  /* 0x00000008860c7220 */ /* 0x000fe20000410000 */
[----:B------:R-:W-:Y:S01]  /*69d0*/  FMUL.FTZ R7, R137, R6 ;  /* 0x0000000689077220 */ /* 0x000fe20000410000 */
[----:B------:R-:W-:Y:S01]  /*69e0*/  FADD.FTZ R24, -R185, R24 ;  /* 0x00000018b9187221 */ /* 0x000fe20000010100 */
        /* <DEDUP_REMOVED lines=10> */
[----:B------:R-:W-:Y:S01]  /*6a90*/  F2FP.BF16.F32.PACK_AB R14, R14, R10 ;  /* 0x0000000a0e0e723e */ /* 0x000fe200000010ff */
[----:B------:R-:W-:Y:S01]  /*6aa0*/  FMUL.FTZ R10, R228, R24 ;  /* 0x00000018e40a7220 */ /* 0x000fe20000410000 */
[----:B------:R-:W-:Y:S01]  /*6ab0*/  F2FP.BF16.F32.PACK_AB R15, R15, R9 ;  /* 0x000000090f0f723e */ /* 0x000fe200000010ff */
[----:B------:R-:W-:Y:S01]  /*6ac0*/  FMUL.FTZ R6, R6, UR5 ;  /* 0x0000000506067c20 */ /* 0x000fe20008410000 */
[----:B------:R-:W-:Y:S01]  /*6ad0*/  FMUL.FTZ R9, R227, R25 ;  /* 0x00000019e3097220 */ /* 0x000fe20000410000 */
[----:B------:R-:W-:Y:S01]  /*6ae0*/  FMUL.FTZ R5, R5, UR5 ;  /* 0x0000000505057c20 */ /* 0x000fe20008410000 */
[----:B------:R-:W-:Y:S01]  /*6af0*/  FMUL.FTZ R23, R226, R26 ;  /* 0x0000001ae2177220 */ /* 0x000fe20000410000 */
[----:B------:R-:W-:Y:S01]  /*6b00*/  FMUL.FTZ R22, R225, R27 ;  /* 0x0000001be1167220 */ /* 0x000fe20000410000 */
[----:B------:R-:W-:Y:S01]  /*6b10*/  FMUL.FTZ R4, R4, UR5 ;  /* 0x0000000504047c20 */ /* 0x000fe20008410000 */
[----:B------:R-:W-:Y:S01]  /*6b20*/  FMUL.FTZ R0, R0, UR5 ;  /* 0x0000000500007c20 */ /* 0x000fe20008410000 */
        /* <DEDUP_REMOVED lines=10> */
[----:B------:R-:W-:Y:S01]  /*6bd0*/  F2FP.BF16.F32.PACK_AB R13, R13, R12 ;  /* 0x0000000c0d0d723e */ /* 0x000fe200000010ff */
[----:B------:R-:W-:Y:S01]  /*6be0*/  FFMA.FTZ R4, -R158, R158, 1 ;  /* 0x3f8000009e047423 */ /* 0x000fe2000001019e */
[----:B------:R-:W-:Y:S01]  /*6bf0*/  FFMA.FTZ R0, -R157, R157, 1 ;  /* 0x3f8000009d007423 */ /* 0x000fe2000001019d */
[----:B------:R-:W-:Y:S01]  /*6c00*/  F2FP.BF16.F32.PACK_AB R12, R19, R20 ;  /* 0x00000014130c723e */ /* 0x000fe200000010ff */
[----:B------:R-:W-:Y:S01]  /*6c10*/  FMUL.FTZ R19, R233, R28 ;  /* 0x0000001ce9137220 */ /* 0x000fe20000410000 */
[----:B------:R-:W-:Y:S01]  /*6c20*/  FMUL.FTZ R6, R6, UR5 ;  /* 0x0000000506067c20 */ /* 0x000fe20008410000 */
[----:B------:R-:W-:Y:S01]  /*6c30*/  FMUL.FTZ R29, R232, R29 ;  /* 0x0000001de81d7220 */ /* 0x000fe20000410000 */
[----:B------:R-:W-:Y:S01]  /*6c40*/  FMUL.FTZ R5, R5, UR5 ;  /* 0x0000000505057c20 */ /* 0x000fe20008410000 */
[----:B------:R-:W-:Y:S01]  /*6c50*/  FMUL.FTZ R21, R231, R30 ;  /* 0x0000001ee7157220 */ /* 0x000fe20000410000 */
[----:B------:R-:W-:Y:S01]  /*6c60*/  FMUL.FTZ R20, R230, R31 ;  /* 0x0000001fe6147220 */ /* 0x000fe20000410000 */
[----:B------:R-:W-:Y:S01]  /*6c70*/  FMUL.FTZ R4, R4, UR5 ;  /* 0x0000000504047c20 */ /* 0x000fe20008410000 */
[----:B------:R-:W-:Y:S01]  /*6c80*/  FMUL.FTZ R0, R0, UR5 ;  /* 0x0000000500007c20 */ /* 0x000fe20008410000 */
[----:B------:R-:W-:Y:S01]  /*6c90*/  F2FP.BF16.F32.PACK_AB R8, R8, R7 ;  /* 0x000000070808723e */ /* 0x000fe200000010ff */
[----:B------:R-:W-:Y:S01]  /*6ca0*/  FMUL.FTZ R19, R19, R6 ;  /* 0x0000000613137220 */ /* 0x000fe20000410000 */
[----:B------:R-:W-:Y:S01]  /*6cb0*/  F2FP.BF16.F32.PACK_AB R7, R11, R18 ;  /* 0x000000120b07723e */ /* 0x000fe200000010ff */
[----:B------:R-:W-:Y:S01]  /*6cc0*/  FMUL.FTZ R11, R29, R5 ;  /* 0x000000051d0b7220 */ /* 0x000fe20000410000 */
[----:B------:R-:W-:Y:S01]  /*6cd0*/  F2FP.BF16.F32.PACK_AB R6, R9, R10 ;  /* 0x0000000a0906723e */ /* 0x000fe200000010ff */
[----:B------:R-:W-:Y:S01]  /*6ce0*/  FADD.FTZ R32, -R186, R32 ;  /* 0x00000020ba207221 */ /* 0x000fe20000010100 */
[----:B------:R-:W-:Y:S01]  /*6cf0*/  FMUL.FTZ R21, R21, R4 ;  /* 0x0000000415157220 */ /* 0x000fe20000410000 */
[----:B------:R-:W-:Y:S01]  /*6d00*/  FMUL.FTZ R20, R20, R0 ;  /* 0x0000000014147220 */ /* 0x000fe20000410000 */
[----:B------:R-:W-:Y:S01]  /*6d10*/  FFMA.FTZ R9, -R197, R197, 1 ;  /* 0x3f800000c5097423 */ /* 0x000fe200000101c5 */
[----:B------:R-:W-:Y:S01]  /*6d20*/  FFMA.FTZ R5, -R196, R196, 1 ;  /* 0x3f800000c4057423 */ /* 0x000fe200000101c4 */
[----:B------:R-:W-:Y:S01]  /*6d30*/  FADD.FTZ R33, -R186, R33 ;  /* 0x00000021ba217221 */ /* 0x000fe20000010100 */
[C---:B------:R-:W-:Y:S01]  /*6d40*/  FADD.FTZ R34, -R187.reuse, R34 ;  /* 0x00000022bb227221 */ /* 0x040fe20000010100 */
[----:B------:R-:W-:Y:S01]  /*6d50*/  FADD.FTZ R35, -R187, R35 ;  /* 0x00000023bb237221 */ /* 0x000fe20000010100 */
[----:B------:R-:W-:Y:S01]  /*6d60*/  FFMA.FTZ R4, -R195, R195, 1 ;  /* 0x3f800000c3047423 */ /* 0x000fe200000101c3 */
[----:B------:R-:W-:Y:S01]  /*6d70*/  F2FP.BF16.F32.PACK_AB R11, R11, R19 ;  /* 0x000000130b0b723e */ /* 0x000fe200000010ff */
[----:B------:R-:W-:Y:S01]  /*6d80*/  FFMA.FTZ R0, -R194, R194, 1 ;  /* 0x3f800000c2007423 */ /* 0x000fe200000101c2 */
[----:B------:R-:W-:Y:S01]  /*6d90*/  FMUL.FTZ R18, R237, R32 ;  /* 0x00000020ed127220 */ /* 0x000fe20000410000 */
[C---:B------:R-:W-:Y:S01]  /*6da0*/  IADD3 R160, R204.reuse, 0x20, RZ ;  /* 0x00000020cca07810 */ /* 0x040fe20007ffe0ff */
[----:B------:R-:W-:Y:S01]  /*6db0*/  FMUL.FTZ R9, R9, UR5 ;  /* 0x0000000509097c20 */ /* 0x000fe20008410000 */
[----:B------:R-:W-:Y:S01]  /*6dc0*/  FMUL.FTZ R10, R5, UR5 ;  /* 0x00000005050a7c20 */ /* 0x000fe20008410000 */
[----:B------:R-:W-:Y:S01]  /*6dd0*/  IADD3 R161, R204, 0x40, RZ ;  /* 0x00000040cca17810 */ /* 0x000fe20007ffe0ff */
[----:B------:R-:W-:Y:S01]  /*6de0*/  FMUL.FTZ R33, R236, R33 ;  /* 0x00000021ec217220 */ /* 0x000fe20000410000 */
[----:B------:R-:W-:Y:S01]  /*6df0*/  FMUL.FTZ R34, R235, R34 ;  /* 0x00000022eb227220 */ /* 0x000fe20000410000 */
[----:B------:R-:W-:Y:S01]  /*6e00*/  FMUL.FTZ R35, R234, R35 ;  /* 0x00000023ea237220 */ /* 0x000fe20000410000 */
[----:B------:R-:W-:Y:S01]  /*6e10*/  FMUL.FTZ R5, R4, UR5 ;  /* 0x0000000504057c20 */ /* 0x000fe20008410000 */
[----:B------:R-:W-:Y:S01]  /*6e20*/  FMUL.FTZ R0, R0, UR5 ;  /* 0x0000000500007c20 */ /* 0x000fe20008410000 */
[----:B------:R-:W-:Y:S01]  /*6e30*/  FMUL.FTZ R18, R18, R9 ;  /* 0x0000000912127220 */ /* 0x000fe20000410000 */
[----:B------:R-:W-:Y:S01]  /*6e40*/  FMUL.FTZ R4, R33, R10 ;  /* 0x0000000a21047220 */ /* 0x000fe20000410000 */
[----:B------:R-:W-:Y:S01]  /*6e50*/  F2FP.BF16.F32.PACK_AB R10, R20, R21 ;  /* 0x00000015140a723e */ /* 0x000fe200000010ff */
[----:B------:R-:W-:Y:S01]  /*6e60*/  FMUL.FTZ R9, R34, R5 ;  /* 0x0000000522097220 */ /* 0x000fe20000410000 */
[----:B------:R-:W-:Y:S01]  /*6e70*/  F2FP.BF16.F32.PACK_AB R5, R22, R23 ;  /* 0x000000171605723e */ /* 0x000fe200000010ff */
[----:B------:R-:W-:Y:S01]  /*6e80*/  FMUL.FTZ R0, R35, R0 ;  /* 0x0000000023007220 */ /* 0x000fe20000410000 */
[----:B------:R-:W-:Y:S04]  /*6e90*/  F2FP.BF16.F32.PACK_AB R4, R4, R18 ;  /* 0x000000120404723e */ /* 0x000fe800000010ff */
[----:B------:R-:W-:Y:S01]  /*6ea0*/  F2FP.BF16.F32.PACK_AB R0, R0, R9 ;  /* 0x000000090000723e */ /* 0x000fe200000010ff */
[----:B------:R-:W-:Y:S06]  /*6eb0*/  @!P0 BRA `(.L_x_989) ;  /* 0x0000000000c08947 */ /* 0x000fec0003800000 */
        /* <DEDUP_REMOVED lines=18> */
[--C-:B------:R-:W-:Y:S02]  /*6fe0*/  @!P2 IMAD.MOV.U32 R20, RZ, RZ, R207.reuse ;  /* 0x000000ffff14a224 */ /* 0x100fe400078e00cf */
        /* <DEDUP_REMOVED lines=29> */
.L_x_989:
        /* <DEDUP_REMOVED lines=123> */
.L_x_990:
[----:B------:R-:W-:Y:S01]  /*7970*/  LDSM.16.M88.4 R24, [R177] ;  /* 0x00000000b118783b */ /* 0x000fe20000000200 */
[C---:B------:R-:W-:Y:S01]  /*7980*/  LEA R199, P1, R242.reuse, R216, 0x2 ;  /* 0x000000d8f2c77211 */ /* 0x040fe200078210ff */
[----:B------:R-:W-:Y:S02]  /*7990*/  ULOP3.LUT UR8, UR7, 0x1, URZ, 0xc0, !UPT ;  /* 0x0000000107087892 */ /* 0x000fe4000f8ec03f */
[----:B--2---:R-:W1:Y:S01]  /*79a0*/  LDSM.16.MT88.4 R8, [R0+0x9000] ;  /* 0x009000000008783b */ /* 0x004e620000004200 */
[----:B------:R-:W-:Y:S01]  /*79b0*/  LEA.HI.X.SX32 R198, R242, R217, 0x2, P1 ;  /* 0x000000d9f2c67211 */ /* 0x000fe200008f16ff */
[----:B------:R-:W-:Y:S02]  /*79c0*/  UISETP.NE.U32.AND UP0, UPT, UR8, 0x1, UPT ;  /* 0x000000010800788c */ /* 0x000fe4000bf05070 */
[----:B------:R-:W2:Y:S01]  /*79d0*/  LDSM.16.MT88.4 R16, [R0+0xb000] ;  /* 0x00b000000010783b */ /* 0x000ea20000004200 */
[----:B------:R-:W-:Y:S02]  /*79e0*/  UISETP.GT.AND UP2, UPT, UR7, UR22, UPT ;  /* 0x000000160700728c */ /* 0x000fe4000bf44270 */
[----:B------:R-:W-:Y:S01]  /*79f0*/  UIADD3 UR7, UR7, -0x1, URZ ;  /* 0xffffffff07077890 */ /* 0x000fe2000fffe03f */
        /* <DEDUP_REMOVED lines=337> */
[----:B------:R-:W-:Y:S01]  /*8f10*/  @UP0 UIADD3 UR5, UR43, UR44, URZ ;  /* 0x0000002c2b050290 */ /* 0x000fe2000fffe03f */
[----:B------:R-:W-:Y:S01]  /*8f20*/  F2FP.BF16.F32.PACK_AB R11, R11, R108 ;  /* 0x0000006c0b0b723e */ /* 0x000fe200000010ff */
[----:B------:R-:W-:Y:S01]  /*8f30*/  STS [R246+0x200], R20 ;  /* 0x00020014f6007388 */ /* 0x000fe20000000800 */
[----:B------:R-:W-:Y:S01]  /*8f40*/  F2FP.BF16.F32.PACK_AB R10, R10, R110 ;  /* 0x0000006e0a0a723e */ /* 0x000fe200000010ff */
[----:B------:R-:W-:Y:S01]  /*8f50*/  @UP0 ULDC.64 UR8, c[0x0][0x450] ;  /* 0x0001140000080ab9 */ /* 0x000fe20000000a00 */
[----:B------:R-:W-:Y:S01]  /*8f60*/  F2FP.BF16.F32.PACK_AB R9, R9, R116 ;  /* 0x000000740909723e */ /* 0x000fe200000010ff */
[----:B------:R-:W-:Y:S01]  /*8f70*/  STS [R245+0x1000], R23 ;  /* 0x00100017f5007388 */ /* 0x000fe20000000800 */
[----:B------:R-:W-:Y:S01]  /*8f80*/  F2FP.BF16.F32.PACK_AB R8, R8, R118 ;  /* 0x000000760808723e */ /* 0x000fe200000010ff */
[----:B------:R-:W-:Y:S01]  /*8f90*/  @UP0 UIMAD.WIDE.U32 UR12, UR5, UR8, URZ ;  /* 0x00000008050c02a5 */ /* 0x000fe2000f8e003f */
[----:B------:R-:W-:Y:S01]  /*8fa0*/  F2FP.BF16.F32.PACK_AB R5, R5, R128 ;  /* 0x000000800505723e */ /* 0x000fe200000010ff */
[----:B------:R-:W-:Y:S01]  /*8fb0*/  STS [R245+0x1200], R22 ;  /* 0x00120016f5007388 */ /* 0x000fe20000000800 */
[----:B------:R-:W-:Y:S01]  /*8fc0*/  F2FP.BF16.F32.PACK_AB R4, R4, R130 ;  /* 0x000000820404723e */ /* 0x000fe200000010ff */
[----:B------:R-:W-:Y:S01]  /*8fd0*/  @UP0 UIMAD UR5, UR5, UR9, URZ ;  /* 0x00000009050502a4 */ /* 0x000fe2000f8e023f */
[----:B------:R-:W-:Y:S01]  /*8fe0*/  F2FP.BF16.F32.PACK_AB R7, R7, R120 ;  /* 0x000000780707723e */ /* 0x000fe200000010ff */
[----:B------:R-:W-:Y:S01]  /*8ff0*/  STS [R246+0x1000], R19 ;  /* 0x00100013f6007388 */ /* 0x000fe20000000800 */
[----:B------:R-:W-:Y:S01]  /*9000*/  F2FP.BF16.F32.PACK_AB R6, R6, R122 ;  /* 0x0000007a0606723e */ /* 0x000fe200000010ff */
[----:B------:R-:W-:Y:S01]  /*9010*/  @UP0 UIADD3 UR20, UR13, UR5, URZ ;  /* 0x000000050d140290 */ /* 0x000fe2000fffe03f */
[----:B------:R-:W-:Y:S01]  /*9020*/  F2FP.BF16.F32.PACK_AB R3, R3, R124 ;  /* 0x0000007c0303723e */ /* 0x000fe200000010ff */
[----:B------:R-:W-:Y:S01]  /*9030*/  STS [R246+0x1200], R18 ;  /* 0x00120012f6007388 */ /* 0x000fe20000000800 */
[----:B------:R-:W-:Y:S01]  /*9040*/  F2FP.BF16.F32.PACK_AB R0, R0, R126 ;  /* 0x0000007e0000723e */ /* 0x000fe200000010ff */
[----:B------:R-:W-:Y:S01]  /*9050*/  @UP0 UMOV UR19, UR12 ;  /* 0x0000000c00130c82 */ /* 0x000fe20008000000 */
[----:B------:R-:W-:Y:S01]  /*9060*/  F2FP.BF16.F32.PACK_AB R40, R41, R40 ;  /* 0x000000282928723e */ /* 0x000fe200000010ff */
[----:B------:R-:W-:Y:S01]  /*9070*/  STS [R245+0x2000], R17 ;  /* 0x00200011f5007388 */ /* 0x000fe20000000800 */
[----:B------:R-:W-:-:S02]  /*9080*/  F2FP.BF16.F32.PACK_AB R42, R43, R42 ;  /* 0x0000002a2b2a723e */ /* 0x000fc400000010ff */
[----:B------:R-:W-:Y:S01]  /*9090*/  F2FP.BF16.F32.PACK_AB R44, R45, R44 ;  /* 0x0000002c2d2c723e */ /* 0x000fe200000010ff */
[----:B------:R-:W-:Y:S01]  /*90a0*/  STS [R245+0x2200], R16 ;  /* 0x00220010f5007388 */ /* 0x000fe20000000800 */
[----:B------:R-:W-:Y:S02]  /*90b0*/  F2FP.BF16.F32.PACK_AB R46, R47, R46 ;  /* 0x0000002e2f2e723e */ /* 0x000fe400000010ff */
[----:B------:R-:W-:Y:S01]  /*90c0*/  F2FP.BF16.F32.PACK_AB R52, R53, R52 ;  /* 0x000000343534723e */ /* 0x000fe200000010ff */
[----:B------:R-:W-:Y:S01]  /*90d0*/  STS [R246+0x2000], R13 ;  /* 0x0020000df6007388 */ /* 0x000fe20000000800 */
[----:B------:R-:W-:Y:S02]  /*90e0*/  F2FP.BF16.F32.PACK_AB R54, R55, R54 ;  /* 0x000000363736723e */ /* 0x000fe400000010ff */
        /* <DEDUP_REMOVED lines=67> */
.L_x_992:
[----:B------:R-:W-:Y:S01]  /*9520*/  @UP0 UIADD3 UR7, UR43, UR44, URZ ;  /* 0x0000002c2b070290 */ /* 0x000fe2000fffe03f */
[----:B--2---:R-:W-:Y:S01]  /*9530*/  LEA R0, R244, UR4, 0x1 ;  /* 0x00000004f4007c11 */ /* 0x004fe2000f8e08ff */
        /* <DEDUP_REMOVED lines=18> */
.L_x_993:
        /* <DEDUP_REMOVED lines=37> */
[----:B------:R-:W-:Y:S01]  /*98b0*/  IMAD.MOV.U32 R4, RZ, RZ, R8 ;  /* 0x000000ffff047224 */ /* 0x000fe200078e0008 */
[----:B------:R-:W-:Y:S01]  /*98c0*/  MOV R5, R24 ;  /* 0x0000001800057202 */ /* 0x000fe20000000f00 */
[----:B------:R-:W3:Y:S01]  /*98d0*/  LDS.128 R16, [R0+0xd000] ;  /* 0x00d0000000107984 */ /* 0x000ee20000000c00 */
[----:B------:R-:W-:Y:S01]  /*98e0*/  IMAD R25, R26, UR8, RZ ;  /* 0x000000081a197c24 */ /* 0x000fe2000f8e02ff */
[----:B------:R-:W-:Y:S01]  /*98f0*/  ISETP.GE.AND P1, PT, R160, UR15, PT ;  /* 0x0000000fa0007c0c */ /* 0x000fe2000bf26270 */
[----:B------:R-:W-:Y:S01]  /*9900*/  ULDC.64 UR16, c[0x0][0x3f0] ;  /* 0x0000fc0000107ab9 */ /* 0x000fe20000000a00 */
[----:B------:R-:W-:Y:S01]  /*9910*/  IMAD.WIDE.U32 R10, R3, UR8, R4 ;  /* 0x00000008030a7c25 */ /* 0x000fe2000f8e0004 */
[----:B------:R-:W-:-:S03]  /*9920*/  ISETP.GE.AND P0, PT, R161, UR15, PT ;  /* 0x0000000fa1007c0c */ /* 0x000fc6000bf06270 */
[----:B------:R-:W-:Y:S02]  /*9930*/  IMAD R4, R3, UR9, R25 ;  /* 0x0000000903047c24 */ /* 0x000fe4000f8e0219 */
[----:B------:R-:W4:Y:S02]  /*9940*/  @!P2 LDS.128 R12, [R0+0x9000] ;  /* 0x00900000000ca984 */ /* 0x000f240000000c00 */
[----:B------:R-:W-:Y:S01]  /*9950*/  IMAD.IADD R5, R4, 0x1, R11 ;  /* 0x0000000104057824 */ /* 0x000fe200078e020b */
[----:B------:R-:W-:-:S04]  /*9960*/  LEA R4, P5, R10, UR16, 0x1 ;  /* 0x000000100a047c11 */ /* 0x000fc8000f8a08ff */
[----:B------:R-:W-:-:S05]  /*9970*/  LEA.HI.X R5, R10, UR17, R5, 0x1, P5 ;  /* 0x000000110a057c11 */ /* 0x000fca000a8f0c05 */
[----:B--2---:R2:W-:Y:S04]  /*9980*/  @!P1 STG.E.128 desc[UR10][R4.64+0x40], R20 ;  /* 0x0000401404009986 */ /* 0x0045e8000c101d0a */
[----:B---3--:R2:W-:Y:S04]  /*9990*/  @!P0 STG.E.128 desc[UR10][R4.64+0x80], R16 ;  /* 0x0000801004008986 */ /* 0x0085e8000c101d0a */
[----:B----4-:R2:W-:Y:S02]  /*99a0*/  @!P2 STG.E.128 desc[UR10][R4.64], R12 ;  /* 0x0000000c0400a986 */ /* 0x0105e4000c101d0a */
.L_x_995:
[----:B------:R-:W-:Y:S05]  /*99b0*/  BSYNC B0 ;  /* 0x0000000000007941 */ /* 0x000fea0003800000 */
.L_x_994:
[----:B------:R-:W-:Y:S04]  /*99c0*/  BSSY B0, `(.L_x_996) ;  /* 0x0000013000007945 */ /* 0x000fe80003800000 */
[----:B------:R-:W-:Y:S05]  /*99d0*/  @P3 BRA `(.L_x_997) ;  /* 0x0000000000443947 */ /* 0x000fea0003800000 */
[----:B--2---:R-:W-:Y:S01]  /*99e0*/  IADD3 R4, P0, R3, 0x40, RZ ;  /* 0x0000004003047810 */ /* 0x004fe20007f1e0ff */
        /* <DEDUP_REMOVED lines=16> */
.L_x_997:
[----:B------:R-:W-:Y:S05]  /*9af0*/  BSYNC B0 ;  /* 0x0000000000007941 */ /* 0x000fea0003800000 */
.L_x_996:
[----:B--2---:R-:W-:Y:S01]  /*9b00*/  IMAD.U32 R4, RZ, RZ, UR12 ;  /* 0x0000000cff047e24 */ /* 0x004fe2000f8e00ff */
[----:B------:R-:W-:Y:S01]  /*9b10*/  UIMAD UR7, UR7, UR12, URZ ;  /* 0x0000000c070772a4 */ /* 0x000fe2000f8e023f */
[----:B------:R-:W2:Y:S01]  /*9b20*/  LDS.128 R20, [R0+0xf000] ;  /* 0x00f0000000147984 */ /* 0x000ea20000000c00 */
        /* <DEDUP_REMOVED lines=8> */
[----:B-1----:R-:W-:Y:S01]  /*9bb0*/  IMAD.U32 R0, RZ, RZ, UR5 ;  /* 0x00000005ff007e24 */ /* 0x002fe2000f8e00ff */
[----:B------:R-:W-:-:S04]  /*9bc0*/  UIMAD UR5, UR8, UR6, URZ ;  /* 0x00000006080572a4 */ /* 0x000fc8000f8e023f */
[----:B------:R-:W-:Y:S01]  /*9bd0*/  IADD3.X R7, R7, UR18, R0, P0, !PT ;  /* 0x0000001207077c10 */ /* 0x000fe200087fe400 */
[----:B------:R-:W-:Y:S01]  /*9be0*/  UIMAD UR7, UR58, UR7, UR5 ;  /* 0x000000073a0772a4 */ /* 0x000fe2000f8e0205 */
[----:B------:R-:W-:-:S05]  /*9bf0*/  MOV R0, UR6 ;  /* 0x0000000600007c02 */ /* 0x000fca0008000f00 */
[----:B------:R-:W-:-:S05]  /*9c00*/  IMAD.WIDE.U32 R6, R0, UR58, R6 ;  /* 0x0000003a00067c25 */ /* 0x000fca000f8e0006 */
[----:B------:R-:W-:Y:S01]  /*9c10*/  IADD3 R0, R7, UR7, RZ ;  /* 0x0000000707007c10 */ /* 0x000fe2000fffe0ff */
[----:B--2---:R-:W-:Y:S06]  /*9c20*/  @P4 BRA `(.L_x_999) ;  /* 0x0000000000404947 */ /* 0x004fec0003800000 */
        /* <DEDUP_REMOVED lines=16> */
.L_x_999:
[----:B------:R-:W-:Y:S05]  /*9d30*/  BSYNC B0 ;  /* 0x0000000000007941 */ /* 0x000fea0003800000 */
.L_x_998:
        /* <DEDUP_REMOVED lines=18> */
.L_x_973:
[----:B------:R-:W-:Y:S05]  /*9e60*/  BSYNC B1 ;  /* 0x0000000000017941 */ /* 0x000fea0003800000 */
.L_x_959:
[----:B------:R-:W-:Y:S01]  /*9e70*/  R2UR UR6, R252 ;  /* 0x00000000fc0672ca */ /* 0x000fe200000e0000 */
[----:B------:R-:W-:Y:S02]  /*9e80*/  ULDC UR5, c[0x0][0xc] ;  /* 0x0000030000057ab9 */ /* 0x000fe40000000800 */
[----:B------:R-:W-:-:S10]  /*9e90*/  UIADD3 UR40, UR5, UR40, URZ ;  /* 0x0000002805287290 */ /* 0x000fd4000fffe03f */
[----:B------:R-:W-:-:S06]  /*9ea0*/  UISETP.GE.AND UP0, UPT, UR40, UR6, UPT ;  /* 0x000000062800728c */ /* 0x000fcc000bf06270 */
[----:B------:R-:W-:-:S13]  /*9eb0*/  PLOP3.LUT P0, PT, PT, PT, UP0, 0x80, 0x0 ;  /* 0x000000000000781c */ /* 0x000fda0003f0f008 */
[----:B------:R-:W-:Y:S05]  /*9ec0*/  @P0 BRA `(.L_x_1000) ;  /* 0x0000000000040947 */ /* 0x000fea0003800000 */
[----:B------:R-:W-:Y:S05]  /*9ed0*/  BRA `(.L_x_1001) ;  /* 0xffffff6c004c7947 */ /* 0x000fea000383ffff */
.L_x_1000:
[----:B------:R-:W-:Y:S05]  /*9ee0*/  EXIT ;  /* 0x000000000000794d */ /* 0x000fea0003800000 */
.L_x_1002:
        /* <DEDUP_REMOVED lines=9> */
.L_x_1308:


//--------------------- .text._ZN5flash44flash_bwd_dq_dk_dv_loop_seqk_parallel_kernelI23Flash_bwd_kernel_traitsILi96ELi64ELi128ELi8ELi2ELi4ELi4ELb0ELb0EN7cutlass10bfloat16_tE19Flash_kernel_traitsILi96ELi64ELi128ELi8ES3_EELb1ELb0ELb0ELb0ELb1ELb1ELb0EEEvNS_16Flash_bwd_paramsE --------------------------
	.section	.text._ZN5flash44flash_bwd_dq_dk_dv_loop_seqk_parallel_kernelI23Flash_bwd_kernel_traitsILi96ELi64ELi128ELi8ELi2ELi4ELi4ELb0ELb0EN7cutlass10bfloat16_tE19Flash_kernel_traitsILi96ELi64ELi128ELi8ES3_EELb1ELb0ELb0ELb0ELb1ELb1ELb0EEEvNS_16Flash_bwd_paramsE,"ax",@progbits
	.align	128
        .global         _ZN5flash44flash_bwd_dq_dk_dv_loop_seqk_parallel_kernelI23Flash_bwd_kernel_traitsILi96ELi64ELi128ELi8ELi2ELi4ELi4ELb0ELb0EN7cutlass10bfloat16_tE19Flash_kernel_traitsILi96ELi64ELi128ELi8ES3_EELb1ELb0ELb0ELb0ELb1ELb1ELb0EEEvNS_16Flash_bwd_paramsE
        .type           _ZN5flash44flash_bwd_dq_dk_dv_loop_seqk_parallel_kernelI23Flash_bwd_kernel_traitsILi96ELi64ELi128ELi8ELi2ELi4ELi4ELb0ELb0EN7cutlass10bfloat16_tE19Flash_kernel_traitsILi96ELi64ELi128ELi8ES3_EELb1ELb0ELb0ELb0ELb1ELb1ELb0EEEvNS_16Flash_bwd_paramsE,@function
        .size           _ZN5flash44flash_bwd_dq_dk_dv_loop_seqk_parallel_kernelI23Flash_bwd_kernel_traitsILi96ELi64ELi128ELi8ELi2ELi4ELi4ELb0ELb0EN7cutlass10bfloat16_tE19Flash_kernel_traitsILi96ELi64ELi128ELi8ES3_EELb1ELb0ELb0ELb0ELb1ELb1ELb0EEEvNS_16Flash_bwd_paramsE,(.L_x_1309 - _ZN5flash44flash_bwd_dq_dk_dv_loop_seqk_parallel_kernelI23Flash_bwd_kernel_traitsILi96ELi64ELi128ELi8ELi2ELi4ELi4ELb0ELb0EN7cutlass10bfloat16_tE19Flash_kernel_traitsILi96ELi64ELi128ELi8ES3_EELb1ELb0ELb0ELb0ELb1ELb1ELb0EEEvNS_16Flash_bwd_paramsE)
        .other          _ZN5flash44flash_bwd_dq_dk_dv_loop_seqk_parallel_kernelI23Flash_bwd_kernel_traitsILi96ELi64ELi128ELi8ELi2ELi4ELi4ELb0ELb0EN7cutlass10bfloat16_tE19Flash_kernel_traitsILi96ELi64ELi128ELi8ES3_EELb1ELb0ELb0ELb0ELb1ELb1ELb0EEEvNS_16Flash_bwd_paramsE,@"STO_CUDA_ENTRY STV_DEFAULT"
_ZN5flash44flash_bwd_dq_dk_dv_loop_seqk_parallel_kernelI23Flash_bwd_kernel_traitsILi96ELi64ELi128ELi8ELi2ELi4ELi4ELb0ELb0EN7cutlass10bfloat16_tE19Flash_kernel_traitsILi96ELi64ELi128ELi8ES3_EELb1ELb0ELb0ELb0ELb1ELb1ELb0EEEvNS_16Flash_bwd_paramsE:
.text._ZN5flash44flash_bwd_dq_dk_dv_loop_seqk_parallel_kernelI23Flash_bwd_kernel_traitsILi96ELi64ELi128ELi8ELi2ELi4ELi4ELb0ELb0EN7cutlass10bfloat16_tE19Flash_kernel_traitsILi96ELi64ELi128ELi8ES3_EELb1ELb0ELb0ELb0ELb1ELb1ELb0EEEvNS_16Flash_bwd_paramsE:
[----:B------:R-:W-:Y:S08]  /*0000*/  LDC R1, c[0x0][0x28] ;  /* 0x00000a00ff017b82 */ /* 0x000ff00000000800 */
[----:B------:R-:W1:Y:S01]  /*0010*/  S2UR UR48, SR_CTAID.X ;  /* 0x00000000003079c3 */ /* 0x000e620000002500 */
[----:B------:R-:W-:Y:S02]  /*0020*/  ULDC UR4, c[0x0][0x2c8] ;  /* 0x0000b20000047ab9 */ /* 0x000fe40000000800 */
[----:B------:R-:W-:-:S04]  /*0030*/  UIADD3 UR5, UR4, 0x7f, URZ ;  /* 0x0000007f04057890 */ /* 0x000fc8000fffe03f */
[----:B------:R-:W-:-:S04]  /*0040*/  USHF.R.S32.HI UR4, URZ, 0x1f, UR5 ;  /* 0x0000001f3f047899 */ /* 0x000fc80008011405 */
[----:B------:R-:W-:-:S04]  /*0050*/  ULEA.HI UR4, UR4, UR5, URZ, 0x7 ;  /* 0x0000000504047291 */ /* 0x000fc8000f8f383f */
[----:B------:R-:W-:-:S04]  /*0060*/  USHF.R.S32.HI UR4, URZ, 0x7, UR4 ;  /* 0x000000073f047899 */ /* 0x000fc80008011404 */
        /* <DEDUP_REMOVED lines=12> */
[----:B------:R-:W3:Y:S08]  /*0130*/  S2UR UR54, SR_CTAID.Z ;  /* 0x00000000003679c3 */ /* 0x000ef00000002700 */
[----:B------:R-:W4:Y:S08]  /*0140*/  S2UR UR56, SR_CTAID.Z ;  /* 0x00000000003879c3 */ /* 0x000f300000002700 */
[----:B------:R-:W5:Y:S01]  /*0150*/  S2UR UR55, SR_CTAID.Y ;  /* 0x00000000003779c3 */ /* 0x000f620000002600 */
[----:B--2---:R-:W-:Y:S01]  /*0160*/  ULEA UR4, UR4, UR5, 0x18 ;  /* 0x0000000504047291 */ /* 0x004fe2000f8ec03f */
[----:B-1----:R-:W-:-:S06]  /*0170*/  SHF.R.S32.HI R6, RZ, 0x1f, R11 ;  /* 0x0000001fff067819 */ /* 0x002fcc000001140b */
[----:B------:R-:W1:Y:S01]  /*0180*/  S2UR UR52, SR_CTAID.Y ;  /* 0x00000000003479c3 */ /* 0x000e620000002600 */
[----:B---3--:R-:W-:Y:S01]  /*0190*/  USHF.R.S32.HI UR5, URZ, 0x1f, UR54 ;  /* 0x0000001f3f057899 */ /* 0x008fe20008011436 */
[CC--:B------:R-:W-:Y:S02]  /*01a0*/  LEA.HI R185, R6.reuse, R11.reuse, RZ, 0x5 ;  /* 0x0000000b06b97211 */ /* 0x0c0fe400078f28ff */
[----:B------:R-:W-:Y:S02]  /*01b0*/  LEA.HI R4, R6, R11, RZ, 0x4 ;  /* 0x0000000b06047211 */ /* 0x000fe400078f20ff */
[----:B------:R-:W-:Y:S01]  /*01c0*/  LOP3.LUT R2, R185, 0xffffffe0, RZ, 0xc0, !PT ;  /* 0xffffffe0b9027812 */ /* 0x000fe200078ec0ff */
[----:B----4-:R-:W-:Y:S01]  /*01d0*/  USHF.R.S32.HI UR6, URZ, 0x1f, UR56 ;  /* 0x0000001f3f067899 */ /* 0x010fe20008011438 */
[----:B------:R-:W-:Y:S01]  /*01e0*/  SHF.R.S32.HI R3, RZ, 0x4, R4 ;  /* 0x00000004ff037819 */ /* 0x000fe20000011404 */
[----:B------:R-:W-:Y:S01]  /*01f0*/  IMAD.U32 R193, RZ, RZ, UR5 ;  /* 0x00000005ffc17e24 */ /* 0x000fe2000f8e00ff */
[C---:B------:R-:W-:Y:S01]  /*0200*/  LOP3.LUT R12, R4.reuse, 0xfffffff0, RZ, 0xc0, !PT ;  /* 0xfffffff0040c7812 */ /* 0x040fe200078ec0ff */
[C---:B------:R-:W-:Y:S01]  /*0210*/  IMAD.IADD R7, R11.reuse, 0x1, -R2 ;  /* 0x000000010b077824 */ /* 0x040fe200078e0a02 */
[----:B------:R-:W-:Y:S01]  /*0220*/  LEA.HI R4, R4, R3, RZ, 0x1 ;  /* 0x0000000304047211 */ /* 0x000fe200078f08ff */
[----:B------:R-:W-:Y:S01]  /*0230*/  IMAD.U32 R192, RZ, RZ, UR6 ;  /* 0x00000006ffc07e24 */ /* 0x000fe2000f8e00ff */
[-C--:B------:R-:W-:Y:S01]  /*0240*/  LEA.HI R13, R6, R11.reuse, RZ, 0x2 ;  /* 0x0000000b060d7211 */ /* 0x080fe200078f10ff */
[----:B------:R-:W-:Y:S01]  /*0250*/  IMAD.IADD R12, R11, 0x1, -R12 ;  /* 0x000000010b0c7824 */ /* 0x000fe200078e0a0c */
[----:B------:R-:W-:Y:S01]  /*0260*/  LOP3.LUT R4, R4, 0xfffffffe, RZ, 0xc0, !PT ;  /* 0xfffffffe04047812 */ /* 0x000fe200078ec0ff */
[----:B-----5:R-:W-:Y:S01]  /*0270*/  USHF.R.S32.HI UR5, URZ, 0x1f, UR55 ;  /* 0x0000001f3f057899 */ /* 0x020fe20008011437 */
[----:B------:R-:W-:Y:S01]  /*0280*/  LEA.HI R15, R6, R11, RZ, 0x3 ;  /* 0x0000000b060f7211 */ /* 0x000fe200078f18ff */
[----:B------:R-:W-:Y:S01]  /*0290*/  UIADD3 UR6, UR4, 0x15000, URZ ;  /* 0x0001500004067890 */ /* 0x000fe2000fffe03f */
[----:B------:R-:W-:Y:S01]  /*02a0*/  SHF.R.S32.HI R2, RZ, 0x1f, R7 ;  /* 0x0000001fff027819 */ /* 0x000fe20000011407 */
[----:B------:R-:W-:Y:S01]  /*02b0*/  IMAD.IADD R4, R3, 0x1, -R4 ;  /* 0x0000000103047824 */ /* 0x000fe200078e0a04 */
[----:B------:R-:W-:Y:S01]  /*02c0*/  SHF.R.S32.HI R186, RZ, 0x2, R13 ;  /* 0x00000002ffba7819 */ /* 0x000fe2000001140d */
[----:B------:R-:W-:Y:S01]  /*02d0*/  IMAD.U32 R191, RZ, RZ, UR5 ;  /* 0x00000005ffbf7e24 */ /* 0x000fe2000f8e00ff */
[----:B------:R-:W-:Y:S01]  /*02e0*/  LOP3.LUT R10, R15, 0xfffffff8, RZ, 0xc0, !PT ;  /* 0xfffffff80f0a7812 */ /* 0x000fe200078ec0ff */
[C---:B------:R-:W-:Y:S01]  /*02f0*/  IMAD.SHL.U32 R180, R4.reuse, 0x8, RZ ;  /* 0x0000000804b47824 */ /* 0x040fe200078e00ff */
[--C-:B------:R-:W-:Y:S01]  /*0300*/  SHF.R.S32.HI R184, RZ, 0x5, R185.reuse ;  /* 0x00000005ffb87819 */ /* 0x100fe200000114b9 */
[----:B------:R-:W-:Y:S01]  /*0310*/  IMAD.SHL.U32 R179, R4, 0x10, RZ ;  /* 0x0000001004b37824 */ /* 0x000fe200078e00ff */
[----:B------:R-:W-:Y:S01]  /*0320*/  SHF.R.S32.HI R5, RZ, 0x1f, R185 ;  /* 0x0000001fff057819 */ /* 0x000fe200000114b9 */
[----:B------:R-:W-:Y:S01]  /*0330*/  IMAD.IADD R10, R11, 0x1, -R10 ;  /* 0x000000010b0a7824 */ /* 0x000fe200078e0a0a */
[----:B------:R-:W-:Y:S01]  /*0340*/  LEA.HI R2, R2, R7, RZ, 0x2 ;  /* 0x0000000702027211 */ /* 0x000fe200078f10ff */
[----:B------:R-:W-:Y:S01]  /*0350*/  UIADD3 UR5, UR4, 0x9000, URZ ;  /* 0x0000900004057890 */ /* 0x000fe2000fffe03f */
[C---:B------:R-:W-:Y:S01]  /*0360*/  LOP3.LUT R0, R13.reuse, 0xfffffffc, RZ, 0xc0, !PT ;  /* 0xfffffffc0d007812 */ /* 0x040fe200078ec0ff */
[----:B-1----:R-:W-:Y:S01]  /*0370*/  UIMAD.WIDE UR8, UR52, 0x80, URZ ;  /* 0x00000080340878a5 */ /* 0x002fe2000f8e023f */
[----:B------:R-:W-:Y:S01]  /*0380*/  LEA.HI R3, R13, R186, RZ, 0x1 ;  /* 0x000000ba0d037211 */ /* 0x000fe200078f08ff */
[----:B------:R-:W-:Y:S01]  /*0390*/  USHF.R.S32.HI UR57, URZ, 0x1f, UR52 ;  /* 0x0000001f3f397899 */ /* 0x000fe20008011434 */
[----:B------:R-:W-:-:S02]  /*03a0*/  SHF.R.S32.HI R7, RZ, 0x3, R15 ;  /* 0x00000003ff077819 */ /* 0x000fc4000001140f */
[CC--:B------:R-:W-:Y:S01]  /*03b0*/  LEA.HI R183, R6.reuse, R11.reuse, RZ, 0x6 ;  /* 0x0000000b06b77211 */ /* 0x0c0fe200078f30ff */
[----:B------:R-:W-:Y:S01]  /*03c0*/  IMAD.U32 R194, RZ, RZ, UR8 ;  /* 0x00000008ffc27e24 */ /* 0x000fe2000f8e00ff */
[-C--:B------:R-:W-:Y:S01]  /*03d0*/  LEA.HI R185, R185, R184.reuse, RZ, 0x1 ;  /* 0x000000b8b9b97211 */ /* 0x080fe200078f08ff */
[----:B------:R-:W-:Y:S01]  /*03e0*/  IMAD.SHL.U32 R7, R7, 0x40, RZ ;  /* 0x0000004007077824 */ /* 0x000fe200078e00ff */
[----:B------:R-:W-:Y:S01]  /*03f0*/  LEA.HI R5, R5, R184, RZ, 0x2 ;  /* 0x000000b805057211 */ /* 0x000fe200078f10ff */
[----:B------:R-:W-:Y:S01]  /*0400*/  IMAD.U32 R195, RZ, RZ, UR9 ;  /* 0x00000009ffc37e24 */ /* 0x000fe2000f8e00ff */
[----:B------:R-:W-:Y:S01]  /*0410*/  LEA.HI R6, R6, R11, RZ, 0x7 ;  /* 0x0000000b06067211 */ /* 0x000fe200078f38ff */
[----:B------:R-:W-:Y:S01]  /*0420*/  IMAD.IADD R11, R11, 0x1, -R0 ;  /* 0x000000010b0b7824 */ /* 0x000fe200078e0a00 */
[----:B------:R-:W-:Y:S02]  /*0430*/  LOP3.LUT R3, R3, 0x7fffffe, RZ, 0xc0, !PT ;  /* 0x07fffffe03037812 */ /* 0x000fe400078ec0ff */
[----:B------:R-:W-:Y:S01]  /*0440*/  SHF.R.S32.HI R13, RZ, 0x1f, R13 ;  /* 0x0000001fff0d7819 */ /* 0x000fe2000001140d */
[----:B------:R-:W-:Y:S01]  /*0450*/  IMAD.SHL.U32 R188, R11, 0x8, RZ ;  /* 0x000000080bbc7824 */ /* 0x000fe200078e00ff */
[----:B------:R-:W-:Y:S01]  /*0460*/  LOP3.LUT R185, R185, 0xfffffffe, RZ, 0xc0, !PT ;  /* 0xfffffffeb9b97812 */ /* 0x000fe200078ec0ff */
[----:B------:R-:W-:Y:S01]  /*0470*/  IMAD.IADD R3, R186, 0x1, -R3 ;  /* 0x00000001ba037824 */ /* 0x000fe200078e0a03 */
[----:B------:R-:W-:Y:S01]  /*0480*/  LOP3.LUT R5, R5, 0xfffffffc, RZ, 0xc0, !PT ;  /* 0xfffffffc05057812 */ /* 0x000fe200078ec0ff */
[----:B------:R-:W-:Y:S01]  /*0490*/  IMAD.SHL.U32 R11, R11, 0x2, RZ ;  /* 0x000000020b0b7824 */ /* 0x000fe200078e00ff */
[----:B------:R-:W-:Y:S01]  /*04a0*/  LOP3.LUT R7, R7, 0xc0, RZ, 0xc0, !PT ;  /* 0x000000c007077812 */ /* 0x000fe200078ec0ff */
[C---:B------:R-:W-:Y:S01]  /*04b0*/  IMAD.IADD R185, R184.reuse, 0x1, -R185 ;  /* 0x00000001b8b97824 */ /* 0x040fe200078e0ab9 */
[----:B------:R-:W-:Y:S01]  /*04c0*/  LEA.HI R13, R13, R186, RZ, 0x3 ;  /* 0x000000ba0d0d7211 */ /* 0x000fe200078f18ff */
[----:B------:R-:W-:Y:S01]  /*04d0*/  IMAD.IADD R16, R184, 0x1, -R5 ;  /* 0x00000001b8107824 */ /* 0x000fe200078e0a05 */
[----:B------:R-:W-:Y:S01]  /*04e0*/  LEA.HI R14, R10, R10, RZ, 0x1 ;  /* 0x0000000a0a0e7211 */ /* 0x000fe200078f08ff */
[----:B------:R-:W-:Y:S01]  /*04f0*/  IMAD R184, R184, 0x8, R3 ;  /* 0x00000008b8b87824 */ /* 0x000fe200078e0203 */
[----:B------:R-:W-:Y:S01]  /*0500*/  SHF.R.U32.HI R3, RZ, 0x3, R7 ;  /* 0x00000003ff037819 */ /* 0x000fe20000011607 */
[----:B------:R-:W-:Y:S01]  /*0510*/  IMAD R197, R16, 0x200, R11 ;  /* 0x0000020010c57824 */ /* 0x000fe200078e020b */
[----:B------:R-:W-:-:S02]  /*0520*/  LOP3.LUT R8, R7, 0x18, R188, 0xf8, !PT ;  /* 0x0000001807087812 */ /* 0x000fc400078ef8bc */
[----:B------:R-:W-:Y:S02]  /*0530*/  LOP3.LUT R13, R13, 0xfffffff8, RZ, 0xc0, !PT ;  /* 0xfffffff80d0d7812 */ /* 0x000fe400078ec0ff */
[----:B------:R-:W-:Y:S02]  /*0540*/  LEA.HI R9, R12, R12, RZ, 0x1 ;  /* 0x0000000c0c097211 */ /* 0x000fe400078f08ff */
[----:B------:R-:W-:Y:S01]  /*0550*/  SHF.R.S32.HI R183, RZ, 0x6, R183 ;  /* 0x00000006ffb77819 */ /* 0x000fe200000114b7 */
[----:B------:R-:W-:Y:S01]  /*0560*/  IMAD.IADD R13, R186, 0x1, -R13 ;  /* 0x00000001ba0d7824 */ /* 0x000fe200078e0a0d */
[----:B------:R-:W-:Y:S02]  /*0570*/  LOP3.LUT R5, R14, 0x7fffffe, RZ, 0xc0, !PT ;  /* 0x07fffffe0e057812 */ /* 0x000fe400078ec0ff */
[----:B------:R-:W-:Y:S01]  /*0580*/  LOP3.LUT R3, R8, R3, RZ, 0x3c, !PT ;  /* 0x0000000308037212 */ /* 0x000fe200078e3cff */
[----:B------:R-:W-:Y:S01]  /*0590*/  IMAD R177, R183, 0x4, R4 ;  /* 0x00000004b7b17824 */ /* 0x000fe200078e0204 */
[----:B------:R-:W-:Y:S01]  /*05a0*/  SHF.R.S32.HI R8, RZ, 0x1, R9 ;  /* 0x00000001ff087819 */ /* 0x000fe20000011409 */
[----:B------:R-:W-:Y:S01]  /*05b0*/  IMAD.IADD R0, R10, 0x1, -R5 ;  /* 0x000000010a007824 */ /* 0x000fe200078e0a05 */
[----:B------:R-:W-:Y:S01]  /*05c0*/  SHF.R.S32.HI R7, RZ, 0x1f, R9 ;  /* 0x0000001fff077819 */ /* 0x000fe20000011409 */
[----:B------:R-:W-:Y:S01]  /*05d0*/  IMAD.U32 R184, R184, 0x20, R3 ;  /* 0x00000020b8b87824 */ /* 0x000fe200078e0003 */
[----:B------:R-:W-:Y:S01]  /*05e0*/  LOP3.LUT R9, R9, 0x7fffffe, RZ, 0xc0, !PT ;  /* 0x07fffffe09097812 */ /* 0x000fe200078ec0ff */
[----:B------:R-:W-:Y:S01]  /*05f0*/  IMAD.SHL.U32 R10, R10, 0x40, RZ ;  /* 0x000000400a0a7824 */ /* 0x000fe200078e00ff */
[----:B------:R-:W-:Y:S01]  /*0600*/  LEA.HI R7, R7, R8, RZ, 0x2 ;  /* 0x0000000807077211 */ /* 0x000fe200078f10ff */
[----:B------:R-:W-:Y:S01]  /*0610*/  IMAD R177, R177, 0x8, R0 ;  /* 0x00000008b1b17824 */ /* 0x000fe200078e0200 */
[----:B------:R-:W-:Y:S01]  /*0620*/  LOP3.LUT R3, R13, 0x1, RZ, 0xc0, !PT ;  /* 0x000000010d037812 */ /* 0x000fe200078ec0ff */
[----:B------:R-:W-:Y:S01]  /*0630*/  IMAD.IADD R0, R12, 0x1, -R9 ;  /* 0x000000010c007824 */ /* 0x000fe200078e0a09 */
[----:B------:R-:W-:Y:S01]  /*0640*/  SHF.R.S32.HI R17, RZ, 0x1f, R12 ;  /* 0x0000001fff117819 */ /* 0x000fe2000001140c */
[----:B------:R-:W-:Y:S01]  /*0650*/  IMAD.SHL.U32 R9, R16, 0x10, RZ ;  /* 0x0000001010097824 */ /* 0x000fe200078e00ff */
[----:B------:R-:W-:-:S02]  /*0660*/  LOP3.LUT R7, R7, 0xfffffffc, RZ, 0xc0, !PT ;  /* 0xfffffffc07077812 */ /* 0x000fc400078ec0ff */
[----:B------:R-:W-:Y:S02]  /*0670*/  ISETP.NE.U32.AND P5, PT, R3, 0x1, PT ;  /* 0x000000010300780c */ /* 0x000fe40003fa5070 */
[----:B------:R-:W-:Y:S01]  /*0680*/  LEA.HI R3, R13, R13, RZ, 0x1 ;  /* 0x0000000d0d037211 */ /* 0x000fe200078f08ff */
[----:B------:R-:W-:Y:S01]  /*0690*/  IMAD.IADD R7, R8, 0x1, -R7 ;  /* 0x0000000108077824 */ /* 0x000fe200078e0a07 */
[----:B------:R-:W-:Y:S02]  /*06a0*/  LEA.HI R17, R17, R12, RZ, 0x3 ;  /* 0x0000000c11117211 */ /* 0x000fe400078f18ff */
[----:B------:R-:W-:Y:S02]  /*06b0*/  LOP3.LUT R10, R10, 0x1c0, RZ, 0xc0, !PT ;  /* 0x000001c00a0a7812 */ /* 0x000fe400078ec0ff */
[----:B------:R-:W-:Y:S02]  /*06c0*/  LOP3.LUT R8, R3, 0x3fffffe, RZ, 0xc0, !PT ;  /* 0x03fffffe03087812 */ /* 0x000fe400078ec0ff */
[----:B------:R-:W-:-:S02]  /*06d0*/  LOP3.LUT R5, R17, 0xfffffff8, RZ, 0xc0, !PT ;  /* 0xfffffff811057812 */ /* 0x000fc400078ec0ff */
[----:B------:R-:W-:Y:S01]  /*06e0*/  LOP3.LUT R9, R10, 0x30, R9, 0xf8, !PT ;  /* 0x000000300a097812 */ /* 0x000fe200078ef809 */
[----:B------:R-:W-:Y:S01]  /*06f0*/  IMAD.IADD R8, R13, 0x1, -R8 ;  /* 0x000000010d087824 */ /* 0x000fe200078e0a08 */
[----:B------:R-:W-:Y:S01]  /*0700*/  SHF.R.S32.HI R14, RZ, 0x1, R14 ;  /* 0x00000001ff0e7819 */ /* 0x000fe2000001140e */
[----:B------:R-:W-:Y:S01]  /*0710*/  IMAD.IADD R5, R12, 0x1, -R5 ;  /* 0x000000010c057824 */ /* 0x000fe200078e0a05 */
[----:B------:R-:W-:Y:S01]  /*0720*/  LOP3.LUT R9, R9, 0x8, R15, 0xf8, !PT ;  /* 0x0000000809097812 */ /* 0x000fe200078ef80f */
[----:B------:R-:W-:Y:S01]  /*0730*/  IMAD R197, R8, 0x20, R197 ;  /* 0x0000002008c57824 */ /* 0x000fe200078e02c5 */
[----:B------:R-:W-:Y:S01]  /*0740*/  SHF.R.U32.HI R10, RZ, 0x3, R10 ;  /* 0x00000003ff0a7819 */ /* 0x000fe2000001160a */
[----:B------:R-:W-:Y:S01]  /*0750*/  IMAD.SHL.U32 R8, R5, 0x40, RZ ;  /* 0x0000004005087824 */ /* 0x000fe200078e00ff */
[C---:B------:R-:W-:Y:S01]  /*0760*/  LOP3.LUT P6, RZ, R14.reuse, 0x2, RZ, 0xc0, !PT ;  /* 0x000000020eff7812 */ /* 0x040fe200078cc0ff */
[----:B------:R-:W-:Y:S01]  /*0770*/  IMAD.SHL.U32 R12, R183, 0x20, RZ ;  /* 0x00000020b70c7824 */ /* 0x000fe200078e00ff */
[C---:B------:R-:W-:Y:S01]  /*0780*/  LOP3.LUT P4, RZ, R13.reuse, 0x2, RZ, 0xc0, !PT ;  /* 0x000000020dff7812 */ /* 0x040fe2000788c0ff */
[----:B------:R-:W-:Y:S01]  /*0790*/  IMAD.SHL.U32 R13, R13, 0x40, RZ ;  /* 0x000000400d0d7824 */ /* 0x000fe200078e00ff */
[----:B------:R-:W-:Y:S01]  /*07a0*/  SHF.R.S32.HI R3, RZ, 0x1, R3 ;  /* 0x00000001ff037819 */ /* 0x000fe20000011403 */
[----:B------:R-:W-:Y:S01]  /*07b0*/  IMAD.SHL.U32 R14, R14, 0x40, RZ ;  /* 0x000000400e0e7824 */ /* 0x000fe200078e00ff */
[----:B------:R-:W-:-:S02]  /*07c0*/  LOP3.LUT R9, R9, R10, RZ, 0x3c, !PT ;  /* 0x0000000a09097212 */ /* 0x000fc400078e3cff */
[----:B------:R-:W-:Y:S01]  /*07d0*/  R2P PR, R5, 0x6 ;  /* 0x0000000605007804 */ /* 0x000fe20000000000 */
[----:B------:R-:W-:Y:S01]  /*07e0*/  IMAD.SHL.U32 R5, R7, 0x40, RZ ;  /* 0x0000004007057824 */ /* 0x000fe200078e00ff */
[C---:B------:R-:W-:Y:S01]  /*07f0*/  LOP3.LUT P3, RZ, R3.reuse, 0x2, RZ, 0xc0, !PT ;  /* 0x0000000203ff7812 */ /* 0x040fe2000786c0ff */
[----:B------:R-:W-:Y:S01]  /*0800*/  IMAD.SHL.U32 R3, R3, 0x40, RZ ;  /* 0x0000004003037824 */ /* 0x000fe200078e00ff */
[----:B------:R-:W-:Y:S01]  /*0810*/  SHF.R.S32.HI R17, RZ, 0x3, R17 ;  /* 0x00000003ff117819 */ /* 0x000fe20000011411 */
[----:B------:R-:W-:Y:S01]  /*0820*/  IMAD R174, R4, 0x200, R9 ;  /* 0x0000020004ae7824 */ /* 0x000fe200078e0209 */
[----:B------:R-:W-:Y:S02]  /*0830*/  SHF.R.S32.HI R6, RZ, 0x7, R6 ;  /* 0x00000007ff067819 */ /* 0x000fe40000011406 */
[----:B------:R-:W-:Y:S01]  /*0840*/  LOP3.LUT R9, R8, 0x1c0, RZ, 0xc0, !PT ;  /* 0x000001c008097812 */ /* 0x000fe200078ec0ff */
[----:B------:R-:W-:Y:S01]  /*0850*/  IMAD R178, R16, 0x2, R17 ;  /* 0x0000000210b27824 */ /* 0x000fe200078e0211 */
[----:B------:R-:W-:Y:S01]  /*0860*/  LOP3.LUT R13, R13, 0x1c0, RZ, 0xc0, !PT ;  /* 0x000001c00d0d7812 */ /* 0x000fe200078ec0ff */
[C---:B------:R-:W-:Y:S01]  /*0870*/  IMAD R16, R6.reuse, 0x1000, R11 ;  /* 0x0000100006107824 */ /* 0x040fe200078e020b */
[----:B------:R-:W-:Y:S01]  /*0880*/  LOP3.LUT R4, R3, 0xc0, RZ, 0xc0, !PT ;  /* 0x000000c003047812 */ /* 0x000fe200078ec0ff */
[----:B------:R-:W-:Y:S01]  /*0890*/  IMAD.SHL.U32 R6, R6, 0x8, RZ ;  /* 0x0000000806067824 */ /* 0x000fe200078e00ff */
[----:B------:R-:W-:Y:S01]  /*08a0*/  LOP3.LUT R180, R180, 0x8, RZ, 0xc0, !PT ;  /* 0x00000008b4b47812 */ /* 0x000fe200078ec0ff */
[----:B------:R-:W-:Y:S01]  /*08b0*/  IMAD R0, R17, 0x8, R0 ;  /* 0x0000000811007824 */ /* 0x000fe200078e0200 */
[----:B------:R-:W-:Y:S01]  /*08c0*/  SHF.R.U32.HI R3, RZ, 0x3, R9 ;  /* 0x00000003ff037819 */ /* 0x000fe20000011609 */
[----:B------:R-:W-:Y:S01]  /*08d0*/  IMAD R11, R185, 0x400, R16 ;  /* 0x00000400b90b7824 */ /* 0x000fe200078e0210 */
[----:B------:R-:W-:Y:S01]  /*08e0*/  LOP3.LUT R12, R13, 0x20, R12, 0xf8, !PT ;  /* 0x000000200d0c7812 */ /* 0x000fe200078ef80c */
[----:B------:R-:W-:Y:S01]  /*08f0*/  IMAD.SHL.U32 R0, R0, 0x20, RZ ;  /* 0x0000002000007824 */ /* 0x000fe200078e00ff */
[----:B------:R-:W-:-:S02]  /*0900*/  LOP3.LUT R5, R5, 0xc0, RZ, 0xc0, !PT ;  /* 0x000000c005057812 */ /* 0x000fc400078ec0ff */
[----:B------:R-:W-:Y:S02]  /*0910*/  LOP3.LUT R14, R14, 0xc0, RZ, 0xc0, !PT ;  /* 0x000000c00e0e7812 */ /* 0x000fe400078ec0ff */
[----:B------:R-:W-:Y:S02]  /*0920*/  SHF.R.U32.HI R13, RZ, 0x3, R13 ;  /* 0x00000003ff0d7819 */ /* 0x000fe4000001160d */
[----:B------:R-:W-:Y:S02]  /*0930*/  LOP3.LUT R3, R3, R9, R180, 0x1e, !PT ;  /* 0x0000000903037212 */ /* 0x000fe400078e1eb4 */
[----:B------:R-:W-:Y:S02]  /*0940*/  LOP3.LUT P0, RZ, R7, 0x2, RZ, 0xc0, !PT ;  /* 0x0000000207ff7812 */ /* 0x000fe4000780c0ff */
[----:B------:R-:W-:Y:S01]  /*0950*/  SHF.R.U32.HI R8, RZ, 0x3, R5 ;  /* 0x00000003ff087819 */ /* 0x000fe20000011605 */
[----:B------:R-:W-:Y:S01]  /*0960*/  IMAD.U32 R178, R178, 0x200, R3 ;  /* 0x00000200b2b27824 */ /* 0x000fe200078e0003 */
[----:B------:R-:W-:Y:S01]  /*0970*/  LOP3.LUT R15, R14, 0x8, R15, 0xf8, !PT ;  /* 0x000000080e0f7812 */ /* 0x000fe200078ef80f */
[----:B------:R-:W-:Y:S01]  /*0980*/  IMAD R3, R185, 0x200, R0 ;  /* 0x00000200b9037824 */ /* 0x000fe200078e0200 */
[----:B------:R-:W-:-:S02]  /*0990*/  LOP3.LUT R12, R12, R13, RZ, 0x3c, !PT ;  /* 0x0000000d0c0c7212 */ /* 0x000fc400078e3cff */
[----:B------:R-:W-:Y:S02]  /*09a0*/  LOP3.LUT R6, R6, 0x8, RZ, 0xc0, !PT ;  /* 0x0000000806067812 */ /* 0x000fe400078ec0ff */
[----:B------:R-:W-:Y:S01]  /*09b0*/  SHF.R.U32.HI R7, RZ, 0x3, R4 ;  /* 0x00000003ff077819 */ /* 0x000fe20000011604 */
[----:B------:R-:W-:Y:S01]  /*09c0*/  IMAD.IADD R190, R12, 0x1, R11 ;  /* 0x000000010cbe7824 */ /* 0x000fe200078e020b */
[----:B------:R-:W-:Y:S02]  /*09d0*/  SHF.R.U32.HI R14, RZ, 0x3, R14 ;  /* 0x00000003ff0e7819 */ /* 0x000fe4000001160e */
[----:B------:R-:W-:Y:S02]  /*09e0*/  LOP3.LUT R180, R8, R5, R180, 0x1e, !PT ;  /* 0x0000000508b47212 */ /* 0x000fe400078e1eb4 */
[----:B------:R-:W-:Y:S02]  /*09f0*/  LOP3.LUT R4, R7, R4, R6, 0x1e, !PT ;  /* 0x0000000407047212 */ /* 0x000fe400078e1e06 */
[----:B------:R-:W-:Y:S01]  /*0a00*/  LOP3.LUT R14, R15, R14, RZ, 0x3c, !PT ;  /* 0x0000000e0f0e7212 */ /* 0x000fe200078e3cff */
[----:B------:R-:W-:Y:S01]  /*0a10*/  IMAD.IADD R180, R3, 0x1, R180 ;  /* 0x0000000103b47824 */ /* 0x000fe200078e02b4 */
[----:B------:R-:W-:Y:S01]  /*0a20*/  LEA R190, R190, UR4, 0x1 ;  /* 0x00000004bebe7c11 */ /* 0x000fe2000f8e08ff */
[----:B------:R-:W-:Y:S01]  /*0a30*/  IMAD.IADD R197, R4, 0x1, R197 ;  /* 0x0000000104c57824 */ /* 0x000fe200078e02c5 */
[----:B------:R-:W-:Y:S01]  /*0a40*/  LOP3.LUT R179, R6, 0x10, R179, 0xf8, !PT ;  /* 0x0000001006b37812 */ /* 0x000fe200078ef8b3 */
[----:B------:R-:W-:Y:S01]  /*0a50*/  IMAD.MOV.U32 R3, RZ, RZ, 0x40 ;  /* 0x00000040ff037424 */ /* 0x000fe200078e00ff */
[----:B------:R-:W-:Y:S01]  /*0a60*/  SEL R173, R175, 0xffffffe0, !P1 ;  /* 0xffffffe0afad7807 */ /* 0x000fe20004800000 */
[----:B------:R-:W-:Y:S01]  /*0a70*/  IMAD.U32 R177, R177, 0x20, R14 ;  /* 0x00000020b1b17824 */ /* 0x000fe200078e000e */
[----:B------:R-:W-:Y:S01]  /*0a80*/  LEA R178, R178, UR6, 0x1 ;  /* 0x00000006b2b27c11 */ /* 0x000fe2000f8e08ff */
[C---:B------:R-:W-:Y:S01]  /*0a90*/  VIADD R196, R190.reuse, 0x20 ;  /* 0x00000020bec47836 */ /* 0x040fe20000000000 */
[----:B------:R-:W-:Y:S01]  /*0aa0*/  SEL R199, R199, 0x10, !P5 ;  /* 0x00000010c7c77807 */ /* 0x000fe20006800000 */
[----:B------:R-:W-:Y:S01]  /*0ab0*/  @P4 VIADD R196, R190, 0xffffffe0 ;  /* 0xffffffe0bec44836 */ /* 0x000fe20000000000 */
[----:B------:R-:W-:Y:S01]  /*0ac0*/  SEL R3, R3, 0xffffffc0, !P2 ;  /* 0xffffffc003037807 */ /* 0x000fe20005000000 */
[----:B------:R-:W-:Y:S01]  /*0ad0*/  IMAD.IADD R173, R178, 0x1, R173 ;  /* 0x00000001b2ad7824 */ /* 0x000fe200078e02ad */
[----:B------:R-:W-:Y:S01]  /*0ae0*/  LEA R197, R197, UR5, 0x1 ;  /* 0x00000005c5c57c11 */ /* 0x000fe2000f8e08ff */
[----:B------:R-:W-:Y:S01]  /*0af0*/  IMAD.IADD R198, R190, 0x1, R199 ;  /* 0x00000001bec67824 */ /* 0x000fe200078e02c7 */
[----:B------:R-:W-:Y:S01]  /*0b00*/  LOP3.LUT R179, R8, R179, R5, 0x1e, !PT ;  /* 0x000000b308b37212 */ /* 0x000fe200078e1e05 */
[----:B------:R-:W-:Y:S01]  /*0b10*/  IMAD.IADD R172, R178, 0x1, R3 ;  /* 0x00000001b2ac7824 */ /* 0x000fe200078e0203 */
[----:B------:R-:W-:Y:S01]  /*0b20*/  SHF.R.S32.HI R2, RZ, 0x2, R2 ;  /* 0x00000002ff027819 */ /* 0x000fe20000011402 */
[----:B------:R-:W-:Y:S01]  /*0b30*/  VIADD R200, R197, 0x20 ;  /* 0x00000020c5c87836 */ /* 0x000fe20000000000 */
[----:B------:R-:W-:Y:S01]  /*0b40*/  SEL R176, R175, 0xffffffe0, !P6 ;  /* 0xffffffe0afb07807 */ /* 0x000fe20007000000 */
[----:B------:R-:W-:Y:S01]  /*0b50*/  IMAD.IADD R179, R0, 0x1, R179 ;  /* 0x0000000100b37824 */ /* 0x000fe200078e02b3 */
[----:B------:R-:W-:Y:S01]  /*0b60*/  LEA R177, R177, UR5, 0x1 ;  /* 0x00000005b1b17c11 */ /* 0x000fe2000f8e08ff */
[----:B------:R-:W-:Y:S01]  /*0b70*/  IMAD R187, R185, 0x10, R2 ;  /* 0x00000010b9bb7824 */ /* 0x000fe200078e0202 */
[----:B------:R-:W-:Y:S01]  /*0b80*/  SEL R175, R175, 0xffffffe0, !P0 ;  /* 0xffffffe0afaf7807 */ /* 0x000fe20004000000 */
[----:B------:R-:W-:Y:S01]  /*0b90*/  IMAD.IADD R199, R199, 0x1, R196 ;  /* 0x00000001c7c77824 */ /* 0x000fe200078e02c4 */
[----:B------:R-:W-:Y:S01]  /*0ba0*/  LEA R174, R174, UR4, 0x1 ;  /* 0x00000004aeae7c11 */ /* 0x000fe2000f8e08ff */
[----:B------:R-:W-:-:S02]  /*0bb0*/  IMAD.IADD R176, R177, 0x1, R176 ;  /* 0x00000001b1b07824 */ /* 0x000fc400078e02b0 */
[----:B------:R-:W-:Y:S02]  /*0bc0*/  IMAD.IADD R3, R173, 0x1, R3 ;  /* 0x00000001ad037824 */ /* 0x000fe400078e0203 */
[----:B------:R-:W-:-:S07]  /*0bd0*/  @P3 VIADD R200, R197, 0xffffffe0 ;  /* 0xffffffe0c5c83836 */ /* 0x000fce0000000000 */
.L_x_1011:
[----:B------:R-:W-:Y:S02]  /*0be0*/  ISETP.NE.U32.AND P0, PT, RZ, UR60, PT ;  /* 0x0000003cff007c0c */ /* 0x000fe4000bf05070 */
[----:B------:R-:W-:Y:S02]  /*0bf0*/  ISETP.NE.U32.AND P1, PT, RZ, UR58, PT ;  /* 0x0000003aff007c0c */ /* 0x000fe4000bf25070 */
[----:B------:R-:W-:Y:S02]  /*0c00*/  ISETP.NE.AND.EX P0, PT, RZ, UR61, PT, P0 ;  /* 0x0000003dff007c0c */ /* 0x000fe4000bf05300 */
[----:B------:R-:W-:-:S11]  /*0c10*/  ISETP.NE.AND.EX P1, PT, RZ, UR59, PT, P1 ;  /* 0x0000003bff007c0c */ /* 0x000fd6000bf25310 */
[----:B-1----:R-:W1:Y:S01]  /*0c20*/  @P0 S2R R2, SR_CTAID.Y ;  /* 0x0000000000020919 */ /* 0x002e620000002600 */
[----:B------:R-:W1:Y:S01]  /*0c30*/  @P0 LDC.64 R6, c[0x0][0x300] ;  /* 0x0000c000ff060b82 */ /* 0x000e620000000a00 */
[----:B------:R-:W2:Y:S07]  /*0c40*/  @P1 S2R R0, SR_CTAID.Y ;  /* 0x0000000000001919 */ /* 0x000eae0000002600 */
[----:B------:R-:W2:Y:S01]  /*0c50*/  @P1 LDC.64 R4, c[0x0][0x308] ;  /* 0x0000c200ff041b82 */ /* 0x000ea20000000a00 */
[----:B-1----:R-:W-:-:S07]  /*0c60*/  @P0 IMAD.WIDE R8, R2, 0x4, R6 ;  /* 0x0000000402080825 */ /* 0x002fce00078e0206 */
[----:B------:R-:W1:Y:S01]  /*0c70*/  @!P1 LDC.64 R6, c[0x0][0x318] ;  /* 0x0000c600ff069b82 */ /* 0x000e620000000a00 */
[----:B------:R-:W3:Y:S01]  /*0c80*/  @P0 LDG.E R2, desc[UR10][R8.64] ;  /* 0x0000000a08020981 */ /* 0x000ee2000c1e1900 */
[----:B--2---:R-:W-:-:S06]  /*0c90*/  @P1 IMAD.WIDE R10, R0, 0x4, R4 ;  /* 0x00000004000a1825 */ /* 0x004fcc00078e0204 */
[----:B------:R-:W2:Y:S01]  /*0ca0*/  @!P1 LDC.64 R4, c[0x0][0x2c8] ;  /* 0x0000b200ff049b82 */ /* 0x000ea20000000a00 */
[----:B------:R-:W4:Y:S01]  /*0cb0*/  @P1 LDG.E R0, desc[UR10][R10.64] ;  /* 0x0000000a0a001981 */ /* 0x000f22000c1e1900 */
[----:B------:R-:W-:Y:S01]  /*0cc0*/  UMOV UR5, URZ ;  /* 0x0000003f00057c82 */ /* 0x000fe20008000000 */
[----:B------:R-:W-:Y:S01]  /*0cd0*/  USHF.L.U32 UR9, UR48, 0x7, URZ ;  /* 0x0000000730097899 */ /* 0x000fe2000800063f */
[----:B---3--:R-:W-:Y:S02]  /*0ce0*/  @P0 R2UR UR5, R2 ;  /* 0x00000000020502ca */ /* 0x008fe400000e0000 */
[----:B-1----:R-:W-:-:S04]  /*0cf0*/  @!P1 ISETP.NE.U32.AND P0, PT, R6, RZ, PT ;  /* 0x000000ff0600920c */ /* 0x002fc80003f05070 */
[----:B------:R-:W-:-:S04]  /*0d00*/  @!P1 ISETP.NE.AND.EX P0, PT, R7, RZ, PT, P0 ;  /* 0x000000ff0700920c */ /* 0x000fc80003f05300 */
[----:B--2---:R-:W-:-:S03]  /*0d10*/  @!P1 SEL R5, R5, RZ, P0 ;  /* 0x000000ff05059207 */ /* 0x004fc60000000000 */
[----:B----4-:R-:W-:Y:S01]  /*0d20*/  @P1 VIADD R0, R0, -UR5 ;  /* 0x8000000500001c36 */ /* 0x010fe20008000000 */
[----:B------:R-:W-:-:S04]  /*0d30*/  @!P1 IADD3 R0, R5, -UR5, R4 ;  /* 0x8000000505009c10 */ /* 0x000fc8000fffe004 */
[----:B------:R-:W-:-:S13]  /*0d40*/  ISETP.LE.AND P0, PT, R0, UR9, PT ;  /* 0x0000000900007c0c */ /* 0x000fda000bf03270 */
[----:B-----5:R-:W-:Y:S05]  /*0d50*/  @P0 BRA `(.L_x_1003) ;  /* 0x00000064003c0947 */ /* 0x020fea0003800000 */
[----:B------:R-:W1:Y:S01]  /*0d60*/  LDC R0, c[0x0][0x278] ;  /* 0x00009e00ff007b82 */ /* 0x000e620000000800 */
[----:B------:R-:W2:Y:S01]  /*0d70*/  S2R R2, SR_CTAID.Z ;  /* 0x0000000000027919 */ /* 0x000ea20000002700 */
[----:B------:R-:W-:Y:S01]  /*0d80*/  IMAD.MOV.U32 R8, RZ, RZ, RZ ;  /* 0x000000ffff087224 */ /* 0x000fe200078e00ff */
[----:B------:R-:W-:Y:S01]  /*0d90*/  ULDC.64 UR6, c[0x0][0x2f0] ;  /* 0x0000bc0000067ab9 */ /* 0x000fe20000000a00 */
[----:B------:R-:W-:Y:S01]  /*0da0*/  ULDC UR25, c[0x0][0x2c4] ;  /* 0x0000b10000197ab9 */ /* 0x000fe20000000800 */
[----:B------:R-:W-:Y:S02]  /*0db0*/  UISETP.NE.U32.AND UP1, UPT, UR6, URZ, UPT ;  /* 0x0000003f0600728c */ /* 0x000fe4000bf25070 */
[----:B------:R-:W-:Y:S01]  /*0dc0*/  UIADD3 UR13, UR25, 0x3f, URZ ;  /* 0x0000003f190d7890 */ /* 0x000fe2000fffe03f */
[----:B------:R-:W-:Y:S01]  /*0dd0*/  ULDC.U8 UR6, c[0x0][0x3d8] ;  /* 0x0000f60000067ab9 */ /* 0x000fe20000000000 */
[----:B------:R-:W-:Y:S01]  /*0de0*/  ULDC UR26, c[0x0][0x270] ;  /* 0x00009c00001a7ab9 */ /* 0x000fe20000000800 */
[----:B------:R-:W-:-:S02]  /*0df0*/  UISETP.NE.AND UP0, UPT, UR6, URZ, UPT ;  /* 0x0000003f0600728c */ /* 0x000fc4000bf05270 */
[----:B------:R-:W-:Y:S01]  /*0e00*/  USHF.R.S32.HI UR6, URZ, 0x1f, UR13 ;  /* 0x0000001f3f067899 */ /* 0x000fe2000801140d */
[----:B------:R-:W-:Y:S01]  /*0e10*/  ULDC UR23, c[0x0][0x2dc] ;  /* 0x0000b70000177ab9 */ /* 0x000fe20000000800 */
[----:B------:R-:W-:Y:S02]  /*0e20*/  UISETP.NE.AND.EX UP1, UPT, UR7, URZ, UPT, UP1 ;  /* 0x0000003f0700728c */ /* 0x000fe4000bf25310 */
[----:B------:R-:W-:Y:S02]  /*0e30*/  ULEA.HI UR18, UR6, UR13, URZ, 0x6 ;  /* 0x0000000d06127291 */ /* 0x000fe4000f8f303f */
[----:B------:R-:W-:Y:S02]  /*0e40*/  UIMAD UR16, UR54, UR23, URZ ;  /* 0x00000017361072a4 */ /* 0x000fe4000f8e023f */
[----:B------:R-:W-:Y:S01]  /*0e50*/  ULOP3.LUT UR6, UR18, 0xffffffc0, URZ, 0xc0, !UPT ;  /* 0xffffffc012067892 */ /* 0x000fe2000f8ec03f */
[----:B-1----:R-:W-:Y:S01]  /*0e60*/  IABS R6, R0 ;  /* 0x0000000000067213 */ /* 0x002fe20000000000 */
[----:B------:R-:W-:Y:S01]  /*0e70*/  @UP0 UIMAD UR8, UR52, UR25, URZ ;  /* 0x00000019340802a4 */ /* 0x000fe2000f8e023f */
[----:B------:R-:W-:Y:S01]  /*0e80*/  ISETP.NE.AND P1, PT, R0, RZ, PT ;  /* 0x000000ff0000720c */ /* 0x000fe20003f25270 */
[----:B------:R-:W-:Y:S01]  /*0e90*/  @!UP0 UIMAD UR12, UR52, UR26, UR54 ;  /* 0x0000001a340c82a4 */ /* 0x000fe2000f8e0236 */
[----:B------:R-:W1:Y:S01]  /*0ea0*/  I2F.RP R7, R6 ;  /* 0x0000000600077306 */ /* 0x000e620000209400 */
[----:B------:R-:W-:-:S02]  /*0eb0*/  UIMAD.WIDE UR28, UR52, 0x80, URZ ;  /* 0x00000080341c78a5 */ /* 0x000fc4000f8e023f */
[----:B------:R-:W-:Y:S01]  /*0ec0*/  UIADD3 UR6, UR6, -0x40, URZ ;  /* 0xffffffc006067890 */ /* 0x000fe2000fffe03f */
[----:B--2---:R-:W-:Y:S01]  /*0ed0*/  IABS R2, R2 ;  /* 0x0000000200027213 */ /* 0x004fe20000000000 */
[----:B------:R-:W-:Y:S01]  /*0ee0*/  ULDC.U8 UR20, c[0x0][0x480] ;  /* 0x0001200000147ab9 */ /* 0x000fe20000000000 */
[----:B------:R-:W-:Y:S01]  /*0ef0*/  @UP0 ULDC UR7, c[0x0][0x2e4] ;  /* 0x0000b90000070ab9 */ /* 0x000fe20000000800 */
[----:B------:R-:W-:Y:S01]  /*0f00*/  ISETP.NE.AND P4, PT, RZ, UR20, PT ;  /* 0x00000014ff007c0c */ /* 0x000fe2000bf85270 */
[----:B------:R-:W-:Y:S02]  /*0f10*/  @UP0 UIMAD UR22, UR54, UR7, UR8 ;  /* 0x00000007361602a4 */ /* 0x000fe4000f8e0208 */
[----:B------:R-:W-:Y:S02]  /*0f20*/  USHF.R.S32.HI UR15, URZ, 0x1f, UR5 ;  /* 0x0000001f3f0f7899 */ /* 0x000fe40008011405 */
[----:B------:R-:W-:Y:S01]  /*0f30*/  USHF.R.S32.HI UR14, URZ, 0x1f, UR9 ;  /* 0x0000001f3f0e7899 */ /* 0x000fe20008011409 */
[----:B-1----:R-:W1:Y:S01]  /*0f40*/  MUFU.RCP R5, R7 ;  /* 0x0000000700057308 */ /* 0x002e620000001000 */
[----:B------:R-:W-:-:S02]  /*0f50*/  USHF.R.S32.HI UR24, URZ, 0x1f, UR26 ;  /* 0x0000001f3f187899 */ /* 0x000fc4000801141a */
[----:B------:R-:W-:Y:S02]  /*0f60*/  USHF.R.S32.HI UR17, URZ, 0x1f, UR16 ;  /* 0x0000001f3f117899 */ /* 0x000fe40008011410 */
[----:B------:R-:W-:Y:S02]  /*0f70*/  USEL UR19, UR28, URZ, UP1 ;  /* 0x0000003f1c137287 */ /* 0x000fe40008800000 */
[----:B------:R-:W-:Y:S02]  /*0f80*/  USEL UR21, UR29, URZ, UP1 ;  /* 0x0000003f1d157287 */ /* 0x000fe40008800000 */
[----:B------:R-:W-:Y:S02]  /*0f90*/  @!UP0 UIMAD UR22, UR12, UR25, URZ ;  /* 0x000000190c1682a4 */ /* 0x000fe4000f8e023f */
[----:B------:R-:W-:Y:S01]  /*0fa0*/  USHF.R.S32.HI UR7, URZ, 0x1f, UR6 ;  /* 0x0000001f3f077899 */ /* 0x000fe20008011406 */
[----:B-1----:R-:W-:-:S04]  /*0fb0*/  VIADD R5, R5, 0xffffffe ;  /* 0x0ffffffe05057836 */ /* 0x002fc80000000000 */
[----:B------:R-:W1:Y:S02]  /*0fc0*/  F2I.FTZ.U32.TRUNC.NTZ R9, R5 ;  /* 0x0000000500097305 */ /* 0x000e64000021f000 */
[----:B-1----:R-:W-:-:S04]  /*0fd0*/  IMAD.MOV R4, RZ, RZ, -R9 ;  /* 0x000000ffff047224 */ /* 0x002fc800078e0a09 */
[----:B------:R-:W-:-:S04]  /*0fe0*/  IMAD R4, R4, R6, RZ ;  /* 0x0000000604047224 */ /* 0x000fc800078e02ff */
[----:B------:R-:W-:Y:S02]  /*0ff0*/  IMAD.HI.U32 R9, R9, R4, R8 ;  /* 0x0000000409097227 */ /* 0x000fe400078e0008 */
[----:B------:R-:W1:Y:S04]  /*1000*/  LDC.64 R4, c[0x0][0x488] ;  /* 0x00012200ff047b82 */ /* 0x000e680000000a00 */
[----:B------:R-:W-:-:S04]  /*1010*/  IMAD.HI.U32 R8, R9, R2, RZ ;  /* 0x0000000209087227 */ /* 0x000fc800078e00ff */
[----:B------:R-:W-:-:S04]  /*1020*/  IMAD.MOV R7, RZ, RZ, -R8 ;  /* 0x000000ffff077224 */ /* 0x000fc800078e0a08 */
[C---:B------:R-:W-:Y:S02]  /*1030*/  IMAD R7, R6.reuse, R7, R2 ;  /* 0x0000000706077224 */ /* 0x040fe400078e0202 */
[----:B------:R-:W1:Y:S03]  /*1040*/  S2R R2, SR_CTAID.X ;  /* 0x0000000000027919 */ /* 0x000e660000002500 */
[----:B------:R-:W-:-:S13]  /*1050*/  ISETP.GT.U32.AND P2, PT, R6, R7, PT ;  /* 0x000000070600720c */ /* 0x000fda0003f44070 */
[----:B------:R-:W-:Y:S01]  /*1060*/  @!P2 IADD3 R7, R7, -R6, RZ ;  /* 0x800000060707a210 */ /* 0x000fe20007ffe0ff */
[----:B------:R-:W-:-:S03]  /*1070*/  @!P2 VIADD R8, R8, 0x1 ;  /* 0x000000010808a836 */ /* 0x000fc60000000000 */
[----:B------:R-:W-:Y:S02]  /*1080*/  ISETP.GE.U32.AND P3, PT, R7, R6, PT ;  /* 0x000000060700720c */ /* 0x000fe40003f66070 */
[----:B------:R-:W-:-:S04]  /*1090*/  LOP3.LUT R6, R0, UR54, RZ, 0x3c, !PT ;  /* 0x0000003600067c12 */ /* 0x000fc8000f8e3cff */
[----:B------:R-:W-:Y:S01]  /*10a0*/  ISETP.GE.AND P0, PT, R6, RZ, PT ;  /* 0x000000ff0600720c */ /* 0x000fe20003f06270 */
[----:B-1----:R-:W-:-:S06]  /*10b0*/  IMAD.WIDE.U32 R24, R2, R4, RZ ;  /* 0x0000000402187225 */ /* 0x002fcc00078e00ff */
[----:B------:R-:W-:Y:S01]  /*10c0*/  @P3 VIADD R8, R8, 0x1 ;  /* 0x0000000108083836 */ /* 0x000fe20000000000 */
[----:B------:R-:W-:Y:S01]  /*10d0*/  SEL R24, R24, RZ, P4 ;  /* 0x000000ff18187207 */ /* 0x000fe20002000000 */
[----:B------:R-:W-:-:S03]  /*10e0*/  IMAD R5, R2, R5, R25 ;  /* 0x0000000502057224 */ /* 0x000fc600078e0219 */
[----:B------:R-:W-:Y:S02]  /*10f0*/  MOV R2, R8 ;  /* 0x0000000800027202 */ /* 0x000fe40000000f00 */
[----:B------:R-:W-:-:S03]  /*1100*/  SEL R6, R5, RZ, P4 ;  /* 0x000000ff05067207 */ /* 0x000fc60002000000 */
        /* <DEDUP_REMOVED lines=13> */
.L_x_1004:
[----:B------:R-:W-:Y:S01]  /*11e0*/  UIMAD UR12, UR52, UR26, UR54 ;  /* 0x0000001a340c72a4 */ /* 0x000fe2000f8e0236 */
[----:B------:R-:W-:-:S03]  /*11f0*/  ULDC UR8, c[0x0][0x2d4] ;  /* 0x0000b50000087ab9 */ /* 0x000fc60000000800 */
[----:B------:R-:W-:-:S12]  /*1200*/  UIMAD UR20, UR12, UR8, URZ ;  /* 0x000000080c1472a4 */ /* 0x000fd8000f8e023f */
.L_x_1005:
[----:B------:R-:W1:Y:S01]  /*1210*/  S2R R210, SR_TID.X ;  /* 0x0000000000d27919 */ /* 0x000e620000002100 */
[----:B------:R-:W2:Y:S01]  /*1220*/  LDC.64 R8, c[0x0][0x248] ;  /* 0x00009200ff087b82 */ /* 0x000ea20000000a00 */
[----:B------:R-:W-:Y:S01]  /*1230*/  UIADD3 UR49, UP0, UR9, UR5, URZ ;  /* 0x0000000509317290 */ /* 0x000fe2000ff1e03f */
[----:B------:R-:W-:Y:S01]  /*1240*/  SHF.R.S32.HI R189, RZ, 0x1f, R188 ;  /* 0x0000001fffbd7819 */ /* 0x000fe200000114bc */
[----:B------:R-:W-:Y:S01]  /*1250*/  UIMAD UR30, UR26, UR23, URZ ;  /* 0x000000171a1e72a4 */ /* 0x000fe2000f8e023f */
[----:B------:R-:W-:Y:S01]  /*1260*/  SHF.R.S32.HI R15, RZ, 0x1f, R186 ;  /* 0x0000001fff0f7819 */ /* 0x000fe200000114ba */
[----:B------:R-:W-:Y:S01]  /*1270*/  UIADD3.X UR50, UR15, UR14, URZ, UP0, !UPT ;  /* 0x0000000e0f327290 */ /* 0x000fe200087fe43f */
[----:B------:R-:W-:Y:S01]  /*1280*/  IADD3 R17, P0, R186, UR6, RZ ;  /* 0x00000006ba117c10 */ /* 0x000fe2000ff1e0ff */
[----:B------:R-:W-:Y:S01]  /*1290*/  USHF.L.U32 UR5, UR30, 0x6, URZ ;  /* 0x000000061e057899 */ /* 0x000fe2000800063f */
[----:B------:R-:W3:Y:S01]  /*12a0*/  LDC.64 R4, c[0x0][0x230] ;  /* 0x00008c00ff047b82 */ /* 0x000ee20000000a00 */
[----:B------:R-:W-:Y:S01]  /*12b0*/  ULDC.64 UR14, c[0x0][0x260] ;  /* 0x00009800000e7ab9 */ /* 0x000fe20000000a00 */
[----:B------:R-:W-:Y:S01]  /*12c0*/  IMAD.U32 R25, RZ, RZ, UR16 ;  /* 0x00000010ff197e24 */ /* 0x000fe2000f8e00ff */
[----:B------:R-:W-:Y:S01]  /*12d0*/  IADD3.X R14, R15, UR7, RZ, P0, !PT ;  /* 0x000000070f0e7c10 */ /* 0x000fe200087fe4ff */
[----:B------:R-:W-:Y:S01]  /*12e0*/  USHF.R.S32.HI UR9, URZ, 0x1f, UR5 ;  /* 0x0000001f3f097899 */ /* 0x000fe20008011405 */
[----:B------:R-:W-:Y:S01]  /*12f0*/  CS2R R126, SRZ ;  /* 0x00000000007e7805 */ /* 0x000fe2000001ff00 */
[----:B------:R-:W-:Y:S01]  /*1300*/  ULDC.64 UR12, c[0x0][0x240] ;  /* 0x00009000000c7ab9 */ /* 0x000fe20000000a00 */
[----:B------:R-:W-:Y:S01]  /*1310*/  USHF.R.S32.HI UR27, URZ, 0x1f, UR54 ;  /* 0x0000001f3f1b7899 */ /* 0x000fe20008011436 */
[----:B------:R-:W-:Y:S01]  /*1320*/  IMAD R26, R14, UR12, RZ ;  /* 0x0000000c0e1a7c24 */ /* 0x000fe2000f8e02ff */
[----:B------:R-:W-:Y:S01]  /*1330*/  CS2R R124, SRZ ;  /* 0x00000000007c7805 */ /* 0x000fe2000001ff00 */
[----:B------:R-:W-:Y:S01]  /*1340*/  IMAD.WIDE.U32 R18, R17, UR12, R188 ;  /* 0x0000000c11127c25 */ /* 0x000fe2000f8e00bc */
[----:B------:R-:W-:-:S02]  /*1350*/  CS2R R130, SRZ ;  /* 0x0000000000827805 */ /* 0x000fc4000001ff00 */
[----:B------:R-:W-:Y:S02]  /*1360*/  CS2R R128, SRZ ;  /* 0x0000000000807805 */ /* 0x000fe4000001ff00 */
[----:B------:R-:W-:Y:S01]  /*1370*/  CS2R R122, SRZ ;  /* 0x00000000007a7805 */ /* 0x000fe2000001ff00 */
[----:B------:R-:W-:Y:S01]  /*1380*/  IMAD R26, R17, UR13, R26 ;  /* 0x0000000d111a7c24 */ /* 0x000fe2000f8e021a */
[----:B------:R-:W-:Y:S01]  /*1390*/  UIMAD.WIDE UR12, UR52, UR8, UR6 ;  /* 0x00000008340c72a5 */ /* 0x000fe2000f8e0206 */
[C---:B--2---:R-:W-:Y:S01]  /*13a0*/  IMAD R10, R8.reuse, UR50, RZ ;  /* 0x00000032080a7c24 */ /* 0x044fe2000f8e02ff */
[----:B------:R-:W-:Y:S01]  /*13b0*/  CS2R R120, SRZ ;  /* 0x0000000000787805 */ /* 0x000fe2000001ff00 */
[----:B------:R-:W-:Y:S01]  /*13c0*/  IMAD.WIDE.U32 R12, R8, UR49, R188 ;  /* 0x00000031080c7c25 */ /* 0x000fe2000f8e00bc */
[----:B------:R-:W-:Y:S02]  /*13d0*/  CS2R R118, SRZ ;  /* 0x0000000000767805 */ /* 0x000fe4000001ff00 */
[----:B------:R-:W-:-:S02]  /*13e0*/  CS2R R116, SRZ ;  /* 0x0000000000747805 */ /* 0x000fc4000001ff00 */
[----:B------:R-:W-:Y:S01]  /*13f0*/  CS2R R110, SRZ ;  /* 0x00000000006e7805 */ /* 0x000fe2000001ff00 */
[----:B------:R-:W-:Y:S01]  /*1400*/  IMAD R11, R9, UR49, R10 ;  /* 0x00000031090b7c24 */ /* 0x000fe2000f8e020a */
[----:B-1----:R-:W-:Y:S01]  /*1410*/  SHF.R.S32.HI R7, RZ, 0x1f, R210 ;  /* 0x0000001fff077819 */ /* 0x002fe200000114d2 */
[C---:B---3--:R-:W-:Y:S01]  /*1420*/  IMAD R10, R4.reuse, UR57, RZ ;  /* 0x00000039040a7c24 */ /* 0x048fe2000f8e02ff */
[----:B------:R-:W-:Y:S01]  /*1430*/  CS2R R108, SRZ ;  /* 0x00000000006c7805 */ /* 0x000fe2000001ff00 */
[----:B------:R-:W-:Y:S01]  /*1440*/  IMAD.IADD R13, R13, 0x1, R11 ;  /* 0x000000010d0d7824 */ /* 0x000fe200078e020b */
[----:B------:R-:W-:Y:S01]  /*1450*/  LEA.HI R7, R7, R210, RZ, 0x5 ;  /* 0x000000d207077211 */ /* 0x000fe200078f28ff */
[----:B------:R-:W-:Y:S01]  /*1460*/  IMAD R10, R5, UR52, R10 ;  /* 0x00000034050a7c24 */ /* 0x000fe2000f8e020a */
[----:B------:R-:W-:Y:S01]  /*1470*/  CS2R R114, SRZ ;  /* 0x0000000000727805 */ /* 0x000fe2000001ff00 */
[----:B------:R-:W-:Y:S01]  /*1480*/  IMAD.WIDE.U32 R12, R4, UR52, R12 ;  /* 0x00000034040c7c25 */ /* 0x000fe2000f8e000c */
[----:B------:R-:W-:-:S02]  /*1490*/  LOP3.LUT R5, R7, 0xffffffe0, RZ, 0xc0, !PT ;  /* 0xffffffe007057812 */ /* 0x000fc400078ec0ff */
[----:B------:R-:W-:Y:S02]  /*14a0*/  CS2R R112, SRZ ;  /* 0x0000000000707805 */ /* 0x000fe4000001ff00 */
[----:B------:R-:W-:Y:S01]  /*14b0*/  SHF.R.S32.HI R7, RZ, 0x5, R7 ;  /* 0x00000005ff077819 */ /* 0x000fe20000011407 */
[----:B------:R-:W-:Y:S01]  /*14c0*/  IMAD.IADD R11, R13, 0x1, R10 ;  /* 0x000000010d0b7824 */ /* 0x000fe200078e020a */
[----:B------:R-:W-:Y:S01]  /*14d0*/  CS2R R106, SRZ ;  /* 0x00000000006a7805 */ /* 0x000fe2000001ff00 */
[----:B------:R-:W-:Y:S01]  /*14e0*/  IMAD.IADD R210, R210, 0x1, -R5 ;  /* 0x00000001d2d27824 */ /* 0x000fe200078e0a05 */
[----:B------:R-:W-:Y:S01]  /*14f0*/  CS2R R104, SRZ ;  /* 0x0000000000687805 */ /* 0x000fe2000001ff00 */
[----:B------:R-:W-:Y:S01]  /*1500*/  IMAD R5, R0, UR14, RZ ;  /* 0x0000000e00057c24 */ /* 0x000fe2000f8e02ff */
[----:B------:R-:W-:Y:S01]  /*1510*/  CS2R R102, SRZ ;  /* 0x0000000000667805 */ /* 0x000fe2000001ff00 */
[----:B------:R-:W-:Y:S01]  /*1520*/  IMAD R4, R7, UR30, R210 ;  /* 0x0000001e07047c24 */ /* 0x000fe2000f8e02d2 */
[----:B------:R-:W-:Y:S01]  /*1530*/  CS2R R100, SRZ ;  /* 0x0000000000647805 */ /* 0x000fe2000001ff00 */
[----:B------:R-:W-:Y:S01]  /*1540*/  IMAD R22, R2, UR15, R5 ;  /* 0x0000000f02167c24 */ /* 0x000fe2000f8e0205 */
[----:B------:R-:W-:Y:S01]  /*1550*/  CS2R R94, SRZ ;  /* 0x00000000005e7805 */ /* 0x000fe2000001ff00 */
[----:B------:R-:W-:Y:S01]  /*1560*/  IMAD.U32 R5, RZ, RZ, UR17 ;  /* 0x00000011ff057e24 */ /* 0x000fe2000f8e00ff */
[----:B------:R-:W-:Y:S01]  /*1570*/  IADD3 R25, P1, P0, R4, UR5, R25 ;  /* 0x0000000504197c10 */ /* 0x000fe2000f83e019 */
[----:B------:R-:W-:Y:S01]  /*1580*/  IMAD.MOV.U32 R10, RZ, RZ, R12 ;  /* 0x000000ffff0a7224 */ /* 0x000fe200078e000c */
[----:B------:R-:W-:Y:S01]  /*1590*/  SHF.R.S32.HI R4, RZ, 0x1f, R4 ;  /* 0x0000001fff047819 */ /* 0x000fe20000011404 */
[----:B------:R-:W1:Y:S01]  /*15a0*/  LDC.64 R12, c[0x0][0x228] ;  /* 0x00008a00ff0c7b82 */ /* 0x000e620000000a00 */
[----:B------:R-:W-:Y:S01]  /*15b0*/  USHF.R.S32.HI UR5, URZ, 0x1f, UR23 ;  /* 0x0000001f3f057899 */ /* 0x000fe20008011417 */
[----:B------:R-:W-:Y:S01]  /*15c0*/  IMAD.WIDE.U32 R10, R2, UR14, R10 ;  /* 0x0000000e020a7c25 */ /* 0x000fe2000f8e000a */
[----:B------:R-:W-:Y:S01]  /*15d0*/  IADD3.X R5, R4, UR9, R5, P1, P0 ;  /* 0x0000000904057c10 */ /* 0x000fe20008fe0405 */
[----:B------:R-:W-:Y:S01]  /*15e0*/  UIMAD.WIDE.U32 UR8, UR23, UR26, URZ ;  /* 0x0000001a170872a5 */ /* 0x000fe2000f8e003f */
[----:B------:R-:W-:Y:S01]  /*15f0*/  IADD3 R24, P0, R25, R24, RZ ;  /* 0x0000001819187210 */ /* 0x000fe20007f1e0ff */
[----:B------:R-:W-:Y:S01]  /*1600*/  UIMAD UR7, UR5, UR26, URZ ;  /* 0x0000001a050772a4 */ /* 0x000fe2000f8e023f */
[----:B------:R-:W-:Y:S01]  /*1610*/  IMAD.IADD R23, R11, 0x1, R22 ;  /* 0x000000010b177824 */ /* 0x000fe200078e0216 */
[----:B------:R-:W-:Y:S01]  /*1620*/  UIADD3 UR5, UP0, UR12, UR19, URZ ;  /* 0x000000130c057290 */ /* 0x000fe2000ff1e03f */
[----:B------:R-:W-:Y:S01]  /*1630*/  IMAD.MOV.U32 R22, RZ, RZ, R10 ;  /* 0x000000ffff167224 */ /* 0x000fe200078e000a */
[----:B------:R-:W-:Y:S01]  /*1640*/  UIMAD UR7, UR24, UR23, UR7 ;  /* 0x00000017180772a4 */ /* 0x000fe2000f8e0207 */
[----:B------:R-:W-:Y:S01]  /*1650*/  IMAD.X R25, R5, 0x1, R6, P0 ;  /* 0x0000000105197824 */ /* 0x000fe200000e0606 */
[----:B------:R-:W2:Y:S01]  /*1660*/  LDC.64 R10, c[0x0][0x418] ;  /* 0x00010600ff0a7b82 */ /* 0x000ea20000000a00 */
[----:B------:R-:W-:Y:S01]  /*1670*/  IMAD.IADD R27, R19, 0x1, R26 ;  /* 0x00000001131b7824 */ /* 0x000fe200078e021a */
[----:B------:R-:W-:Y:S01]  /*1680*/  UIADD3 UR7, UR9, UR7, URZ ;  /* 0x0000000709077290 */ /* 0x000fe2000fffe03f */
[----:B------:R-:W-:Y:S01]  /*1690*/  IMAD.U32 R20, RZ, RZ, UR8 ;  /* 0x00000008ff147e24 */ /* 0x000fe2000f8e00ff */
[----:B------:R-:W-:Y:S01]  /*16a0*/  UIADD3.X UR12, UR13, UR21, URZ, UP0, !UPT ;  /* 0x000000150d0c7290 */ /* 0x000fe200087fe43f */
[-C--:B------:R-:W-:Y:S01]  /*16b0*/  IMAD R19, R15, R8.reuse, RZ ;  /* 0x000000080f137224 */ /* 0x080fe200078e02ff */
[----:B------:R-:W-:Y:S01]  /*16c0*/  UIMAD UR7, UR7, UR5, URZ ;  /* 0x00000005070772a4 */ /* 0x000fe2000f8e023f */
[----:B------:R-:W-:Y:S01]  /*16d0*/  IMAD.U32 R21, RZ, RZ, UR9 ;  /* 0x00000009ff157e24 */ /* 0x000fe2000f8e00ff */
[----:B------:R-:W3:Y:S01]  /*16e0*/  LDC.64 R4, c[0x0][0x250] ;  /* 0x00009400ff047b82 */ /* 0x000ee20000000a00 */
[----:B------:R-:W-:Y:S01]  /*16f0*/  IMAD.WIDE.U32 R20, R20, UR5, R24 ;  /* 0x0000000514147c25 */ /* 0x000fe2000f8e0018 */
[----:B------:R-:W-:Y:S01]  /*1700*/  UIMAD UR5, UR12, UR8, UR7 ;  /* 0x000000080c0572a4 */ /* 0x000fe2000f8e0207 */
[----:B------:R-:W-:Y:S01]  /*1710*/  CS2R R92, SRZ ;  /* 0x00000000005c7805 */ /* 0x000fe2000001ff00 */
[----:B------:R-:W-:Y:S01]  /*1720*/  ULDC.64 UR14, c[0x0][0x218] ;  /* 0x00008600000e7ab9 */ /* 0x000fe20000000a00 */
[C---:B------:R-:W-:Y:S01]  /*1730*/  IMAD R19, R186.reuse, R9, R19 ;  /* 0x00000009ba137224 */ /* 0x040fe200078e0213 */
[----:B------:R-:W-:Y:S01]  /*1740*/  ULDC.64 UR8, c[0x0][0x400] ;  /* 0x0001000000087ab9 */ /* 0x000fe20000000a00 */
[----:B------:R-:W-:Y:S01]  /*1750*/  IMAD.WIDE.U32 R22, R186, R8, R22 ;  /* 0x00000008ba167225 */ /* 0x000fe200078e0016 */
[----:B------:R-:W4:Y:S01]  /*1760*/  LDC.64 R6, c[0x0][0x238] ;  /* 0x00008e00ff067b82 */ /* 0x000f220000000a00 */
[----:B------:R-:W-:Y:S01]  /*1770*/  LEA R212, P1, R20, UR8, 0x2 ;  /* 0x0000000814d47c11 */ /* 0x000fe2000f8210ff */
[----:B------:R-:W-:Y:S01]  /*1780*/  ULDC.64 UR12, c[0x0][0x258] ;  /* 0x00009600000c7ab9 */ /* 0x000fe20000000a00 */
[----:B-1----:R-:W-:Y:S01]  /*1790*/  IMAD R16, R12, UR57, RZ ;  /* 0x000000390c107c24 */ /* 0x002fe2000f8e02ff */
[----:B------:R-:W-:Y:S01]  /*17a0*/  CS2R R98, SRZ ;  /* 0x0000000000627805 */ /* 0x000fe2000001ff00 */
[----:B------:R-:W-:Y:S01]  /*17b0*/  IMAD.MOV.U32 R26, RZ, RZ, R18 ;  /* 0x000000ffff1a7224 */ /* 0x000fe200078e0012 */
[----:B------:R-:W-:Y:S01]  /*17c0*/  LEA R18, P0, R22, UR14, 0x1 ;  /* 0x0000000e16127c11 */ /* 0x000fe2000f8008ff */
[----:B------:R-:W-:Y:S01]  /*17d0*/  IMAD.IADD R19, R23, 0x1, R19 ;  /* 0x0000000117137824 */ /* 0x000fe200078e0213 */
[----:B------:R-:W-:Y:S01]  /*17e0*/  CS2R R96, SRZ ;  /* 0x0000000000607805 */ /* 0x000fe2000001ff00 */
[----:B------:R-:W-:Y:S01]  /*17f0*/  IMAD R13, R13, UR52, R16 ;  /* 0x000000340d0d7c24 */ /* 0x000fe2000f8e0210 */
[----:B------:R-:W-:Y:S01]  /*1800*/  CS2R R90, SRZ ;  /* 0x00000000005a7805 */ /* 0x000fe2000001ff00 */
[----:B------:R-:W-:Y:S01]  /*1810*/  IMAD.WIDE.U32 R26, R12, UR52, R26 ;  /* 0x000000340c1a7c25 */ /* 0x000fe2000f8e001a */
[----:B------:R-:W-:Y:S01]  /*1820*/  LEA.HI.X R19, R22, UR15, R19, 0x1, P0 ;  /* 0x0000000f16137c11 */ /* 0x000fe200080f0c13 */
[----:B------:R-:W-:Y:S01]  /*1830*/  ULDC.64 UR14, c[0x0][0x268] ;  /* 0x00009a00000e7ab9 */ /* 0x000fe20000000a00 */
[----:B------:R-:W-:Y:S01]  /*1840*/  LEA R22, P0, R8, R18, 0x7 ;  /* 0x0000001208167211 */ /* 0x000fe200078038ff */
[----:B------:R-:W-:Y:S01]  /*1850*/  VIADD R16, R21, UR5 ;  /* 0x0000000515107c36 */ /* 0x000fe20008000000 */
[----:B------:R-:W-:Y:S01]  /*1860*/  ULEA.HI.SX32 UR5, UR18, 0xffffffff, 0x1a ;  /* 0xffffffff12057891 */ /* 0x000fe2000f8fd23f */
[----:B---3--:R-:W-:Y:S01]  /*1870*/  IMAD R12, R4, UR50, RZ ;  /* 0x00000032040c7c24 */ /* 0x008fe2000f8e02ff */
[----:B------:R-:W-:Y:S01]  /*1880*/  LEA.HI.X R23, R8, R19, R9, 0x7, P0 ;  /* 0x0000001308177211 */ /* 0x000fe200000f3c09 */
[----:B------:R-:W-:Y:S01]  /*1890*/  IMAD.WIDE.U32 R24, R4, UR49, R188 ;  /* 0x0000003104187c25 */ /* 0x000fe2000f8e00bc */
[----:B------:R-:W-:Y:S01]  /*18a0*/  LEA.HI.X R213, R20, UR9, R16, 0x2, P1 ;  /* 0x0000000914d57c11 */ /* 0x000fe200088f1410 */
[----:B------:R-:W-:Y:S01]  /*18b0*/  ULDC.64 UR8, c[0x0][0x420] ;  /* 0x0001080000087ab9 */ /* 0x000fe20000000a00 */
[----:B------:R-:W-:Y:S01]  /*18c0*/  ULEA.HI UR7, UR5, UR5, URZ, 0x1 ;  /* 0x0000000505077291 */ /* 0x000fe2000f8f083f */
[----:B------:R-:W-:Y:S01]  /*18d0*/  IMAD R12, R5, UR49, R12 ;  /* 0x00000031050c7c24 */ /* 0x000fe2000f8e020c */
[----:B------:R-:W-:Y:S01]  /*18e0*/  CS2R R88, SRZ ;  /* 0x0000000000587805 */ /* 0x000fe2000001ff00 */
[----:B--2---:R-:W-:Y:S01]  /*18f0*/  IMAD R16, R10, UR57, RZ ;  /* 0x000000390a107c24 */ /* 0x004fe2000f8e02ff */
[----:B------:R-:W-:Y:S01]  /*1900*/  ULOP3.LUT UR7, UR7, 0xfffffffe, URZ, 0xc0, !UPT ;  /* 0xfffffffe07077892 */ /* 0x000fe2000f8ec03f */
[----:B------:R-:W-:Y:S01]  /*1910*/  IMAD.IADD R27, R27, 0x1, R13 ;  /* 0x000000011b1b7824 */ /* 0x000fe200078e020d */
[----:B------:R-:W-:Y:S01]  /*1920*/  CS2R R86, SRZ ;  /* 0x0000000000567805 */ /* 0x000fe2000001ff00 */
[----:B------:R-:W-:Y:S01]  /*1930*/  IMAD.IADD R25, R25, 0x1, R12 ;  /* 0x0000000119197824 */ /* 0x000fe200078e020c */
[----:B------:R-:W-:Y:S01]  /*1940*/  UIADD3 UR7, UR5, -UR7, URZ ;  /* 0x8000000705077290 */ /* 0x000fe2000fffe03f */
[----:B----4-:R-:W-:Y:S01]  /*1950*/  IMAD R8, R6, UR57, RZ ;  /* 0x0000003906087c24 */ /* 0x010fe2000f8e02ff */
[----:B------:R-:W-:Y:S01]  /*1960*/  CS2R R84, SRZ ;  /* 0x0000000000547805 */ /* 0x000fe2000001ff00 */
[----:B------:R-:W-:Y:S01]  /*1970*/  IMAD R11, R11, UR52, R16 ;  /* 0x000000340b0b7c24 */ /* 0x000fe2000f8e0210 */
[----:B------:R-:W-:Y:S01]  /*1980*/  UISETP.NE.AND UP0, UPT, UR7, 0x1, UPT ;  /* 0x000000010700788c */ /* 0x000fe2000bf05270 */
[----:B------:R-:W-:Y:S01]  /*1990*/  IMAD.WIDE.U32 R12, R10, UR52, R188 ;  /* 0x000000340a0c7c25 */ /* 0x000fe2000f8e00bc */
[----:B------:R-:W-:Y:S01]  /*19a0*/  UIADD3 UR7, UR6, UR20, URZ ;  /* 0x0000001406077290 */ /* 0x000fe2000fffe03f */
[----:B------:R-:W-:-:S02]  /*19b0*/  CS2R R78, SRZ ;  /* 0x00000000004e7805 */ /* 0x000fc4000001ff00 */
[----:B------:R-:W-:Y:S01]  /*19c0*/  CS2R R76, SRZ ;  /* 0x00000000004c7805 */ /* 0x000fe2000001ff00 */
[----:B------:R-:W-:Y:S01]  /*19d0*/  IMAD R8, R7, UR52, R8 ;  /* 0x0000003407087c24 */ /* 0x000fe2000f8e0208 */
[----:B------:R-:W-:Y:S01]  /*19e0*/  PLOP3.LUT P0, PT, PT, PT, UP0, 0x80, 0x0 ;  /* 0x000000000000781c */ /* 0x000fe20003f0f008 */
[----:B------:R-:W-:Y:S01]  /*19f0*/  IMAD.WIDE.U32 R24, R6, UR52, R24 ;  /* 0x0000003406187c25 */ /* 0x000fe2000f8e0018 */
[----:B------:R-:W-:Y:S01]  /*1a00*/  UISETP.GE.AND UP0, UPT, UR25, 0x1, UPT ;  /* 0x000000011900788c */ /* 0x000fe2000bf06270 */
[----:B------:R-:W-:Y:S02]  /*1a10*/  CS2R R82, SRZ ;  /* 0x0000000000527805 */ /* 0x000fe4000001ff00 */
[----:B------:R-:W-:Y:S01]  /*1a20*/  CS2R R80, SRZ ;  /* 0x0000000000507805 */ /* 0x000fe2000001ff00 */
[----:B------:R-:W-:Y:S01]  /*1a30*/  IMAD.IADD R13, R13, 0x1, R11 ;  /* 0x000000010d0d7824 */ /* 0x000fe200078e020b */
[----:B------:R-:W-:Y:S01]  /*1a40*/  CS2R R74, SRZ ;  /* 0x00000000004a7805 */ /* 0x000fe2000001ff00 */
[----:B------:R-:W-:Y:S01]  /*1a50*/  IMAD R14, R14, UR8, RZ ;  /* 0x000000080e0e7c24 */ /* 0x000fe2000f8e02ff */
[----:B------:R-:W-:Y:S01]  /*1a60*/  CS2R R72, SRZ ;  /* 0x0000000000487805 */ /* 0x000fe2000001ff00 */
[----:B------:R-:W-:Y:S01]  /*1a70*/  IMAD.U32 R7, RZ, RZ, UR12 ;  /* 0x0000000cff077e24 */ /* 0x000fe2000f8e00ff */
[----:B------:R-:W-:Y:S01]  /*1a80*/  UIMAD UR12, UR27, UR12, URZ ;  /* 0x0000000c1b0c72a4 */ /* 0x000fe2000f8e023f */
[----:B------:R-:W-:Y:S01]  /*1a90*/  IMAD.IADD R25, R25, 0x1, R8 ;  /* 0x0000000119197824 */ /* 0x000fe200078e0208 */
[----:B------:R-:W-:Y:S01]  /*1aa0*/  CS2R R70, SRZ ;  /* 0x0000000000467805 */ /* 0x000fe2000001ff00 */
[C---:B------:R-:W-:Y:S01]  /*1ab0*/  IMAD R14, R17.reuse, UR9, R14 ;  /* 0x00000009110e7c24 */ /* 0x040fe2000f8e020e */
[----:B------:R-:W-:Y:S01]  /*1ac0*/  UIMAD UR17, UR54, UR13, UR12 ;  /* 0x0000000d361172a4 */ /* 0x000fe2000f8e020c */
[----:B------:R-:W-:Y:S01]  /*1ad0*/  IMAD.WIDE.U32 R8, R17, UR8, R12 ;  /* 0x0000000811087c25 */ /* 0x000fe2000f8e000c */
[----:B------:R-:W-:Y:S01]  /*1ae0*/  ULDC.64 UR8, c[0x0][0x428] ;  /* 0x00010a0000087ab9 */ /* 0x000fe20000000a00 */
[----:B------:R-:W-:Y:S01]  /*1af0*/  ULDC.64 UR12, c[0x0][0x3e0] ;  /* 0x0000f800000c7ab9 */ /* 0x000fe20000000a00 */
[----:B------:R-:W-:Y:S01]  /*1b00*/  CS2R R68, SRZ ;  /* 0x0000000000447805 */ /* 0x000fe2000001ff00 */
[----:B------:R-:W-:Y:S01]  /*1b10*/  IMAD.WIDE.U32 R26, R7, UR54, R26 ;  /* 0x00000036071a7c25 */ /* 0x000fe2000f8e001a */
[----:B------:R-:W-:-:S02]  /*1b20*/  CS2R R62, SRZ ;  /* 0x00000000003e7805 */ /* 0x000fc4000001ff00 */
[----:B------:R-:W-:Y:S02]  /*1b30*/  CS2R R60, SRZ ;  /* 0x00000000003c7805 */ /* 0x000fe4000001ff00 */
        /* <DEDUP_REMOVED lines=12> */
[----:B------:R-:W-:Y:S01]  /*1c00*/  LEA R216, P3, R26, UR14, 0x1 ;  /* 0x0000000e1ad87c11 */ /* 0x000fe2000f8608ff */
[----:B------:R-:W-:Y:S01]  /*1c10*/  IMAD.WIDE.U32 R12, R12, UR54, R8 ;  /* 0x000000360c0c7c25 */ /* 0x000fe2000f8e0008 */
[----:B------:R-:W-:-:S02]  /*1c20*/  CS2R R56, SRZ ;  /* 0x0000000000387805 */ /* 0x000fc4000001ff00 */
[----:B------:R-:W-:Y:S02]  /*1c30*/  CS2R R54, SRZ ;  /* 0x0000000000367805 */ /* 0x000fe4000001ff00 */
[----:B------:R-:W-:Y:S01]  /*1c40*/  CS2R R52, SRZ ;  /* 0x0000000000347805 */ /* 0x000fe2000001ff00 */
[----:B------:R-:W-:Y:S01]  /*1c50*/  IMAD.IADD R11, R11, 0x1, R7 ;  /* 0x000000010b0b7824 */ /* 0x000fe200078e0207 */
[----:B------:R-:W-:Y:S01]  /*1c60*/  LEA R214, P2, R12, UR12, 0x1 ;  /* 0x0000000c0cd67c11 */ /* 0x000fe2000f8408ff */
[----:B------:R-:W-:Y:S01]  /*1c70*/  IMAD R0, R15, R4, RZ ;  /* 0x000000040f007224 */ /* 0x000fe200078e02ff */
[----:B------:R-:W-:Y:S01]  /*1c80*/  CS2R R46, SRZ ;  /* 0x00000000002e7805 */ /* 0x000fe2000001ff00 */
[----:B------:R-:W-:Y:S01]  /*1c90*/  VIADD R7, R184, 0x1800 ;  /* 0x00001800b8077836 */ /* 0x000fe20000000000 */
[----:B------:R-:W-:Y:S01]  /*1ca0*/  CS2R R44, SRZ ;  /* 0x00000000002c7805 */ /* 0x000fe2000001ff00 */
[----:B------:R-:W-:Y:S01]  /*1cb0*/  VIADD R6, R13, UR16 ;  /* 0x000000100d067c36 */ /* 0x000fe20008000000 */
[----:B------:R-:W-:Y:S01]  /*1cc0*/  CS2R R50, SRZ ;  /* 0x0000000000327805 */ /* 0x000fe2000001ff00 */
[C---:B------:R-:W-:Y:S01]  /*1cd0*/  IMAD R0, R186.reuse, R5, R0 ;  /* 0x00000005ba007224 */ /* 0x040fe200078e0200 */
[----:B------:R-:W-:Y:S01]  /*1ce0*/  SEL R208, R7, R184, !P0 ;  /* 0x000000b807d07207 */ /* 0x000fe20004000000 */
[----:B------:R-:W-:Y:S01]  /*1cf0*/  IMAD.WIDE.U32 R10, R186, R4, R10 ;  /* 0x00000004ba0a7225 */ /* 0x000fe200078e000a */
[----:B------:R-:W-:Y:S01]  /*1d00*/  LEA.HI.X R215, R12, UR13, R6, 0x1, P2 ;  /* 0x0000000d0cd77c11 */ /* 0x000fe200090f0c06 */
[----:B------:R-:W-:Y:S01]  /*1d10*/  ULDC.64 UR12, c[0x0][0x2b0] ;  /* 0x0000ac00000c7ab9 */ /* 0x000fe20000000a00 */
[----:B------:R-:W-:Y:S01]  /*1d20*/  LEA R7, R184, UR4, 0x1 ;  /* 0x00000004b8077c11 */ /* 0x000fe2000f8e08ff */
[----:B------:R-:W-:Y:S01]  /*1d30*/  @P4 BAR.SYNC.DEFER_BLOCKING 0x0 ;  /* 0x0000000000004b1d */ /* 0x000fe20000010000 */
[----:B------:R-:W-:Y:S01]  /*1d40*/  VIADD R2, R27, UR17 ;  /* 0x000000111b027c36 */ /* 0x000fe20008000000 */
[----:B------:R-:W-:Y:S01]  /*1d50*/  LEA R8, P1, R10, UR8, 0x1 ;  /* 0x000000080a087c11 */ /* 0x000fe2000f8208ff */
[----:B------:R-:W-:Y:S01]  /*1d60*/  IMAD.IADD R0, R11, 0x1, R0 ;  /* 0x000000010b007824 */ /* 0x000fe200078e0200 */
[----:B------:R-:W-:Y:S01]  /*1d70*/  LEA R208, R208, UR4, 0x1 ;  /* 0x00000004d0d07c11 */ /* 0x000fe2000f8e08ff */
[----:B------:R-:W-:Y:S01]  /*1d80*/  UIADD3 UR8, UR6, UR22, URZ ;  /* 0x0000001606087290 */ /* 0x000fe2000fffe03f */
[----:B------:R-:W-:Y:S01]  /*1d90*/  LEA.HI.X R217, R26, UR15, R2, 0x1, P3 ;  /* 0x0000000f1ad97c11 */ /* 0x000fe200098f0c02 */
[----:B------:R-:W-:Y:S01]  /*1da0*/  ULDC.64 UR14, c[0x0][0x478] ;  /* 0x00011e00000e7ab9 */ /* 0x000fe20000000a00 */
[----:B------:R-:W-:Y:S01]  /*1db0*/  LEA.HI.X R9, R10, UR9, R0, 0x1, P1 ;  /* 0x000000090a097c11 */ /* 0x000fe200088f0c00 */
[----:B------:R-:W-:Y:S01]  /*1dc0*/  UIMAD.WIDE UR8, UR8, 0x4, UR12 ;  /* 0x00000004080878a5 */ /* 0x000fe2000f8e020c */
[----:B------:R-:W-:Y:S01]  /*1dd0*/  LEA R10, P1, R4, R8, 0x7 ;  /* 0x00000008040a7211 */ /* 0x000fe200078238ff */
[----:B------:R-:W-:Y:S01]  /*1de0*/  UIMAD.WIDE UR6, UR7, 0x4, UR14 ;  /* 0x00000004070678a5 */ /* 0x000fe2000f8e020e */
[----:B------:R-:W-:-:S02]  /*1df0*/  CS2R R48, SRZ ;  /* 0x0000000000307805 */ /* 0x000fc4000001ff00 */
[----:B------:R-:W-:Y:S02]  /*1e00*/  CS2R R42, SRZ ;  /* 0x00000000002a7805 */ /* 0x000fe4000001ff00 */
[----:B------:R-:W-:Y:S02]  /*1e10*/  LEA.HI.X R11, R4, R9, R5, 0x7, P1 ;  /* 0x00000009040b7211 */ /* 0x000fe400008f3c05 */
[----:B------:R-:W-:Y:S02]  /*1e20*/  CS2R R40, SRZ ;  /* 0x0000000000287805 */ /* 0x000fe4000001ff00 */
[----:B------:R-:W-:Y:S02]  /*1e30*/  PLOP3.LUT P1, PT, PT, PT, UP0, 0x80, 0x0 ;  /* 0x000000000000781c */ /* 0x000fe40003f2f008 */
[----:B------:R-:W-:Y:S02]  /*1e40*/  CS2R R38, SRZ ;  /* 0x0000000000267805 */ /* 0x000fe4000001ff00 */
[----:B------:R-:W-:Y:S01]  /*1e50*/  CS2R R36, SRZ ;  /* 0x0000000000247805 */ /* 0x000fe2000001ff00 */
[----:B------:R-:W-:Y:S01]  /*1e60*/  @!PT LDS RZ, [RZ] ;  /* 0x00000000fffff984 */ /* 0x000fe20000000800 */
[----:B------:R-:W-:Y:S01]  /*1e70*/  @!PT LDS RZ, [RZ] ;  /* 0x00000000fffff984 */ /* 0x000fe20000000800 */
[----:B------:R-:W-:Y:S01]  /*1e80*/  @!PT LDS RZ, [RZ] ;  /* 0x00000000fffff984 */ /* 0x000fe20000000800 */
[----:B------:R1:W-:Y:S04]  /*1e90*/  LDGSTS.E.BYPASS.LTC128B.128 [R7+0x6000], desc[UR10][R214.64] ;  /* 0x06000000d6077fae */ /* 0x0003e8000b901d4a */
[----:B------:R1:W-:Y:S04]  /*1ea0*/  LDGSTS.E.BYPASS.LTC128B.128 [R7+0x7000], desc[UR10][R214.64+0x40] ;  /* 0x07000040d6077fae */ /* 0x0003e8000b901d4a */
[----:B------:R1:W-:Y:S04]  /*1eb0*/  LDGSTS.E.BYPASS.LTC128B.128 [R7+0x8000], desc[UR10][R214.64+0x80] ;  /* 0x08000080d6077fae */ /* 0x0003e8000b901d4a */
[----:B------:R1:W-:Y:S04]  /*1ec0*/  LDGSTS.E.BYPASS.LTC128B.128 [R208], desc[UR10][R216.64] ;  /* 0x00000000d8d07fae */ /* 0x0003e8000b901d4a */
[----:B------:R1:W-:Y:S04]  /*1ed0*/  LDGSTS.E.BYPASS.LTC128B.128 [R208+0x1000], desc[UR10][R216.64+0x40] ;  /* 0x01000040d8d07fae */ /* 0x0003e8000b901d4a */
        /* <DEDUP_REMOVED lines=13> */
[----:B------:R-:W0:Y:S01]  /*1fb0*/  LDGDEPBAR ;  /* 0x00000000000079af */ /* 0x000e220000000000 */
[----:B------:R-:W-:Y:S05]  /*1fc0*/  @!P1 BRA `(.L_x_1006) ;  /* 0x0000004000589947 */ /* 0x000fea0003800000 */
[----:B-1----:R-:W1:Y:S01]  /*1fd0*/  LDC.64 R10, c[0x0][0x3b8] ;  /* 0x0000ee00ff0a7b82 */ /* 0x002e620000000a00 */
[----:B------:R-:W-:-:S04]  /*1fe0*/  IMAD.MOV.U32 R0, RZ, RZ, 0x4 ;  /* 0x00000004ff007424 */ /* 0x000fc800078e00ff */
[----:B------:R-:W-:Y:S01]  /*1ff0*/  IMAD.WIDE R8, R187, R0, UR8 ;  /* 0x00000008bb087e25 */ /* 0x000fe2000f8e0200 */
[----:B------:R-:W-:Y:S02]  /*2000*/  USHF.L.U32 UR17, UR30, 0x4, URZ ;  /* 0x000000041e117899 */ /* 0x000fe4000800063f */
[----:B------:R-:W2:Y:S02]  /*2010*/  LDC R202, c[0x0][0x2dc] ;  /* 0x0000b700ffca7b82 */ /* 0x000ea40000000800 */
[----:B------:R3:W5:Y:S04]  /*2020*/  LDG.E R207, desc[UR10][R8.64] ;  /* 0x0000000a08cf7981 */ /* 0x000768000c1e1900 */
[----:B------:R3:W5:Y:S04]  /*2030*/  LDG.E R206, desc[UR10][R8.64+0x20] ;  /* 0x0000200a08ce7981 */ /* 0x000768000c1e1900 */
[----:B------:R3:W5:Y:S04]  /*2040*/  LDG.E R205, desc[UR10][R8.64+0x80] ;  /* 0x0000800a08cd7981 */ /* 0x000768000c1e1900 */
[----:B------:R3:W5:Y:S04]  /*2050*/  LDG.E R204, desc[UR10][R8.64+0xa0] ;  /* 0x0000a00a08cc7981 */ /* 0x000768000c1e1900 */
[----:B-1----:R-:W4:Y:S04]  /*2060*/  LDG.E.64 R4, desc[UR10][R10.64] ;  /* 0x0000000a0a047981 */ /* 0x002f28000c1e1b00 */
[----:B------:R-:W3:Y:S01]  /*2070*/  LDG.E.64 R6, desc[UR10][R10.64+0x8] ;  /* 0x0000080a0a067981 */ /* 0x000ee2000c1e1b00 */
[----:B------:R-:W-:Y:S01]  /*2080*/  UMOV UR12, UR7 ;  /* 0x00000007000c7c82 */ /* 0x000fe20008000000 */
[----:B------:R-:W-:-:S02]  /*2090*/  UIMAD UR7, UR52, UR26, UR54 ;  /* 0x0000001a340772a4 */ /* 0x000fc4000f8e0236 */
[----:B------:R-:W-:Y:S02]  /*20a0*/  USHF.L.U32 UR15, UR30, 0x3, URZ ;  /* 0x000000031e0f7899 */ /* 0x000fe4000800063f */
[----:B------:R-:W-:Y:S02]  /*20b0*/  UIADD3 UR27, UR17, 0x20, URZ ;  /* 0x00000020111b7890 */ /* 0x000fe4000fffe03f */
[----:B------:R-:W-:Y:S01]  /*20c0*/  UIADD3 UR23, UR17, 0x40, URZ ;  /* 0x0000004011177890 */ /* 0x000fe2000fffe03f */
[----:B------:R-:W-:Y:S01]  /*20d0*/  UMOV UR13, UR6 ;  /* 0x00000006000d7c82 */ /* 0x000fe20008000000 */
[----:B------:R-:W-:Y:S02]  /*20e0*/  USHF.L.U32 UR7, UR7, 0x5, URZ ;  /* 0x0000000507077899 */ /* 0x000fe4000800063f */
[----:B------:R-:W-:Y:S02]  /*20f0*/  UIADD3 UR26, UR15, UR27, URZ ;  /* 0x0000001b0f1a7290 */ /* 0x000fe4000fffe03f */
[----:B------:R-:W-:Y:S01]  /*2100*/  UIADD3 UR22, UR15, UR23, URZ ;  /* 0x000000170f167290 */ /* 0x000fe2000fffe03f */
[----:B------:R-:W-:Y:S01]  /*2110*/  SHF.R.S32.HI R203, RZ, 0x1f, R210 ;  /* 0x0000001fffcb7819 */ /* 0x000fe200000114d2 */
[----:B------:R-:W-:-:S02]  /*2120*/  USHF.R.S32.HI UR14, URZ, 0x1f, UR7 ;  /* 0x0000001f3f0e7899 */ /* 0x000fc40008011407 */
[----:B------:R-:W-:Y:S02]  /*2130*/  UIADD3 UR25, UR15, UR26, URZ ;  /* 0x0000001a0f197290 */ /* 0x000fe4000fffe03f */
[----:B------:R-:W-:Y:S01]  /*2140*/  UIADD3 UR21, UR15, UR22, URZ ;  /* 0x000000160f157290 */ /* 0x000fe2000fffe03f */
[----:B------:R-:W-:Y:S01]  /*2150*/  VIADD R2, R179, 0x1800 ;  /* 0x00001800b3027836 */ /* 0x000fe20000000000 */
[----:B------:R-:W-:Y:S02]  /*2160*/  UIADD3 UR24, UR15, UR25, URZ ;  /* 0x000000190f187290 */ /* 0x000fe4000fffe03f */
[----:B------:R-:W-:Y:S01]  /*2170*/  UIADD3 UR20, UR15, UR21, URZ ;  /* 0x000000150f147290 */ /* 0x000fe2000fffe03f */
[----:B------:R-:W-:Y:S01]  /*2180*/  IMAD.MOV.U32 R201, RZ, RZ, 0x4 ;  /* 0x00000004ffc97424 */ /* 0x000fe200078e00ff */
[----:B------:R-:W-:Y:S01]  /*2190*/  UIADD3 UR18, UR15, UR24, URZ ;  /* 0x000000180f127290 */ /* 0x000fe2000fffe03f */
[----:B------:R-:W-:Y:S01]  /*21a0*/  IMAD.MOV.U32 R127, RZ, RZ, RZ ;  /* 0x000000ffff7f7224 */ /* 0x000fe200078e00ff */
[----:B------:R-:W-:Y:S01]  /*21b0*/  UIADD3 UR19, UR15, UR20, URZ ;  /* 0x000000140f137290 */ /* 0x000fe2000fffe03f */
[----:B------:R-:W-:Y:S01]  /*21c0*/  SEL R2, R2, R179, !P0 ;  /* 0x000000b302027207 */ /* 0x000fe20004000000 */
[----:B------:R-:W-:-:S02]  /*21d0*/  UIMAD UR34, UR30, 0x18, URZ ;  /* 0x000000181e2278a4 */ /* 0x000fc4000f8e023f */
[----:B------:R-:W-:Y:S02]  /*21e0*/  USHF.L.U32 UR33, UR30, 0x5, URZ ;  /* 0x000000051e217899 */ /* 0x000fe4000800063f */
[----:B------:R-:W-:Y:S02]  /*21f0*/  UIMAD UR32, UR30, 0x28, URZ ;  /* 0x000000281e2078a4 */ /* 0x000fe4000f8e023f */
[----:B------:R-:W-:Y:S02]  /*2200*/  UIMAD UR31, UR30, 0x30, URZ ;  /* 0x000000301e1f78a4 */ /* 0x000fe4000f8e023f */
[----:B------:R-:W-:Y:S02]  /*2210*/  UIMAD UR30, UR30, 0x38, URZ ;  /* 0x000000381e1e78a4 */ /* 0x000fe4000f8e023f */
[----:B------:R-:W-:Y:S02]  /*2220*/  UIADD3 UR29, UR15, UR19, URZ ;  /* 0x000000130f1d7290 */ /* 0x000fe4000fffe03f */
[----:B------:R-:W-:Y:S01]  /*2230*/  UIADD3 UR28, UR15, UR18, URZ ;  /* 0x000000120f1c7290 */ /* 0x000fe2000fffe03f */
[----:B----4-:R-:W-:-:S02]  /*2240*/  R2UR UR6, R4 ;  /* 0x00000000040672ca */ /* 0x010fc400000e0000 */
[----:B------:R-:W-:Y:S02]  /*2250*/  R2UR UR45, R5 ;  /* 0x00000000052d72ca */ /* 0x000fe400000e0000 */
[----:B---3--:R-:W-:Y:S01]  /*2260*/  IADD3 R210, P2, P1, R6, UR7, R210 ;  /* 0x0000000706d27c10 */ /* 0x008fe2000f95e0d2 */
[----:B------:R-:W-:-:S03]  /*2270*/  VIADD R5, R180, 0x1800 ;  /* 0x00001800b4057836 */ /* 0x000fc60000000000 */
[----:B------:R-:W-:Y:S02]  /*2280*/  IADD3.X R203, R7, UR14, R203, P2, P1 ;  /* 0x0000000e07cb7c10 */ /* 0x000fe400097e24cb */
[----:B------:R-:W-:-:S03]  /*2290*/  SEL R0, R5, R180, !P0 ;  /* 0x000000b405007207 */ /* 0x000fc60004000000 */
[----:B------:R-:W-:Y:S01]  /*22a0*/  LOP3.LUT R203, R203, UR6, RZ, 0x3c, !PT ;  /* 0x00000006cbcb7c12 */ /* 0x000fe2000f8e3cff */
[----:B------:R-:W-:Y:S02]  /*22b0*/  UIADD3 UR43, UR6, -0x4ab325aa, URZ ;  /* 0xb54cda56062b7890 */ /* 0x000fe4000fffe03f */
[----:B------:R-:W-:Y:S02]  /*22c0*/  UIADD3 UR44, UR45, 0x646e171e, URZ ;  /* 0x646e171e2d2c7890 */ /* 0x000fe4000fffe03f */
[----:B------:R-:W-:Y:S02]  /*22d0*/  UIADD3 UR42, UR45, -0x56f99767, URZ ;  /* 0xa90668992d2a7890 */ /* 0x000fe4000fffe03f */
[----:B------:R-:W-:Y:S02]  /*22e0*/  UIADD3 UR41, UR6, 0x1715609d, URZ ;  /* 0x1715609d06297890 */ /* 0x000fe4000fffe03f */
[----:B------:R-:W-:Y:S02]  /*22f0*/  UIADD3 UR40, UR45, -0x126145ec, URZ ;  /* 0xed9eba142d287890 */ /* 0x000fe4000fffe03f */
[----:B------:R-:W-:-:S02]  /*2300*/  UIADD3 UR39, UR6, 0x78dde6e4, URZ ;  /* 0x78dde6e406277890 */ /* 0x000fc4000fffe03f */
[----:B------:R-:W-:Y:S02]  /*2310*/  UIADD3 UR38, UR45, 0x32370b8f, URZ ;  /* 0x32370b8f2d267890 */ /* 0x000fe4000fffe03f */
[----:B------:R-:W-:Y:S02]  /*2320*/  UIADD3 UR37, UR6, -0x255992d5, URZ ;  /* 0xdaa66d2b06257890 */ /* 0x000fe4000fffe03f */
[----:B------:R-:W-:Y:S02]  /*2330*/  UIADD3 UR36, UR45, 0x76cf5d0a, URZ ;  /* 0x76cf5d0a2d247890 */ /* 0x000fe4000fffe03f */
[----:B------:R-:W-:Y:S02]  /*2340*/  UIADD3 UR47, UR6, 0x3c6ef372, URZ ;  /* 0x3c6ef372062f7890 */ /* 0x000fe4000fffe03f */
[----:B------:R-:W-:Y:S02]  /*2350*/  UIADD3 UR46, UR45, -0x4498517b, URZ ;  /* 0xbb67ae852d2e7890 */ /* 0x000fe4000fffe03f */
[----:B------:R-:W-:Y:S01]  /*2360*/  UIADD3 UR35, UR6, -0x61c88647, URZ ;  /* 0x9e3779b906237890 */ /* 0x000fe2000fffe03f */
[----:B------:R-:W-:Y:S01]  /*2370*/  LEA R2, R2, UR4, 0x1 ;  /* 0x0000000402027c11 */ /* 0x000fe2000f8e08ff */
[----:B------:R-:W-:Y:S01]  /*2380*/  IMAD.WIDE.U32 R210, R210, -0x2daee0ad, RZ ;  /* 0xd2511f53d2d27825 */ /* 0x000fe200078e00ff */
[----:B------:R-:W-:Y:S01]  /*2390*/  LEA R0, R0, UR4, 0x1 ;  /* 0x0000000400007c11 */ /* 0x000fe2000f8e08ff */
[----:B------:R-:W-:Y:S01]  /*23a0*/  ULDC UR51, c[0x0][0x270] ;  /* 0x00009c0000337ab9 */ /* 0x000fe20000000800 */
[----:B------:R-:W-:Y:S01]  /*23b0*/  ULDC.U8 UR7, c[0x0][0x388] ;  /* 0x0000e20000077ab9 */ /* 0x000fe20000000000 */
[----:B--2---:R-:W-:-:S06]  /*23c0*/  ULDC UR6, c[0x0][0x2ec] ;  /* 0x0000bb0000067ab9 */ /* 0x004fcc0000000800 */
.L_x_1009:
[----:B------:R-:W0:Y:S01]  /*23d0*/  LDGDEPBAR ;  /* 0x00000000000079af */ /* 0x000e220000000000 */
[----:B------:R-:W-:Y:S01]  /*23e0*/  IMAD.IADD R168, R175, 0x1, R0 ;  /* 0x00000001afa87824 */ /* 0x000fe200078e0200 */
[----:B------:R-:W-:Y:S01]  /*23f0*/  LOP3.LUT R232, R210, UR46, RZ, 0x3c, !PT ;  /* 0x0000002ed2e87c12 */ /* 0x000fe2000f8e3cff */
[----:B------:R-:W-:Y:S01]  /*2400*/  IMAD.U32 R182, RZ, RZ, UR48 ;  /* 0x00000030ffb67e24 */ /* 0x000fe2000f8e00ff */
[----:B------:R-:W-:Y:S01]  /*2410*/  UISETP.GE.AND UP1, UPT, UR5, 0x1, UPT ;  /* 0x000000010500788c */ /* 0x000fe2000bf26270 */
[----:B------:R-:W-:Y:S02]  /*2420*/  IMAD.U32 R170, RZ, RZ, UR5 ;  /* 0x00000005ffaa7e24 */ /* 0x000fe4000f8e00ff */
[----:B------:R-:W-:Y:S02]  /*2430*/  IMAD R169, R182, 0x4, R183 ;  /* 0x00000004b6a97824 */ /* 0x000fe400078e02b7 */
[----:B-----5:R-:W-:Y:S01]  /*2440*/  FMUL.FTZ R182, R206, 1.4426950216293334961 ;  /* 0x3fb8aa3bceb67820 */ /* 0x020fe20000410000 */
[----:B------:R-:W-:Y:S02]  /*2450*/  IMAD R170, R170, 0x4, R185 ;  /* 0x00000004aaaa7824 */ /* 0x000fe400078e02b9 */
[----:B------:R-:W-:Y:S01]  /*2460*/  IMAD.U32 R218, RZ, RZ, UR13 ;  /* 0x0000000dffda7e24 */ /* 0x000fe2000f8e00ff */
[----:B------:R-:W-:Y:S01]  /*2470*/  LOP3.LUT R169, R169, UR45, RZ, 0x3c, !PT ;  /* 0x0000002da9a97c12 */ /* 0x000fe2000f8e3cff */
[C---:B------:R-:W-:Y:S03]  /*2480*/  IMAD.WIDE.U32 R230, R170.reuse, -0x326172a9, RZ ;  /* 0xcd9e8d57aae67825 */ /* 0x040fe600078e00ff */
[----:B------:R-:W-:Y:S01]  /*2490*/  LOP3.LUT R171, R211, R169, RZ, 0x3c, !PT ;  /* 0x000000a9d3ab7212 */ /* 0x000fe200078e3cff */
[----:B------:R-:W-:Y:S01]  /*24a0*/  VIADD R169, R170, 0x2 ;  /* 0x00000002aaa97836 */ /* 0x000fe20000000000 */
[----:B------:R-:W-:Y:S01]  /*24b0*/  LEA R236, P0, R187, R218, 0x2 ;  /* 0x000000dabbec7211 */ /* 0x000fe200078010ff */
[----:B------:R-:W-:Y:S01]  /*24c0*/  IMAD.U32 R219, RZ, RZ, UR12 ;  /* 0x0000000cffdb7e24 */ /* 0x000fe2000f8e00ff */
[----:B------:R-:W-:Y:S01]  /*24d0*/  LOP3.LUT R170, R231, R203, RZ, 0x3c, !PT ;  /* 0x000000cbe7aa7212 */ /* 0x000fe200078e3cff */
[----:B------:R-:W-:Y:S04]  /*24e0*/  IMAD.WIDE.U32 R234, R169, -0x326172a9, RZ ;  /* 0xcd9e8d57a9ea7825 */ /* 0x000fe800078e00ff */
[----:B------:R-:W-:Y:S01]  /*24f0*/  FMUL.FTZ R169, R207, 1.4426950216293334961 ;  /* 0x3fb8aa3bcfa97820 */ /* 0x000fe20000410000 */
[----:B------:R-:W-:Y:S04]  /*2500*/  DEPBAR.LE SB0, 0x0 ;  /* 0x000080000000791a */ /* 0x000fe80000000000 */
[----:B------:R-:W-:Y:S01]  /*2510*/  BAR.SYNC.DEFER_BLOCKING 0x0 ;  /* 0x0000000000007b1d */ /* 0x000fe20000010000 */
[----:B------:R-:W-:Y:S01]  /*2520*/  LEA.HI.X.SX32 R237, R187, R219, 0x2, P0 ;  /* 0x000000dbbbed7211 */ /* 0x000fe200000f16ff */
[----:B------:R-:W-:Y:S01]  /*2530*/  IMAD.WIDE.U32 R218, R171, -0x326172a9, RZ ;  /* 0xcd9e8d57abda7825 */ /* 0x000fe200078e00ff */
[----:B------:R-:W-:Y:S02]  /*2540*/  LOP3.LUT R171, R235, R203, RZ, 0x3c, !PT ;  /* 0x000000cbebab7212 */ /* 0x000fe400078e3cff */
[----:B------:R-:W-:Y:S01]  /*2550*/  FSETP.NEU.FTZ.AND P0, PT, R207, -INF , PT ;  /* 0xff800000cf00780b */ /* 0x000fe20003f1d000 */
[----:B------:R-:W-:Y:S01]  /*2560*/  IMAD.WIDE.U32 R244, R170, -0x2daee0ad, RZ ;  /* 0xd2511f53aaf47825 */ /* 0x000fe200078e00ff */
[----:B------:R-:W-:Y:S02]  /*2570*/  LOP3.LUT R230, R219, UR35, R230, 0x96, !PT ;  /* 0x00000023dbe67c12 */ /* 0x000fe4000f8e96e6 */
[----:B------:R-:W-:Y:S01]  /*2580*/  LOP3.LUT R181, R218, UR47, RZ, 0x3c, !PT ;  /* 0x0000002fdab57c12 */ /* 0x000fe2000f8e3cff */
[----:B------:R-:W-:Y:S01]  /*2590*/  IMAD.WIDE.U32 R240, R171, -0x2daee0ad, RZ ;  /* 0xd2511f53abf07825 */ /* 0x000fe200078e00ff */
[----:B------:R-:W-:Y:S02]  /*25a0*/  LOP3.LUT R226, R232, R245, RZ, 0x3c, !PT ;  /* 0x000000f5e8e27212 */ /* 0x000fe400078e3cff */
[----:B------:R-:W-:Y:S01]  /*25b0*/  LOP3.LUT R234, R219, UR35, R234, 0x96, !PT ;  /* 0x00000023dbea7c12 */ /* 0x000fe2000f8e96ea */
[----:B------:R-:W-:Y:S01]  /*25c0*/  IMAD.WIDE.U32 R230, R230, -0x2daee0ad, RZ ;  /* 0xd2511f53e6e67825 */ /* 0x000fe200078e00ff */
[----:B------:R-:W-:Y:S02]  /*25d0*/  LOP3.LUT R232, R232, R241, RZ, 0x3c, !PT ;  /* 0x000000f1e8e87212 */ /* 0x000fe400078e3cff */
[----:B------:R-:W-:Y:S01]  /*25e0*/  FSEL R169, R169, RZ, P0 ;  /* 0x000000ffa9a97208 */ /* 0x000fe20000000000 */
[----:B------:R-:W-:Y:S01]  /*25f0*/  IMAD.WIDE.U32 R226, R226, -0x326172a9, RZ ;  /* 0xcd9e8d57e2e27825 */ /* 0x000fe200078e00ff */
[----:B------:R-:W-:Y:S02]  /*2600*/  FSETP.NEU.FTZ.AND P0, PT, R206, -INF , PT ;  /* 0xff800000ce00780b */ /* 0x000fe40003f1d000 */
[----:B------:R-:W-:Y:S01]  /*2610*/  LOP3.LUT R244, R231, UR36, R244, 0x96, !PT ;  /* 0x00000024e7f47c12 */ /* 0x000fe2000f8e96f4 */
[----:B------:R-:W-:Y:S01]  /*2620*/  IMAD.WIDE.U32 R232, R232, -0x326172a9, RZ ;  /* 0xcd9e8d57e8e87825 */ /* 0x000fe200078e00ff */
[C---:B------:R-:W-:Y:S01]  /*2630*/  LOP3.LUT R228, R181.reuse, R227, RZ, 0x3c, !PT ;  /* 0x000000e3b5e47212 */ /* 0x040fe200078e3cff */
[----:B------:R-:W-:Y:S01]  /*2640*/  LDSM.16.M88.4 R132, [R0] ;  /* 0x000000000084783b */ /* 0x000fe20000000200 */
[----:B------:R-:W-:Y:S01]  /*2650*/  FSEL R170, R182, RZ, P0 ;  /* 0x000000ffb6aa7208 */ /* 0x000fe20000000000 */
[----:B------:R-:W-:Y:S01]  /*2660*/  IMAD.WIDE.U32 R234, R234, -0x2daee0ad, RZ ;  /* 0xd2511f53eaea7825 */ /* 0x000fe200078e00ff */
[----:B------:R-:W-:Y:S03]  /*2670*/  LOP3.LUT R227, R181, R233, RZ, 0x3c, !PT ;  /* 0x000000e9b5e37212 */ /* 0x000fe600078e3cff */
[C---:B------:R-:W-:Y:S01]  /*2680*/  FMUL.FTZ R182, R205.reuse, 1.4426950216293334961 ;  /* 0x3fb8aa3bcdb67820 */ /* 0x040fe20000410000 */
[----:B------:R-:W-:Y:S01]  /*2690*/  IMAD.WIDE.U32 R228, R228, -0x2daee0ad, RZ ;  /* 0xd2511f53e4e47825 */ /* 0x000fe200078e00ff */
[----:B------:R-:W-:Y:S01]  /*26a0*/  FSETP.NEU.FTZ.AND P0, PT, R205, -INF , PT ;  /* 0xff800000cd00780b */ /* 0x000fe20003f1d000 */
[----:B------:R-:W1:Y:S01]  /*26b0*/  LDSM.16.M88.4 R136, [R177] ;  /* 0x00000000b188783b */ /* 0x000e620000000200 */
[----:B------:R-:W-:Y:S01]  /*26c0*/  LOP3.LUT R240, R235, UR36, R240, 0x96, !PT ;  /* 0x00000024ebf07c12 */ /* 0x000fe2000f8e96f0 */
[----:B------:R-:W-:Y:S01]  /*26d0*/  IMAD.WIDE.U32 R238, R227, -0x2daee0ad, RZ ;  /* 0xd2511f53e3ee7825 */ /* 0x000fe200078e00ff */
[----:B------:R-:W-:Y:S02]  /*26e0*/  LOP3.LUT R230, R229, UR38, R230, 0x96, !PT ;  /* 0x00000026e5e67c12 */ /* 0x000fe4000f8e96e6 */
[----:B------:R-:W-:Y:S01]  /*26f0*/  FSEL R171, R182, RZ, P0 ;  /* 0x000000ffb6ab7208 */ /* 0x000fe20000000000 */
[----:B------:R-:W-:Y:S01]  /*2700*/  IMAD.WIDE.U32 R240, R240, -0x326172a9, RZ ;  /* 0xcd9e8d57f0f07825 */ /* 0x000fe200078e00ff */
[----:B------:R-:W-:Y:S01]  /*2710*/  LOP3.LUT R234, R239, UR38, R234, 0x96, !PT ;  /* 0x00000026efea7c12 */ /* 0x000fe2000f8e96ea */
[----:B------:R-:W2:Y:S02]  /*2720*/  LDSM.16.M88.4 R140, [R0+0x800] ;  /* 0x00080000008c783b */ /* 0x000ea40000000200 */
[----:B------:R-:W-:Y:S01]  /*2730*/  FMUL.FTZ R181, R204, 1.4426950216293334961 ;  /* 0x3fb8aa3bccb57820 */ /* 0x000fe20000410000 */
[----:B------:R-:W-:Y:S01]  /*2740*/  IMAD.WIDE.U32 R244, R244, -0x326172a9, RZ ;  /* 0xcd9e8d57f4f47825 */ /* 0x000fe200078e00ff */
[----:B------:R-:W-:Y:S02]  /*2750*/  LOP3.LUT R232, R241, UR37, R232, 0x96, !PT ;  /* 0x00000025f1e87c12 */ /* 0x000fe4000f8e96e8 */
[----:B------:R-:W-:Y:S01]  /*2760*/  FSETP.NEU.FTZ.AND P0, PT, R204, -INF , PT ;  /* 0xff800000cc00780b */ /* 0x000fe20003f1d000 */
[----:B------:R-:W-:Y:S01]  /*2770*/  IMAD.WIDE.U32 R234, R234, -0x326172a9, RZ ;  /* 0xcd9e8d57eaea7825 */ /* 0x000fe200078e00ff */
[----:B------:R-:W-:Y:S01]  /*2780*/  LOP3.LUT R182, R245, UR37, R226, 0x96, !PT ;  /* 0x00000025f5b67c12 */ /* 0x000fe2000f8e96e2 */
[----:B------:R-:W3:Y:S01]  /*2790*/  LDSM.16.M88.4 R144, [R177+0x400] ;  /* 0x00040000b190783b */ /* 0x000ee20000000200 */
[----:B------:R-:W-:Y:S01]  /*27a0*/  FSEL R181, R181, RZ, P0 ;  /* 0x000000ffb5b57208 */ /* 0x000fe20000000000 */
[----:B------:R-:W-:Y:S01]  /*27b0*/  IMAD.WIDE.U32 R230, R230, -0x326172a9, RZ ;  /* 0xcd9e8d57e6e67825 */ /* 0x000fe200078e00ff */
[----:B------:R-:W-:Y:S03]  /*27c0*/  LOP3.LUT R240, R235, UR39, R240, 0x96, !PT ;  /* 0x00000027ebf07c12 */ /* 0x000fe6000f8e96f0 */
[----:B------:R-:W-:Y:S01]  /*27d0*/  IMAD.WIDE.U32 R242, R182, -0x2daee0ad, RZ ;  /* 0xd2511f53b6f27825 */ /* 0x000fe200078e00ff */
[----:B------:R-:W-:Y:S01]  /*27e0*/  LOP3.LUT R244, R231, UR39, R244, 0x96, !PT ;  /* 0x00000027e7f47c12 */ /* 0x000fe2000f8e96f4 */
[----:B------:R-:W4:Y:S02]  /*27f0*/  LDG.E R218, desc[UR10][R236.64] ;  /* 0x0000000aecda7981 */ /* 0x000f24000c1e1900 */
[----:B------:R-:W-:Y:S01]  /*2800*/  IMAD.WIDE.U32 R240, R240, -0x2daee0ad, RZ ;  /* 0xd2511f53f0f07825 */ /* 0x000fe200078e00ff */
[----:B------:R-:W-:Y:S01]  /*2810*/  LOP3.LUT R182, R243, UR40, R228, 0x96, !PT ;  /* 0x00000028f3b67c12 */ /* 0x000fe2000f8e96e4 */
[----:B------:R-:W-:Y:S02]  /*2820*/  LDSM.16.M88.4 R148, [R168] ;  /* 0x00000000a894783b */ /* 0x000fe40000000200 */
[----:B------:R-:W-:Y:S04]  /*2830*/  IMAD.WIDE.U32 R244, R244, -0x2daee0ad, RZ ;  /* 0xd2511f53f4f47825 */ /* 0x000fe800078e00ff */
[----:B------:R-:W-:Y:S01]  /*2840*/  IMAD.WIDE.U32 R232, R232, -0x2daee0ad, RZ ;  /* 0xd2511f53e8e87825 */ /* 0x000fe200078e00ff */
[----:B------:R-:W-:Y:S01]  /*2850*/  LOP3.LUT R242, R245, UR42, R242, 0x96, !PT ;  /* 0x0000002af5f27c12 */ /* 0x000fe2000f8e96f2 */
[----:B------:R-:W4:Y:S01]  /*2860*/  LDG.E R222, desc[UR10][R236.64+0x20] ;  /* 0x0000200aecde7981 */ /* 0x000f22000c1e1900 */
[----:B------:R-:W-:Y:S01]  /*2870*/  LOP3.LUT R232, R241, UR42, R232, 0x96, !PT ;  /* 0x0000002af1e87c12 */ /* 0x000fe2000f8e96e8 */
[-C--:B-1----:R-:W-:Y:S02]  /*2880*/  HMMA.16816.F32.BF16 R4, R132, R136.reuse, RZ ;  /* 0x000000888404723c */ /* 0x082fe400000418ff */
[----:B------:R-:W1:Y:S01]  /*2890*/  LDSM.16.M88.4 R152, [R176] ;  /* 0x00000000b098783b */ /* 0x000e620000000200 */
[----:B------:R-:W-:Y:S01]  /*28a0*/  IMAD.WIDE.U32 R242, R242, -0x326172a9, RZ ;  /* 0xcd9e8d57f2f27825 */ /* 0x000fe200078e00ff */
[----:B------:R-:W-:Y:S02]  /*28b0*/  LOP3.LUT R238, R233, UR40, R238, 0x96, !PT ;  /* 0x00000028e9ee7c12 */ /* 0x000fe4000f8e96ee */
[C---:B--2---:R-:W-:Y:S04]  /*28c0*/  HMMA.16816.F32.BF16 R8, R140.reuse, R136, RZ ;  /* 0x000000888c08723c */ /* 0x044fe800000418ff */
[----:B------:R-:W2:Y:S01]  /*28d0*/  LDSM.16.M88.4 R156, [R168+0x800] ;  /* 0x00080000a89c783b */ /* 0x000ea20000000200 */
[----:B------:R-:W-:Y:S01]  /*28e0*/  LOP3.LUT R241, R242, 0xffff, RZ, 0xc0, !PT ;  /* 0x0000fffff2f17812 */ /* 0x000fe200078ec0ff */
[----:B------:R-:W-:Y:S01]  /*28f0*/  IMAD.WIDE.U32 R238, R238, -0x326172a9, RZ ;  /* 0xcd9e8d57eeee7825 */ /* 0x000fe200078e00ff */
[-C--:B------:R-:W-:Y:S05]  /*2900*/  HMMA.16816.F32.BF16 R12, R140, R138.reuse, RZ ;  /* 0x0000008a8c0c723c */ /* 0x080fea00000418ff */
[----:B------:R-:W2:Y:S01]  /*2910*/  LDSM.16.M88.4 R160, [R176+0x400] ;  /* 0x00040000b0a0783b */ /* 0x000ea20000000200 */
[C---:B------:R-:W-:Y:S07]  /*2920*/  HMMA.16816.F32.BF16 R16, R132.reuse, R138, RZ ;  /* 0x0000008a8410723c */ /* 0x040fee00000418ff */
[----:B------:R-:W-:Y:S01]  /*2930*/  LDSM.16.M88.4 R136, [R0+0x1000] ;  /* 0x001000000088783b */ /* 0x000fe20000000200 */
[-C--:B---3--:R-:W-:Y:S06]  /*2940*/  HMMA.16816.F32.BF16 R20, R132, R144.reuse, RZ ;  /* 0x000000908414723c */ /* 0x088fec00000418ff */
[C---:B------:R-:W-:Y:S01]  /*2950*/  HMMA.16816.F32.BF16 R24, R140.reuse, R144, RZ ;  /* 0x000000908c18723c */ /* 0x040fe200000418ff */
[----:B------:R-:W3:Y:S05]  /*2960*/  LDSM.16.M88.4 R164, [R177+0x2000] ;  /* 0x00200000b1a4783b */ /* 0x000eea0000000200 */
[-C--:B------:R-:W-:Y:S03]  /*2970*/  HMMA.16816.F32.BF16 R28, R140, R146.reuse, RZ ;  /* 0x000000928c1c723c */ /* 0x080fe600000418ff */
[----:B------:R-:W3:Y:S03]  /*2980*/  LDSM.16.M88.4 R140, [R0+0x1800] ;  /* 0x00180000008c783b */ /* 0x000ee60000000200 */
[----:B------:R-:W-:Y:S05]  /*2990*/  HMMA.16816.F32.BF16 R32, R132, R146, RZ ;  /* 0x000000928420723c */ /* 0x000fea00000418ff */
[----:B------:R-:W3:Y:S01]  /*29a0*/  LDSM.16.M88.4 R132, [R177+0x2400] ;  /* 0x00240000b184783b */ /* 0x000ee20000000200 */
[-C--:B-1----:R-:W-:Y:S06]  /*29b0*/  HMMA.16816.F32.BF16 R4, R148, R152.reuse, R4 ;  /* 0x000000989404723c */ /* 0x082fec0000041804 */
[C---:B--2---:R-:W-:Y:S01]  /*29c0*/  HMMA.16816.F32.BF16 R8, R156.reuse, R152, R8 ;  /* 0x000000989c08723c */ /* 0x044fe20000041808 */
[----:B------:R-:W-:Y:S05]  /*29d0*/  LDSM.16.M88.4 R144, [R168+0x1000] ;  /* 0x00100000a890783b */ /* 0x000fea0000000200 */
[-C--:B------:R-:W-:Y:S03]  /*29e0*/  HMMA.16816.F32.BF16 R12, R156, R154.reuse, R12 ;  /* 0x0000009a9c0c723c */ /* 0x080fe6000004180c */
[----:B------:R-:W5:Y:S03]  /*29f0*/  LDG.E R221, desc[UR10][R236.64+0x80] ;  /* 0x0000800aecdd7981 */ /* 0x000f66000c1e1900 */
[C---:B------:R-:W-:Y:S01]  /*2a00*/  HMMA.16816.F32.BF16 R16, R148.reuse, R154, R16 ;  /* 0x0000009a9410723c */ /* 0x040fe20000041810 */
[----:B------:R-:W1:Y:S05]  /*2a10*/  LDSM.16.M88.4 R152, [R176+0x2000] ;  /* 0x00200000b098783b */ /* 0x000e6a0000000200 */
[-C--:B------:R-:W-:Y:S03]  /*2a20*/  HMMA.16816.F32.BF16 R20, R148, R160.reuse, R20 ;  /* 0x000000a09414723c */ /* 0x080fe60000041814 */
[----:B------:R2:W5:Y:S03]  /*2a30*/  LDG.E R219, desc[UR10][R236.64+0xa0] ;  /* 0x0000a00aecdb7981 */ /* 0x000566000c1e1900 */
[C---:B------:R-:W-:Y:S06]  /*2a40*/  HMMA.16816.F32.BF16 R24, R156.reuse, R160, R24 ;  /* 0x000000a09c18723c */ /* 0x040fec0000041818 */
[-C--:B------:R-:W-:Y:S01]  /*2a50*/  HMMA.16816.F32.BF16 R28, R156, R162.reuse, R28 ;  /* 0x000000a29c1c723c */ /* 0x080fe2000004181c */
[----:B------:R-:W1:Y:S05]  /*2a60*/  LDSM.16.M88.4 R156, [R168+0x1800] ;  /* 0x00180000a89c783b */ /* 0x000e6a0000000200 */
[----:B------:R-:W-:Y:S03]  /*2a70*/  HMMA.16816.F32.BF16 R32, R148, R162, R32 ;  /* 0x000000a29420723c */ /* 0x000fe60000041820 */
[----:B------:R-:W1:Y:S03]  /*2a80*/  LDSM.16.M88.4 R148, [R176+0x2400] ;  /* 0x00240000b094783b */ /* 0x000e660000000200 */
[-C--:B---3--:R-:W-:Y:S05]  /*2a90*/  HMMA.16816.F32.BF16 R4, R136, R164.reuse, R4 ;  /* 0x000000a48804723c */ /* 0x088fea0000041804 */
[----:B------:R-:W-:Y:S01]  /*2aa0*/  LDSM.16.M88.4 R160, [R0+0x2000] ;  /* 0x0020000000a0783b */ /* 0x000fe20000000200 */
[C---:B------:R-:W-:Y:S05]  /*2ab0*/  HMMA.16816.F32.BF16 R8, R140.reuse, R164, R8 ;  /* 0x000000a48c08723c */ /* 0x040fea0000041808 */
[----:B--2---:R-:W-:Y:S01]  /*2ac0*/  IMAD.WIDE.U32 R236, R182, -0x326172a9, RZ ;  /* 0xcd9e8d57b6ec7825 */ /* 0x004fe200078e00ff */
[-C--:B------:R-:W-:Y:S05]  /*2ad0*/  HMMA.16816.F32.BF16 R12, R140, R166.reuse, R12 ;  /* 0x000000a68c0c723c */ /* 0x080fea000004180c */
[----:B------:R-:W-:Y:S01]  /*2ae0*/  LOP3.LUT R235, R243, UR43, R236, 0x96, !PT ;  /* 0x0000002bf3eb7c12 */ /* 0x000fe2000f8e96ec */
[C---:B------:R-:W-:Y:S01]  /*2af0*/  HMMA.16816.F32.BF16 R16, R136.reuse, R166, R16 ;  /* 0x000000a68810723c */ /* 0x040fe20000041810 */
[----:B------:R-:W2:Y:S04]  /*2b00*/  LDSM.16.M88.4 R164, [R177+0x4000] ;  /* 0x00400000b1a4783b */ /* 0x000ea80000000200 */
[----:B------:R-:W-:Y:S01]  /*2b10*/  LOP3.LUT R182, R239, UR41, R234, 0x96, !PT ;  /* 0x00000029efb67c12 */ /* 0x000fe2000f8e96ea */
[-C--:B------:R-:W-:Y:S05]  /*2b20*/  HMMA.16816.F32.BF16 R20, R136, R132.reuse, R20 ;  /* 0x000000848814723c */ /* 0x080fea0000041814 */
[----:B------:R-:W-:Y:S01]  /*2b30*/  LOP3.LUT R230, R237, UR41, R230, 0x96, !PT ;  /* 0x00000029ede67c12 */ /* 0x000fe2000f8e96e6 */
[C---:B------:R-:W-:Y:S05]  /*2b40*/  HMMA.16816.F32.BF16 R24, R140.reuse, R132, R24 ;  /* 0x000000848c18723c */ /* 0x040fea0000041818 */
[----:B------:R-:W-:Y:S01]  /*2b50*/  IMAD.WIDE.U32 R248, R230, -0x2daee0ad, RZ ;  /* 0xd2511f53e6f87825 */ /* 0x000fe200078e00ff */
[-C--:B------:R-:W-:Y:S01]  /*2b60*/  HMMA.16816.F32.BF16 R28, R140, R134.reuse, R28 ;  /* 0x000000868c1c723c */ /* 0x080fe2000004181c */
[----:B------:R-:W-:Y:S04]  /*2b70*/  LDSM.16.M88.4 R140, [R168+0x2000] ;  /* 0x00200000a88c783b */ /* 0x000fe80000000200 */
[----:B------:R-:W-:Y:S01]  /*2b80*/  LOP3.LUT R245, R249, UR44, R244, 0x96, !PT ;  /* 0x0000002cf9f57c12 */ /* 0x000fe2000f8e96f4 */
[----:B------:R-:W-:Y:S03]  /*2b90*/  HMMA.16816.F32.BF16 R32, R136, R134, R32 ;  /* 0x000000868820723c */ /* 0x000fe60000041820 */
[----:B------:R-:W3:Y:S02]  /*2ba0*/  LDSM.16.M88.4 R132, [R0+0x2800] ;  /* 0x002800000084783b */ /* 0x000ee40000000200 */
[--C-:B------:R-:W-:Y:S01]  /*2bb0*/  SHF.R.U32.HI R244, RZ, 0x18, R248.reuse ;  /* 0x00000018fff47819 */ /* 0x100fe200000116f8 */
[-C--:B-1----:R-:W-:Y:S05]  /*2bc0*/  HMMA.16816.F32.BF16 R4, R144, R152.reuse, R4 ;  /* 0x000000989004723c */ /* 0x082fea0000041804 */
[----:B------:R-:W1:Y:S01]  /*2bd0*/  LDSM.16.M88.4 R136, [R177+0x4400] ;  /* 0x00440000b188783b */ /* 0x000e620000000200 */
[C---:B------:R-:W-:Y:S05]  /*2be0*/  HMMA.16816.F32.BF16 R8, R156.reuse, R152, R8 ;  /* 0x000000989c08723c */ /* 0x040fea0000041808 */
[C---:B------:R-:W-:Y:S01]  /*2bf0*/  LOP3.LUT R239, R248.reuse, 0xff, RZ, 0xc0, !PT ;  /* 0x000000fff8ef7812 */ /* 0x040fe200078ec0ff */
[-C--:B------:R-:W-:Y:S05]  /*2c00*/  HMMA.16816.F32.BF16 R12, R156, R154.reuse, R12 ;  /* 0x0000009a9c0c723c */ /* 0x080fea000004180c */
[----:B------:R-:W-:Y:S01]  /*2c10*/  LOP3.LUT R246, R248, 0xffff, RZ, 0xc0, !PT ;  /* 0x0000fffff8f67812 */ /* 0x000fe200078ec0ff */
[C---:B------:R-:W-:Y:S01]  /*2c20*/  HMMA.16816.F32.BF16 R16, R144.reuse, R154, R16 ;  /* 0x0000009a9010723c */ /* 0x040fe20000041810 */
[----:B------:R-:W1:Y:S04]  /*2c30*/  LDSM.16.M88.4 R152, [R176+0x4000] ;  /* 0x00400000b098783b */ /* 0x000e680000000200 */
[----:B------:R-:W-:Y:S01]  /*2c40*/  SHF.R.U32.HI R247, RZ, 0x10, R248 ;  /* 0x00000010fff77819 */ /* 0x000fe200000116f8 */
[-C--:B------:R-:W-:Y:S05]  /*2c50*/  HMMA.16816.F32.BF16 R20, R144, R148.reuse, R20 ;  /* 0x000000949014723c */ /* 0x080fea0000041814 */
[----:B------:R-:W-:Y:S01]  /*2c60*/  LOP3.LUT R236, R242, 0xff, RZ, 0xc0, !PT ;  /* 0x000000fff2ec7812 */ /* 0x000fe200078ec0ff */
[C---:B------:R-:W-:Y:S04]  /*2c70*/  HMMA.16816.F32.BF16 R24, R156.reuse, R148, R24 ;  /* 0x000000949c18723c */ /* 0x040fe80000041818 */
[----:B------:R-:W-:Y:S02]  /*2c80*/  ISETP.LE.U32.AND P4, PT, R236, UR7, PT ;  /* 0x00000007ec007c0c */ /* 0x000fe4000bf83070 */
[-C--:B------:R-:W-:Y:S05]  /*2c90*/  HMMA.16816.F32.BF16 R28, R156, R150.reuse, R28 ;  /* 0x000000969c1c723c */ /* 0x080fea000004181c */
[--C-:B------:R-:W-:Y:S01]  /*2ca0*/  SHF.R.U32.HI R234, RZ, 0x18, R242.reuse ;  /* 0x00000018ffea7819 */ /* 0x100fe200000116f2 */
[----:B------:R-:W-:Y:S01]  /*2cb0*/  HMMA.16816.F32.BF16 R32, R144, R150, R32 ;  /* 0x000000969020723c */ /* 0x000fe20000041820 */
[----:B------:R-:W1:Y:S03]  /*2cc0*/  LDSM.16.M88.4 R144, [R168+0x2800] ;  /* 0x00280000a890783b */ /* 0x000e660000000200 */
[----:B------:R-:W-:Y:S02]  /*2cd0*/  ISETP.LE.U32.AND P5, PT, R234, UR7, PT ;  /* 0x00000007ea007c0c */ /* 0x000fe4000bfa3070 */
[-C--:B--2---:R-:W-:Y:S05]  /*2ce0*/  HMMA.16816.F32.BF16 R4, R160, R164.reuse, R4 ;  /* 0x000000a4a004723c */ /* 0x084fea0000041804 */
[----:B------:R-:W-:Y:S01]  /*2cf0*/  SHF.R.U32.HI R242, RZ, 0x10, R242 ;  /* 0x00000010fff27819 */ /* 0x000fe200000116f2 */
[C---:B---3--:R-:W-:Y:S05]  /*2d00*/  HMMA.16816.F32.BF16 R8, R132.reuse, R164, R8 ;  /* 0x000000a48408723c */ /* 0x048fea0000041808 */
[----:B------:R-:W-:Y:S01]  /*2d10*/  LOP3.LUT R247, R247, 0xff, RZ, 0xc0, !PT ;  /* 0x000000fff7f77812 */ /* 0x000fe200078ec0ff */
[-C--:B------:R-:W-:Y:S06]  /*2d20*/  HMMA.16816.F32.BF16 R12, R132, R166.reuse, R12 ;  /* 0x000000a6840c723c */ /* 0x080fec000004180c */
[C---:B------:R-:W-:Y:S06]  /*2d30*/  HMMA.16816.F32.BF16 R16, R160.reuse, R166, R16 ;  /* 0x000000a6a010723c */ /* 0x040fec0000041810 */
[-C--:B-1----:R-:W-:Y:S06]  /*2d40*/  HMMA.16816.F32.BF16 R20, R160, R136.reuse, R20 ;  /* 0x00000088a014723c */ /* 0x082fec0000041814 */
[C---:B------:R-:W-:Y:S06]  /*2d50*/  HMMA.16816.F32.BF16 R24, R132.reuse, R136, R24 ;  /* 0x000000888418723c */ /* 0x040fec0000041818 */
[-C--:B------:R-:W-:Y:S01]  /*2d60*/  HMMA.16816.F32.BF16 R28, R132, R138.reuse, R28 ;  /* 0x0000008a841c723c */ /* 0x080fe2000004181c */
[----:B------:R-:W1:Y:S05]  /*2d70*/  LDSM.16.M88.4 R132, [R176+0x4400] ;  /* 0x00440000b084783b */ /* 0x000e6a0000000200 */
[----:B------:R-:W-:Y:S06]  /*2d80*/  HMMA.16816.F32.BF16 R32, R160, R138, R32 ;  /* 0x0000008aa020723c */ /* 0x000fec0000041820 */
[-C--:B------:R-:W-:Y:S06]  /*2d90*/  HMMA.16816.F32.BF16 R4, R140, R152.reuse, R4 ;  /* 0x000000988c04723c */ /* 0x080fec0000041804 */
[C---:B------:R-:W-:Y:S06]  /*2da0*/  HMMA.16816.F32.BF16 R8, R144.reuse, R152, R8 ;  /* 0x000000989008723c */ /* 0x040fec0000041808 */
[-C--:B------:R-:W-:Y:S06]  /*2db0*/  HMMA.16816.F32.BF16 R12, R144, R154.reuse, R12 ;  /* 0x0000009a900c723c */ /* 0x080fec000004180c */
[C---:B------:R-:W-:Y:S06]  /*2dc0*/  HMMA.16816.F32.BF16 R16, R140.reuse, R154, R16 ;  /* 0x0000009a8c10723c */ /* 0x040fec0000041810 */
[--C-:B------:R-:W-:Y:S01]  /*2dd0*/  FFMA.FTZ R209, R4, UR6, -R169.reuse ;  /* 0x0000000604d17c23 */ /* 0x100fe200080108a9 */
[----:B------:R-:W-:Y:S01]  /*2de0*/  FFMA.FTZ R220, R5, UR6, -R169 ;  /* 0x0000000605dc7c23 */ /* 0x000fe200080108a9 */
[--C-:B------:R-:W-:Y:S01]  /*2df0*/  FFMA.FTZ R223, R6, UR6, -R170.reuse ;  /* 0x0000000606df7c23 */ /* 0x100fe200080108aa */
[-C--:B-1----:R-:W-:Y:S03]  /*2e00*/  HMMA.16816.F32.BF16 R20, R140, R132.reuse, R20 ;  /* 0x000000848c14723c */ /* 0x082fe60000041814 */
[----:B------:R-:W1:Y:S01]  /*2e10*/  MUFU.EX2 R209, R209 ;  /* 0x000000d100d17308 */ /* 0x000e620000000800 */
[----:B------:R-:W-:Y:S04]  /*2e20*/  IMAD.WIDE.U32 R154, R182, -0x2daee0ad, RZ ;  /* 0xd2511f53b69a7825 */ /* 0x000fe800078e00ff */
[----:B------:R-:W-:Y:S01]  /*2e30*/  FFMA.FTZ R224, R7, UR6, -R170 ;  /* 0x0000000607e07c23 */ /* 0x000fe200080108aa */
[C---:B------:R-:W-:Y:S04]  /*2e40*/  HMMA.16816.F32.BF16 R24, R144.reuse, R132, R24 ;  /* 0x000000849018723c */ /* 0x040fe80000041818 */
[----:B------:R-:W-:Y:S01]  /*2e50*/  MUFU.EX2 R220, R220 ;  /* 0x000000dc00dc7308 */ /* 0x000fe20000000800 */
[--C-:B------:R-:W-:Y:S01]  /*2e60*/  FFMA.FTZ R237, R15, UR6, -R181.reuse ;  /* 0x000000060fed7c23 */ /* 0x100fe200080108b5 */
[-C--:B------:R-:W-:Y:S05]  /*2e70*/  HMMA.16816.F32.BF16 R28, R144, R134.reuse, R28 ;  /* 0x00000086901c723c */ /* 0x080fea000004181c */
[----:B------:R-:W-:Y:S01]  /*2e80*/  FFMA.FTZ R231, R14, UR6, -R181 ;  /* 0x000000060ee77c23 */ /* 0x000fe200080108b5 */
[----:B------:R-:W-:Y:S02]  /*2e90*/  HMMA.16816.F32.BF16 R32, R140, R134, R32 ;  /* 0x000000868c20723c */ /* 0x000fe40000041820 */
[----:B------:R-:W-:Y:S03]  /*2ea0*/  MUFU.EX2 R223, R223 ;  /* 0x000000df00df7308 */ /* 0x000fe60000000800 */
[----:B------:R-:W-:Y:S06]  /*2eb0*/  IMAD.WIDE.U32 R14, R232, -0x326172a9, RZ ;  /* 0xcd9e8d57e80e7825 */ /* 0x000fec00078e00ff */
[----:B------:R-:W-:Y:S01]  /*2ec0*/  FFMA.FTZ R236, R17, UR6, -R169 ;  /* 0x0000000611ec7c23 */ /* 0x000fe200080108a9 */
[----:B------:R-:W-:Y:S01]  /*2ed0*/  LOP3.LUT R182, R155, UR44, R240, 0x96, !PT ;  /* 0x0000002c9bb67c12 */ /* 0x000fe2000f8e96f0 */
[----:B------:R2:W-:Y:S01]  /*2ee0*/  MUFU.EX2 R232, R237 ;  /* 0x000000ed00e87308 */ /* 0x0005e20000000800 */
[--C-:B------:R-:W-:Y:S01]  /*2ef0*/  FFMA.FTZ R233, R13, UR6, -R171.reuse ;  /* 0x000000060de97c23 */ /* 0x100fe200080108ab */
[C---:B------:R-:W-:Y:S01]  /*2f00*/  LOP3.LUT R13, R14.reuse, 0xff, RZ, 0xc0, !PT ;  /* 0x000000ff0e0d7812 */ /* 0x040fe200078ec0ff */
[----:B------:R-:W-:Y:S01]  /*2f10*/  FFMA.FTZ R226, R9, UR6, -R171 ;  /* 0x0000000609e27c23 */ /* 0x000fe200080108ab */
[----:B------:R-:W-:Y:S01]  /*2f20*/  LOP3.LUT R252, R14, 0xffff, RZ, 0xc0, !PT ;  /* 0x0000ffff0efc7812 */ /* 0x000fe200078ec0ff */
[--C-:B------:R-:W-:Y:S01]  /*2f30*/  FFMA.FTZ R228, R11, UR6, -R181.reuse ;  /* 0x000000060be47c23 */ /* 0x100fe200080108b5 */
[--C-:B------:R-:W-:Y:S04]  /*2f40*/  SHF.R.U32.HI R251, RZ, 0x10, R14.reuse ;  /* 0x00000010fffb7819 */ /* 0x100fe8000001160e */
[----:B------:R3:W-:Y:S01]  /*2f50*/  MUFU.EX2 R234, R236 ;  /* 0x000000ec00ea7308 */ /* 0x0007e20000000800 */
[----:B------:R-:W-:Y:S01]  /*2f60*/  SHF.R.U32.HI R240, RZ, 0x18, R14 ;  /* 0x00000018fff07819 */ /* 0x000fe2000001160e */
[----:B------:R-:W-:Y:S01]  /*2f70*/  FFMA.FTZ R227, R10, UR6, -R181 ;  /* 0x000000060ae37c23 */ /* 0x000fe200080108b5 */
[----:B------:R-:W-:Y:S01]  /*2f80*/  LOP3.LUT R14, R235, 0xff, RZ, 0xc0, !PT ;  /* 0x000000ffeb0e7812 */ /* 0x000fe200078ec0ff */
[--C-:B------:R-:W-:Y:S01]  /*2f90*/  FFMA.FTZ R229, R12, UR6, -R171.reuse ;  /* 0x000000060ce57c23 */ /* 0x100fe200080108ab */
[----:B------:R-:W-:Y:S01]  /*2fa0*/  LOP3.LUT R238, R15, UR43, R238, 0x96, !PT ;  /* 0x0000002b0fee7c12 */ /* 0x000fe2000f8e96ee */
[--C-:B------:R-:W-:Y:S01]  /*2fb0*/  FFMA.FTZ R19, R19, UR6, -R170.reuse ;  /* 0x0000000613137c23 */ /* 0x100fe200080108aa */
[----:B------:R-:W-:Y:S03]  /*2fc0*/  ISETP.LE.U32.AND P3, PT, R14, UR7, PT ;  /* 0x000000070e007c0c */ /* 0x000fe6000bf63070 */
[----:B------:R-:W4:Y:S01]  /*2fd0*/  MUFU.EX2 R224, R224 ;  /* 0x000000e000e07308 */ /* 0x000f220000000800 */
[----:B--2---:R-:W-:Y:S01]  /*2fe0*/  LOP3.LUT R237, R235, 0xffff, RZ, 0xc0, !PT ;  /* 0x0000ffffebed7812 */ /* 0x004fe200078ec0ff */
[----:B------:R-:W-:Y:S01]  /*2ff0*/  FFMA.FTZ R225, R8, UR6, -R171 ;  /* 0x0000000608e17c23 */ /* 0x000fe200080108ab */
[----:B------:R-:W-:Y:S01]  /*3000*/  SHF.R.U32.HI R15, RZ, 0x18, R235 ;  /* 0x00000018ff0f7819 */ /* 0x000fe200000116eb */
[----:B------:R-:W-:Y:S01]  /*3010*/  FFMA.FTZ R21, R21, UR6, -R169 ;  /* 0x0000000615157c23 */ /* 0x000fe200080108a9 */
[----:B------:R-:W-:Y:S01]  /*3020*/  SHF.R.U32.HI R237, RZ, 0x8, R237 ;  /* 0x00000008ffed7819 */ /* 0x000fe200000116ed */
[--C-:B------:R-:W-:Y:S01]  /*3030*/  FFMA.FTZ R18, R18, UR6, -R170.reuse ;  /* 0x0000000612127c23 */ /* 0x100fe200080108aa */
[----:B------:R-:W-:Y:S03]  /*3040*/  SHF.R.U32.HI R14, RZ, 0x10, R235 ;  /* 0x00000010ff0e7819 */ /* 0x000fe600000116eb */
[----:B------:R-:W2:Y:S01]  /*3050*/  MUFU.EX2 R226, R226 ;  /* 0x000000e200e27308 */ /* 0x000ea20000000800 */
[----:B------:R-:W-:Y:S01]  /*3060*/  LOP3.LUT R237, R237, 0xffff, RZ, 0xc0, !PT ;  /* 0x0000ffffeded7812 */ /* 0x000fe200078ec0ff */
[----:B------:R-:W-:Y:S01]  /*3070*/  FFMA.FTZ R22, R22, UR6, -R170 ;  /* 0x0000000616167c23 */ /* 0x000fe200080108aa */
[----:B------:R-:W-:Y:S01]  /*3080*/  ISETP.LE.U32.AND P6, PT, R15, UR7, PT ;  /* 0x000000070f007c0c */ /* 0x000fe2000bfc3070 */
[----:B-1----:R-:W-:Y:S01]  /*3090*/  @!P3 FADD.FTZ R209, -R209, -RZ ;  /* 0x800000ffd1d1b221 */ /* 0x002fe20000010100 */
[----:B---3--:R-:W-:Y:S01]  /*30a0*/  LOP3.LUT R236, R14, 0xff, RZ, 0xc0, !PT ;  /* 0x000000ff0eec7812 */ /* 0x008fe200078ec0ff */
[----:B------:R-:W-:Y:S01]  /*30b0*/  FFMA.FTZ R25, R25, UR6, -R171 ;  /* 0x0000000619197c23 */ /* 0x000fe200080108ab */
[----:B------:R-:W-:Y:S03]  /*30c0*/  LOP3.LUT R15, R238, 0xffff, RZ, 0xc0, !PT ;  /* 0x0000ffffee0f7812 */ /* 0x000fe600078ec0ff */
[----:B------:R-:W1:Y:S01]  /*30d0*/  MUFU.EX2 R228, R228 ;  /* 0x000000e400e47308 */ /* 0x000e620000000800 */
[----:B------:R-:W-:Y:S01]  /*30e0*/  ISETP.LE.U32.AND P0, PT, R237, UR7, PT ;  /* 0x00000007ed007c0c */ /* 0x000fe2000bf03070 */
[--C-:B------:R-:W-:Y:S01]  /*30f0*/  FFMA.FTZ R26, R26, UR6, -R181.reuse ;  /* 0x000000061a1a7c23 */ /* 0x100fe200080108b5 */
[----:B------:R-:W-:Y:S01]  /*3100*/  ISETP.LE.U32.AND P2, PT, R236, UR7, PT ;  /* 0x00000007ec007c0c */ /* 0x000fe2000bf43070 */
[----:B------:R-:W-:Y:S01]  /*3110*/  FFMA.FTZ R27, R27, UR6, -R181 ;  /* 0x000000061b1b7c23 */ /* 0x000fe200080108b5 */
[----:B------:R-:W-:Y:S02]  /*3120*/  SHF.R.U32.HI R237, RZ, 0x8, R15 ;  /* 0x00000008ffed7819 */ /* 0x000fe4000001160f */
[----:B------:R-:W-:Y:S03]  /*3130*/  LOP3.LUT R14, R238, 0xff, RZ, 0xc0, !PT ;  /* 0x000000ffee0e7812 */ /* 0x000fe600078ec0ff */
[----:B------:R-:W3:Y:S01]  /*3140*/  MUFU.EX2 R227, R227 ;  /* 0x000000e300e37308 */ /* 0x000ee20000000800 */
[----:B------:R-:W-:Y:S01]  /*3150*/  LOP3.LUT R15, R237, 0xffff, RZ, 0xc0, !PT ;  /* 0x0000ffffed0f7812 */ /* 0x000fe200078ec0ff */
[----:B----4-:R-:W-:Y:S01]  /*3160*/  @!P6 FADD.FTZ R224, -R224, -RZ ;  /* 0x800000ffe0e0e221 */ /* 0x010fe20000010100 */
[----:B------:R-:W-:Y:S01]  /*3170*/  ISETP.LE.U32.AND P1, PT, R14, UR7, PT ;  /* 0x000000070e007c0c */ /* 0x000fe2000bf23070 */
[----:B------:R-:W-:Y:S01]  /*3180*/  FFMA.FTZ R237, R20, UR6, -R169 ;  /* 0x0000000614ed7c23 */ /* 0x000fe200080108a9 */
[--C-:B------:R-:W-:Y:S01]  /*3190*/  SHF.R.U32.HI R14, RZ, 0x10, R238.reuse ;  /* 0x00000010ff0e7819 */ /* 0x100fe200000116ee */
[----:B------:R-:W-:Y:S01]  /*31a0*/  @!P0 FADD.FTZ R220, -R220, -RZ ;  /* 0x800000ffdcdc8221 */ /* 0x000fe20000010100 */
[----:B------:R-:W-:Y:S01]  /*31b0*/  ISETP.LE.U32.AND P3, PT, R15, UR7, PT ;  /* 0x000000070f007c0c */ /* 0x000fe2000bf63070 */
[----:B------:R-:W-:Y:S01]  /*31c0*/  @!P2 FADD.FTZ R223, -R223, -RZ ;  /* 0x800000ffdfdfa221 */ /* 0x000fe20000010100 */
[----:B------:R-:W-:Y:S01]  /*31d0*/  SHF.R.U32.HI R238, RZ, 0x18, R238 ;  /* 0x00000018ffee7819 */ /* 0x000fe200000116ee */
[----:B------:R-:W4:Y:S01]  /*31e0*/  MUFU.EX2 R229, R229 ;  /* 0x000000e500e57308 */ /* 0x000f220000000800 */
[----:B------:R-:W-:Y:S02]  /*31f0*/  LOP3.LUT R14, R14, 0xff, RZ, 0xc0, !PT ;  /* 0x000000ff0e0e7812 */ /* 0x000fe400078ec0ff */
[----:B------:R-:W-:Y:S02]  /*3200*/  ISETP.LE.U32.AND P0, PT, R238, UR7, PT ;  /* 0x00000007ee007c0c */ /* 0x000fe4000bf03070 */
[----:B------:R-:W-:Y:S02]  /*3210*/  ISETP.LE.U32.AND P2, PT, R14, UR7, PT ;  /* 0x000000070e007c0c */ /* 0x000fe4000bf43070 */
[----:B------:R-:W-:Y:S03]  /*3220*/  SHF.R.U32.HI R252, RZ, 0x8, R252 ;  /* 0x00000008fffc7819 */ /* 0x000fe600000116fc */
[----:B------:R4:W4:Y:S01]  /*3230*/  MUFU.EX2 R230, R233 ;  /* 0x000000e900e67308 */ /* 0x0009220000000800 */
[----:B------:R-:W-:Y:S01]  /*3240*/  ISETP.LE.U32.AND P6, PT, R13, UR7, PT ;  /* 0x000000070d007c0c */ /* 0x000fe2000bfc3070 */
[----:B--2---:R-:W-:Y:S01]  /*3250*/  @!P3 FADD.FTZ R226, -R226, -RZ ;  /* 0x800000ffe2e2b221 */ /* 0x004fe20000010100 */
[----:B------:R-:W-:Y:S02]  /*3260*/  LOP3.LUT R252, R252, 0xffff, RZ, 0xc0, !PT ;  /* 0x0000fffffcfc7812 */ /* 0x000fe400078ec0ff */
[----:B------:R-:W-:Y:S02]  /*3270*/  LOP3.LUT R251, R251, 0xff, RZ, 0xc0, !PT ;  /* 0x000000fffbfb7812 */ /* 0x000fe400078ec0ff */
[----:B------:R-:W-:Y:S03]  /*3280*/  ISETP.LE.U32.AND P3, PT, R252, UR7, PT ;  /* 0x00000007fc007c0c */ /* 0x000fe6000bf63070 */
[----:B------:R-:W2:Y:S01]  /*3290*/  MUFU.EX2 R231, R231 ;  /* 0x000000e700e77308 */ /* 0x000ea20000000800 */
[----:B------:R-:W-:Y:S01]  /*32a0*/  FFMA.FTZ R252, R23, UR6, -R170 ;  /* 0x0000000617fc7c23 */ /* 0x000fe200080108aa */
[----:B-1----:R-:W-:Y:S01]  /*32b0*/  @!P0 FADD.FTZ R228, -R228, -RZ ;  /* 0x800000ffe4e48221 */ /* 0x002fe20000010100 */
[----:B---3--:R-:W-:Y:S01]  /*32c0*/  @!P2 FADD.FTZ R227, -R227, -RZ ;  /* 0x800000ffe3e3a221 */ /* 0x008fe20000010100 */
[----:B------:R-:W-:Y:S01]  /*32d0*/  ISETP.LE.U32.AND P0, PT, R251, UR7, PT ;  /* 0x00000007fb007c0c */ /* 0x000fe2000bf03070 */
[----:B------:R-:W-:Y:S01]  /*32e0*/  FFMA.FTZ R251, R24, UR6, -R171 ;  /* 0x0000000618fb7c23 */ /* 0x000fe200080108ab */
[----:B------:R-:W-:Y:S01]  /*32f0*/  ISETP.LE.U32.AND P2, PT, R240, UR7, PT ;  /* 0x00000007f0007c0c */ /* 0x000fe2000bf43070 */
[----:B----4-:R-:W-:Y:S03]  /*3300*/  @!P6 FADD.FTZ R229, -R229, -RZ ;  /* 0x800000ffe5e5e221 */ /* 0x010fe60000010100 */
[----:B------:R1:W-:Y:S01]  /*3310*/  MUFU.EX2 R240, R252 ;  /* 0x000000fc00f07308 */ /* 0x0003e20000000800 */
[----:B------:R-:W-:Y:S01]  /*3320*/  ISETP.LE.U32.AND P6, PT, R244, UR7, PT ;  /* 0x00000007f4007c0c */ /* 0x000fe2000bfc3070 */
[----:B------:R-:W-:Y:S01]  /*3330*/  FFMA.FTZ R233, R16, UR6, -R169 ;  /* 0x0000000610e97c23 */ /* 0x000fe200080108a9 */
[----:B------:R-:W-:Y:S01]  /*3340*/  LOP3.LUT R243, R154, 0xff, RZ, 0xc0, !PT ;  /* 0x000000ff9af37812 */ /* 0x000fe200078ec0ff */
[----:B------:R-:W-:Y:S01]  /*3350*/  @!P3 FADD.FTZ R230, -R230, -RZ ;  /* 0x800000ffe6e6b221 */ /* 0x000fe20000010100 */
[----:B------:R-:W-:Y:S02]  /*3360*/  SHF.R.U32.HI R244, RZ, 0x8, R241 ;  /* 0x00000008fff47819 */ /* 0x000fe400000116f1 */
[----:B------:R-:W-:Y:S03]  /*3370*/  ISETP.LE.U32.AND P3, PT, R243, UR7, PT ;  /* 0x00000007f3007c0c */ /* 0x000fe6000bf63070 */
[----:B------:R3:W-:Y:S01]  /*3380*/  MUFU.EX2 R241, R251 ;  /* 0x000000fb00f17308 */ /* 0x0007e20000000800 */
[----:B------:R-:W-:Y:S01]  /*3390*/  LOP3.LUT R244, R244, 0xffff, RZ, 0xc0, !PT ;  /* 0x0000fffff4f47812 */ /* 0x000fe200078ec0ff */
[----:B--2---:R-:W-:Y:S01]  /*33a0*/  @!P0 FADD.FTZ R231, -R231, -RZ ;  /* 0x800000ffe7e78221 */ /* 0x004fe20000010100 */
[----:B------:R-:W-:Y:S01]  /*33b0*/  LOP3.LUT R243, R242, 0xff, RZ, 0xc0, !PT ;  /* 0x000000fff2f37812 */ /* 0x000fe200078ec0ff */
[----:B------:R-:W-:Y:S01]  /*33c0*/  @!P2 FADD.FTZ R232, -R232, -RZ ;  /* 0x800000ffe8e8a221 */ /* 0x000fe20000010100 */
[----:B------:R-:W-:Y:S02]  /*33d0*/  ISETP.LE.U32.AND P0, PT, R244, UR7, PT ;  /* 0x00000007f4007c0c */ /* 0x000fe4000bf03070 */
[----:B------:R-:W-:Y:S03]  /*33e0*/  ISETP.LE.U32.AND P2, PT, R243, UR7, PT ;  /* 0x00000007f3007c0c */ /* 0x000fe6000bf43070 */
[----:B------:R-:W2:Y:S01]  /*33f0*/  MUFU.EX2 R236, R19 ;  /* 0x0000001300ec7308 */ /* 0x000ea20000000800 */
[C---:B------:R-:W-:Y:S02]  /*3400*/  LOP3.LUT R243, R245.reuse, 0xffff, RZ, 0xc0, !PT ;  /* 0x0000fffff5f37812 */ /* 0x040fe400078ec0ff */
[----:B------:R-:W-:Y:S02]  /*3410*/  SHF.R.U32.HI R244, RZ, 0x10, R245 ;  /* 0x00000010fff47819 */ /* 0x000fe400000116f5 */
[----:B-1----:R-:W-:Y:S02]  /*3420*/  SHF.R.U32.HI R252, RZ, 0x8, R243 ;  /* 0x00000008fffc7819 */ /* 0x002fe400000116f3 */
[--C-:B------:R-:W-:Y:S03]  /*3430*/  SHF.R.U32.HI R250, RZ, 0x18, R154.reuse ;  /* 0x00000018fffa7819 */ /* 0x100fe6000001169a */
[----:B------:R-:W1:Y:S01]  /*3440*/  MUFU.EX2 R238, R21 ;  /* 0x0000001500ee7308 */ /* 0x000e620000000800 */
[----:B------:R-:W-:Y:S01]  /*3450*/  LOP3.LUT R252, R252, 0xffff, RZ, 0xc0, !PT ;  /* 0x0000fffffcfc7812 */ /* 0x000fe200078ec0ff */
[----:B------:R-:W-:Y:S01]  /*3460*/  @!P0 FADD.FTZ R234, -R234, -RZ ;  /* 0x800000ffeaea8221 */ /* 0x000fe20000010100 */
[----:B---3--:R-:W-:Y:S02]  /*3470*/  LOP3.LUT R251, R245, 0xff, RZ, 0xc0, !PT ;  /* 0x000000fff5fb7812 */ /* 0x008fe400078ec0ff */
[----:B------:R-:W-:Y:S01]  /*3480*/  ISETP.LE.U32.AND P0, PT, R252, UR7, PT ;  /* 0x00000007fc007c0c */ /* 0x000fe2000bf03070 */
[----:B------:R-:W-:Y:S01]  /*3490*/  FFMA.FTZ R252, R32, UR6, -R169 ;  /* 0x0000000620fc7c23 */ /* 0x000fe200080108a9 */
[----:B------:R-:W-:Y:S03]  /*34a0*/  SHF.R.U32.HI R245, RZ, 0x18, R245 ;  /* 0x00000018fff57819 */ /* 0x000fe600000116f5 */
[----:B------:R-:W3:Y:S01]  /*34b0*/  MUFU.EX2 R225, R225 ;  /* 0x000000e100e17308 */ /* 0x000ee20000000800 */
[----:B--2---:R-:W-:Y:S01]  /*34c0*/  @!P5 FADD.FTZ R236, -R236, -RZ ;  /* 0x800000ffececd221 */ /* 0x004fe20000010100 */
[----:B------:R-:W-:Y:S01]  /*34d0*/  FFMA.FTZ R169, R33, UR6, -R169 ;  /* 0x0000000621a97c23 */ /* 0x000fe200080108a9 */
[----:B------:R-:W-:Y:S02]  /*34e0*/  ISETP.LE.U32.AND P5, PT, R245, UR7, PT ;  /* 0x00000007f5007c0c */ /* 0x000fe4000bfa3070 */
[----:B------:R-:W-:Y:S02]  /*34f0*/  SHF.R.U32.HI R248, RZ, 0x10, R154 ;  /* 0x00000010fff87819 */ /* 0x000fe4000001169a */
[----:B------:R-:W-:Y:S03]  /*3500*/  LOP3.LUT R249, R154, 0xffff, RZ, 0xc0, !PT ;  /* 0x0000ffff9af97812 */ /* 0x000fe600078ec0ff */
[----:B------:R-:W2:Y:S01]  /*3510*/  MUFU.EX2 R233, R233 ;  /* 0x000000e900e97308 */ /* 0x000ea20000000800 */
[----:B------:R-:W-:Y:S01]  /*3520*/  LOP3.LUT R248, R248, 0xff, RZ, 0xc0, !PT ;  /* 0x000000fff8f87812 */ /* 0x000fe200078ec0ff */
[----:B-1----:R-:W-:Y:S01]  /*3530*/  @!P0 FADD.FTZ R238, -R238, -RZ ;  /* 0x800000ffeeee8221 */ /* 0x002fe20000010100 */
[----:B------:R-:W-:Y:S02]  /*3540*/  ISETP.LE.U32.AND P0, PT, R250, UR7, PT ;  /* 0x00000007fa007c0c */ /* 0x000fe4000bf03070 */
[----:B------:R-:W-:Y:S02]  /*3550*/  SHF.R.U32.HI R250, RZ, 0x8, R246 ;  /* 0x00000008fffa7819 */ /* 0x000fe400000116f6 */
[----:B------:R-:W-:Y:S03]  /*3560*/  SHF.R.U32.HI R249, RZ, 0x8, R249 ;  /* 0x00000008fff97819 */ /* 0x000fe600000116f9 */
[----:B------:R-:W1:Y:S01]  /*3570*/  MUFU.EX2 R235, R18 ;  /* 0x0000001200eb7308 */ /* 0x000e620000000800 */
[----:B---3--:R-:W-:Y:S01]  /*3580*/  @!P1 FADD.FTZ R225, -R225, -RZ ;  /* 0x800000ffe1e19221 */ /* 0x008fe20000010100 */
[----:B------:R-:W-:Y:S01]  /*3590*/  ISETP.LE.U32.AND P1, PT, R239, UR7, PT ;  /* 0x00000007ef007c0c */ /* 0x000fe2000bf23070 */
[----:B------:R-:W-:Y:S01]  /*35a0*/  @!P5 FADD.FTZ R240, -R240, -RZ ;  /* 0x800000fff0f0d221 */ /* 0x000fe20000010100 */
[----:B------:R-:W-:Y:S02]  /*35b0*/  LOP3.LUT R250, R250, 0xffff, RZ, 0xc0, !PT ;  /* 0x0000fffffafa7812 */ /* 0x000fe400078ec0ff */
[----:B------:R-:W-:Y:S04]  /*35c0*/  F2FP.RELU.BF16.F32.PACK_AB R21, R226, R225 ;  /* 0x000000e1e215723e */ /* 0x000fe800000018ff */
[----:B------:R3:W4:Y:S01]  /*35d0*/  MUFU.EX2 R245, R252 ;  /* 0x000000fc00f57308 */ /* 0x0007220000000800 */
[----:B--2---:R-:W-:Y:S01]  /*35e0*/  @!P4 FADD.FTZ R233, -R233, -RZ ;  /* 0x800000ffe9e9c221 */ /* 0x004fe20000010100 */
[----:B------:R-:W-:Y:S02]  /*35f0*/  ISETP.LE.U32.AND P4, PT, R251, UR7, PT ;  /* 0x00000007fb007c0c */ /* 0x000fe4000bf83070 */
[----:B------:R-:W-:Y:S02]  /*3600*/  LOP3.LUT R251, R244, 0xff, RZ, 0xc0, !PT ;  /* 0x000000fff4fb7812 */ /* 0x000fe400078ec0ff */
[----:B------:R-:W-:Y:S04]  /*3610*/  ISETP.LE.U32.AND P5, PT, R250, UR7, PT ;  /* 0x00000007fa007c0c */ /* 0x000fe8000bfa3070 */
[----:B------:R-:W2:Y:S01]  /*3620*/  MUFU.EX2 R237, R237 ;  /* 0x000000ed00ed7308 */ /* 0x000ea20000000800 */
[----:B-1----:R-:W-:Y:S01]  /*3630*/  @!P2 FADD.FTZ R235, -R235, -RZ ;  /* 0x800000ffebeba221 */ /* 0x002fe20000010100 */
[----:B------:R-:W-:Y:S02]  /*3640*/  ISETP.LE.U32.AND P2, PT, R251, UR7, PT ;  /* 0x00000007fb007c0c */ /* 0x000fe4000bf43070 */
[----:B------:R-:W-:Y:S02]  /*3650*/  LOP3.LUT R251, R182, 0xff, RZ, 0xc0, !PT ;  /* 0x000000ffb6fb7812 */ /* 0x000fe400078ec0ff */
[----:B------:R-:W-:Y:S04]  /*3660*/  F2FP.RELU.BF16.F32.PACK_AB R17, R234, R233 ;  /* 0x000000e9ea11723e */ /* 0x000fe800000018ff */
[----:B------:R-:W1:Y:S01]  /*3670*/  MUFU.EX2 R239, R22 ;  /* 0x0000001600ef7308 */ /* 0x000e620000000800 */
[--C-:B---3--:R-:W-:Y:S01]  /*3680*/  FFMA.FTZ R252, R34, UR6, -R170.reuse ;  /* 0x0000000622fc7c23 */ /* 0x108fe200080108aa */
[----:B------:R-:W-:Y:S01]  /*3690*/  FFMA.FTZ R170, R35, UR6, -R170 ;  /* 0x0000000623aa7c23 */ /* 0x000fe200080108aa */
[----:B----4-:R-:W-:Y:S01]  /*36a0*/  @!P1 FADD.FTZ R245, -R245, -RZ ;  /* 0x800000fff5f59221 */ /* 0x010fe20000010100 */
[----:B------:R-:W-:Y:S02]  /*36b0*/  ISETP.LE.U32.AND P1, PT, R248, UR7, PT ;  /* 0x00000007f8007c0c */ /* 0x000fe4000bf23070 */
[----:B------:R-:W-:Y:S04]  /*36c0*/  F2FP.RELU.BF16.F32.PACK_AB R15, R236, R235 ;  /* 0x000000ebec0f723e */ /* 0x000fe800000018ff */
[----:B------:R3:W4:Y:S01]  /*36d0*/  MUFU.EX2 R246, R169 ;  /* 0x000000a900f67308 */ /* 0x0007220000000800 */
[----:B--2---:R-:W-:Y:S01]  /*36e0*/  @!P4 FADD.FTZ R237, -R237, -RZ ;  /* 0x800000ffededc221 */ /* 0x004fe20000010100 */
[----:B------:R-:W-:Y:S02]  /*36f0*/  ISETP.LE.U32.AND P4, PT, R251, UR7, PT ;  /* 0x00000007fb007c0c */ /* 0x000fe4000bf83070 */
[--C-:B------:R-:W-:Y:S02]  /*3700*/  SHF.R.U32.HI R251, RZ, 0x18, R182.reuse ;  /* 0x00000018fffb7819 */ /* 0x100fe400000116b6 */
[----:B------:R-:W-:Y:S04]  /*3710*/  F2FP.RELU.BF16.F32.PACK_AB R19, R228, R227 ;  /* 0x000000e3e413723e */ /* 0x000fe800000018ff */
[----:B------:R-:W2:Y:S01]  /*3720*/  MUFU.EX2 R248, R170 ;  /* 0x000000aa00f87308 */ /* 0x000ea20000000800 */
[----:B-1----:R-:W-:Y:S01]  /*3730*/  @!P2 FADD.FTZ R239, -R239, -RZ ;  /* 0x800000ffefefa221 */ /* 0x002fe20000010100 */
[----:B------:R-:W-:Y:S02]  /*3740*/  ISETP.LE.U32.AND P2, PT, R247, UR7, PT ;  /* 0x00000007f7007c0c */ /* 0x000fe4000bf43070 */
[----:B------:R-:W-:Y:S01]  /*3750*/  F2FP.RELU.BF16.F32.PACK_AB R13, R230, R229 ;  /* 0x000000e5e60d723e */ /* 0x000fe200000018ff */
[----:B------:R-:W-:Y:S05]  /*3760*/  @!P4 FADD.FTZ R241, -R241, -RZ ;  /* 0x800000fff1f1c221 */ /* 0x000fea0000010100 */
[----:B------:R-:W1:Y:S01]  /*3770*/  MUFU.EX2 R247, R252 ;  /* 0x000000fc00f77308 */ /* 0x000e620000000800 */
[----:B---3--:R-:W-:Y:S01]  /*3780*/  SHF.R.U32.HI R169, RZ, 0x10, R182 ;  /* 0x00000010ffa97819 */ /* 0x008fe200000116b6 */
[----:B----4-:R-:W-:Y:S01]  /*3790*/  @!P5 FADD.FTZ R246, -R246, -RZ ;  /* 0x800000fff6f6d221 */ /* 0x010fe20000010100 */
[----:B------:R-:W-:Y:S02]  /*37a0*/  LOP3.LUT R182, R182, 0xffff, RZ, 0xc0, !PT ;  /* 0x0000ffffb6b67812 */ /* 0x000fe400078ec0ff */
[----:B------:R-:W-:Y:S02]  /*37b0*/  LOP3.LUT R169, R169, 0xff, RZ, 0xc0, !PT ;  /* 0x000000ffa9a97812 */ /* 0x000fe400078ec0ff */
[----:B------:R-:W-:Y:S03]  /*37c0*/  SHF.R.U32.HI R250, RZ, 0x8, R182 ;  /* 0x00000008fffa7819 */ /* 0x000fe600000116b6 */
[----:B------:R-:W-:Y:S01]  /*37d0*/  MUFU.EX2 R242, R25 ;  /* 0x0000001900f27308 */ /* 0x000fe20000000800 */
[----:B------:R-:W-:Y:S01]  /*37e0*/  F2FP.RELU.BF16.F32.PACK_AB R182, R220, R209 ;  /* 0x000000d1dcb6723e */ /* 0x000fe200000018ff */
[----:B--2---:R-:W-:Y:S01]  /*37f0*/  @!P6 FADD.FTZ R248, -R248, -RZ ;  /* 0x800000fff8f8e221 */ /* 0x004fe20000010100 */
[----:B------:R-:W-:Y:S02]  /*3800*/  F2FP.RELU.BF16.F32.PACK_AB R170, R224, R223 ;  /* 0x000000dfe0aa723e */ /* 0x000fe400000018ff */
[----:B------:R-:W-:Y:S01]  /*3810*/  ISETP.LE.U32.AND P5, PT, R169, UR7, PT ;  /* 0x00000007a9007c0c */ /* 0x000fe2000bfa3070 */
[----:B------:R2:W-:Y:S01]  /*3820*/  STS [R190+0x19000], R182 ;  /* 0x019000b6be007388 */ /* 0x0005e20000000800 */
[----:B------:R-:W-:Y:S03]  /*3830*/  LOP3.LUT R169, R249, 0xffff, RZ, 0xc0, !PT ;  /* 0x0000fffff9a97812 */ /* 0x000fe600078ec0ff */
[----:B------:R-:W3:Y:S01]  /*3840*/  MUFU.EX2 R243, R26 ;  /* 0x0000001a00f37308 */ /* 0x000ee20000000800 */
[----:B------:R-:W-:Y:S01]  /*3850*/  ISETP.LE.U32.AND P4, PT, R251, UR7, PT ;  /* 0x00000007fb007c0c */ /* 0x000fe2000bf83070 */
[--C-:B------:R-:W-:Y:S01]  /*3860*/  FFMA.FTZ R251, R28, UR6, -R171.reuse ;  /* 0x000000061cfb7c23 */ /* 0x100fe200080108ab */
[----:B------:R4:W-:Y:S01]  /*3870*/  STS [R190+0x19400], R170 ;  /* 0x019400aabe007388 */ /* 0x0009e20000000800 */
[----:B-1----:R-:W-:Y:S01]  /*3880*/  @!P2 FADD.FTZ R247, -R247, -RZ ;  /* 0x800000fff7f7a221 */ /* 0x002fe20000010100 */
[----:B------:R-:W-:Y:S01]  /*3890*/  FFMA.FTZ R171, R29, UR6, -R171 ;  /* 0x000000061dab7c23 */ /* 0x000fe200080108ab */
[----:B------:R-:W-:Y:S01]  /*38a0*/  ISETP.LE.U32.AND P2, PT, R169, UR7, PT ;  /* 0x00000007a9007c0c */ /* 0x000fe2000bf43070 */
[----:B------:R-:W-:Y:S01]  /*38b0*/  STS [R198+0x19000], R17 ;  /* 0x01900011c6007388 */ /* 0x000fe20000000800 */
[----:B------:R-:W-:Y:S02]  /*38c0*/  LOP3.LUT R169, R250, 0xffff, RZ, 0xc0, !PT ;  /* 0x0000fffffaa97812 */ /* 0x000fe400078ec0ff */
[----:B------:R1:W4:Y:S01]  /*38d0*/  MUFU.EX2 R249, R251 ;  /* 0x000000fb00f97308 */ /* 0x0003220000000800 */
[----:B------:R-:W-:Y:S01]  /*38e0*/  STS [R198+0x19400], R15 ;  /* 0x0194000fc6007388 */ /* 0x000fe20000000800 */
[----:B------:R-:W-:Y:S02]  /*38f0*/  ISETP.LE.U32.AND P6, PT, R169, UR7, PT ;  /* 0x00000007a9007c0c */ /* 0x000fe4000bfc3070 */
[----:B------:R-:W-:Y:S01]  /*3900*/  F2FP.RELU.BF16.F32.PACK_AB R169, R240, R239 ;  /* 0x000000eff0a9723e */ /* 0x000fe200000018ff */
[----:B------:R-:W-:Y:S05]  /*3910*/  STS [R190+0x1a000], R21 ;  /* 0x01a00015be007388 */ /* 0x000fea0000000800 */
[----:B------:R4:W4:Y:S01]  /*3920*/  MUFU.EX2 R250, R171 ;  /* 0x000000ab00fa7308 */ /* 0x0009220000000800 */
[----:B---3--:R-:W-:Y:S01]  /*3930*/  @!P5 FADD.FTZ R243, -R243, -RZ ;  /* 0x800000fff3f3d221 */ /* 0x008fe20000010100 */
[----:B------:R-:W-:Y:S01]  /*3940*/  STS [R190+0x1a400], R19 ;  /* 0x01a40013be007388 */ /* 0x000fe20000000800 */
[----:B------:R-:W-:Y:S02]  /*3950*/  FSETP.GE.FTZ.AND P5, PT, R220, RZ, PT ;  /* 0x000000ffdc00720b */ /* 0x000fe40003fb6000 */
[----:B--2---:R-:W-:Y:S01]  /*3960*/  F2FP.RELU.BF16.F32.PACK_AB R182, R232, R231 ;  /* 0x000000e7e8b6723e */ /* 0x004fe200000018ff */
[----:B------:R2:W-:Y:S04]  /*3970*/  STS [R198+0x1a000], R13 ;  /* 0x01a0000dc6007388 */ /* 0x0005e80000000800 */
[----:B------:R-:W3:Y:S01]  /*3980*/  MUFU.EX2 R244, R27 ;  /* 0x0000001b00f47308 */ /* 0x000ee20000000800 */
[--C-:B-1----:R-:W-:Y:S01]  /*3990*/  FFMA.FTZ R251, R30, UR6, -R181.reuse ;  /* 0x000000061efb7c23 */ /* 0x102fe200080108b5 */
[----:B------:R-:W-:Y:S01]  /*39a0*/  FFMA.FTZ R181, R31, UR6, -R181 ;  /* 0x000000061fb57c23 */ /* 0x000fe200080108b5 */
[----:B------:R1:W-:Y:S01]  /*39b0*/  STS [R198+0x1a400], R182 ;  /* 0x01a400b6c6007388 */ /* 0x0003e20000000800 */
[----:B----4-:R-:W-:Y:S01]  /*39c0*/  F2FP.RELU.BF16.F32.PACK_AB R170, R246, R245 ;  /* 0x000000f5f6aa723e */ /* 0x010fe200000018ff */
[----:B------:R-:W-:Y:S01]  /*39d0*/  @!P6 FADD.FTZ R242, -R242, -RZ ;  /* 0x800000fff2f2e221 */ /* 0x000fe20000010100 */
[----:B------:R-:W-:Y:S01]  /*39e0*/  @!P3 FADD.FTZ R249, -R249, -RZ ;  /* 0x800000fff9f9b221 */ /* 0x000fe20000010100 */
[----:B------:R4:W-:Y:S03]  /*39f0*/  STS [R196+0x19400], R169 ;  /* 0x019400a9c4007388 */ /* 0x0009e60000000800 */
[----:B------:R-:W1:Y:S01]  /*3a00*/  MUFU.EX2 R252, R181 ;  /* 0x000000b500fc7308 */ /* 0x000e620000000800 */
[----:B------:R-:W-:Y:S01]  /*3a10*/  F2FP.RELU.BF16.F32.PACK_AB R171, R238, R237 ;  /* 0x000000edeeab723e */ /* 0x000fe200000018ff */
[----:B------:R-:W-:Y:S01]  /*3a20*/  @!P2 FADD.FTZ R250, -R250, -RZ ;  /* 0x800000fffafaa221 */ /* 0x000fe20000010100 */
[----:B------:R-:W-:Y:S02]  /*3a30*/  FSETP.GE.FTZ.AND P3, PT, R234, RZ, PT ;  /* 0x000000ffea00720b */ /* 0x000fe40003f76000 */
[----:B------:R-:W-:Y:S01]  /*3a40*/  FSETP.GE.FTZ.AND P2, PT, R237, RZ, PT ;  /* 0x000000ffed00720b */ /* 0x000fe20003f56000 */
[----:B------:R4:W-:Y:S04]  /*3a50*/  STS [R196+0x19000], R171 ;  /* 0x019000abc4007388 */ /* 0x0009e80000000800 */
[----:B------:R-:W4:Y:S01]  /*3a60*/  MUFU.EX2 R251, R251 ;  /* 0x000000fb00fb7308 */ /* 0x000f220000000800 */
[----:B---3--:R-:W-:Y:S01]  /*3a70*/  @!P4 FADD.FTZ R244, -R244, -RZ ;  /* 0x800000fff4f4c221 */ /* 0x008fe20000010100 */
[----:B------:R3:W-:Y:S01]  /*3a80*/  STS [R199+0x19000], R170 ;  /* 0x019000aac7007388 */ /* 0x0007e20000000800 */
[----:B------:R-:W-:Y:S02]  /*3a90*/  FSETP.GE.FTZ.AND P4, PT, R233, RZ, PT ;  /* 0x000000ffe900720b */ /* 0x000fe40003f96000 */
[----:B--2---:R-:W-:Y:S01]  /*3aa0*/  F2FP.RELU.BF16.F32.PACK_AB R13, R242, R241 ;  /* 0x000000f1f20d723e */ /* 0x004fe200000018ff */
[----:B-1----:R-:W-:Y:S01]  /*3ab0*/  @!P0 FADD.FTZ R252, -R252, -RZ ;  /* 0x800000fffcfc8221 */ /* 0x002fe20000010100 */
[----:B------:R-:W-:Y:S02]  /*3ac0*/  F2FP.RELU.BF16.F32.PACK_AB R181, R248, R247 ;  /* 0x000000f7f8b5723e */ /* 0x000fe400000018ff */
[----:B------:R-:W-:Y:S02]  /*3ad0*/  LEA R182, R180, UR4, 0x1 ;  /* 0x00000004b4b67c11 */ /* 0x000fe4000f8e08ff */
[----:B------:R-:W-:Y:S01]  /*3ae0*/  FSETP.GE.FTZ.AND P0, PT, R209, RZ, PT ;  /* 0x000000ffd100720b */ /* 0x000fe20003f16000 */
[----:B------:R1:W-:Y:S01]  /*3af0*/  STS [R199+0x19400], R181 ;  /* 0x019400b5c7007388 */ /* 0x0003e20000000800 */
[----:B----4-:R-:W-:Y:S01]  /*3b00*/  F2FP.RELU.BF16.F32.PACK_AB R169, R250, R249 ;  /* 0x000000f9faa9723e */ /* 0x010fe200000018ff */
[----:B------:R-:W-:Y:S01]  /*3b10*/  @!P1 FADD.FTZ R251, -R251, -RZ ;  /* 0x800000fffbfb9221 */ /* 0x000fe20000010100 */
[----:B------:R-:W-:Y:S01]  /*3b20*/  FSETP.GE.FTZ.AND P1, PT, R238, RZ, PT ;  /* 0x000000ffee00720b */ /* 0x000fe20003f36000 */
[----:B------:R-:W-:Y:S01]  /*3b30*/  STS [R196+0x1a000], R13 ;  /* 0x01a0000dc4007388 */ /* 0x000fe20000000800 */
[----:B------:R-:W-:Y:S02]  /*3b40*/  F2FP.RELU.BF16.F32.PACK_AB R171, R244, R243 ;  /* 0x000000f3f4ab723e */ /* 0x000fe400000018ff */
[----:B---3--:R-:W-:Y:S03]  /*3b50*/  F2FP.RELU.BF16.F32.PACK_AB R170, R252, R251 ;  /* 0x000000fbfcaa723e */ /* 0x008fe600000018ff */
[----:B------:R-:W-:Y:S04]  /*3b60*/  STS [R196+0x1a400], R171 ;  /* 0x01a400abc4007388 */ /* 0x000fe80000000800 */
[----:B------:R-:W-:Y:S04]  /*3b70*/  STS [R199+0x1a000], R169 ;  /* 0x01a000a9c7007388 */ /* 0x000fe80000000800 */
[----:B------:R-:W-:Y:S04]  /*3b80*/  STS [R199+0x1a400], R170 ;  /* 0x01a400aac7007388 */ /* 0x000fe80000000800 */
[----:B------:R-:W-:Y:S01]  /*3b90*/  LDSM.16.M88.4 R132, [R182+0x6000] ;  /* 0x00600000b684783b */ /* 0x000fe20000000200 */
[----:B-1----:R-:W-:Y:S07]  /*3ba0*/  IMAD.IADD R181, R182, 0x1, R175 ;  /* 0x00000001b6b57824 */ /* 0x002fee00078e02af */
[----:B------:R-:W1:Y:S08]  /*3bb0*/  LDSM.16.M88.4 R136, [R177+0x6000] ;  /* 0x00600000b188783b */ /* 0x000e700000000200 */
[----:B------:R-:W2:Y:S08]  /*3bc0*/  LDSM.16.M88.4 R140, [R182+0x6800] ;  /* 0x00680000b68c783b */ /* 0x000eb00000000200 */
[----:B------:R-:W3:Y:S08]  /*3bd0*/  LDSM.16.M88.4 R144, [R177+0x6400] ;  /* 0x00640000b190783b */ /* 0x000ef00000000200 */
[----:B------:R-:W-:Y:S08]  /*3be0*/  LDSM.16.M88.4 R148, [R181+0x6000] ;  /* 0x00600000b594783b */ /* 0x000ff00000000200 */
        /* <DEDUP_REMOVED lines=44> */
[C---:B------:R-:W-:Y:S01]  /*3eb0*/  HMMA.16816.F32.BF16 R16, R140.reuse, R146, R16 ;  /* 0x000000928c10723c */ /* 0x040fe20000041810 */
[----:B------:R-:W-:Y:S05]  /*3ec0*/  LDSM.16.M88.4 R144, [R176+0xa400] ;  /* 0x00a40000b090783b */ /* 0x000fea0000000200 */
[-C--:B------:R-:W-:Y:S06]  /*3ed0*/  HMMA.16816.F32.BF16 R20, R140, R152.reuse, R20 ;  /* 0x000000988c14723c */ /* 0x080fec0000041814 */
[C---:B------:R-:W-:Y:S06]  /*3ee0*/  HMMA.16816.F32.BF16 R24, R148.reuse, R152, R24 ;  /* 0x000000989418723c */ /* 0x040fec0000041818 */
[-C--:B------:R-:W-:Y:S06]  /*3ef0*/  HMMA.16816.F32.BF16 R28, R148, R154.reuse, R28 ;  /* 0x0000009a941c723c */ /* 0x080fec000004181c */
[----:B------:R-:W-:Y:S01]  /*3f00*/  HMMA.16816.F32.BF16 R32, R140, R154, R32 ;  /* 0x0000009a8c20723c */ /* 0x000fe20000041820 */
[----:B------:R-:W2:Y:S05]  /*3f10*/  LDSM.16.M88.4 R140, [R181+0x8800] ;  /* 0x00880000b58c783b */ /* 0x000eaa0000000200 */
        /* <DEDUP_REMOVED lines=12> */
[-C--:B------:R-:W-:Y:S05]  /*3fe0*/  HMMA.16816.F32.BF16 R20, R164, R144.reuse, R20 ;  /* 0x00000090a414723c */ /* 0x080fea0000041814 */
[----:B------:R-:W-:Y:S01]  /*3ff0*/  FADD.FTZ R169, -R218, R4 ;  /* 0x00000004daa97221 */ /* 0x000fe20000010100 */
[C---:B------:R-:W-:Y:S05]  /*4000*/  HMMA.16816.F32.BF16 R24, R140.reuse, R144, R24 ;  /* 0x000000908c18723c */ /* 0x040fea0000041818 */
[-C--:B------:R-:W-:Y:S01]  /*4010*/  FSEL R170, R169, R218.reuse, P0 ;  /* 0x000000daa9aa7208 */ /* 0x080fe20000000000 */
[-C--:B------:R-:W-:Y:S03]  /*4020*/  HMMA.16816.F32.BF16 R28, R140, R146.reuse, R28 ;  /* 0x000000928c1c723c */ /* 0x080fe6000004181c */
[----:B------:R-:W-:Y:S02]  /*4030*/  FSETP.GE.FTZ.AND P0, PT, R246, RZ, PT ;  /* 0x000000fff600720b */ /* 0x000fe40003f16000 */
[C---:B------:R-:W-:Y:S01]  /*4040*/  FADD.FTZ R169, -R218.reuse, R5 ;  /* 0x00000005daa97221 */ /* 0x040fe20000010100 */
[----:B------:R-:W-:Y:S05]  /*4050*/  HMMA.16816.F32.BF16 R32, R164, R146, R32 ;  /* 0x00000092a420723c */ /* 0x000fea0000041820 */
[----:B------:R-:W-:Y:S01]  /*4060*/  FSEL R169, R169, R218, P5 ;  /* 0x000000daa9a97208 */ /* 0x000fe20002800000 */
[C---:B------:R-:W-:Y:S01]  /*4070*/  FADD.FTZ R181, -R218.reuse, R17 ;  /* 0x00000011dab57221 */ /* 0x040fe20000010100 */
[----:B------:R-:W-:Y:S01]  /*4080*/  FADD.FTZ R182, -R218, R21 ;  /* 0x00000015dab67221 */ /* 0x000fe20000010100 */
[----:B------:R-:W-:Y:S03]  /*4090*/  FMUL.FTZ R170, R209, R170 ;  /* 0x000000aad1aa7220 */ /* 0x000fe60000410000 */
[-C--:B------:R-:W-:Y:S01]  /*40a0*/  FSEL R181, R181, R218.reuse, P3 ;  /* 0x000000dab5b57208 */ /* 0x080fe20001800000 */
[----:B------:R-:W-:Y:S01]  /*40b0*/  FMUL.FTZ R169, R220, R169 ;  /* 0x000000a9dca97220 */ /* 0x000fe20000410000 */
[----:B------:R-:W-:Y:S01]  /*40c0*/  FSEL R182, R182, R218, P1 ;  /* 0x000000dab6b67208 */ /* 0x000fe20000800000 */
[----:B------:R-:W-:Y:S01]  /*40d0*/  FADD.FTZ R171, -R218, R16 ;  /* 0x00000010daab7221 */ /* 0x000fe20000010100 */
[----:B------:R-:W-:Y:S01]  /*40e0*/  FSETP.GE.FTZ.AND P1, PT, R245, RZ, PT ;  /* 0x000000fff500720b */ /* 0x000fe20003f36000 */
[----:B------:R-:W-:Y:S01]  /*40f0*/  FMUL.FTZ R234, R234, R181 ;  /* 0x000000b5eaea7220 */ /* 0x000fe20000410000 */
[----:B------:R-:W-:Y:S01]  /*4100*/  F2FP.BF16.F32.PACK_AB R169, R169, R170 ;  /* 0x000000aaa9a9723e */ /* 0x000fe200000010ff */
[----:B------:R-:W-:Y:S01]  /*4110*/  FADD.FTZ R209, -R218, R20 ;  /* 0x00000014dad17221 */ /* 0x000fe20000010100 */
[----:B------:R-:W-:Y:S01]  /*4120*/  FSEL R171, R171, R218, P4 ;  /* 0x000000daabab7208 */ /* 0x000fe20002000000 */
[----:B------:R-:W-:Y:S03]  /*4130*/  FMUL.FTZ R182, R238, R182 ;  /* 0x000000b6eeb67220 */ /* 0x000fe60000410000 */
[-C--:B------:R-:W-:Y:S01]  /*4140*/  FSEL R209, R209, R218.reuse, P2 ;  /* 0x000000dad1d17208 */ /* 0x080fe20001000000 */
[----:B------:R-:W-:Y:S01]  /*4150*/  FADD.FTZ R181, -R218, R32 ;  /* 0x00000020dab57221 */ /* 0x000fe20000010100 */
[----:B------:R-:W-:Y:S01]  /*4160*/  FSETP.GE.FTZ.AND P2, PT, R223, RZ, PT ;  /* 0x000000ffdf00720b */ /* 0x000fe20003f56000 */
[----:B------:R-:W-:Y:S01]  /*4170*/  FMUL.FTZ R171, R233, R171 ;  /* 0x000000abe9ab7220 */ /* 0x000fe20000410000 */
[----:B------:R-:W-:Y:S01]  /*4180*/  FADD.FTZ R233, -R222, R7 ;  /* 0x00000007dee97221 */ /* 0x000fe20000010100 */
[----:B------:R-:W-:Y:S01]  /*4190*/  FMUL.FTZ R209, R237, R209 ;  /* 0x000000d1edd17220 */ /* 0x000fe20000410000 */
[----:B------:R-:W-:Y:S01]  /*41a0*/  FSEL R170, R181, R218, P1 ;  /* 0x000000dab5aa7208 */ /* 0x000fe20000800000 */
[----:B------:R-:W-:Y:S01]  /*41b0*/  @P0 FADD.FTZ R218, -R218, R33 ;  /* 0x00000021dada0221 */ /* 0x000fe20000010100 */
[----:B------:R-:W-:Y:S01]  /*41c0*/  PLOP3.LUT P0, PT, PT, PT, UP1, 0x80, 0x0 ;  /* 0x000000000000781c */ /* 0x000fe20003f0f018 */
[----:B------:R-:W-:Y:S01]  /*41d0*/  FADD.FTZ R181, -R222, R6 ;  /* 0x00000006deb57221 */ /* 0x000fe20000010100 */
[----:B------:R-:W-:Y:S01]  /*41e0*/  FSETP.GE.FTZ.AND P1, PT, R224, RZ, PT ;  /* 0x000000ffe000720b */ /* 0x000fe20003f36000 */
[----:B------:R-:W-:Y:S01]  /*41f0*/  FMUL.FTZ R170, R245, R170 ;  /* 0x000000aaf5aa7220 */ /* 0x000fe20000410000 */
[----:B------:R-:W-:Y:S01]  /*4200*/  F2FP.BF16.F32.PACK_AB R209, R182, R209 ;  /* 0x000000d1b6d1723e */ /* 0x000fe200000010ff */
[----:B------:R-:W-:Y:S01]  /*4210*/  FMUL.FTZ R237, R246, R218 ;  /* 0x000000daf6ed7220 */ /* 0x000fe20000410000 */
[----:B------:R-:W-:Y:S02]  /*4220*/  F2FP.BF16.F32.PACK_AB R171, R234, R171 ;  /* 0x000000abeaab723e */ /* 0x000fe400000010ff */
[-C--:B------:R-:W-:Y:S02]  /*4230*/  FSEL R182, R181, R222.reuse, P2 ;  /* 0x000000deb5b67208 */ /* 0x080fe40001000000 */
[----:B------:R-:W-:Y:S03]  /*4240*/  FSEL R233, R233, R222, P1 ;  /* 0x000000dee9e97208 */ /* 0x000fe60000800000 */
[----:B------:R-:W-:Y:S05]  /*4250*/  @!P0 BRA `(.L_x_1007) ;  /* 0x0000000000408947 */ /* 0x000fea0003800000 */
        /* <DEDUP_REMOVED lines=16> */
.L_x_1007:
[C---:B------:R-:W-:Y:S01]  /*4360*/  FADD.FTZ R5, -R222.reuse, R18 ;  /* 0x00000012de057221 */ /* 0x040fe20000010100 */
[----:B------:R-:W-:Y:S01]  /*4370*/  FSETP.GE.FTZ.AND P1, PT, R235, RZ, PT ;  /* 0x000000ffeb00720b */ /* 0x000fe20003f36000 */
[C---:B------:R-:W-:Y:S01]  /*4380*/  FADD.FTZ R19, -R222.reuse, R19 ;  /* 0x00000013de137221 */ /* 0x040fe20000010100 */
[----:B------:R-:W-:Y:S01]  /*4390*/  FADD.FTZ R23, -R222, R23 ;  /* 0x00000017de177221 */ /* 0x000fe20000010100 */
[----:B------:R-:W-:Y:S01]  /*43a0*/  FSETP.GE.FTZ.AND P4, PT, R236, RZ, PT ;  /* 0x000000ffec00720b */ /* 0x000fe20003f96000 */
[C---:B------:R-:W-:Y:S01]  /*43b0*/  FADD.FTZ R7, -R222.reuse, R22 ;  /* 0x00000016de077221 */ /* 0x040fe20000010100 */
[----:B------:R-:W-:Y:S01]  /*43c0*/  FSEL R4, R5, R222, P1 ;  /* 0x000000de05047208 */ /* 0x000fe20000800000 */
[----:B------:R-:W-:Y:S01]  /*43d0*/  FADD.FTZ R5, -R222, R34 ;  /* 0x00000022de057221 */ /* 0x000fe20000010100 */
[----:B------:R-:W-:Y:S01]  /*43e0*/  FSETP.GE.FTZ.AND P1, PT, R248, RZ, PT ;  /* 0x000000fff800720b */ /* 0x000fe20003f36000 */
[----:B-----5:R-:W-:Y:S01]  /*43f0*/  FADD.FTZ R12, -R221, R12 ;  /* 0x0000000cdd0c7221 */ /* 0x020fe20000010100 */
[----:B------:R-:W-:Y:S01]  /*4400*/  FSETP.GE.FTZ.AND P2, PT, R240, RZ, PT ;  /* 0x000000fff000720b */ /* 0x000fe20003f56000 */
[----:B------:R-:W-:Y:S01]  /*4410*/  FMUL.FTZ R4, R235, R4 ;  /* 0x00000004eb047220 */ /* 0x000fe20000410000 */
[-C--:B------:R-:W-:Y:S01]  /*4420*/  FSEL R19, R19, R222.reuse, P4 ;  /* 0x000000de13137208 */ /* 0x080fe20002000000 */
[----:B------:R-:W-:Y:S01]  /*4430*/  FADD.FTZ R8, -R221, R8 ;  /* 0x00000008dd087221 */ /* 0x000fe20000010100 */
[-C--:B------:R-:W-:Y:S01]  /*4440*/  FSEL R23, R23, R222.reuse, P2 ;  /* 0x000000de17177208 */ /* 0x080fe20001000000 */
[----:B------:R-:W-:Y:S01]  /*4450*/  FADD.FTZ R24, -R221, R24 ;  /* 0x00000018dd187221 */ /* 0x000fe20000010100 */
[----:B------:R-:W-:Y:S01]  /*4460*/  FSETP.GE.FTZ.AND P3, PT, R239, RZ, PT ;  /* 0x000000ffef00720b */ /* 0x000fe20003f76000 */
[----:B------:R-:W-:Y:S01]  /*4470*/  FMUL.FTZ R19, R236, R19 ;  /* 0x00000013ec137220 */ /* 0x000fe20000410000 */
[----:B------:R-:W-:Y:S01]  /*4480*/  FSETP.GE.FTZ.AND P2, PT, R247, RZ, PT ;  /* 0x000000fff700720b */ /* 0x000fe20003f56000 */
[----:B------:R-:W-:Y:S01]  /*4490*/  FADD.FTZ R28, -R221, R28 ;  /* 0x0000001cdd1c7221 */ /* 0x000fe20000010100 */
[-C--:B------:R-:W-:Y:S01]  /*44a0*/  FSEL R6, R7, R222.reuse, P3 ;  /* 0x000000de07067208 */ /* 0x080fe20001800000 */
[----:B------:R-:W-:Y:S01]  /*44b0*/  FADD.FTZ R10, -R219, R10 ;  /* 0x0000000adb0a7221 */ /* 0x000fe20000010100 */
[----:B------:R-:W-:Y:S01]  /*44c0*/  FSEL R16, R5, R222, P2 ;  /* 0x000000de05107208 */ /* 0x000fe20001000000 */
[----:B------:R-:W-:Y:S01]  /*44d0*/  @P1 FADD.FTZ R222, -R222, R35 ;  /* 0x00000023dede1221 */ /* 0x000fe20000010100 */
[----:B------:R-:W-:Y:S01]  /*44e0*/  F2FP.BF16.F32.PACK_AB R19, R19, R4 ;  /* 0x000000041313723e */ /* 0x000fe200000010ff */
[----:B------:R-:W-:Y:S01]  /*44f0*/  FADD.FTZ R4, -R221, R9 ;  /* 0x00000009dd047221 */ /* 0x000fe20000010100 */
[----:B------:R-:W-:Y:S01]  /*4500*/  FSETP.GE.FTZ.AND P2, PT, R226, RZ, PT ;  /* 0x000000ffe200720b */ /* 0x000fe20003f56000 */
[----:B------:R-:W-:Y:S01]  /*4510*/  FMUL.FTZ R16, R247, R16 ;  /* 0x00000010f7107220 */ /* 0x000fe20000410000 */
[----:B------:R-:W-:Y:S01]  /*4520*/  FMUL.FTZ R5, R248, R222 ;  /* 0x000000def8057220 */ /* 0x000fe20000410000 */
        /* <DEDUP_REMOVED lines=8> */
[----:B------:R-:W-:Y:S01]  /*45b0*/  FSETP.GE.FTZ.AND P2, PT, R230, RZ, PT ;  /* 0x000000ffe600720b */ /* 0x000fe20003f56000 */
[----:B------:R-:W-:Y:S01]  /*45c0*/  FMUL.FTZ R6, R239, R6 ;  /* 0x00000006ef067220 */ /* 0x000fe20000410000 */
[----:B------:R-:W-:Y:S01]  /*45d0*/  FSEL R12, R12, R221, P1 ;  /* 0x000000dd0c0c7208 */ /* 0x000fe20000800000 */
[----:B------:R-:W-:Y:S01]  /*45e0*/  FMUL.FTZ R23, R240, R23 ;  /* 0x00000017f0177220 */ /* 0x000fe20000410000 */
[----:B------:R-:W-:Y:S01]  /*45f0*/  FSETP.GE.FTZ.AND P1, PT, R250, RZ, PT ;  /* 0x000000fffa00720b */ /* 0x000fe20003f36000 */
[----:B------:R-:W-:Y:S01]  /*4600*/  FMUL.FTZ R5, R226, R5 ;  /* 0x00000005e2057220 */ /* 0x000fe20000410000 */
[-C--:B------:R-:W-:Y:S01]  /*4610*/  FSEL R7, R4, R221.reuse, P2 ;  /* 0x000000dd04077208 */ /* 0x080fe20001000000 */
[----:B------:R-:W-:Y:S01]  /*4620*/  FADD.FTZ R4, -R221, R25 ;  /* 0x00000019dd047221 */ /* 0x000fe20000010100 */
[-C--:B------:R-:W-:Y:S01]  /*4630*/  FSEL R8, R8, R221.reuse, P3 ;  /* 0x000000dd08087208 */ /* 0x080fe20001800000 */
[----:B------:R-:W-:Y:S01]  /*4640*/  STS [R190+0x15000], R169 ;  /* 0x015000a9be007388 */ /* 0x000fe20000000800 */
        /* <DEDUP_REMOVED lines=13> */
[----:B------:R-:W-:Y:S01]  /*4720*/  @P1 FADD.FTZ R221, -R221, R29 ;  /* 0x0000001ddddd1221 */ /* 0x000fe20000010100 */
[----:B------:R-:W-:Y:S01]  /*4730*/  FSETP.GE.FTZ.AND P1, PT, R228, RZ, PT ;  /* 0x000000ffe400720b */ /* 0x000fe20003f36000 */
        /* <DEDUP_REMOVED lines=8> */
[----:B------:R-:W-:Y:S01]  /*47c0*/  FMUL.FTZ R221, R250, R221 ;  /* 0x000000ddfadd7220 */ /* 0x000fe20000410000 */
[----:B------:R-:W-:Y:S01]  /*47d0*/  FSETP.GE.FTZ.AND P2, PT, R231, RZ, PT ;  /* 0x000000ffe700720b */ /* 0x000fe20003f56000 */
[----:B------:R-:W-:Y:S01]  /*47e0*/  FMUL.FTZ R9, R228, R9 ;  /* 0x00000009e4097220 */ /* 0x000fe20000410000 */
[----:B------:R-:W-:Y:S01]  /*47f0*/  F2FP.BF16.F32.PACK_AB R233, R233, R182 ;  /* 0x000000b6e9e9723e */ /* 0x000fe200000010ff */
[----:B------:R-:W-:Y:S01]  /*4800*/  FMUL.FTZ R10, R227, R10 ;  /* 0x0000000ae30a7220 */ /* 0x000fe20000410000 */
[-C--:B------:R-:W-:Y:S02]  /*4810*/  FSEL R11, R4, R219.reuse, P5 ;  /* 0x000000db040b7208 */ /* 0x080fe40002800000 */
[----:B------:R-:W-:Y:S01]  /*4820*/  FSEL R14, R14, R219, P2 ;  /* 0x000000db0e0e7208 */ /* 0x000fe20001000000 */
[----:B------:R-:W-:Y:S01]  /*4830*/  STS [R190+0x15400], R233 ;  /* 0x015400e9be007388 */ /* 0x000fe20000000800 */
[----:B------:R-:W-:Y:S01]  /*4840*/  FSETP.GE.FTZ.AND P1, PT, R252, RZ, PT ;  /* 0x000000fffc00720b */ /* 0x000fe20003f36000 */
[----:B------:R-:W-:Y:S01]  /*4850*/  FMUL.FTZ R11, R232, R11 ;  /* 0x0000000be80b7220 */ /* 0x000fe20000410000 */
[----:B------:R-:W-:Y:S01]  /*4860*/  F2FP.BF16.F32.PACK_AB R23, R23, R6 ;  /* 0x000000061717723e */ /* 0x000fe200000010ff */
[----:B------:R-:W-:Y:S01]  /*4870*/  FMUL.FTZ R14, R231, R14 ;  /* 0x0000000ee70e7220 */ /* 0x000fe20000410000 */
[----:B------:R-:W-:Y:S01]  /*4880*/  F2FP.BF16.F32.PACK_AB R5, R5, R8 ;  /* 0x000000080505723e */ /* 0x000fe200000010ff */
[----:B------:R-:W-:Y:S01]  /*4890*/  STS [R198+0x15000], R171 ;  /* 0x015000abc6007388 */ /* 0x000fe20000000800 */
[----:B------:R-:W-:Y:S01]  /*48a0*/  F2FP.BF16.F32.PACK_AB R9, R9, R10 ;  /* 0x0000000a0909723e */ /* 0x000fe200000010ff */
[----:B------:R-:W-:Y:S01]  /*48b0*/  FADD.FTZ R6, -R219, R27 ;  /* 0x0000001bdb067221 */ /* 0x000fe20000010100 */
[----:B------:R-:W-:Y:S02]  /*48c0*/  FSETP.GE.FTZ.AND P3, PT, R244, RZ, PT ;  /* 0x000000fff400720b */ /* 0x000fe40003f76000 */
[----:B------:R-:W-:Y:S01]  /*48d0*/  STS [R198+0x15400], R19 ;  /* 0x01540013c6007388 */ /* 0x000fe20000000800 */
[----:B------:R-:W-:Y:S02]  /*48e0*/  FSETP.GE.FTZ.AND P4, PT, R243, RZ, PT ;  /* 0x000000fff300720b */ /* 0x000fe40003f96000 */
[----:B------:R-:W-:Y:S02]  /*48f0*/  F2FP.BF16.F32.PACK_AB R7, R7, R12 ;  /* 0x0000000c0707723e */ /* 0x000fe400000010ff */
        /* <DEDUP_REMOVED lines=14> */
[----:B------:R-:W-:Y:S01]  /*49e0*/  FMUL.FTZ R30, R251, R30 ;  /* 0x0000001efb1e7220 */ /* 0x000fe20000410000 */
[----:B------:R-:W-:Y:S01]  /*49f0*/  FMUL.FTZ R219, R252, R219 ;  /* 0x000000dbfcdb7220 */ /* 0x000fe20000410000 */
[----:B------:R-:W-:Y:S02]  /*4a00*/  F2FP.BF16.F32.PACK_AB R29, R13, R26 ;  /* 0x0000001a0d1d723e */ /* 0x000fe400000010ff */
[----:B------:R-:W-:Y:S01]  /*4a10*/  STS [R196+0x15400], R23 ;  /* 0x01540017c4007388 */ /* 0x000fe20000000800 */
[----:B------:R-:W-:Y:S02]  /*4a20*/  F2FP.BF16.F32.PACK_AB R132, R221, R28 ;  /* 0x0000001cdd84723e */ /* 0x000fe400000010ff */
[----:B------:R-:W-:Y:S02]  /*4a30*/  F2FP.BF16.F32.PACK_AB R136, R219, R30 ;  /* 0x0000001edb88723e */ /* 0x000fe400000010ff */
[----:B------:R-:W-:Y:S01]  /*4a40*/  STS [R199+0x15000], R170 ;  /* 0x015000aac7007388 */ /* 0x000fe20000000800 */
[----:B------:R-:W-:Y:S04]  /*4a50*/  LEA R160, R179, UR4, 0x1 ;  /* 0x00000004b3a07c11 */ /* 0x000fe8000f8e08ff */
[----:B------:R-:W-:Y:S05]  /*4a60*/  STS [R199+0x15400], R20 ;  /* 0x01540014c7007388 */ /* 0x000fea0000000800 */
[----:B------:R-:W-:Y:S05]  /*4a70*/  STS [R196+0x16000], R25 ;  /* 0x01600019c4007388 */ /* 0x000fea0000000800 */
[----:B------:R-:W-:Y:S05]  /*4a80*/  STS [R196+0x16400], R29 ;  /* 0x0164001dc4007388 */ /* 0x000fea0000000800 */
[----:B------:R-:W-:Y:S05]  /*4a90*/  STS [R199+0x16000], R132 ;  /* 0x01600084c7007388 */ /* 0x000fea0000000800 */
[----:B------:R-:W-:Y:S01]  /*4aa0*/  STS [R199+0x16400], R136 ;  /* 0x01640088c7007388 */ /* 0x000fe20000000800 */
[----:B------:R-:W-:Y:S06]  /*4ab0*/  BAR.SYNC.DEFER_BLOCKING 0x0 ;  /* 0x0000000000007b1d */ /* 0x000fec0000010000 */
        /* <DEDUP_REMOVED lines=57> */
[-C--:B--2---:R-:W-:Y:S05]  /*4e50*/  HMMA.16816.F32.BF16 R36, R28, R32.reuse, R36 ;  /* 0x000000201c24723c */ /* 0x084fea0000041824 */
[----:B------:R-:W-:Y:S01]  /*4e60*/  IMAD R5, R202, UR51, RZ ;  /* 0x00000033ca057c24 */ /* 0x000fe2000f8e02ff */
[C---:B------:R-:W-:Y:S05]  /*4e70*/  HMMA.16816.F32.BF16 R40, R132.reuse, R32, R40 ;  /* 0x000000208428723c */ /* 0x040fea0000041828 */
[----:B------:R-:W-:Y:S01]  /*4e80*/  IMAD.U32 R5, R5, -0x40, RZ ;  /* 0xffffffc005057824 */ /* 0x000fe200078e00ff */
[-C--:B------:R-:W-:Y:S05]  /*4e90*/  HMMA.16816.F32.BF16 R44, R132, R34.reuse, R44 ;  /* 0x00000022842c723c */ /* 0x080fea000004182c */
[C---:B------:R-:W-:Y:S01]  /*4ea0*/  LEA R212, P1, R5.reuse, R212, 0x2 ;  /* 0x000000d405d47211 */ /* 0x040fe200078210ff */
[C---:B------:R-:W-:Y:S05]  /*4eb0*/  HMMA.16816.F32.BF16 R48, R28.reuse, R34, R48 ;  /* 0x000000221c30723c */ /* 0x040fea0000041830 */
[----:B------:R-:W-:Y:S01]  /*4ec0*/  LEA.HI.X.SX32 R213, R5, R213, 0x2, P1 ;  /* 0x000000d505d57211 */ /* 0x000fe200008f16ff */
        /* <DEDUP_REMOVED lines=12> */
[----:B------:R-:W-:Y:S01]  /*4f90*/  LEA R5, R184, UR4, 0x1 ;  /* 0x00000004b8057c11 */ /* 0x000fe2000f8e08ff */
        /* <DEDUP_REMOVED lines=10> */
.L_x_1008:
[----:B------:R-:W-:Y:S01]  /*5040*/  LDSM.16.M88.4 R24, [R178] ;  /* 0x00000000b218783b */ /* 0x000fe20000000200 */
[----:B------:R-:W-:Y:S01]  /*5050*/  @P0 VIADD R162, R187, 0xffffffc0 ;  /* 0xffffffc0bba20836 */ /* 0x000fe20000000000 */
[----:B------:R-:W-:Y:S02]  /*5060*/  @UP1 UIADD3 UR16, UP0, UR8, -0x100, URZ ;  /* 0xffffff0008101890 */ /* 0x000fe4000ff1e03f */
[----:B------:R-:W1:Y:S01]  /*5070*/  LDSM.16.MT88.4 R8, [R160+0x9000] ;  /* 0x00900000a008783b */ /* 0x000e620000004200 */
[----:B------:R-:W-:Y:S01]  /*5080*/  @P0 IMAD.WIDE R162, R162, R201, UR8 ;  /* 0x00000008a2a20e25 */ /* 0x000fe2000f8e02c9 */
[----:B------:R-:W-:Y:S02]  /*5090*/  @UP1 UIADD3.X UR14, UR9, -0x1, URZ, UP0, !UPT ;  /* 0xffffffff090e1890 */ /* 0x000fe400087fe43f */
[----:B------:R-:W2:Y:S01]  /*50a0*/  LDSM.16.MT88.4 R16, [R160+0xb000] ;  /* 0x00b00000a010783b */ /* 0x000ea20000004200 */
[----:B------:R-:W-:Y:S03]  /*50b0*/  @UP1 UMOV UR8, UR16 ;  /* 0x0000001000081c82 */ /* 0x000fe60008000000 */
[----:B------:R-:W3:Y:S01]  /*50c0*/  LDSM.16.MT88.4 R28, [R160+0xd000] ;  /* 0x00d00000a01c783b */ /* 0x000ee20000004200 */
[----:B------:R-:W-:Y:S01]  /*50d0*/  @UP1 UMOV UR9, UR14 ;  /* 0x0000000e00091c82 */ /* 0x000fe20008000000 */
[----:B------:R-:W-:Y:S02]  /*50e0*/  ULOP3.LUT UR14, UR5, 0x1, URZ, 0xc0, !UPT ;  /* 0x00000001050e7892 */ /* 0x000fe4000f8ec03f */
[----:B------:R-:W-:Y:S02]  /*50f0*/  LDSM.16.M88.4 R32, [R173] ;  /* 0x00000000ad20783b */ /* 0x000fe40000000200 */
[----:B------:R-:W-:Y:S02]  /*5100*/  UISETP.NE.U32.AND UP0, UPT, UR14, 0x1, UPT ;  /* 0x000000010e00788c */ /* 0x000fe4000bf05070 */
        /* <DEDUP_REMOVED lines=20> */
[----:B------:R-:W-:Y:S05]  /*5250*/  LDSM.16.M88.4 R132, [R3] ;  /* 0x000000000384783b */ /* 0x000fea0000000200 */
        /* <DEDUP_REMOVED lines=17> */
[C---:B---3--:R-:W-:Y:S06]  /*5370*/  HMMA.16816.F32.BF16 R4, R132.reuse, R136, R4 ;  /* 0x000000888404723c */ /* 0x048fec0000041804 */
[C---:B------:R-:W-:Y:S01]  /*5380*/  HMMA.16816.F32.BF16 R8, R132.reuse, R138, R8 ;  /* 0x0000008a8408723c */ /* 0x040fe20000041808 */
[----:B------:R-:W3:Y:S05]  /*5390*/  LDSM.16.M88.4 R136, [R173+0x2000] ;  /* 0x00200000ad88783b */ /* 0x000eea0000000200 */
[C---:B------:R-:W-:Y:S06]  /*53a0*/  HMMA.16816.F32.BF16 R12, R132.reuse, R156, R12 ;  /* 0x0000009c840c723c */ /* 0x040fec000004180c */
[C---:B------:R-:W-:Y:S01]  /*53b0*/  HMMA.16816.F32.BF16 R16, R132.reuse, R158, R16 ;  /* 0x0000009e8410723c */ /* 0x040fe20000041810 */
[----:B------:R-:W3:Y:S05]  /*53c0*/  LDSM.16.MT88.4 R156, [R160+0xc400] ;  /* 0x00c40000a09c783b */ /* 0x000eea0000004200 */
[C---:B----4-:R-:W-:Y:S06]  /*53d0*/  HMMA.16816.F32.BF16 R20, R132.reuse, R32, R20 ;  /* 0x000000208414723c */ /* 0x050fec0000041814 */
        /* <DEDUP_REMOVED lines=16> */
[C---:B------:R-:W-:Y:S06]  /*54e0*/  HMMA.16816.F32.BF16 R12, R136.reuse, R156, R12 ;  /* 0x0000009c880c723c */ /* 0x040fec000004180c */
[C---:B------:R-:W-:Y:S01]  /*54f0*/  HMMA.16816.F32.BF16 R16, R136.reuse, R158, R16 ;  /* 0x0000009e8810723c */ /* 0x040fe20000041810 */
[----:B------:R-:W3:Y:S05]  /*5500*/  LDSM.16.MT88.4 R156, [R160+0xcc00] ;  /* 0x00cc0000a09c783b */ /* 0x000eea0000004200 */
[C---:B----4-:R-:W-:Y:S06]  /*5510*/  HMMA.16816.F32.BF16 R20, R136.reuse, R32, R20 ;  /* 0x000000208814723c */ /* 0x050fec0000041814 */
[----:B------:R-:W-:Y:S01]  /*5520*/  HMMA.16816.F32.BF16 R24, R136, R34, R24 ;  /* 0x000000228818723c */ /* 0x000fe20000041818 */
[----:B------:R-:W4:Y:S05]  /*5530*/  LDSM.16.MT88.4 R32, [R160+0xec00] ;  /* 0x00ec0000a020783b */ /* 0x000f2a0000004200 */
[C---:B-1----:R-:W-:Y:S01]  /*5540*/  HMMA.16816.F32.BF16 R4, R132.reuse, R148, R4 ;  /* 0x000000948404723c */ /* 0x042fe20000041804 */
[----:B------:R-:W-:Y:S04]  /*5550*/  IMAD.U32 R139, RZ, RZ, UR32 ;  /* 0x00000020ff8b7e24 */ /* 0x000fe8000f8e00ff */
[----:B------:R-:W-:Y:S01]  /*5560*/  IMAD.U32 R137, RZ, RZ, UR32 ;  /* 0x00000020ff897e24 */ /* 0x000fe2000f8e00ff */
[C---:B------:R-:W-:Y:S06]  /*5570*/  HMMA.16816.F32.BF16 R8, R132.reuse, R150, R8 ;  /* 0x000000968408723c */ /* 0x040fec0000041808 */
[C---:B------:R-:W-:Y:S06]  /*5580*/  HMMA.16816.F32.BF16 R12, R132.reuse, R152, R12 ;  /* 0x00000098840c723c */ /* 0x040fec000004180c */
[C---:B------:R-:W-:Y:S06]  /*5590*/  HMMA.16816.F32.BF16 R16, R132.reuse, R154, R16 ;  /* 0x0000009a8410723c */ /* 0x040fec0000041810 */
[C---:B--2---:R-:W-:Y:S06]  /*55a0*/  HMMA.16816.F32.BF16 R20, R132.reuse, R28, R20 ;  /* 0x0000001c8414723c */ /* 0x044fec0000041814 */
[----:B------:R-:W-:Y:S01]  /*55b0*/  HMMA.16816.F32.BF16 R24, R132, R30, R24 ;  /* 0x0000001e8418723c */ /* 0x000fe20000041818 */
[----:B------:R-:W-:Y:S05]  /*55c0*/  IMAD.U32 R29, RZ, RZ, UR15 ;  /* 0x0000000fff1d7e24 */ /* 0x000fea000f8e00ff */
[C---:B---3--:R-:W-:Y:S01]  /*55d0*/  HMMA.16816.F32.BF16 R4, R140.reuse, R144, R4 ;  /* 0x000000908c04723c */ /* 0x048fe20000041804 */
[----:B------:R-:W-:Y:S04]  /*55e0*/  IMAD.U32 R133, RZ, RZ, UR17 ;  /* 0x00000011ff857e24 */ /* 0x000fe8000f8e00ff */
[----:B------:R-:W-:Y:S01]  /*55f0*/  IMAD.U32 R135, RZ, RZ, UR15 ;  /* 0x0000000fff877e24 */ /* 0x000fe2000f8e00ff */
[C---:B------:R-:W-:Y:S01]  /*5600*/  HMMA.16816.F32.BF16 R8, R140.reuse, R146, R8 ;  /* 0x000000928c08723c */ /* 0x040fe20000041808 */
[----:B------:R-:W-:Y:S04]  /*5610*/  IMAD.U32 R31, RZ, RZ, UR17 ;  /* 0x00000011ff1f7e24 */ /* 0x000fe8000f8e00ff */
[-C--:B------:R-:W-:Y:S01]  /*5620*/  LEA R30, P1, R133, R212.reuse, 0x2 ;  /* 0x000000d4851e7211 */ /* 0x080fe200078210ff */
[C---:B------:R-:W-:Y:S05]  /*5630*/  HMMA.16816.F32.BF16 R12, R140.reuse, R156, R12 ;  /* 0x0000009c8c0c723c */ /* 0x040fea000004180c */
[-C--:B------:R-:W-:Y:S01]  /*5640*/  LEA.HI.X.SX32 R31, R31, R213.reuse, 0x2, P1 ;  /* 0x000000d51f1f7211 */ /* 0x080fe200008f16ff */
[C---:B------:R-:W-:Y:S05]  /*5650*/  HMMA.16816.F32.BF16 R16, R140.reuse, R158, R16 ;  /* 0x0000009e8c10723c */ /* 0x040fea0000041810 */
[----:B------:R-:W-:Y:S01]  /*5660*/  REDG.E.ADD.F32.FTZ.RN.STRONG.GPU desc[UR10][R212.64], R4 ;  /* 0x00000004d40079a6 */ /* 0x000fe2000c10f38a */
[C---:B----4-:R-:W-:Y:S06]  /*5670*/  HMMA.16816.F32.BF16 R20, R140.reuse, R32, R20 ;  /* 0x000000208c14723c */ /* 0x050fec0000041814 */
[----:B------:R-:W-:Y:S01]  /*5680*/  HMMA.16816.F32.BF16 R24, R140, R34, R24 ;  /* 0x000000228c18723c */ /* 0x000fe20000041818 */
[----:B------:R-:W-:Y:S04]  /*5690*/  IMAD.U32 R33, RZ, RZ, UR34 ;  /* 0x00000022ff217e24 */ /* 0x000fe8000f8e00ff */
[-C--:B------:R-:W-:Y:S01]  /*56a0*/  LEA R32, P2, R29, R212.reuse, 0x2 ;  /* 0x000000d41d207211 */ /* 0x080fe200078410ff */
[----:B------:R-:W-:Y:S01]  /*56b0*/  IMAD.U32 R29, RZ, RZ, UR34 ;  /* 0x00000022ff1d7e24 */ /* 0x000fe2000f8e00ff */
[-C--:B------:R-:W-:Y:S01]  /*56c0*/  LEA R132, P0, R33, R212.reuse, 0x2 ;  /* 0x000000d421847211 */ /* 0x080fe200078010ff */
[----:B------:R-:W-:Y:S03]  /*56d0*/  IMAD.U32 R35, RZ, RZ, UR33 ;  /* 0x00000021ff237e24 */ /* 0x000fe6000f8e00ff */
[-C--:B------:R-:W-:Y:S01]  /*56e0*/  LEA.HI.X.SX32 R33, R135, R213.reuse, 0x2, P2 ;  /* 0x000000d587217211 */ /* 0x080fe200010f16ff */
[----:B------:R-:W-:Y:S01]  /*56f0*/  IMAD.U32 R135, RZ, RZ, UR31 ;  /* 0x0000001fff877e24 */ /* 0x000fe2000f8e00ff */
[-C--:B------:R-:W-:Y:S01]  /*5700*/  LEA.HI.X.SX32 R133, R29, R213.reuse, 0x2, P0 ;  /* 0x000000d51d857211 */ /* 0x080fe200000f16ff */
[----:B------:R-:W-:Y:S01]  /*5710*/  IMAD.U32 R141, RZ, RZ, UR33 ;  /* 0x00000021ff8d7e24 */ /* 0x000fe2000f8e00ff */
[-C--:B------:R-:W-:Y:S01]  /*5720*/  LEA R134, P0, R35, R212.reuse, 0x2 ;  /* 0x000000d423867211 */ /* 0x080fe200078010ff */
[----:B------:R1:W-:Y:S01]  /*5730*/  REDG.E.ADD.F32.FTZ.RN.STRONG.GPU desc[UR10][R32.64], R5 ;  /* 0x00000005200079a6 */ /* 0x0003e2000c10f38a */
[----:B------:R-:W-:Y:S01]  /*5740*/  IMAD.U32 R29, RZ, RZ, UR30 ;  /* 0x0000001eff1d7e24 */ /* 0x000fe2000f8e00ff */
[-C--:B------:R-:W-:Y:S01]  /*5750*/  LEA R28, P2, R139, R212.reuse, 0x2 ;  /* 0x000000d48b1c7211 */ /* 0x080fe200078410ff */
[----:B------:R-:W-:Y:S01]  /*5760*/  IMAD.U32 R35, RZ, RZ, UR31 ;  /* 0x0000001fff237e24 */ /* 0x000fe2000f8e00ff */
[----:B------:R2:W-:Y:S01]  /*5770*/  REDG.E.ADD.F32.FTZ.RN.STRONG.GPU desc[UR10][R30.64], R6 ;  /* 0x000000061e0079a6 */ /* 0x0005e2000c10f38a */
[----:B------:R-:W-:Y:S03]  /*5780*/  IMAD.U32 R139, RZ, RZ, UR27 ;  /* 0x0000001bff8b7e24 */ /* 0x000fe6000f8e00ff */
[----:B------:R3:W-:Y:S01]  /*5790*/  REDG.E.ADD.F32.FTZ.RN.STRONG.GPU desc[UR10][R132.64], R7 ;  /* 0x00000007840079a6 */ /* 0x0007e2000c10f38a */
[----:B-1----:R-:W-:Y:S02]  /*57a0*/  MOV R5, UR30 ;  /* 0x0000001e00057c02 */ /* 0x002fe40008000f00 */
[-C--:B--2---:R-:W-:Y:S02]  /*57b0*/  LEA R30, P1, R135, R212.reuse, 0x2 ;  /* 0x000000d4871e7211 */ /* 0x084fe400078210ff */
[-C--:B------:R-:W-:Y:S02]  /*57c0*/  LEA.HI.X.SX32 R135, R141, R213.reuse, 0x2, P0 ;  /* 0x000000d58d877211 */ /* 0x080fe400000f16ff */
[-C--:B------:R-:W-:Y:S01]  /*57d0*/  LEA R140, P0, R29, R212.reuse, 0x2 ;  /* 0x000000d41d8c7211 */ /* 0x080fe200078010ff */
[----:B---3--:R-:W-:Y:S01]  /*57e0*/  IMAD.U32 R7, RZ, RZ, UR27 ;  /* 0x0000001bff077e24 */ /* 0x008fe2000f8e00ff */
[-C--:B------:R-:W-:Y:S01]  /*57f0*/  LEA.HI.X.SX32 R29, R137, R213.reuse, 0x2, P2 ;  /* 0x000000d5891d7211 */ /* 0x080fe200010f16ff */
[----:B------:R-:W-:Y:S01]  /*5800*/  REDG.E.ADD.F32.FTZ.RN.STRONG.GPU desc[UR10][R134.64], R8 ;  /* 0x00000008860079a6 */ /* 0x000fe2000c10f38a */
[-C--:B------:R-:W-:Y:S01]  /*5810*/  LEA.HI.X.SX32 R31, R35, R213.reuse, 0x2, P1 ;  /* 0x000000d5231f7211 */ /* 0x080fe200008f16ff */
[----:B------:R-:W-:Y:S01]  /*5820*/  IMAD.U32 R137, RZ, RZ, UR26 ;  /* 0x0000001aff897e24 */ /* 0x000fe2000f8e00ff */
[-C--:B------:R-:W-:Y:S01]  /*5830*/  LEA.HI.X.SX32 R141, R5, R213.reuse, 0x2, P0 ;  /* 0x000000d5058d7211 */ /* 0x080fe200000f16ff */
[----:B------:R1:W-:Y:S01]  /*5840*/  REDG.E.ADD.F32.FTZ.RN.STRONG.GPU desc[UR10][R28.64], R9 ;  /* 0x000000091c0079a6 */ /* 0x0003e2000c10f38a */
[----:B------:R-:W-:Y:S02]  /*5850*/  IMAD.U32 R5, RZ, RZ, UR24 ;  /* 0x00000018ff057e24 */ /* 0x000fe4000f8e00ff */
[----:B------:R-:W-:Y:S01]  /*5860*/  IMAD.U32 R35, RZ, RZ, UR25 ;  /* 0x00000019ff237e24 */ /* 0x000fe2000f8e00ff */
[----:B------:R2:W-:Y:S01]  /*5870*/  REDG.E.ADD.F32.FTZ.RN.STRONG.GPU desc[UR10][R30.64], R10 ;  /* 0x0000000a1e0079a6 */ /* 0x0005e2000c10f38a */
[----:B------:R-:W-:Y:S01]  /*5880*/  IMAD.U32 R133, RZ, RZ, UR26 ;  /* 0x0000001aff857e24 */ /* 0x000fe2000f8e00ff */
[-C--:B------:R-:W-:Y:S02]  /*5890*/  LEA R4, P2, R137, R212.reuse, 0x2 ;  /* 0x000000d489047211 */ /* 0x080fe400078410ff */
[----:B------:R3:W-:Y:S01]  /*58a0*/  REDG.E.ADD.F32.FTZ.RN.STRONG.GPU desc[UR10][R140.64], R11 ;  /* 0x0000000b8c0079a6 */ /* 0x0007e2000c10f38a */
[-C--:B------:R-:W-:Y:S01]  /*58b0*/  LEA R6, P1, R35, R212.reuse, 0x2 ;  /* 0x000000d423067211 */ /* 0x080fe200078210ff */
[----:B------:R-:W-:Y:S02]  /*58c0*/  IMAD.U32 R35, RZ, RZ, UR28 ;  /* 0x0000001cff237e24 */ /* 0x000fe4000f8e00ff */
[----:B------:R-:W-:Y:S04]  /*58d0*/  REDG.E.ADD.F32.FTZ.RN.STRONG.GPU desc[UR10][R212.64+0x80], R12 ;  /* 0x0000800cd40079a6 */ /* 0x000fe8000c10f38a */
[----:B------:R4:W-:Y:S01]  /*58e0*/  REDG.E.ADD.F32.FTZ.RN.STRONG.GPU desc[UR10][R32.64+0x80], R13 ;  /* 0x0000800d200079a6 */ /* 0x0009e2000c10f38a */
[-C--:B-1----:R-:W-:Y:S01]  /*58f0*/  LEA R28, P0, R7, R212.reuse, 0x2 ;  /* 0x000000d4071c7211 */ /* 0x082fe200078010ff */
[----:B------:R-:W-:Y:S02]  /*5900*/  IMAD.U32 R7, RZ, RZ, UR25 ;  /* 0x00000019ff077e24 */ /* 0x000fe4000f8e00ff */
[----:B------:R-:W-:Y:S01]  /*5910*/  IMAD.U32 R9, RZ, RZ, UR24 ;  /* 0x00000018ff097e24 */ /* 0x000fe2000f8e00ff */
[-C--:B------:R-:W-:Y:S01]  /*5920*/  LEA.HI.X.SX32 R29, R139, R213.reuse, 0x2, P0 ;  /* 0x000000d58b1d7211 */ /* 0x080fe200000f16ff */
[----:B--2---:R-:W-:Y:S01]  /*5930*/  IMAD.U32 R31, RZ, RZ, UR18 ;  /* 0x00000012ff1f7e24 */ /* 0x004fe2000f8e00ff */
[-C--:B------:R-:W-:Y:S02]  /*5940*/  LEA R10, P0, R5, R212.reuse, 0x2 ;  /* 0x000000d4050a7211 */ /* 0x080fe400078010ff */
[-C--:B------:R-:W-:Y:S01]  /*5950*/  LEA.HI.X.SX32 R5, R133, R213.reuse, 0x2, P2 ;  /* 0x000000d585057211 */ /* 0x080fe200010f16ff */
[----:B------:R-:W-:Y:S01]  /*5960*/  REDG.E.ADD.F32.FTZ.RN.STRONG.GPU desc[UR10][R28.64], R14 ;  /* 0x0000000e1c0079a6 */ /* 0x000fe2000c10f38a */
[-C--:B------:R-:W-:Y:S02]  /*5970*/  LEA.HI.X.SX32 R7, R7, R213.reuse, 0x2, P1 ;  /* 0x000000d507077211 */ /* 0x080fe400008f16ff */
[-C--:B---3--:R-:W-:Y:S01]  /*5980*/  LEA.HI.X.SX32 R11, R9, R213.reuse, 0x2, P0 ;  /* 0x000000d5090b7211 */ /* 0x088fe200000f16ff */
[----:B------:R1:W-:Y:S01]  /*5990*/  REDG.E.ADD.F32.FTZ.RN.STRONG.GPU desc[UR10][R4.64], R15 ;  /* 0x0000000f040079a6 */ /* 0x0003e2000c10f38a */
[----:B------:R-:W-:Y:S01]  /*59a0*/  IMAD.U32 R9, RZ, RZ, UR18 ;  /* 0x00000012ff097e24 */ /* 0x000fe2000f8e00ff */
[----:B----4-:R-:W-:Y:S02]  /*59b0*/  MOV R13, UR28 ;  /* 0x0000001c000d7c02 */ /* 0x010fe40008000f00 */
[----:B------:R2:W-:Y:S02]  /*59c0*/  REDG.E.ADD.F32.FTZ.RN.STRONG.GPU desc[UR10][R6.64], R16 ;  /* 0x00000010060079a6 */ /* 0x0005e4000c10f38a */
[-C--:B------:R-:W-:Y:S01]  /*59d0*/  LEA R132, P1, R9, R212.reuse, 0x2 ;  /* 0x000000d409847211 */ /* 0x080fe200078210ff */
[----:B------:R-:W-:Y:S01]  /*59e0*/  IMAD.U32 R9, RZ, RZ, UR23 ;  /* 0x00000017ff097e24 */ /* 0x000fe2000f8e00ff */
[-C--:B------:R-:W-:Y:S01]  /*59f0*/  LEA R12, P0, R13, R212.reuse, 0x2 ;  /* 0x000000d40d0c7211 */ /* 0x080fe200078010ff */
[----:B------:R3:W-:Y:S01]  /*5a00*/  REDG.E.ADD.F32.FTZ.RN.STRONG.GPU desc[UR10][R10.64], R17 ;  /* 0x000000110a0079a6 */ /* 0x0007e2000c10f38a */
[-C--:B------:R-:W-:Y:S02]  /*5a10*/  LEA.HI.X.SX32 R133, R31, R213.reuse, 0x2, P1 ;  /* 0x000000d51f857211 */ /* 0x080fe400008f16ff */
[-C--:B------:R-:W-:Y:S03]  /*5a20*/  LEA.HI.X.SX32 R13, R35, R213.reuse, 0x2, P0 ;  /* 0x000000d5230d7211 */ /* 0x080fe600000f16ff */
[----:B------:R-:W-:Y:S04]  /*5a30*/  REDG.E.ADD.F32.FTZ.RN.STRONG.GPU desc[UR10][R132.64], R18 ;  /* 0x00000012840079a6 */ /* 0x000fe8000c10f38a */
[----:B------:R4:W-:Y:S04]  /*5a40*/  REDG.E.ADD.F32.FTZ.RN.STRONG.GPU desc[UR10][R12.64], R19 ;  /* 0x000000130c0079a6 */ /* 0x0009e8000c10f38a */
[----:B------:R-:W-:Y:S01]  /*5a50*/  REDG.E.ADD.F32.FTZ.RN.STRONG.GPU desc[UR10][R212.64+0x100], R20 ;  /* 0x00010014d40079a6 */ /* 0x000fe2000c10f38a */
[----:B-1----:R-:W-:Y:S01]  /*5a60*/  IMAD.U32 R5, RZ, RZ, UR22 ;  /* 0x00000016ff057e24 */ /* 0x002fe2000f8e00ff */
[-C--:B------:R-:W-:Y:S02]  /*5a70*/  LEA R4, P1, R9, R212.reuse, 0x2 ;  /* 0x000000d409047211 */ /* 0x080fe400078210ff */
[----:B------:R-:W-:Y:S01]  /*5a80*/  REDG.E.ADD.F32.FTZ.RN.STRONG.GPU desc[UR10][R32.64+0x100], R21 ;  /* 0x00010015200079a6 */ /* 0x000fe2000c10f38a */
[----:B------:R-:W-:Y:S02]  /*5a90*/  IMAD.U32 R9, RZ, RZ, UR22 ;  /* 0x00000016ff097e24 */ /* 0x000fe4000f8e00ff */
[----:B--2---:R-:W-:Y:S01]  /*5aa0*/  IMAD.U32 R7, RZ, RZ, UR23 ;  /* 0x00000017ff077e24 */ /* 0x004fe2000f8e00ff */
[-C--:B------:R-:W-:Y:S01]  /*5ab0*/  LEA R28, P0, R5, R212.reuse, 0x2 ;  /* 0x000000d4051c7211 */ /* 0x080fe200078010ff */
[----:B------:R-:W-:Y:S01]  /*5ac0*/  IMAD.U32 R15, RZ, RZ, UR20 ;  /* 0x00000014ff0f7e24 */ /* 0x000fe2000f8e00ff */
[----:B------:R-:W-:Y:S01]  /*5ad0*/  LDSM.16.MT88.4 R132, [R174+0x17800] ;  /* 0x01780000ae84783b */ /* 0x000fe20000004200 */
[----:B---3--:R-:W-:Y:S01]  /*5ae0*/  IMAD.U32 R11, RZ, RZ, UR19 ;  /* 0x00000013ff0b7e24 */ /* 0x008fe2000f8e00ff */
[-C--:B------:R-:W-:Y:S01]  /*5af0*/  LEA.HI.X.SX32 R5, R7, R213.reuse, 0x2, P1 ;  /* 0x000000d507057211 */ /* 0x080fe200008f16ff */
[----:B------:R-:W-:Y:S01]  /*5b00*/  IMAD.U32 R7, RZ, RZ, UR29 ;  /* 0x0000001dff077e24 */ /* 0x000fe2000f8e00ff */
[-C--:B------:R-:W-:Y:S01]  /*5b10*/  LEA.HI.X.SX32 R29, R9, R213.reuse, 0x2, P0 ;  /* 0x000000d5091d7211 */ /* 0x080fe200000f16ff */
[----:B------:R-:W-:Y:S01]  /*5b20*/  IMAD.U32 R9, RZ, RZ, UR21 ;  /* 0x00000015ff097e24 */ /* 0x000fe2000f8e00ff */
[----:B------:R-:W-:Y:S01]  /*5b30*/  MOV R17, UR21 ;  /* 0x0000001500117c02 */ /* 0x000fe20008000f00 */
[----:B------:R1:W-:Y:S01]  /*5b40*/  REDG.E.ADD.F32.FTZ.RN.STRONG.GPU desc[UR10][R4.64], R22 ;  /* 0x00000016040079a6 */ /* 0x0003e2000c10f38a */
[-C--:B------:R-:W-:Y:S02]  /*5b50*/  LEA R140, P1, R11, R212.reuse, 0x2 ;  /* 0x000000d40b8c7211 */ /* 0x080fe400078210ff */
[-C--:B------:R-:W-:Y:S01]  /*5b60*/  LEA R34, P0, R9, R212.reuse, 0x2 ;  /* 0x000000d409227211 */ /* 0x080fe200078010ff */
[----:B------:R-:W-:Y:S01]  /*5b70*/  IMAD.U32 R9, RZ, RZ, UR19 ;  /* 0x00000013ff097e24 */ /* 0x000fe2000f8e00ff */
[-C--:B------:R-:W-:Y:S01]  /*5b80*/  LEA R136, P2, R15, R212.reuse, 0x2 ;  /* 0x000000d40f887211 */ /* 0x080fe200078410ff */
[----:B----4-:R-:W-:Y:S01]  /*5b90*/  IMAD.U32 R13, RZ, RZ, UR20 ;  /* 0x00000014ff0d7e24 */ /* 0x010fe2000f8e00ff */
[-C--:B------:R-:W-:Y:S01]  /*5ba0*/  LEA.HI.X.SX32 R35, R17, R213.reuse, 0x2, P0 ;  /* 0x000000d511237211 */ /* 0x080fe200000f16ff */
[----:B------:R-:W-:Y:S01]  /*5bb0*/  REDG.E.ADD.F32.FTZ.RN.STRONG.GPU desc[UR10][R28.64], R23 ;  /* 0x000000171c0079a6 */ /* 0x000fe2000c10f38a */
[----:B------:R-:W-:Y:S02]  /*5bc0*/  LEA R142, P0, R7, R212, 0x2 ;  /* 0x000000d4078e7211 */ /* 0x000fe400078010ff */
[-C--:B------:R-:W-:Y:S01]  /*5bd0*/  LEA.HI.X.SX32 R141, R9, R213.reuse, 0x2, P1 ;  /* 0x000000d5098d7211 */ /* 0x080fe200008f16ff */
[----:B------:R-:W-:Y:S01]  /*5be0*/  LDSM.16.MT88.4 R16, [R2+0x1000] ;  /* 0x001000000210783b */ /* 0x000fe20000004200 */
[-C--:B------:R-:W-:Y:S02]  /*5bf0*/  LEA.HI.X.SX32 R137, R13, R213.reuse, 0x2, P2 ;  /* 0x000000d50d897211 */ /* 0x080fe400010f16ff */
[----:B------:R-:W-:Y:S01]  /*5c00*/  ISETP.LT.AND P1, PT, RZ, UR5, PT ;  /* 0x00000005ff007c0c */ /* 0x000fe2000bf21270 */
[----:B------:R-:W-:Y:S01]  /*5c10*/  LDSM.16.MT88.4 R8, [R2] ;  /* 0x000000000208783b */ /* 0x000fe20000004200 */
[----:B------:R-:W-:Y:S03]  /*5c20*/  UIADD3 UR5, UR5, -0x1, URZ ;  /* 0xffffffff05057890 */ /* 0x000fe6000fffe03f */
[----:B------:R-:W-:Y:S04]  /*5c30*/  LDSM.16.MT88.4 R12, [R174+0x17000] ;  /* 0x01700000ae0c783b */ /* 0x000fe80000004200 */
[----:B------:R-:W-:Y:S01]  /*5c40*/  REDG.E.ADD.F32.FTZ.RN.STRONG.GPU desc[UR10][R34.64], R24 ;  /* 0x00000018220079a6 */ /* 0x000fe2000c10f38a */
[----:B-1----:R-:W-:Y:S03]  /*5c50*/  IMAD.U32 R5, RZ, RZ, UR29 ;  /* 0x0000001dff057e24 */ /* 0x002fe6000f8e00ff */
[----:B------:R-:W-:Y:S02]  /*5c60*/  REDG.E.ADD.F32.FTZ.RN.STRONG.GPU desc[UR10][R136.64], R25 ;  /* 0x00000019880079a6 */ /* 0x000fe4000c10f38a */
[----:B------:R-:W-:Y:S02]  /*5c70*/  LEA.HI.X.SX32 R143, R5, R213, 0x2, P0 ;  /* 0x000000d5058f7211 */ /* 0x000fe400000f16ff */
[----:B------:R-:W-:Y:S01]  /*5c80*/  REDG.E.ADD.F32.FTZ.RN.STRONG.GPU desc[UR10][R140.64], R26 ;  /* 0x0000001a8c0079a6 */ /* 0x000fe2000c10f38a */
[----:B------:R-:W-:Y:S01]  /*5c90*/  PLOP3.LUT P0, PT, PT, PT, UP0, 0x80, 0x0 ;  /* 0x000000000000781c */ /* 0x000fe20003f0f008 */
[----:B------:R-:W-:Y:S02]  /*5ca0*/  @UP1 UIADD3 UR13, UP0, UR13, -0x100, URZ ;  /* 0xffffff000d0d1890 */ /* 0x000fe4000ff1e03f */
[----:B------:R-:W1:Y:S02]  /*5cb0*/  LDSM.16.MT88.4 R4, [R174+0x15000] ;  /* 0x01500000ae04783b */ /* 0x000e640000004200 */
[----:B------:R-:W-:Y:S02]  /*5cc0*/  @UP1 UIADD3.X UR12, UR12, -0x1, URZ, UP0, !UPT ;  /* 0xffffffff0c0c1890 */ /* 0x000fe400087fe43f */
[----:B------:R-:W2:Y:S04]  /*5cd0*/  LDSM.16.MT88.4 R20, [R2+0x2000] ;  /* 0x002000000214783b */ /* 0x000ea80000004200 */
[----:B------:R-:W-:Y:S04]  /*5ce0*/  LDSM.16.MT88.4 R28, [R174+0x15800] ;  /* 0x01580000ae1c783b */ /* 0x000fe80000004200 */
[----:B------:R-:W3:Y:S04]  /*5cf0*/  LDSM.16.MT88.4 R32, [R2+0x400] ;  /* 0x000400000220783b */ /* 0x000ee80000004200 */
[----:B------:R-:W4:Y:S04]  /*5d00*/  LDSM.16.MT88.4 R136, [R2+0x1400] ;  /* 0x001400000288783b */ /* 0x000f280000004200 */
[----:B------:R-:W-:Y:S04]  /*5d10*/  REDG.E.ADD.F32.FTZ.RN.STRONG.GPU desc[UR10][R142.64], R27 ;  /* 0x0000001b8e0079a6 */ /* 0x000fe8000c10f38a */
[----:B------:R-:W4:Y:S01]  /*5d20*/  LDSM.16.MT88.4 R24, [R2+0x2400] ;  /* 0x002400000218783b */ /* 0x000f220000004200 */
        /* <DEDUP_REMOVED lines=17> */
[-C--:B---3--:R-:W-:Y:S06]  /*5e40*/  HMMA.16816.F32.BF16 R84, R28, R32.reuse, R84 ;  /* 0x000000201c54723c */ /* 0x088fec0000041854 */
[C---:B------:R-:W-:Y:S06]  /*5e50*/  HMMA.16816.F32.BF16 R88, R132.reuse, R32, R88 ;  /* 0x000000208458723c */ /* 0x040fec0000041858 */
        /* <DEDUP_REMOVED lines=14> */
[----:B------:R4:W4:Y:S01]  /*5f40*/  LDSM.16.MT88.4 R28, [R2+0x2c00] ;  /* 0x002c0000021c783b */ /* 0x0009220000004200 */
        /* <DEDUP_REMOVED lines=13> */
[C---:B------:R-:W-:Y:S01]  /*6020*/  VIADD R4, R2.reuse, 0xffffd000 ;  /* 0xffffd00002047836 */ /* 0x040fe20000000000 */
[C---:B------:R-:W-:Y:S05]  /*6030*/  HMMA.16816.F32.BF16 R88, R136.reuse, R132, R88 ;  /* 0x000000848858723c */ /* 0x040fea0000041858 */
[----:B------:R-:W-:Y:S01]  /*6040*/  @P0 VIADD R4, R2, 0x3000 ;  /* 0x0000300002040836 */ /* 0x000fe20000000000 */
[-C--:B------:R-:W-:Y:S05]  /*6050*/  HMMA.16816.F32.BF16 R92, R136, R134.reuse, R92 ;  /* 0x00000086885c723c */ /* 0x080fea000004185c */
[----:B----4-:R-:W-:Y:S01]  /*6060*/  IMAD.MOV.U32 R2, RZ, RZ, R4 ;  /* 0x000000ffff027224 */ /* 0x010fe200078e0004 */
        /* <DEDUP_REMOVED lines=12> */
.L_x_1006:
[----:B------:R-:W-:Y:S01]  /*6130*/  BAR.SYNC.DEFER_BLOCKING 0x0 ;  /* 0x0000000000007b1d */ /* 0x000fe20000010000 */
[----:B------:R-:W-:Y:S01]  /*6140*/  SHF.R.S32.HI R15, RZ, 0x1f, R188 ;  /* 0x0000001fff0f7819 */ /* 0x000fe200000114bc */
[----:B------:R-:W-:Y:S01]  /*6150*/  USHF.R.S32.HI UR8, URZ, 0x1f, UR55 ;  /* 0x0000001f3f087899 */ /* 0x000fe20008011437 */
[----:B------:R-:W-:Y:S01]  /*6160*/  MOV R14, R188 ;  /* 0x000000bc000e7202 */ /* 0x000fe20000000f00 */
[----:B------:R-:W-:-:S04]  /*6170*/  USHF.R.S32.HI UR7, URZ, 0x1f, UR56 ;  /* 0x0000001f3f077899 */ /* 0x000fc80008011438 */
[----:B------:R-:W2:Y:S01]  /*6180*/  LDC.64 R4, c[0x0][0x450] ;  /* 0x00011400ff047b82 */ /* 0x000ea20000000a00 */
        /* <DEDUP_REMOVED lines=18> */
[----:B-1----:R-:W1:Y:S01]  /*62b0*/  LDC.64 R8, c[0x0][0x438] ;  /* 0x00010e00ff087b82 */ /* 0x002e620000000a00 */
        /* <DEDUP_REMOVED lines=57> */
[----:B------:R-:W3:Y:S01]  /*6650*/  LDC.64 R6, c[0x0][0x458] ;  /* 0x00011600ff067b82 */ /* 0x000ee20000000a00 */
        /* <DEDUP_REMOVED lines=40> */
[----:B--2---:R-:W-:-:S02]  /*68e0*/  IMAD R0, R4, UR50, RZ ;  /* 0x0000003204007c24 */ /* 0x004fc4000f8e02ff */
        /* <DEDUP_REMOVED lines=32> */
[----:B------:R-:W-:-:S02]  /*6af0*/  IMAD R0, R5, UR49, R0 ;  /* 0x0000003105007c24 */ /* 0x000fc4000f8e0200 */
[----:B------:R-:W-:Y:S01]  /*6b00*/  FMUL.FTZ R72, R72, UR6 ;  /* 0x0000000648487c20 */ /* 0x000fe20008410000 */
[----:B------:R-:W-:Y:S01]  /*6b10*/  STS [R200+0x5200], R127 ;  /* 0x0052007fc8007388 */ /* 0x000fe20000000800 */
[----:B------:R-:W-:-:S04]  /*6b20*/  IMAD.WIDE.U32 R16, R4, UR49, R14 ;  /* 0x0000003104107c25 */ /* 0x000fc8000f8e000e */
[----:B------:R-:W-:Y:S01]  /*6b30*/  FMUL.FTZ R73, R73, UR6 ;  /* 0x0000000649497c20 */ /* 0x000fe20008410000 */
[----:B------:R-:W-:Y:S01]  /*6b40*/  FMUL.FTZ R74, R74, UR6 ;  /* 0x000000064a4a7c20 */ /* 0x000fe20008410000 */
[----:B------:R-:W-:Y:S01]  /*6b50*/  FMUL.FTZ R75, R75, UR6 ;  /* 0x000000064b4b7c20 */ /* 0x000fe20008410000 */
[----:B------:R-:W-:Y:S01]  /*6b60*/  F2FP.BF16.F32.PACK_AB R65, R65, R64 ;  /* 0x000000404141723e */ /* 0x000fe200000010ff */
[----:B------:R-:W-:Y:S01]  /*6b70*/  STS [R197+0x6000], R36 ;  /* 0x00600024c5007388 */ /* 0x000fe20000000800 */
[----:B------:R-:W-:Y:S01]  /*6b80*/  F2FP.BF16.F32.PACK_AB R67, R67, R66 ;  /* 0x000000424343723e */ /* 0x000fe200000010ff */
[----:B------:R-:W2:Y:S01]  /*6b90*/  LDC.64 R12, c[0x0][0x440] ;  /* 0x00011000ff0c7b82 */ /* 0x000ea20000000a00 */
        /* <DEDUP_REMOVED lines=8> */
[----:B------:R-:W4:Y:S01]  /*6c20*/  LDC.64 R10, c[0x0][0x468] ;  /* 0x00011a00ff0a7b82 */ /* 0x000f220000000a00 */
[----:B------:R-:W-:Y:S01]  /*6c30*/  F2FP.BF16.F32.PACK_AB R61, R61, R60 ;  /* 0x0000003c3d3d723e */ /* 0x000fe200000010ff */
[----:B------:R-:W-:Y:S01]  /*6c40*/  STS [R200+0x6200], R51 ;  /* 0x00620033c8007388 */ /* 0x000fe20000000800 */
[----:B------:R-:W-:Y:S01]  /*6c50*/  F2FP.BF16.F32.PACK_AB R63, R63, R62 ;  /* 0x0000003e3f3f723e */ /* 0x000fe200000010ff */
[C---:B---3--:R-:W-:Y:S01]  /*6c60*/  IMAD R2, R6.reuse, UR50, RZ ;  /* 0x0000003206027c24 */ /* 0x048fe2000f8e02ff */
[----:B------:R-:W-:Y:S01]  /*6c70*/  F2FP.BF16.F32.PACK_AB R68, R69, R68 ;  /* 0x000000444544723e */ /* 0x000fe200000010ff */
[----:B------:R-:W-:Y:S01]  /*6c80*/  STS [R197+0x7000], R40 ;  /* 0x00700028c5007388 */ /* 0x000fe20000000800 */
[----:B------:R-:W-:Y:S01]  /*6c90*/  F2FP.BF16.F32.PACK_AB R70, R71, R70 ;  /* 0x000000464746723e */ /* 0x000fe200000010ff */
[----:B------:R-:W-:Y:S01]  /*6ca0*/  IMAD.WIDE.U32 R14, R6, UR49, R14 ;  /* 0x00000031060e7c25 */ /* 0x000fe2000f8e000e */
[----:B------:R-:W-:Y:S01]  /*6cb0*/  F2FP.BF16.F32.PACK_AB R81, R81, R80 ;  /* 0x000000505151723e */ /* 0x000fe200000010ff */
[----:B------:R-:W-:Y:S01]  /*6cc0*/  STS [R197+0x7200], R42 ;  /* 0x0072002ac5007388 */ /* 0x000fe20000000800 */
[----:B------:R-:W-:Y:S01]  /*6cd0*/  F2FP.BF16.F32.PACK_AB R83, R83, R82 ;  /* 0x000000525353723e */ /* 0x000fe200000010ff */
[----:B------:R-:W-:Y:S01]  /*6ce0*/  IMAD R2, R7, UR49, R2 ;  /* 0x0000003107027c24 */ /* 0x000fe2000f8e0202 */
[----:B------:R-:W-:Y:S01]  /*6cf0*/  IADD3 R17, R17, R0, RZ ;  /* 0x0000000011117210 */ /* 0x000fe20007ffe0ff */
[----:B------:R-:W-:Y:S01]  /*6d00*/  STS [R200+0x7000], R45 ;  /* 0x0070002dc8007388 */ /* 0x000fe20000000800 */
[----:B------:R-:W-:Y:S01]  /*6d10*/  F2FP.BF16.F32.PACK_AB R72, R73, R72 ;  /* 0x000000484948723e */ /* 0x000fe200000010ff */
[C---:B-1----:R-:W-:Y:S01]  /*6d20*/  IMAD R0, R8.reuse, UR8, RZ ;  /* 0x0000000808007c24 */ /* 0x042fe2000f8e02ff */
[----:B------:R-:W-:Y:S01]  /*6d30*/  F2FP.BF16.F32.PACK_AB R74, R75, R74 ;  /* 0x0000004a4b4a723e */ /* 0x000fe200000010ff */
[----:B------:R-:W-:Y:S01]  /*6d40*/  STS [R200+0x7200], R47 ;  /* 0x0072002fc8007388 */ /* 0x000fe20000000800 */
[----:B------:R-:W-:Y:S01]  /*6d50*/  F2FP.BF16.F32.PACK_AB R77, R77, R76 ;  /* 0x0000004c4d4d723e */ /* 0x000fe200000010ff */
[----:B------:R-:W-:Y:S01]  /*6d60*/  IMAD R0, R9, UR55, R0 ;  /* 0x0000003709007c24 */ /* 0x000fe2000f8e0200 */
[----:B------:R-:W-:Y:S01]  /*6d70*/  F2FP.BF16.F32.PACK_AB R79, R79, R78 ;  /* 0x0000004e4f4f723e */ /* 0x000fe200000010ff */
[----:B------:R-:W-:Y:S01]  /*6d80*/  STS [R197+0x8000], R52 ;  /* 0x00800034c5007388 */ /* 0x000fe20000000800 */
[----:B------:R-:W-:Y:S01]  /*6d90*/  IMAD.WIDE.U32 R18, R8, UR55, R16 ;  /* 0x0000003708127c25 */ /* 0x000fe2000f8e0010 */
[----:B------:R-:W-:Y:S01]  /*6da0*/  IADD3 R15, R15, R2, RZ ;  /* 0x000000020f0f7210 */ /* 0x000fe20007ffe0ff */
[----:B------:R-:W1:Y:S01]  /*6db0*/  LDC.64 R8, c[0x0][0x470] ;  /* 0x00011c00ff087b82 */ /* 0x000e620000000a00 */
[----:B------:R-:W-:Y:S01]  /*6dc0*/  STS [R197+0x8200], R54 ;  /* 0x00820036c5007388 */ /* 0x000fe20000000800 */
[----:B----4-:R-:W-:Y:S01]  /*6dd0*/  IMAD R16, R10, UR7, RZ ;  /* 0x000000070a107c24 */ /* 0x010fe2000f8e02ff */
[----:B------:R-:W-:Y:S01]  /*6de0*/  IADD3 R19, R19, R0, RZ ;  /* 0x0000000013137210 */ /* 0x000fe20007ffe0ff */
[----:B--2---:R-:W-:Y:S01]  /*6df0*/  IMAD R0, R12, UR8, RZ ;  /* 0x000000080c007c24 */ /* 0x004fe2000f8e02ff */
[----:B------:R-:W-:Y:S01]  /*6e00*/  STS [R200+0x8000], R65 ;  /* 0x00800041c8007388 */ /* 0x000fe20000000800 */
[----:B------:R-:W-:Y:S01]  /*6e10*/  IMAD R11, R11, UR56, R16 ;  /* 0x000000380b0b7c24 */ /* 0x000fe2000f8e0210 */
[----:B------:R-:W-:Y:S01]  /*6e20*/  SHF.R.S32.HI R57, RZ, 0x1f, R186 ;  /* 0x0000001fff397819 */ /* 0x000fe200000114ba */
[----:B------:R-:W-:Y:S01]  /*6e30*/  IMAD R13, R13, UR55, R0 ;  /* 0x000000370d0d7c24 */ /* 0x000fe2000f8e0200 */
[----:B------:R-:W-:Y:S03]  /*6e40*/  STS [R200+0x8200], R67 ;  /* 0x00820043c8007388 */ /* 0x000fe60000000800 */
[C---:B------:R-:W-:Y:S01]  /*6e50*/  IMAD R2, R57.reuse, R4, RZ ;  /* 0x0000000439027224 */ /* 0x040fe200078e02ff */
[----:B------:R2:W-:Y:S01]  /*6e60*/  STS [R197+0x9000], R56 ;  /* 0x00900038c5007388 */ /* 0x0005e20000000800 */
[----:B------:R-:W-:-:S02]  /*6e70*/  IMAD R57, R57, R6, RZ ;  /* 0x0000000639397224 */ /* 0x000fc400078e02ff */
[C---:B------:R-:W-:Y:S01]  /*6e80*/  IMAD R2, R186.reuse, R5, R2 ;  /* 0x00000005ba027224 */ /* 0x040fe200078e0202 */
[----:B------:R3:W-:Y:S01]  /*6e90*/  STS [R197+0x9200], R58 ;  /* 0x0092003ac5007388 */ /* 0x0007e20000000800 */
[----:B------:R-:W-:-:S03]  /*6ea0*/  IMAD R57, R186, R7, R57 ;  /* 0x00000007ba397224 */ /* 0x000fc600078e0239 */
[----:B------:R4:W-:Y:S01]  /*6eb0*/  STS [R200+0x9000], R61 ;  /* 0x0090003dc8007388 */ /* 0x0009e20000000800 */
[----:B-1----:R-:W-:-:S03]  /*6ec0*/  IMAD R0, R8, UR7, RZ ;  /* 0x0000000708007c24 */ /* 0x002fc6000f8e02ff */
[----:B------:R1:W-:Y:S01]  /*6ed0*/  STS [R200+0x9200], R63 ;  /* 0x0092003fc8007388 */ /* 0x0003e20000000800 */
[----:B------:R-:W-:Y:S01]  /*6ee0*/  ULDC.64 UR6, c[0x0][0x3f0] ;  /* 0x0000fc0000067ab9 */ /* 0x000fe20000000a00 */
[----:B------:R-:W-:Y:S02]  /*6ef0*/  IMAD R0, R9, UR56, R0 ;  /* 0x0000003809007c24 */ /* 0x000fe4000f8e0200 */
[----:B------:R-:W-:Y:S04]  /*6f00*/  STS [R197+0xa000], R68 ;  /* 0x00a00044c5007388 */ /* 0x000fe80000000800 */
[----:B------:R-:W-:Y:S04]  /*6f10*/  STS [R197+0xa200], R70 ;  /* 0x00a20046c5007388 */ /* 0x000fe80000000800 */
[----:B------:R-:W-:Y:S01]  /*6f20*/  STS [R200+0xa000], R81 ;  /* 0x00a00051c8007388 */ /* 0x000fe20000000800 */
[----:B--2---:R-:W-:-:S03]  /*6f30*/  LEA R56, R184, UR4, 0x1 ;  /* 0x00000004b8387c11 */ /* 0x004fc6000f8e08ff */
[----:B------:R-:W-:Y:S01]  /*6f40*/  STS [R200+0xa200], R83 ;  /* 0x00a20053c8007388 */ /* 0x000fe20000000800 */
[----:B---3--:R-:W-:-:S03]  /*6f50*/  IMAD.WIDE.U32 R58, R10, UR56, R18 ;  /* 0x000000380a3a7c25 */ /* 0x008fc6000f8e0012 */
[----:B------:R-:W-:Y:S01]  /*6f60*/  STS [R197+0xb000], R72 ;  /* 0x00b00048c5007388 */ /* 0x000fe20000000800 */
[----:B----4-:R-:W-:Y:S01]  /*6f70*/  IMAD.WIDE.U32 R60, R12, UR55, R14 ;  /* 0x000000370c3c7c25 */ /* 0x010fe2000f8e000e */
[----:B------:R-:W-:Y:S02]  /*6f80*/  IADD3 R59, R59, R11, RZ ;  /* 0x0000000b3b3b7210 */ /* 0x000fe40007ffe0ff */
[----:B------:R-:W-:Y:S02]  /*6f90*/  STS [R197+0xb200], R74 ;  /* 0x00b2004ac5007388 */ /* 0x000fe40000000800 */
[----:B------:R-:W-:Y:S01]  /*6fa0*/  IADD3 R61, R61, R13, RZ ;  /* 0x0000000d3d3d7210 */ /* 0x000fe20007ffe0ff */
[----:B------:R-:W-:Y:S01]  /*6fb0*/  IMAD.WIDE.U32 R58, R186, R4, R58 ;  /* 0x00000004ba3a7225 */ /* 0x000fe200078e003a */
[----:B------:R-:W-:Y:S03]  /*6fc0*/  STS [R200+0xb000], R77 ;  /* 0x00b0004dc8007388 */ /* 0x000fe60000000800 */
[----:B------:R-:W-:Y:S01]  /*6fd0*/  IMAD.WIDE.U32 R60, R8, UR56, R60 ;  /* 0x00000038083c7c25 */ /* 0x000fe2000f8e003c */
[----:B------:R-:W-:Y:S01]  /*6fe0*/  STS [R200+0xb200], R79 ;  /* 0x00b2004fc8007388 */ /* 0x000fe20000000800 */
[----:B------:R-:W-:Y:S01]  /*6ff0*/  IADD3 R2, R59, R2, RZ ;  /* 0x000000023b027210 */ /* 0x000fe20007ffe0ff */
[----:B------:R-:W-:Y:S02]  /*7000*/  BAR.SYNC.DEFER_BLOCKING 0x0 ;  /* 0x0000000000007b1d */ /* 0x000fe40000010000 */
[----:B------:R-:W-:-:S02]  /*7010*/  IADD3 R61, R61, R0, RZ ;  /* 0x000000003d3d7210 */ /* 0x000fc40007ffe0ff */
[----:B------:R-:W-:Y:S01]  /*7020*/  LEA R62, P0, R58, UR6, 0x1 ;  /* 0x000000063a3e7c11 */ /* 0x000fe2000f8008ff */
[----:B------:R-:W-:-:S03]  /*7030*/  IMAD.WIDE.U32 R60, R186, R6, R60 ;  /* 0x00000006ba3c7225 */ /* 0x000fc600078e003c */
[----:B-1----:R-:W-:Y:S01]  /*7040*/  LEA.HI.X R63, R58, UR7, R2, 0x1, P0 ;  /* 0x000000073a3f7c11 */ /* 0x002fe200080f0c02 */
[----:B------:R-:W-:Y:S01]  /*7050*/  ULDC.64 UR6, c[0x0][0x3f8] ;  /* 0x0000fe0000067ab9 */ /* 0x000fe20000000a00 */
[C---:B------:R-:W-:Y:S02]  /*7060*/  LEA R58, P0, R4.reuse, R62, 0x7 ;  /* 0x0000003e043a7211 */ /* 0x040fe400078038ff */
[----:B------:R-:W-:Y:S02]  /*7070*/  IADD3 R57, R61, R57, RZ ;  /* 0x000000393d397210 */ /* 0x000fe40007ffe0ff */
[----:B------:R-:W-:Y:S02]  /*7080*/  LEA.HI.X R59, R4, R63, R5, 0x7, P0 ;  /* 0x0000003f043b7211 */ /* 0x000fe400000f3c05 */
[----:B------:R-:W-:-:S04]  /*7090*/  LEA R4, P0, R60, UR6, 0x1 ;  /* 0x000000063c047c11 */ /* 0x000fc8000f8008ff */
[----:B------:R-:W-:Y:S01]  /*70a0*/  LEA.HI.X R5, R60, UR7, R57, 0x1, P0 ;  /* 0x000000073c057c11 */ /* 0x000fe200080f0c39 */
[----:B------:R-:W1:Y:S04]  /*70b0*/  LDS.128 R52, [R56+0x9000] ;  /* 0x0090000038347984 */ /* 0x000e680000000c00 */
[----:B------:R-:W2:Y:S04]  /*70c0*/  LDS.128 R44, [R56+0xb000] ;  /* 0x00b00000382c7984 */ /* 0x000ea80000000c00 */
[----:B------:R-:W3:Y:S04]  /*70d0*/  LDS.128 R36, [R56+0xd000] ;  /* 0x00d0000038247984 */ /* 0x000ee80000000c00 */
[----:B------:R-:W4:Y:S04]  /*70e0*/  LDS.128 R48, [R56+0xa000] ;  /* 0x00a0000038307984 */ /* 0x000f280000000c00 */
[----:B------:R-:W4:Y:S04]  /*70f0*/  LDS.128 R40, [R56+0xc000] ;  /* 0x00c0000038287984 */ /* 0x000f280000000c00 */
[----:B------:R-:W4:Y:S04]  /*7100*/  LDS.128 R32, [R56+0xe000] ;  /* 0x00e0000038207984 */ /* 0x000f280000000c00 */
[----:B------:R-:W4:Y:S04]  /*7110*/  LDS.128 R28, [R56+0xf000] ;  /* 0x00f00000381c7984 */ /* 0x000f280000000c00 */
[----:B------:R-:W4:Y:S04]  /*7120*/  LDS.128 R20, [R56+0x11000] ;  /* 0x0110000038147984 */ /* 0x000f280000000c00 */
[----:B------:R-:W4:Y:S04]  /*7130*/  LDS.128 R12, [R56+0x13000] ;  /* 0x01300000380c7984 */ /* 0x000f280000000c00 */
[----:B------:R-:W4:Y:S04]  /*7140*/  LDS.128 R24, [R56+0x10000] ;  /* 0x0100000038187984 */ /* 0x000f280000000c00 */
[----:B------:R-:W4:Y:S04]  /*7150*/  LDS.128 R16, [R56+0x12000] ;  /* 0x0120000038107984 */ /* 0x000f280000000c00 */
[----:B------:R4:W4:Y:S04]  /*7160*/  LDS.128 R8, [R56+0x14000] ;  /* 0x0140000038087984 */ /* 0x0009280000000c00 */
[----:B-1----:R1:W-:Y:S04]  /*7170*/  STG.E.128 desc[UR10][R62.64], R52 ;  /* 0x000000343e007986 */ /* 0x0023e8000c101d0a */
[----:B--2---:R1:W-:Y:S04]  /*7180*/  STG.E.128 desc[UR10][R62.64+0x40], R44 ;  /* 0x0000402c3e007986 */ /* 0x0043e8000c101d0a */
[----:B---3--:R1:W-:Y:S04]  /*7190*/  STG.E.128 desc[UR10][R62.64+0x80], R36 ;  /* 0x000080243e007986 */ /* 0x0083e8000c101d0a */
[----:B----4-:R1:W-:Y:S04]  /*71a0*/  STG.E.128 desc[UR10][R58.64], R48 ;  /* 0x000000303a007986 */ /* 0x0103e8000c101d0a */
[----:B------:R1:W-:Y:S01]  /*71b0*/  STG.E.128 desc[UR10][R58.64+0x40], R40 ;  /* 0x000040283a007986 */ /* 0x0003e2000c101d0a */
[----:B------:R-:W-:-:S03]  /*71c0*/  LEA R56, P0, R6, R4, 0x7 ;  /* 0x0000000406387211 */ /* 0x000fc600078038ff */
[----:B------:R1:W-:Y:S01]  /*71d0*/  STG.E.128 desc[UR10][R58.64+0x80], R32 ;  /* 0x000080203a007986 */ /* 0x0003e2000c101d0a */
[----:B------:R-:W-:-:S03]  /*71e0*/  LEA.HI.X R57, R6, R5, R7, 0x7, P0 ;  /* 0x0000000506397211 */ /* 0x000fc600000f3c07 */
[----:B------:R1:W-:Y:S04]  /*71f0*/  STG.E.128 desc[UR10][R4.64], R28 ;  /* 0x0000001c04007986 */ /* 0x0003e8000c101d0a */
[----:B------:R1:W-:Y:S04]  /*7200*/  STG.E.128 desc[UR10][R4.64+0x40], R20 ;  /* 0x0000401404007986 */ /* 0x0003e8000c101d0a */
[----:B------:R1:W-:Y:S04]  /*7210*/  STG.E.128 desc[UR10][R4.64+0x80], R12 ;  /* 0x0000800c04007986 */ /* 0x0003e8000c101d0a */
[----:B------:R1:W-:Y:S04]  /*7220*/  STG.E.128 desc[UR10][R56.64], R24 ;  /* 0x0000001838007986 */ /* 0x0003e8000c101d0a */
[----:B------:R1:W-:Y:S04]  /*7230*/  STG.E.128 desc[UR10][R56.64+0x40], R16 ;  /* 0x0000401038007986 */ /* 0x0003e8000c101d0a */
[----:B------:R1:W-:Y:S02]  /*7240*/  STG.E.128 desc[UR10][R56.64+0x80], R8 ;  /* 0x0000800838007986 */ /* 0x0003e4000c101d0a */
.L_x_1003:
        /* <DEDUP_REMOVED lines=11> */
.L_x_1010:
[----:B------:R-:W-:Y:S05]  /*7300*/  EXIT ;  /* 0x000000000000794d */ /* 0x000fea0003800000 */
.L_x_1012:
        /* <DEDUP_REMOVED lines=15> */
.L_x_1309:


//--------------------- .text._ZN5flash44flash_bwd_dq_dk_dv_loop_seqk_parallel_kernelI23Flash_bwd_kernel_traitsILi96ELi64ELi128ELi8ELi2ELi4ELi4ELb0ELb0EN7cutlass10bfloat16_tE19Flash_kernel_traitsILi96ELi64ELi128ELi8ES3_EELb0ELb0ELb0ELb0ELb1ELb1ELb1EEEvNS_16Flash_bwd_paramsE --------------------------
	.section	.text._ZN5flash44flash_bwd_dq_dk_dv_loop_seqk_parallel_kernelI23Flash_bwd_kernel_traitsILi96ELi64ELi128ELi8ELi2ELi4ELi4ELb0ELb0EN7cutlass10bfloat16_tE19Flash_kernel_traitsILi96ELi64ELi128ELi8ES3_EELb0ELb0ELb0ELb0ELb1ELb1ELb1EEEvNS_16Flash_bwd_paramsE,"ax",@progbits
	.align	128
        .global         _ZN5flash44flash_bwd_dq_dk_dv_loop_seqk_parallel_kernelI23Flash_bwd_kernel_traitsILi96ELi64ELi128ELi8ELi2ELi4ELi4ELb0ELb0EN7cutlass10bfloat16_tE19Flash_kernel_traitsILi96ELi64ELi128ELi8ES3_EELb0ELb0ELb0ELb0ELb1ELb1ELb1EEEvNS_16Flash_bwd_paramsE
        .type           _ZN5flash44flash_bwd_dq_dk_dv_loop_seqk_parallel_kernelI23Flash_bwd_kernel_traitsILi96ELi64ELi128ELi8ELi2ELi4ELi4ELb0ELb0EN7cutlass10bfloat16_tE19Flash_kernel_traitsILi96ELi64ELi128ELi8ES3_EELb0ELb0ELb0ELb0ELb1ELb1ELb1EEEvNS_16Flash_bwd_paramsE,@function
        .size           _ZN5flash44flash_bwd_dq_dk_dv_loop_seqk_parallel_kernelI23Flash_bwd_kernel_traitsILi96ELi64ELi128ELi8ELi2ELi4ELi4ELb0ELb0EN7cutlass10bfloat16_tE19Flash_kernel_traitsILi96ELi64ELi128ELi8ES3_EELb0ELb0ELb0ELb0ELb1ELb1ELb1EEEvNS_16Flash_bwd_paramsE,(.L_x_1310 - _ZN5flash44flash_bwd_dq_dk_dv_loop_seqk_parallel_kernelI23Flash_bwd_kernel_traitsILi96ELi64ELi128ELi8ELi2ELi4ELi4ELb0ELb0EN7cutlass10bfloat16_tE19Flash_kernel_traitsILi96ELi64ELi128ELi8ES3_EELb0ELb0ELb0ELb0ELb1ELb1ELb1EEEvNS_16Flash_bwd_paramsE)
        .other          _ZN5flash44flash_bwd_dq_dk_dv_loop_seqk_parallel_kernelI23Flash_bwd_kernel_traitsILi96ELi64ELi128ELi8ELi2ELi4ELi4ELb0ELb0EN7cutlass10bfloat16_tE19Flash_kernel_traitsILi96ELi64ELi128ELi8ES3_EELb0ELb0ELb0ELb0ELb1ELb1ELb1EEEvNS_16Flash_bwd_paramsE,@"STO_CUDA_ENTRY STV_DEFAULT"
_ZN5flash44flash_bwd_dq_dk_dv_loop_seqk_parallel_kernelI23Flash_bwd_kernel_traitsILi96ELi64ELi128ELi8ELi2ELi4ELi4ELb0ELb0EN7cutlass10bfloat16_tE19Flash_kernel_traitsILi96ELi64ELi128ELi8ES3_EELb0ELb0ELb0ELb0ELb1ELb1ELb1EEEvNS_16Flash_bwd_paramsE:
.text._ZN5flash44flash_bwd_dq_dk_dv_loop_seqk_parallel_kernelI23Flash_bwd_kernel_traitsILi96ELi64ELi128ELi8ELi2ELi4ELi4ELb0ELb0EN7cutlass10bfloat16_tE19Flash_kernel_traitsILi96ELi64ELi128ELi8ES3_EELb0ELb0ELb0ELb0ELb1ELb1ELb1EEEvNS_16Flash_bwd_paramsE:
        /* <DEDUP_REMOVED lines=36> */
[CC--:B------:R-:W-:Y:S02]  /*0240*/  LEA.HI R19, R3.reuse, R9.reuse, RZ, 0x3 ;  /* 0x0000000903137211 */ /* 0x0c0fe400078f18ff */
[CC--:B------:R-:W-:Y:S02]  /*0250*/  LEA.HI R12, R3.reuse, R9.reuse, RZ, 0x6 ;  /* 0x00000009030c7211 */ /* 0x0c0fe400078f30ff */
[----:B------:R-:W-:Y:S01]  /*0260*/  LEA.HI R14, R3, R9, RZ, 0x7 ;  /* 0x00000009030e7211 */ /* 0x000fe200078f38ff */
[----:B-----5:R-:W-:Y:S01]  /*0270*/  USHF.R.S32.HI UR25, URZ, 0x1f, UR17 ;  /* 0x0000001f3f197899 */ /* 0x020fe20008011411 */
[----:B------:R-:W-:Y:S02]  /*0280*/  LOP3.LUT R3, R2, 0xffffffe0, RZ, 0xc0, !PT ;  /* 0xffffffe002037812 */ /* 0x000fe400078ec0ff */
[C---:B------:R-:W-:Y:S02]  /*0290*/  LOP3.LUT R6, R4.reuse, 0xfffffff0, RZ, 0xc0, !PT ;  /* 0xfffffff004067812 */ /* 0x040fe400078ec0ff */
[----:B------:R-:W-:Y:S01]  /*02a0*/  LEA.HI R4, R4, R0, RZ, 0x1 ;  /* 0x0000000004047211 */ /* 0x000fe200078f08ff */
[----:B------:R-:W-:Y:S01]  /*02b0*/  IMAD.IADD R3, R9, 0x1, -R3 ;  /* 0x0000000109037824 */ /* 0x000fe200078e0a03 */
[----:B------:R-:W-:Y:S01]  /*02c0*/  LOP3.LUT R7, R19, 0xfffffff8, RZ, 0xc0, !PT ;  /* 0xfffffff813077812 */ /* 0x000fe200078ec0ff */
[----:B-1----:R-:W-:Y:S01]  /*02d0*/  USHF.R.S32.HI UR24, URZ, 0x1f, UR16 ;  /* 0x0000001f3f187899 */ /* 0x002fe20008011410 */
[----:B------:R-:W-:-:S02]  /*02e0*/  LOP3.LUT R4, R4, 0xfffffffe, RZ, 0xc0, !PT ;  /* 0xfffffffe04047812 */ /* 0x000fc400078ec0ff */
        /* <DEDUP_REMOVED lines=8> */
[----:B------:R-:W-:Y:S02]  /*0370*/  SHF.R.S32.HI R4, RZ, 0x1f, R2 ;  /* 0x0000001fff047819 */ /* 0x000fe40000011402 */
[----:B------:R-:W-:Y:S01]  /*0380*/  LEA.HI R8, R5, R251, RZ, 0x1 ;  /* 0x000000fb05087211 */ /* 0x000fe200078f08ff */
[----:B------:R-:W-:Y:S01]  /*0390*/  IMAD.SHL.U32 R16, R20, 0x8, RZ ;  /* 0x0000000814107824 */ /* 0x000fe200078e00ff */
[----:B------:R-:W-:-:S02]  /*03a0*/  LEA.HI R22, R6, R3, RZ, 0x2 ;  /* 0x0000000306167211 */ /* 0x000fc400078f10ff */
[-C--:B------:R-:W-:Y:S02]  /*03b0*/  LEA.HI R3, R2, R0.reuse, RZ, 0x1 ;  /* 0x0000000002037211 */ /* 0x080fe400078f08ff */
[----:B------:R-:W-:Y:S01]  /*03c0*/  LEA.HI R2, R4, R0, RZ, 0x2 ;  /* 0x0000000004027211 */ /* 0x000fe200078f10ff */
[----:B------:R1:W-:Y:S01]  /*03d0*/  STL [R1], R16 ;  /* 0x0000001001007387 */ /* 0x0003e20000100800 */
[----:B------:R-:W-:Y:S02]  /*03e0*/  LOP3.LUT R4, R8, 0x7fffffe, RZ, 0xc0, !PT ;  /* 0x07fffffe08047812 */ /* 0x000fe400078ec0ff */
[----:B------:R-:W-:Y:S02]  /*03f0*/  SHF.R.S32.HI R8, RZ, 0x3, R19 ;  /* 0x00000003ff087819 */ /* 0x000fe40000011413 */
        /* <DEDUP_REMOVED lines=16> */
[----:B------:R-:W-:Y:S02]  /*0500*/  SHF.R.S32.HI R8, RZ, 0x1f, R7 ;  /* 0x0000001fff087819 */ /* 0x000fe40000011407 */
[----:B------:R-:W-:Y:S01]  /*0510*/  LEA.HI R3, R3, R251, RZ, 0x3 ;  /* 0x000000fb03037211 */ /* 0x000fe200078f18ff */
[----:B------:R-:W-:Y:S01]  /*0520*/  IMAD R173, R0, 0x8, R4 ;  /* 0x0000000800ad7824 */ /* 0x000fe200078e0204 */
[----:B------:R-:W-:-:S02]  /*0530*/  LEA.HI R2, R7, R7, RZ, 0x1 ;  /* 0x0000000707027211 */ /* 0x000fc400078f08ff */
[----:B------:R-:W-:Y:S02]  /*0540*/  LEA.HI R8, R8, R7, RZ, 0x3 ;  /* 0x0000000708087211 */ /* 0x000fe400078f18ff */
[----:B------:R-:W-:Y:S02]  /*0550*/  LOP3.LUT R0, R3, 0xfffffff8, RZ, 0xc0, !PT ;  /* 0xfffffff803007812 */ /* 0x000fe400078ec0ff */
[----:B------:R-:W-:Y:S02]  /*0560*/  LOP3.LUT R5, R5, R6, RZ, 0x3c, !PT ;  /* 0x0000000605057212 */ /* 0x000fe400078e3cff */
[----:B------:R-:W-:Y:S01]  /*0570*/  SHF.R.S32.HI R6, RZ, 0x1, R2 ;  /* 0x00000001ff067819 */ /* 0x000fe20000011402 */
[----:B------:R-:W-:Y:S01]  /*0580*/  IMAD.IADD R0, R251, 0x1, -R0 ;  /* 0x00000001fb007824 */ /* 0x000fe200078e0a00 */
[----:B------:R-:W-:Y:S01]  /*0590*/  SHF.R.S32.HI R3, RZ, 0x1f, R2 ;  /* 0x0000001fff037819 */ /* 0x000fe20000011402 */
[----:B------:R-:W-:Y:S01]  /*05a0*/  IMAD.U32 R246, R246, 0x20, R5 ;  /* 0x00000020f6f67824 */ /* 0x000fe200078e0005 */
[----:B------:R-:W-:-:S02]  /*05b0*/  LOP3.LUT R4, R2, 0x7fffffe, RZ, 0xc0, !PT ;  /* 0x07fffffe02047812 */ /* 0x000fc400078ec0ff */
[----:B------:R-:W-:Y:S02]  /*05c0*/  LOP3.LUT R2, R8, 0xfffffff8, RZ, 0xc0, !PT ;  /* 0xfffffff808027812 */ /* 0x000fe400078ec0ff */
[----:B------:R-:W-:Y:S01]  /*05d0*/  LEA.HI R5, R3, R6, RZ, 0x2 ;  /* 0x0000000603057211 */ /* 0x000fe200078f10ff */
[C---:B------:R-:W-:Y:S01]  /*05e0*/  IMAD.IADD R15, R7.reuse, 0x1, -R4 ;  /* 0x00000001070f7824 */ /* 0x040fe200078e0a04 */
[----:B------:R-:W-:Y:S01]  /*05f0*/  LOP3.LUT R3, R0, 0x1, RZ, 0xc0, !PT ;  /* 0x0000000100037812 */ /* 0x000fe200078ec0ff */
[----:B------:R-:W-:Y:S01]  /*0600*/  IMAD.IADD R17, R7, 0x1, -R2 ;  /* 0x0000000107117824 */ /* 0x000fe200078e0a02 */
[----:B------:R-:W-:Y:S01]  /*0610*/  SHF.R.S32.HI R2, RZ, 0x1, R10 ;  /* 0x00000001ff027819 */ /* 0x000fe2000001140a */
[----:B------:R-:W-:Y:S01]  /*0620*/  IMAD.SHL.U32 R7, R20, 0x2, RZ ;  /* 0x0000000214077824 */ /* 0x000fe200078e00ff */
[----:B------:R-:W-:Y:S02]  /*0630*/  LEA.HI R10, R0, R0, RZ, 0x1 ;  /* 0x00000000000a7211 */ /* 0x000fe400078f08ff */
[----:B------:R-:W-:Y:S01]  /*0640*/  LOP3.LUT R5, R5, 0xfffffffc, RZ, 0xc0, !PT ;  /* 0xfffffffc05057812 */ /* 0x000fe200078ec0ff */
[C---:B------:R-:W-:Y:S01]  /*0650*/  IMAD.SHL.U32 R4, R2.reuse, 0x40, RZ ;  /* 0x0000004002047824 */ /* 0x040fe200078e00ff */
[----:B------:R-:W-:Y:S01]  /*0660*/  ISETP.NE.U32.AND P5, PT, R3, 0x1, PT ;  /* 0x000000010300780c */ /* 0x000fe20003fa5070 */
[----:B------:R-:W-:Y:S01]  /*0670*/  IMAD.SHL.U32 R3, R13, 0x40, RZ ;  /* 0x000000400d037824 */ /* 0x000fe200078e00ff */
[----:B------:R-:W-:Y:S01]  /*0680*/  LOP3.LUT P6, RZ, R2, 0x2, RZ, 0xc0, !PT ;  /* 0x0000000202ff7812 */ /* 0x000fe200078cc0ff */
[----:B-1----:R-:W-:Y:S01]  /*0690*/  IMAD.IADD R16, R6, 0x1, -R5 ;  /* 0x0000000106107824 */ /* 0x002fe200078e0a05 */
[----:B------:R-:W-:Y:S01]  /*06a0*/  LOP3.LUT R2, R10, 0x3fffffe, RZ, 0xc0, !PT ;  /* 0x03fffffe0a027812 */ /* 0x000fe200078ec0ff */
[----:B------:R-:W-:Y:S01]  /*06b0*/  IMAD.SHL.U32 R5, R11, 0x10, RZ ;  /* 0x000000100b057824 */ /* 0x000fe200078e00ff */
[----:B------:R-:W-:-:S02]  /*06c0*/  LOP3.LUT R6, R3, 0x1c0, RZ, 0xc0, !PT ;  /* 0x000001c003067812 */ /* 0x000fc400078ec0ff */
[C---:B------:R-:W-:Y:S01]  /*06d0*/  LOP3.LUT P4, RZ, R0.reuse, 0x2, RZ, 0xc0, !PT ;  /* 0x0000000200ff7812 */ /* 0x040fe2000788c0ff */
[----:B------:R-:W-:Y:S01]  /*06e0*/  IMAD.IADD R13, R0, 0x1, -R2 ;  /* 0x00000001000d7824 */ /* 0x000fe200078e0a02 */
[----:B------:R-:W-:Y:S01]  /*06f0*/  LOP3.LUT R2, R4, 0xc0, RZ, 0xc0, !PT ;  /* 0x000000c004027812 */ /* 0x000fe200078ec0ff */
[----:B------:R-:W-:Y:S01]  /*0700*/  IMAD.SHL.U32 R0, R0, 0x40, RZ ;  /* 0x0000004000007824 */ /* 0x000fe200078e00ff */
[----:B------:R-:W-:Y:S01]  /*0710*/  SHF.R.S32.HI R12, RZ, 0x7, R14 ;  /* 0x00000007ff0c7819 */ /* 0x000fe2000001140e */
[----:B------:R-:W-:Y:S01]  /*0720*/  IMAD.SHL.U32 R14, R9, 0x20, RZ ;  /* 0x00000020090e7824 */ /* 0x000fe200078e00ff */
[----:B------:R-:W-:Y:S01]  /*0730*/  SHF.R.S32.HI R3, RZ, 0x3, R8 ;  /* 0x00000003ff037819 */ /* 0x000fe20000011408 */
[----:B------:R-:W-:Y:S01]  /*0740*/  IMAD R9, R11, 0x200, R7 ;  /* 0x000002000b097824 */ /* 0x000fe200078e0207 */
[----:B------:R-:W-:Y:S02]  /*0750*/  LOP3.LUT R4, R6, 0x30, R5, 0xf8, !PT ;  /* 0x0000003006047812 */ /* 0x000fe400078ef805 */
[----:B------:R-:W-:Y:S01]  /*0760*/  LOP3.LUT R0, R0, 0x1c0, RZ, 0xc0, !PT ;  /* 0x000001c000007812 */ /* 0x000fe200078ec0ff */
[----:B------:R-:W-:Y:S01]  /*0770*/  IMAD R15, R3, 0x8, R15 ;  /* 0x00000008030f7824 */ /* 0x000fe200078e020f */
[----:B------:R-:W-:Y:S01]  /*0780*/  LOP3.LUT R8, R4, 0x8, R19, 0xf8, !PT ;  /* 0x0000000804087812 */ /* 0x000fe200078ef813 */
[----:B------:R-:W-:Y:S01]  /*0790*/  IMAD R176, R11, 0x2, R3 ;  /* 0x000000020bb07824 */ /* 0x000fe200078e0203 */
        /* <DEDUP_REMOVED lines=9> */
[----:B------:R-:W-:Y:S01]  /*0830*/  R2P PR, R17, 0x6 ;  /* 0x0000000611007804 */ /* 0x000fe20000000000 */
[----:B------:R-:W-:Y:S01]  /*0840*/  IMAD.U32 R173, R173, 0x20, R4 ;  /* 0x00000020adad7824 */ /* 0x000fe200078e0004 */
[----:B------:R-:W-:Y:S01]  /*0850*/  SHF.R.U32.HI R6, RZ, 0x3, R6 ;  /* 0x00000003ff067819 */ /* 0x000fe20000011606 */
[----:B------:R-:W-:Y:S01]  /*0860*/  IMAD.IADD R218, R2, 0x1, R0 ;  /* 0x0000000102da7824 */ /* 0x000fe200078e0200 */
[----:B------:R-:W-:Y:S01]  /*0870*/  SEL R215, R215, 0x10, !P5 ;  /* 0x00000010d7d77807 */ /* 0x000fe20006800000 */
[----:B------:R-:W-:Y:S01]  /*0880*/  IMAD.SHL.U32 R0, R12, 0x8, RZ ;  /* 0x000000080c007824 */ /* 0x000fe200078e00ff */
[----:B------:R-:W-:Y:S01]  /*0890*/  LOP3.LUT R5, R8, R6, RZ, 0x3c, !PT ;  /* 0x0000000608057212 */ /* 0x000fe200078e3cff */
        /* <DEDUP_REMOVED lines=19> */
[----:B------:R-:W-:-:S02]  /*09d0*/  SHF.R.U32.HI R8, RZ, 0x3, R0 ;  /* 0x00000003ff087819 */ /* 0x000fc40000011600 */
[----:B------:R-:W-:Y:S02]  /*09e0*/  SHF.R.U32.HI R6, RZ, 0x3, R2 ;  /* 0x00000003ff067819 */ /* 0x000fe40000011602 */
[----:B------:R-:W-:Y:S02]  /*09f0*/  LOP3.LUT R10, R7, 0x10, R10, 0xf8, !PT ;  /* 0x00000010070a7812 */ /* 0x000fe400078ef80a */
[----:B------:R-:W-:Y:S02]  /*0a00*/  LOP3.LUT R9, R9, R4, R3, 0x1e, !PT ;  /* 0x0000000409097212 */ /* 0x000fe400078e1e03 */
[----:B------:R-:W-:Y:S02]  /*0a10*/  SHF.R.S32.HI R4, RZ, 0x2, R22 ;  /* 0x00000002ff047819 */ /* 0x000fe40000011416 */
[----:B------:R-:W-:Y:S01]  /*0a20*/  LOP3.LUT R8, R8, R0, R7, 0x1e, !PT ;  /* 0x0000000008087212 */ /* 0x000fe200078e1e07 */
[----:B------:R-:W-:Y:S01]  /*0a30*/  IMAD.U32 R176, R176, 0x200, R9 ;  /* 0x00000200b0b07824 */ /* 0x000fe200078e0009 */
[C---:B------:R-:W-:Y:S01]  /*0a40*/  LOP3.LUT R3, R6.reuse, R2, R3, 0x1e, !PT ;  /* 0x0000000206037212 */ /* 0x040fe200078e1e03 */
[----:B------:R-:W-:Y:S01]  /*0a50*/  IMAD.SHL.U32 R0, R15, 0x20, RZ ;  /* 0x000000200f007824 */ /* 0x000fe200078e00ff */
[----:B------:R-:W-:Y:S01]  /*0a60*/  LOP3.LUT R2, R6, R10, R2, 0x1e, !PT ;  /* 0x0000000a06027212 */ /* 0x000fe200078e1e02 */
[C---:B------:R-:W-:Y:S01]  /*0a70*/  IMAD R252, R21.reuse, 0x10, R4 ;  /* 0x0000001015fc7824 */ /* 0x040fe200078e0204 */
[----:B------:R-:W-:Y:S01]  /*0a80*/  SEL R177, R180, 0xffffffe0, !P1 ;  /* 0xffffffe0b4b17807 */ /* 0x000fe20004800000 */
[----:B------:R-:W-:Y:S01]  /*0a90*/  IMAD.IADD R8, R8, 0x1, R13 ;  /* 0x0000000108087824 */ /* 0x000fe200078e020d */
[----:B------:R-:W-:Y:S01]  /*0aa0*/  LEA R176, R176, UR4, 0x1 ;  /* 0x00000004b0b07c11 */ /* 0x000fe2000f8e08ff */
[----:B------:R-:W-:Y:S01]  /*0ab0*/  IMAD R4, R21, 0x200, R0 ;  /* 0x0000020015047824 */ /* 0x000fe200078e0200 */
[----:B------:R-:W-:Y:S01]  /*0ac0*/  SEL R178, R178, 0x40, P2 ;  /* 0x00000040b2b27807 */ /* 0x000fe20001000000 */
[----:B------:R-:W-:Y:S01]  /*0ad0*/  IMAD.IADD R181, R0, 0x1, R2 ;  /* 0x0000000100b57824 */ /* 0x000fe200078e0202 */
[----:B------:R-:W-:Y:S01]  /*0ae0*/  LEA R244, R8, UR6, 0x1 ;  /* 0x0000000608f47c11 */ /* 0x000fe2000f8e08ff */
[----:B------:R-:W-:Y:S01]  /*0af0*/  VIADD R0, R252, 0xffffffc0 ;  /* 0xffffffc0fc007836 */ /* 0x000fe20000000000 */
[----:B------:R-:W-:Y:S01]  /*0b00*/  SEL R174, R180, 0xffffffe0, !P6 ;  /* 0xffffffe0b4ae7807 */ /* 0x000fe20007000000 */
[----:B------:R-:W-:Y:S01]  /*0b10*/  IMAD.IADD R177, R176, 0x1, R177 ;  /* 0x00000001b0b17824 */ /* 0x000fe200078e02b1 */
[----:B------:R-:W-:Y:S01]  /*0b20*/  LEA R173, R173, UR5, 0x1 ;  /* 0x00000005adad7c11 */ /* 0x000fe2000f8e08ff */
[----:B------:R-:W-:Y:S01]  /*0b30*/  IMAD.IADD R182, R4, 0x1, R3 ;  /* 0x0000000104b67824 */ /* 0x000fe200078e0203 */
[----:B------:R-:W-:Y:S01]  /*0b40*/  LOP3.LUT P0, RZ, R16, 0x2, RZ, 0xc0, !PT ;  /* 0x0000000210ff7812 */ /* 0x000fe2000780c0ff */
[----:B------:R-:W-:Y:S01]  /*0b50*/  VIADD R245, R244, 0x20 ;  /* 0x00000020f4f57836 */ /* 0x000fe20000000000 */
[----:B------:R-:W-:Y:S01]  /*0b60*/  SHF.R.S32.HI R2, RZ, 0x1f, R0 ;  /* 0x0000001fff027819 */ /* 0x000fe20000011400 */
[----:B------:R-:W-:Y:S01]  /*0b70*/  IMAD.IADD R179, R176, 0x1, R178 ;  /* 0x00000001b0b37824 */ /* 0x000fe200078e02b2 */
[----:B------:R-:W-:Y:S01]  /*0b80*/  SEL R180, R180, 0xffffffe0, !P0 ;  /* 0xffffffe0b4b47807 */ /* 0x000fe20004000000 */
[C---:B------:R-:W-:Y:S01]  /*0b90*/  IMAD.SHL.U32 R249, R0.reuse, 0x4, RZ ;  /* 0x0000000400f97824 */ /* 0x040fe200078e00ff */
[----:B------:R-:W-:Y:S01]  /*0ba0*/  SHF.L.U64.HI R250, R0, 0x2, R2 ;  /* 0x0000000200fa7819 */ /* 0x000fe20000010202 */
[----:B------:R-:W-:Y:S01]  /*0bb0*/  IMAD.IADD R174, R174, 0x1, R173 ;  /* 0x00000001aeae7824 */ /* 0x000fe200078e02ad */
[----:B------:R-:W-:Y:S01]  /*0bc0*/  LEA R3, R5, UR5, 0x1 ;  /* 0x0000000505037c11 */ /* 0x000fe2000f8e08ff */
[----:B------:R-:W-:-:S02]  /*0bd0*/  IMAD.IADD R178, R177, 0x1, R178 ;  /* 0x00000001b1b27824 */ /* 0x000fc400078e02b2 */
[----:B------:R-:W-:-:S07]  /*0be0*/  @P3 VIADD R245, R244, 0xffffffe0 ;  /* 0xffffffe0f4f53836 */ /* 0x000fce0000000000 */
.L_x_1021:
        /* <DEDUP_REMOVED lines=50> */
[----:B------:R-:W-:Y:S01]  /*0f10*/  @UP0 UIMAD UR35, UR20, UR35, UR29 ;  /* 0x00000023142302a4 */ /* 0x000fe2000f8e021d */
[----:B------:R-:W-:Y:S01]  /*0f20*/  ISETP.NE.AND P4, PT, RZ, UR9, PT ;  /* 0x00000009ff007c0c */ /* 0x000fe2000bf85270 */
[----:B------:R-:W-:-:S02]  /*0f30*/  USHF.R.S32.HI UR7, URZ, 0x1f, UR4 ;  /* 0x0000001f3f077899 */ /* 0x000fc40008011404 */
[----:B------:R-:W-:Y:S02]  /*0f40*/  USHF.R.S32.HI UR6, URZ, 0x1f, UR28 ;  /* 0x0000001f3f067899 */ /* 0x000fe4000801141c */
[----:B------:R-:W-:Y:S02]  /*0f50*/  USHF.R.S32.HI UR40, URZ, 0x1f, UR11 ;  /* 0x0000001f3f287899 */ /* 0x000fe4000801140b */
[----:B------:R-:W-:Y:S01]  /*0f60*/  USHF.R.S32.HI UR42, URZ, 0x1f, UR43 ;  /* 0x0000001f3f2a7899 */ /* 0x000fe2000801142b */
[----:B-1----:R-:W1:Y:S01]  /*0f70*/  MUFU.RCP R4, R4 ;  /* 0x0000000400047308 */ /* 0x002e620000001000 */
[----:B------:R-:W-:Y:S02]  /*0f80*/  USEL UR39, UR30, URZ, UP1 ;  /* 0x0000003f1e277287 */ /* 0x000fe40008800000 */
[----:B------:R-:W-:Y:S02]  /*0f90*/  USEL UR38, UR31, URZ, UP1 ;  /* 0x0000003f1f267287 */ /* 0x000fe40008800000 */
[----:B------:R-:W-:-:S02]  /*0fa0*/  @!UP0 UIMAD UR35, UR8, UR33, URZ ;  /* 0x00000021082382a4 */ /* 0x000fc4000f8e023f */
        /* <DEDUP_REMOVED lines=13> */
[----:B------:R-:W-:Y:S01]  /*1080*/  IMAD R7, R10, R7, R5 ;  /* 0x000000070a077224 */ /* 0x000fe200078e0205 */
[----:B------:R-:W-:-:S04]  /*1090*/  SEL R11, R4, RZ, P4 ;  /* 0x000000ff040b7207 */ /* 0x000fc80002000000 */
[----:B------:R-:W-:-:S07]  /*10a0*/  SEL R16, R7, RZ, P4 ;  /* 0x000000ff07107207 */ /* 0x000fce0002000000 */
[----:B------:R-:W-:Y:S02]  /*10b0*/  @!P2 IMAD.IADD R2, R2, 0x1, -R8 ;  /* 0x000000010202a824 */ /* 0x000fe400078e0a08 */
[----:B------:R-:W-:-:S03]  /*10c0*/  @!P2 VIADD R0, R0, 0x1 ;  /* 0x000000010000a836 */ /* 0x000fc60000000000 */
[----:B------:R-:W-:Y:S02]  /*10d0*/  ISETP.GE.U32.AND P3, PT, R2, R8, PT ;  /* 0x000000080200720c */ /* 0x000fe40003f66070 */
[----:B------:R-:W-:-:S04]  /*10e0*/  LOP3.LUT R2, R9, UR20, RZ, 0x3c, !PT ;  /* 0x0000001409027c12 */ /* 0x000fc8000f8e3cff */
[----:B------:R-:W-:-:S07]  /*10f0*/  ISETP.GE.AND P0, PT, R2, RZ, PT ;  /* 0x000000ff0200720c */ /* 0x000fce0003f06270 */
        /* <DEDUP_REMOVED lines=14> */
.L_x_1014:
[----:B------:R-:W-:Y:S01]  /*11e0*/  UIMAD UR34, UR18, UR11, UR20 ;  /* 0x0000000b122272a4 */ /* 0x000fe2000f8e0214 */
[----:B------:R-:W-:-:S03]  /*11f0*/  ULDC UR41, c[0x0][0x2d4] ;  /* 0x0000b50000297ab9 */ /* 0x000fc60000000800 */
[----:B------:R-:W-:-:S12]  /*1200*/  UIMAD UR34, UR34, UR41, URZ ;  /* 0x00000029222272a4 */ /* 0x000fd8000f8e023f */
.L_x_1015:
[----:B------:R-:W2:Y:S01]  /*1210*/  LDL.64 R4, [R1] ;  /* 0x0000000001047983 */ /* 0x000ea20000100a00 */
[----:B------:R-:W1:Y:S03]  /*1220*/  LDC.64 R14, c[0x0][0x248] ;  /* 0x00009200ff0e7b82 */ /* 0x000e660000000a00 */
[----:B------:R-:W2:Y:S01]  /*1230*/  LDL.64 R30, [R1] ;  /* 0x00000000011e7983 */ /* 0x000ea20000100a00 */
[----:B------:R-:W-:Y:S01]  /*1240*/  UIADD3 UR28, UP0, UR28, UR4, URZ ;  /* 0x000000041c1c7290 */ /* 0x000fe2000ff1e03f */
[----:B------:R-:W-:Y:S01]  /*1250*/  SHF.R.S32.HI R28, RZ, 0x1f, R251 ;  /* 0x0000001fff1c7819 */ /* 0x000fe200000114fb */
[----:B------:R-:W-:Y:S01]  /*1260*/  UIMAD UR29, UR11, UR10, URZ ;  /* 0x0000000a0b1d72a4 */ /* 0x000fe2000f8e023f */
[----:B------:R-:W3:Y:S01]  /*1270*/  S2R R12, SR_TID.X ;  /* 0x00000000000c7919 */ /* 0x000ee20000002100 */
[----:B------:R-:W4:Y:S01]  /*1280*/  LDC.64 R6, c[0x0][0x230] ;  /* 0x00008c00ff067b82 */ /* 0x000f220000000a00 */
[----:B------:R-:W-:Y:S01]  /*1290*/  UIADD3.X UR4, UR7, UR6, URZ, UP0, !UPT ;  /* 0x0000000607047290 */ /* 0x000fe200087fe43f */
[----:B------:R-:W-:Y:S01]  /*12a0*/  IADD3 R18, P0, R251, UR36, RZ ;  /* 0x00000024fb127c10 */ /* 0x000fe2000ff1e0ff */
[----:B------:R-:W-:Y:S01]  /*12b0*/  ULDC.64 UR8, c[0x0][0x240] ;  /* 0x0000900000087ab9 */ /* 0x000fe20000000a00 */
[----:B------:R-:W-:Y:S01]  /*12c0*/  ULDC.64 UR6, c[0x0][0x260] ;  /* 0x0000980000067ab9 */ /* 0x000fe20000000a00 */
[----:B------:R-:W-:Y:S01]  /*12d0*/  IMAD.U32 R17, RZ, RZ, UR42 ;  /* 0x0000002aff117e24 */ /* 0x000fe2000f8e00ff */
[----:B------:R-:W-:Y:S01]  /*12e0*/  IADD3.X R24, R28, UR37, RZ, P0, !PT ;  /* 0x000000251c187c10 */ /* 0x000fe200087fe4ff */
[----:B------:R-:W-:Y:S01]  /*12f0*/  UIMAD.WIDE UR44, UR18, UR41, UR36 ;  /* 0x00000029122c72a5 */ /* 0x000fe2000f8e0224 */
[----:B------:R-:W5:Y:S01]  /*1300*/  LDC.64 R20, c[0x0][0x418] ;  /* 0x00010600ff147b82 */ /* 0x000f620000000a00 */
[----:B------:R-:W-:Y:S01]  /*1310*/  ULEA.HI.SX32 UR32, UR32, 0xffffffff, 0x1a ;  /* 0xffffffff20207891 */ /* 0x000fe2000f8fd23f */
[----:B------:R-:W-:Y:S01]  /*1320*/  CS2R R126, SRZ ;  /* 0x00000000007e7805 */ /* 0x000fe2000001ff00 */
[----:B------:R-:W-:Y:S01]  /*1330*/  UIADD3 UR39, UP0, UR44, UR39, URZ ;  /* 0x000000272c277290 */ /* 0x000fe2000ff1e03f */
[----:B------:R-:W-:Y:S01]  /*1340*/  CS2R R124, SRZ ;  /* 0x00000000007c7805 */ /* 0x000fe2000001ff00 */
[----:B------:R-:W-:Y:S01]  /*1350*/  UIADD3 UR35, UR36, UR35, URZ ;  /* 0x0000002324237290 */ /* 0x000fe2000fffe03f */
[----:B------:R-:W-:Y:S01]  /*1360*/  CS2R R130, SRZ ;  /* 0x0000000000827805 */ /* 0x000fe2000001ff00 */
[----:B------:R-:W-:Y:S01]  /*1370*/  UIADD3.X UR38, UR45, UR38, URZ, UP0, !UPT ;  /* 0x000000262d267290 */ /* 0x000fe200087fe43f */
[----:B-1----:R-:W-:Y:S01]  /*1380*/  IMAD R2, R14, UR4, RZ ;  /* 0x000000040e027c24 */ /* 0x002fe2000f8e02ff */
[----:B------:R-:W1:Y:S01]  /*1390*/  LDC.64 R22, c[0x0][0x238] ;  /* 0x00008e00ff167b82 */ /* 0x000e620000000a00 */
[----:B------:R-:W-:Y:S01]  /*13a0*/  UIADD3 UR34, UR36, UR34, URZ ;  /* 0x0000002224227290 */ /* 0x000fe2000fffe03f */
[----:B------:R-:W-:Y:S01]  /*13b0*/  CS2R R128, SRZ ;  /* 0x0000000000807805 */ /* 0x000fe2000001ff00 */
[----:B------:R-:W-:Y:S01]  /*13c0*/  IMAD R2, R15, UR28, R2 ;  /* 0x0000001c0f027c24 */ /* 0x000fe2000f8e0202 */
[----:B------:R-:W-:-:S02]  /*13d0*/  CS2R R122, SRZ ;  /* 0x00000000007a7805 */ /* 0x000fc4000001ff00 */
[----:B------:R-:W-:Y:S02]  /*13e0*/  CS2R R120, SRZ ;  /* 0x0000000000787805 */ /* 0x000fe4000001ff00 */
[----:B------:R-:W-:Y:S01]  /*13f0*/  CS2R R118, SRZ ;  /* 0x0000000000767805 */ /* 0x000fe2000001ff00 */
[----:B----4-:R-:W-:Y:S01]  /*1400*/  IMAD R9, R6, UR27, RZ ;  /* 0x0000001b06097c24 */ /* 0x010fe2000f8e02ff */
[----:B------:R-:W-:Y:S02]  /*1410*/  CS2R R116, SRZ ;  /* 0x0000000000747805 */ /* 0x000fe4000001ff00 */
[----:B------:R-:W-:Y:S02]  /*1420*/  CS2R R110, SRZ ;  /* 0x00000000006e7805 */ /* 0x000fe4000001ff00 */
[----:B------:R-:W-:Y:S01]  /*1430*/  CS2R R108, SRZ ;  /* 0x00000000006c7805 */ /* 0x000fe2000001ff00 */
[----:B------:R-:W-:Y:S01]  /*1440*/  IMAD R7, R7, UR18, R9 ;  /* 0x0000001207077c24 */ /* 0x000fe2000f8e0209 */
[----:B------:R-:W-:-:S02]  /*1450*/  CS2R R114, SRZ ;  /* 0x0000000000727805 */ /* 0x000fc4000001ff00 */
[----:B------:R-:W-:Y:S02]  /*1460*/  CS2R R112, SRZ ;  /* 0x0000000000707805 */ /* 0x000fe4000001ff00 */
[----:B---3--:R-:W-:Y:S02]  /*1470*/  SHF.R.S32.HI R8, RZ, 0x1f, R12 ;  /* 0x0000001fff087819 */ /* 0x008fe4000001140c */
[----:B------:R-:W-:Y:S02]  /*1480*/  CS2R R106, SRZ ;  /* 0x00000000006a7805 */ /* 0x000fe4000001ff00 */
[----:B------:R-:W-:Y:S02]  /*1490*/  CS2R R104, SRZ ;  /* 0x0000000000687805 */ /* 0x000fe4000001ff00 */
[----:B------:R-:W-:Y:S02]  /*14a0*/  CS2R R102, SRZ ;  /* 0x0000000000667805 */ /* 0x000fe4000001ff00 */
[----:B------:R-:W-:-:S02]  /*14b0*/  LEA.HI R8, R8, R12, RZ, 0x5 ;  /* 0x0000000c08087211 */ /* 0x000fc400078f28ff */
[----:B------:R-:W-:Y:S02]  /*14c0*/  CS2R R100, SRZ ;  /* 0x0000000000647805 */ /* 0x000fe4000001ff00 */
[----:B------:R-:W-:Y:S02]  /*14d0*/  CS2R R94, SRZ ;  /* 0x00000000005e7805 */ /* 0x000fe4000001ff00 */
[----:B------:R-:W-:Y:S02]  /*14e0*/  CS2R R92, SRZ ;  /* 0x00000000005c7805 */ /* 0x000fe4000001ff00 */
[----:B------:R-:W-:Y:S02]  /*14f0*/  LOP3.LUT R10, R8, 0xffffffe0, RZ, 0xc0, !PT ;  /* 0xffffffe0080a7812 */ /* 0x000fe400078ec0ff */
[----:B------:R-:W-:Y:S02]  /*1500*/  CS2R R98, SRZ ;  /* 0x0000000000627805 */ /* 0x000fe4000001ff00 */
[----:B------:R-:W-:-:S02]  /*1510*/  CS2R R96, SRZ ;  /* 0x0000000000607805 */ /* 0x000fc4000001ff00 */
[----:B------:R-:W-:Y:S02]  /*1520*/  CS2R R90, SRZ ;  /* 0x00000000005a7805 */ /* 0x000fe4000001ff00 */
[----:B------:R-:W-:Y:S01]  /*1530*/  CS2R R88, SRZ ;  /* 0x0000000000587805 */ /* 0x000fe2000001ff00 */
[----:B------:R-:W-:Y:S01]  /*1540*/  IMAD.IADD R9, R12, 0x1, -R10 ;  /* 0x000000010c097824 */ /* 0x000fe200078e0a0a */
[----:B------:R-:W-:Y:S01]  /*1550*/  CS2R R86, SRZ ;  /* 0x0000000000567805 */ /* 0x000fe2000001ff00 */
[----:B------:R-:W-:Y:S01]  /*1560*/  IMAD.U32 R10, RZ, RZ, UR43 ;  /* 0x0000002bff0a7e24 */ /* 0x000fe2000f8e00ff */
[----:B------:R-:W3:Y:S01]  /*1570*/  LDC.64 R12, c[0x0][0x228] ;  /* 0x00008a00ff0c7b82 */ /* 0x000ee20000000a00 */
[----:B------:R-:W-:Y:S01]  /*1580*/  UIMAD.WIDE.U32 UR42, UR10, UR11, URZ ;  /* 0x0000000b0a2a72a5 */ /* 0x000fe2000f8e003f */
[----:B------:R-:W-:Y:S02]  /*1590*/  CS2R R84, SRZ ;  /* 0x0000000000547805 */ /* 0x000fe4000001ff00 */
[----:B------:R-:W-:-:S02]  /*15a0*/  CS2R R78, SRZ ;  /* 0x00000000004e7805 */ /* 0x000fc4000001ff00 */
[----:B------:R-:W-:Y:S02]  /*15b0*/  CS2R R76, SRZ ;  /* 0x00000000004c7805 */ /* 0x000fe4000001ff00 */
[----:B------:R-:W-:Y:S02]  /*15c0*/  CS2R R82, SRZ ;  /* 0x0000000000527805 */ /* 0x000fe4000001ff00 */
[----:B------:R-:W-:Y:S01]  /*15d0*/  CS2R R80, SRZ ;  /* 0x0000000000507805 */ /* 0x000fe2000001ff00 */
[----:B------:R-:W-:Y:S01]  /*15e0*/  IMAD.U32 R26, RZ, RZ, UR42 ;  /* 0x0000002aff1a7e24 */ /* 0x000fe2000f8e00ff */
[----:B------:R-:W-:Y:S01]  /*15f0*/  CS2R R74, SRZ ;  /* 0x00000000004a7805 */ /* 0x000fe2000001ff00 */
[----:B------:R-:W-:Y:S01]  /*1600*/  IMAD.U32 R27, RZ, RZ, UR43 ;  /* 0x0000002bff1b7e24 */ /* 0x000fe2000f8e00ff */
        /* <DEDUP_REMOVED lines=14> */
[----:B---3--:R-:W-:Y:S01]  /*16f0*/  IMAD R19, R12, UR27, RZ ;  /* 0x0000001b0c137c24 */ /* 0x008fe2000f8e02ff */
[----:B------:R-:W-:-:S02]  /*1700*/  CS2R R48, SRZ ;  /* 0x0000000000307805 */ /* 0x000fc4000001ff00 */
[----:B------:R-:W-:Y:S02]  /*1710*/  CS2R R42, SRZ ;  /* 0x00000000002a7805 */ /* 0x000fe4000001ff00 */
[----:B------:R-:W-:Y:S01]  /*1720*/  CS2R R40, SRZ ;  /* 0x0000000000287805 */ /* 0x000fe2000001ff00 */
[----:B------:R-:W-:Y:S01]  /*1730*/  IMAD R13, R13, UR18, R19 ;  /* 0x000000120d0d7c24 */ /* 0x000fe2000f8e0213 */
[----:B------:R-:W-:Y:S01]  /*1740*/  CS2R R38, SRZ ;  /* 0x0000000000267805 */ /* 0x000fe2000001ff00 */
[----:B-1----:R-:W-:Y:S01]  /*1750*/  IMAD R19, R22, UR27, RZ ;  /* 0x0000001b16137c24 */ /* 0x002fe2000f8e02ff */
[----:B------:R-:W-:-:S03]  /*1760*/  CS2R R36, SRZ ;  /* 0x0000000000247805 */ /* 0x000fc6000001ff00 */
[----:B------:R-:W-:Y:S01]  /*1770*/  IMAD R19, R23, UR18, R19 ;  /* 0x0000001217137c24 */ /* 0x000fe2000f8e0213 */
[----:B------:R-:W-:Y:S01]  /*1780*/  @P4 BAR.SYNC.DEFER_BLOCKING 0x0 ;  /* 0x0000000000004b1d */ /* 0x000fe20000010000 */
[----:B--2---:R-:W-:-:S05]  /*1790*/  IMAD.MOV.U32 R30, RZ, RZ, R4 ;  /* 0x000000ffff1e7224 */ /* 0x004fca00078e0004 */
[----:B------:R-:W-:-:S03]  /*17a0*/  SHF.R.S32.HI R31, RZ, 0x1f, R30 ;  /* 0x0000001fff1f7819 */ /* 0x000fc6000001141e */
[----:B------:R-:W-:Y:S02]  /*17b0*/  IMAD.WIDE.U32 R4, R14, UR28, R30 ;  /* 0x0000001c0e047c25 */ /* 0x000fe4000f8e001e */
[----:B------:R1:W-:Y:S02]  /*17c0*/  STL [R1+0x4], R31 ;  /* 0x0000041f01007387 */ /* 0x0003e40000100800 */
[----:B------:R-:W-:Y:S01]  /*17d0*/  IMAD.IADD R5, R5, 0x1, R2 ;  /* 0x0000000105057824 */ /* 0x000fe200078e0202 */
[----:B------:R-:W-:Y:S01]  /*17e0*/  SHF.R.S32.HI R2, RZ, 0x5, R8 ;  /* 0x00000005ff027819 */ /* 0x000fe20000011408 */
[----:B------:R-:W-:-:S04]  /*17f0*/  IMAD.WIDE.U32 R4, R6, UR18, R4 ;  /* 0x0000001206047c25 */ /* 0x000fc8000f8e0004 */
[----:B------:R-:W-:Y:S02]  /*1800*/  IMAD.IADD R5, R5, 0x1, R7 ;  /* 0x0000000105057824 */ /* 0x000fe400078e0207 */
[----:B------:R-:W-:Y:S02]  /*1810*/  IMAD R2, R2, UR29, R9 ;  /* 0x0000001d02027c24 */ /* 0x000fe4000f8e0209 */
[----:B------:R-:W-:Y:S02]  /*1820*/  IMAD R7, R24, UR8, RZ ;  /* 0x0000000818077c24 */ /* 0x000fe4000f8e02ff */
[----:B------:R-:W-:Y:S01]  /*1830*/  IMAD.WIDE.U32 R8, R18, UR8, R30 ;  /* 0x0000000812087c25 */ /* 0x000fe2000f8e001e */
[----:B------:R-:W-:-:S03]  /*1840*/  USHF.L.U32 UR8, UR29, 0x6, URZ ;  /* 0x000000061d087899 */ /* 0x000fc6000800063f */
[----:B------:R-:W-:Y:S02]  /*1850*/  IMAD R6, R25, UR6, RZ ;  /* 0x0000000619067c24 */ /* 0x000fe4000f8e02ff */
[----:B------:R-:W-:Y:S01]  /*1860*/  IMAD.WIDE.U32 R4, R0, UR6, R4 ;  /* 0x0000000600047c25 */ /* 0x000fe2000f8e0004 */
[----:B------:R-:W-:Y:S01]  /*1870*/  USHF.R.S32.HI UR6, URZ, 0x1f, UR8 ;  /* 0x0000001f3f067899 */ /* 0x000fe20008011408 */
[----:B------:R-:W-:Y:S01]  /*1880*/  IADD3 R10, P1, P0, R2, UR8, R10 ;  /* 0x00000008020a7c10 */ /* 0x000fe2000f83e00a */
[----:B------:R-:W-:Y:S01]  /*1890*/  USHF.R.S32.HI UR8, URZ, 0x1f, UR10 ;  /* 0x0000001f3f087899 */ /* 0x000fe2000801140a */
[----:B------:R-:W-:Y:S01]  /*18a0*/  SHF.R.S32.HI R2, RZ, 0x1f, R2 ;  /* 0x0000001fff027819 */ /* 0x000fe20000011402 */
[----:B------:R-:W-:Y:S02]  /*18b0*/  IMAD R6, R0, UR7, R6 ;  /* 0x0000000700067c24 */ /* 0x000fe4000f8e0206 */
[----:B------:R-:W-:Y:S01]  /*18c0*/  UIMAD UR8, UR8, UR11, URZ ;  /* 0x0000000b080872a4 */ /* 0x000fe2000f8e023f */
[----:B------:R-:W-:Y:S01]  /*18d0*/  IADD3.X R2, R2, UR6, R17, P1, P0 ;  /* 0x0000000602027c10 */ /* 0x000fe20008fe0411 */
[----:B------:R-:W-:Y:S01]  /*18e0*/  IMAD.IADD R5, R5, 0x1, R6 ;  /* 0x0000000105057824 */ /* 0x000fe200078e0206 */
[----:B------:R-:W-:Y:S01]  /*18f0*/  IADD3 R10, P0, R10, R11, RZ ;  /* 0x0000000b0a0a7210 */ /* 0x000fe20007f1e0ff */
[----:B------:R-:W-:Y:S01]  /*1900*/  UIMAD UR8, UR40, UR10, UR8 ;  /* 0x0000000a280872a4 */ /* 0x000fe2000f8e0208 */
[----:B------:R-:W-:Y:S01]  /*1910*/  IMAD R7, R18, UR9, R7 ;  /* 0x0000000912077c24 */ /* 0x000fe2000f8e0207 */
[----:B------:R-:W-:Y:S01]  /*1920*/  ULDC.64 UR6, c[0x0][0x218] ;  /* 0x0000860000067ab9 */ /* 0x000fe20000000a00 */
[----:B------:R-:W-:Y:S01]  /*1930*/  IMAD.WIDE.U32 R4, R251, R14, R4 ;  /* 0x0000000efb047225 */ /* 0x000fe200078e0004 */
[----:B------:R-:W-:Y:S01]  /*1940*/  UIADD3 UR8, UR43, UR8, URZ ;  /* 0x000000082b087290 */ /* 0x000fe2000fffe03f */
[----:B------:R-:W-:-:S02]  /*1950*/  ULDC.64 UR10, c[0x0][0x258] ;  /* 0x00009600000a7ab9 */ /* 0x000fc40000000a00 */
[----:B------:R-:W-:Y:S01]  /*1960*/  IMAD.X R11, R2, 0x1, R16, P0 ;  /* 0x00000001020b7824 */ /* 0x000fe200000e0610 */
[----:B------:R-:W-:Y:S01]  /*1970*/  UIMAD UR8, UR8, UR39, URZ ;  /* 0x00000027080872a4 */ /* 0x000fe2000f8e023f */
[----:B------:R-:W2:Y:S01]  /*1980*/  LDC.64 R16, c[0x0][0x250] ;  /* 0x00009400ff107b82 */ /* 0x000ea20000000a00 */
[----:B------:R-:W-:Y:S01]  /*1990*/  IMAD R2, R28, R14, RZ ;  /* 0x0000000e1c027224 */ /* 0x000fe200078e02ff */
[----:B------:R-:W-:Y:S01]  /*19a0*/  LEA R6, P0, R4, UR6, 0x1 ;  /* 0x0000000604067c11 */ /* 0x000fe2000f8008ff */
[----:B------:R-:W-:Y:S01]  /*19b0*/  UIMAD UR8, UR38, UR42, UR8 ;  /* 0x0000002a260872a4 */ /* 0x000fe2000f8e0208 */
[----:B------:R-:W-:Y:S01]  /*19c0*/  IMAD.WIDE.U32 R10, R26, UR39, R10 ;  /* 0x000000271a0a7c25 */ /* 0x000fe2000f8e000a */
[----:B------:R-:W-:-:S03]  /*19d0*/  UIMAD UR37, UR26, UR10, URZ ;  /* 0x0000000a1a2572a4 */ /* 0x000fc6000f8e023f */
[----:B------:R-:W-:Y:S01]  /*19e0*/  IMAD R2, R251, R15, R2 ;  /* 0x0000000ffb027224 */ /* 0x000fe200078e0202 */
[----:B------:R-:W-:Y:S01]  /*19f0*/  UIMAD UR37, UR20, UR11, UR37 ;  /* 0x0000000b142572a4 */ /* 0x000fe2000f8e0225 */
[----:B------:R-:W-:Y:S02]  /*1a00*/  IMAD.IADD R9, R9, 0x1, R7 ;  /* 0x0000000109097824 */ /* 0x000fe400078e0207 */
[----:B------:R-:W-:Y:S02]  /*1a10*/  IMAD.IADD R2, R5, 0x1, R2 ;  /* 0x0000000105027824 */ /* 0x000fe400078e0202 */
[----:B------:R-:W-:Y:S01]  /*1a20*/  VIADD R11, R11, UR8 ;  /* 0x000000080b0b7c36 */ /* 0x000fe20008000000 */
[----:B------:R-:W-:Y:S01]  /*1a30*/  ULDC.64 UR8, c[0x0][0x420] ;  /* 0x0001080000087ab9 */ /* 0x000fe20000000a00 */
[----:B------:R-:W-:Y:S01]  /*1a40*/  IMAD.WIDE.U32 R8, R12, UR18, R8 ;  /* 0x000000120c087c25 */ /* 0x000fe2000f8e0008 */
[----:B------:R-:W-:Y:S01]  /*1a50*/  LEA.HI.X R7, R4, UR7, R2, 0x1, P0 ;  /* 0x0000000704077c11 */ /* 0x000fe200080f0c02 */
[----:B------:R-:W-:Y:S01]  /*1a60*/  ULDC.64 UR6, c[0x0][0x400] ;  /* 0x0001000000067ab9 */ /* 0x000fe20000000a00 */
[----:B------:R-:W-:Y:S01]  /*1a70*/  LEA R12, P0, R14, R6, 0x7 ;  /* 0x000000060e0c7211 */ /* 0x000fe200078038ff */
[----:B------:R-:W-:Y:S01]  /*1a80*/  IMAD.IADD R9, R9, 0x1, R13 ;  /* 0x0000000109097824 */ /* 0x000fe200078e020d */
[----:B------:R-:W-:-:S02]  /*1a90*/  LEA R184, P1, R10, UR6, 0x2 ;  /* 0x000000060ab87c11 */ /* 0x000fc4000f8210ff */
[----:B------:R-:W-:Y:S01]  /*1aa0*/  LEA.HI.X R13, R14, R7, R15, 0x7, P0 ;  /* 0x000000070e0d7211 */ /* 0x000fe200000f3c0f */
[----:B--2---:R-:W-:Y:S01]  /*1ab0*/  IMAD R2, R16, UR4, RZ ;  /* 0x0000000410027c24 */ /* 0x004fe2000f8e02ff */
[----:B------:R-:W-:Y:S01]  /*1ac0*/  LEA.HI.X R185, R10, UR7, R11, 0x2, P1 ;  /* 0x000000070ab97c11 */ /* 0x000fe200088f140b */
[----:B------:R-:W-:Y:S01]  /*1ad0*/  IMAD.WIDE.U32 R4, R16, UR28, R30 ;  /* 0x0000001c10047c25 */ /* 0x000fe2000f8e001e */
[----:B------:R-:W-:-:S03]  /*1ae0*/  ULDC.64 UR6, c[0x0][0x268] ;  /* 0x00009a0000067ab9 */ /* 0x000fc60000000a00 */
[----:B------:R-:W-:Y:S02]  /*1af0*/  IMAD R2, R17, UR28, R2 ;  /* 0x0000001c11027c24 */ /* 0x000fe4000f8e0202 */
[C---:B-----5:R-:W-:Y:S02]  /*1b00*/  IMAD R10, R20.reuse, UR27, RZ ;  /* 0x0000001b140a7c24 */ /* 0x060fe4000f8e02ff */
[----:B------:R-:W-:Y:S02]  /*1b10*/  IMAD.IADD R5, R5, 0x1, R2 ;  /* 0x0000000105057824 */ /* 0x000fe400078e0202 */
[----:B------:R-:W-:Y:S02]  /*1b20*/  IMAD R2, R21, UR18, R10 ;  /* 0x0000001215027c24 */ /* 0x000fe4000f8e020a */
[----:B------:R-:W-:-:S04]  /*1b30*/  IMAD.WIDE.U32 R10, R20, UR18, R30 ;  /* 0x00000012140a7c25 */ /* 0x000fc8000f8e001e */
[----:B------:R-:W-:-:S04]  /*1b40*/  IMAD.WIDE.U32 R4, R22, UR18, R4 ;  /* 0x0000001216047c25 */ /* 0x000fc8000f8e0004 */
[----:B------:R-:W-:Y:S02]  /*1b50*/  IMAD.IADD R11, R11, 0x1, R2 ;  /* 0x000000010b0b7824 */ /* 0x000fe400078e0202 */
[----:B------:R-:W-:Y:S02]  /*1b60*/  IMAD R2, R24, UR8, RZ ;  /* 0x0000000818027c24 */ /* 0x000fe4000f8e02ff */
[----:B------:R-:W-:Y:S02]  /*1b70*/  IMAD.IADD R5, R5, 0x1, R19 ;  /* 0x0000000105057824 */ /* 0x000fe400078e0213 */
[----:B------:R-:W-:Y:S01]  /*1b80*/  IMAD.U32 R14, RZ, RZ, UR10 ;  /* 0x0000000aff0e7e24 */ /* 0x000fe2000f8e00ff */
[----:B------:R-:W-:Y:S01]  /*1b90*/  ULDC.64 UR10, c[0x0][0x210] ;  /* 0x00008400000a7ab9 */ /* 0x000fe20000000a00 */
[----:B------:R-:W-:Y:S02]  /*1ba0*/  IMAD R20, R18, UR9, R2 ;  /* 0x0000000912147c24 */ /* 0x000fe4000f8e0202 */
[----:B------:R-:W-:-:S02]  /*1bb0*/  IMAD R2, R25, UR6, RZ ;  /* 0x0000000619027c24 */ /* 0x000fc4000f8e02ff */
[----:B------:R-:W-:Y:S01]  /*1bc0*/  IMAD.WIDE.U32 R4, R0, UR6, R4 ;  /* 0x0000000600047c25 */ /* 0x000fe2000f8e0004 */
[----:B------:R-:W-:-:S03]  /*1bd0*/  ULEA.HI UR6, UR32, UR32, URZ, 0x1 ;  /* 0x0000002020067291 */ /* 0x000fc6000f8f083f */
[----:B------:R-:W-:Y:S01]  /*1be0*/  IMAD.WIDE.U32 R14, R14, UR20, R8 ;  /* 0x000000140e0e7c25 */ /* 0x000fe2000f8e0008 */
[----:B------:R-:W-:-:S03]  /*1bf0*/  ULOP3.LUT UR6, UR6, 0xfffffffe, URZ, 0xc0, !UPT ;  /* 0xfffffffe06067892 */ /* 0x000fc6000f8ec03f */
[----:B------:R-:W-:Y:S01]  /*1c00*/  IMAD.WIDE.U32 R8, R18, UR8, R10 ;  /* 0x0000000812087c25 */ /* 0x000fe2000f8e000a */
[----:B------:R-:W-:Y:S01]  /*1c10*/  ULDC.64 UR8, c[0x0][0x428] ;  /* 0x00010a0000087ab9 */ /* 0x000fe20000000a00 */
[----:B------:R-:W-:Y:S01]  /*1c20*/  UIADD3 UR6, UR32, -UR6, URZ ;  /* 0x8000000620067290 */ /* 0x000fe2000fffe03f */
[----:B------:R-:W-:Y:S01]  /*1c30*/  LEA R222, P3, R14, UR10, 0x1 ;  /* 0x0000000a0ede7c11 */ /* 0x000fe2000f8608ff */
[----:B------:R-:W-:Y:S01]  /*1c40*/  IMAD R2, R0, UR7, R2 ;  /* 0x0000000700027c24 */ /* 0x000fe2000f8e0202 */
[----:B------:R-:W-:Y:S01]  /*1c50*/  UIMAD UR38, UR26, UR8, URZ ;  /* 0x000000081a2672a4 */ /* 0x000fe2000f8e023f */
[----:B------:R-:W-:Y:S01]  /*1c60*/  IMAD.IADD R9, R9, 0x1, R20 ;  /* 0x0000000109097824 */ /* 0x000fe200078e0214 */
[----:B------:R-:W-:Y:S01]  /*1c70*/  UISETP.NE.AND UP0, UPT, UR6, 0x1, UPT ;  /* 0x000000010600788c */ /* 0x000fe2000bf05270 */
[----:B------:R-:W-:Y:S01]  /*1c80*/  IMAD.U32 R10, RZ, RZ, UR8 ;  /* 0x00000008ff0a7e24 */ /* 0x000fe2000f8e00ff */
[----:B------:R-:W-:Y:S01]  /*1c90*/  UIMAD UR38, UR20, UR9, UR38 ;  /* 0x00000009142672a4 */ /* 0x000fe2000f8e0226 */
[----:B------:R-:W-:Y:S01]  /*1ca0*/  IMAD.IADD R5, R5, 0x1, R2 ;  /* 0x0000000105057824 */ /* 0x000fe200078e0202 */
[----:B------:R-:W-:Y:S01]  /*1cb0*/  ULDC.64 UR6, c[0x0][0x220] ;  /* 0x0000880000067ab9 */ /* 0x000fe20000000a00 */
[----:B------:R-:W-:Y:S01]  /*1cc0*/  IMAD R0, R28, R16, RZ ;  /* 0x000000101c007224 */ /* 0x000fe200078e02ff */
[----:B------:R-:W-:Y:S01]  /*1cd0*/  ULDC.64 UR8, c[0x0][0x3e0] ;  /* 0x0000f80000087ab9 */ /* 0x000fe20000000a00 */
[----:B------:R-:W-:Y:S01]  /*1ce0*/  IMAD.WIDE.U32 R10, R10, UR20, R8 ;  /* 0x000000140a0a7c25 */ /* 0x000fe2000f8e0008 */
[----:B------:R-:W-:Y:S01]  /*1cf0*/  PLOP3.LUT P0, PT, PT, PT, UP0, 0x80, 0x0 ;  /* 0x000000000000781c */ /* 0x000fe20003f0f008 */
[----:B------:R-:W-:-:S02]  /*1d00*/  UISETP.GE.AND UP0, UPT, UR33, 0x1, UPT ;  /* 0x000000012100788c */ /* 0x000fc4000bf06270 */
[C---:B------:R-:W-:Y:S01]  /*1d10*/  IMAD R0, R251.reuse, R17, R0 ;  /* 0x00000011fb007224 */ /* 0x040fe200078e0200 */
[----:B------:R-:W-:Y:S01]  /*1d20*/  LEA R220, P2, R10, UR8, 0x1 ;  /* 0x000000080adc7c11 */ /* 0x000fe2000f8408ff */
[----:B------:R-:W-:-:S04]  /*1d30*/  IMAD.WIDE.U32 R8, R251, R16, R4 ;  /* 0x00000010fb087225 */ /* 0x000fc800078e0004 */
[----:B------:R-:W-:Y:S01]  /*1d40*/  VIADD R5, R11, UR38 ;  /* 0x000000260b057c36 */ /* 0x000fe20008000000 */
[----:B------:R-:W-:Y:S01]  /*1d50*/  LEA R4, P1, R8, UR6, 0x1 ;  /* 0x0000000608047c11 */ /* 0x000fe2000f8208ff */
[----:B------:R-:W-:Y:S02]  /*1d60*/  VIADD R2, R15, UR37 ;  /* 0x000000250f027c36 */ /* 0x000fe40008000000 */
[----:B------:R-:W-:Y:S01]  /*1d70*/  VIADD R18, R246, 0x1800 ;  /* 0x00001800f6127836 */ /* 0x000fe20000000000 */
[----:B------:R-:W-:Y:S01]  /*1d80*/  LEA.HI.X R221, R10, UR9, R5, 0x1, P2 ;  /* 0x000000090add7c11 */ /* 0x000fe200090f0c05 */
[----:B------:R-:W-:Y:S01]  /*1d90*/  IMAD.IADD R0, R9, 0x1, R0 ;  /* 0x0000000109007824 */ /* 0x000fe200078e0200 */
[----:B------:R-:W-:Y:S01]  /*1da0*/  LEA.HI.X R223, R14, UR11, R2, 0x1, P3 ;  /* 0x0000000b0edf7c11 */ /* 0x000fe200098f0c02 */
[----:B------:R-:W-:Y:S01]  /*1db0*/  ULDC.64 UR8, c[0x0][0x478] ;  /* 0x00011e0000087ab9 */ /* 0x000fe20000000a00 */
[----:B------:R-:W-:Y:S01]  /*1dc0*/  SEL R2, R18, R246, !P0 ;  /* 0x000000f612027207 */ /* 0x000fe20004000000 */
[----:B------:R-:W-:Y:S01]  /*1dd0*/  UIMAD.WIDE UR8, UR34, 0x4, UR8 ;  /* 0x00000004220878a5 */ /* 0x000fe2000f8e0208 */
[----:B------:R-:W-:Y:S01]  /*1de0*/  LEA.HI.X R5, R8, UR7, R0, 0x1, P1 ;  /* 0x0000000708057c11 */ /* 0x000fe200088f0c00 */
[----:B------:R-:W-:Y:S01]  /*1df0*/  ULDC.64 UR6, c[0x0][0x2b0] ;  /* 0x0000ac0000067ab9 */ /* 0x000fe20000000a00 */
[----:B------:R-:W-:Y:S01]  /*1e00*/  LEA R0, R246, UR5, 0x1 ;  /* 0x00000005f6007c11 */ /* 0x000fe2000f8e08ff */
[----:B------:R-:W-:Y:S01]  /*1e10*/  UIMAD.WIDE UR6, UR35, 0x4, UR6 ;  /* 0x00000004230678a5 */ /* 0x000fe2000f8e0206 */
[----:B------:R-:W-:-:S02]  /*1e20*/  LEA R2, R2, UR5, 0x1 ;  /* 0x0000000502027c11 */ /* 0x000fc4000f8e08ff */
[C---:B------:R-:W-:Y:S01]  /*1e30*/  LEA R8, P1, R16.reuse, R4, 0x7 ;  /* 0x0000000410087211 */ /* 0x040fe200078238ff */
[----:B------:R-:W-:Y:S01]  /*1e40*/  @!PT LDS RZ, [RZ] ;  /* 0x00000000fffff984 */ /* 0x000fe20000000800 */
[----:B------:R-:W-:Y:S01]  /*1e50*/  @!PT LDS RZ, [RZ] ;  /* 0x00000000fffff984 */ /* 0x000fe20000000800 */
[----:B------:R-:W-:Y:S01]  /*1e60*/  @!PT LDS RZ, [RZ] ;  /* 0x00000000fffff984 */ /* 0x000fe20000000800 */
[----:B------:R-:W-:Y:S03]  /*1e70*/  LDGSTS.E.BYPASS.LTC128B.128 [R0+0x6000], desc[UR22][R220.64] ;  /* 0x06000000dc007fae */ /* 0x000fe6000b901d56 */
[----:B------:R-:W-:Y:S01]  /*1e80*/  LEA.HI.X R9, R16, R5, R17, 0x7, P1 ;  /* 0x0000000510097211 */ /* 0x000fe200008f3c11 */
[----:B------:R-:W-:Y:S01]  /*1e90*/  LDGSTS.E.BYPASS.LTC128B.128 [R0+0x7000], desc[UR22][R220.64+0x40] ;  /* 0x07000040dc007fae */ /* 0x000fe2000b901d56 */
[----:B------:R-:W-:-:S03]  /*1ea0*/  PLOP3.LUT P1, PT, PT, PT, UP0, 0x80, 0x0 ;  /* 0x000000000000781c */ /* 0x000fc60003f2f008 */
[----:B------:R-:W-:Y:S04]  /*1eb0*/  LDGSTS.E.BYPASS.LTC128B.128 [R0+0x8000], desc[UR22][R220.64+0x80] ;  /* 0x08000080dc007fae */ /* 0x000fe8000b901d56 */
[----:B------:R-:W-:Y:S04]  /*1ec0*/  LDGSTS.E.BYPASS.LTC128B.128 [R2], desc[UR22][R222.64] ;  /* 0x00000000de027fae */ /* 0x000fe8000b901d56 */
[----:B------:R-:W-:Y:S04]  /*1ed0*/  LDGSTS.E.BYPASS.LTC128B.128 [R2+0x1000], desc[UR22][R222.64+0x40] ;  /* 0x01000040de027fae */ /* 0x000fe8000b901d56 */
        /* <DEDUP_REMOVED lines=14> */
[----:B--2---:R-:W-:-:S05]  /*1fc0*/  IMAD.SHL.U32 R4, R252, 0x4, RZ ;  /* 0x00000004fc047824 */ /* 0x004fca00078e00ff */
[----:B------:R-:W-:Y:S02]  /*1fd0*/  IADD3 R4, P2, R4, UR6, RZ ;  /* 0x0000000604047c10 */ /* 0x000fe4000ff5e0ff */
[----:B---3--:R-:W-:-:S04]  /*1fe0*/  SHF.R.S32.HI R0, RZ, 0x1f, R252 ;  /* 0x0000001fff007819 */ /* 0x008fc800000114fc */
[----:B------:R-:W-:-:S04]  /*1ff0*/  SHF.L.U64.HI R5, R252, 0x2, R0 ;  /* 0x00000002fc057819 */ /* 0x000fc80000010200 */
[----:B------:R-:W-:Y:S01]  /*2000*/  IADD3.X R5, R5, UR7, RZ, P2, !PT ;  /* 0x0000000705057c10 */ /* 0x000fe200097fe4ff */
[----:B-1----:R-:W-:Y:S06]  /*2010*/  @!P1 BRA `(.L_x_1016) ;  /* 0x0000003800b09947 */ /* 0x002fec0003800000 */
[----:B------:R1:W5:Y:S04]  /*2020*/  LDG.E R243, desc[UR22][R4.64] ;  /* 0x0000001604f37981 */ /* 0x000368000c1e1900 */
[----:B------:R1:W5:Y:S04]  /*2030*/  LDG.E R242, desc[UR22][R4.64+0x20] ;  /* 0x0000201604f27981 */ /* 0x000368000c1e1900 */
[----:B------:R1:W5:Y:S04]  /*2040*/  LDG.E R241, desc[UR22][R4.64+0x80] ;  /* 0x0000801604f17981 */ /* 0x000368000c1e1900 */
[----:B------:R1:W5:Y:S01]  /*2050*/  LDG.E R240, desc[UR22][R4.64+0xa0] ;  /* 0x0000a01604f07981 */ /* 0x000362000c1e1900 */
[----:B------:R-:W-:Y:S01]  /*2060*/  USHF.L.U32 UR35, UR29, 0x4, URZ ;  /* 0x000000041d237899 */ /* 0x000fe2000800063f */
[----:B------:R-:W-:Y:S01]  /*2070*/  IMAD.MOV.U32 R225, RZ, RZ, R2 ;  /* 0x000000ffffe17224 */ /* 0x000fe200078e0002 */
[----:B------:R-:W-:Y:S01]  /*2080*/  USHF.L.U32 UR36, UR29, 0x3, URZ ;  /* 0x000000031d247899 */ /* 0x000fe2000800063f */
[----:B------:R-:W-:Y:S01]  /*2090*/  SHF.L.U64.HI R247, R252, 0x2, R0 ;  /* 0x00000002fcf77819 */ /* 0x000fe20000010200 */
[----:B------:R-:W-:Y:S01]  /*20a0*/  UIADD3 UR47, UR35, 0x20, URZ ;  /* 0x00000020232f7890 */ /* 0x000fe2000fffe03f */
[----:B------:R-:W-:Y:S01]  /*20b0*/  VIADD R2, R181, 0x1800 ;  /* 0x00001800b5027836 */ /* 0x000fe20000000000 */
[----:B------:R-:W-:Y:S01]  /*20c0*/  UIADD3 UR44, UR35, 0x40, URZ ;  /* 0x00000040232c7890 */ /* 0x000fe2000fffe03f */
[----:B------:R-:W-:Y:S01]  /*20d0*/  IADD3 R0, R182, 0x1800, RZ ;  /* 0x00001800b6007810 */ /* 0x000fe20007ffe0ff */
[----:B------:R-:W-:Y:S01]  /*20e0*/  UIADD3 UR46, UR36, UR47, URZ ;  /* 0x0000002f242e7290 */ /* 0x000fe2000fffe03f */
[----:B------:R-:W-:Y:S01]  /*20f0*/  IMAD.SHL.U32 R248, R252, 0x4, RZ ;  /* 0x00000004fcf87824 */ /* 0x000fe200078e00ff */
[----:B------:R-:W-:Y:S01]  /*2100*/  UIADD3 UR43, UR36, UR44, URZ ;  /* 0x0000002c242b7290 */ /* 0x000fe2000fffe03f */
[----:B------:R-:W-:Y:S01]  /*2110*/  SEL R2, R2, R181, !P0 ;  /* 0x000000b502027207 */ /* 0x000fe20004000000 */
[----:B------:R-:W-:Y:S01]  /*2120*/  UIADD3 UR45, UR36, UR46, URZ ;  /* 0x0000002e242d7290 */ /* 0x000fe2000fffe03f */
[----:B------:R-:W-:Y:S01]  /*2130*/  SEL R0, R0, R182, !P0 ;  /* 0x000000b600007207 */ /* 0x000fe20004000000 */
[----:B------:R-:W-:Y:S01]  /*2140*/  UIADD3 UR42, UR36, UR43, URZ ;  /* 0x0000002b242a7290 */ /* 0x000fe2000fffe03f */
[----:B------:R-:W-:Y:S01]  /*2150*/  MOV R127, RZ ;  /* 0x000000ff007f7202 */ /* 0x000fe20000000f00 */
[----:B------:R-:W-:-:S02]  /*2160*/  UIADD3 UR39, UR36, UR45, URZ ;  /* 0x0000002d24277290 */ /* 0x000fc4000fffe03f */
[----:B------:R-:W-:Y:S02]  /*2170*/  UIADD3 UR41, UR36, UR42, URZ ;  /* 0x0000002a24297290 */ /* 0x000fe4000fffe03f */
[----:B------:R-:W-:Y:S02]  /*2180*/  UIADD3 UR38, UR36, UR39, URZ ;  /* 0x0000002724267290 */ /* 0x000fe4000fffe03f */
[----:B------:R-:W-:Y:S02]  /*2190*/  UIADD3 UR40, UR36, UR41, URZ ;  /* 0x0000002924287290 */ /* 0x000fe4000fffe03f */
[----:B------:R-:W-:Y:S02]  /*21a0*/  UIMAD UR34, UR29, 0x18, URZ ;  /* 0x000000181d2278a4 */ /* 0x000fe4000f8e023f */
[----:B------:R-:W-:Y:S02]  /*21b0*/  USHF.L.U32 UR33, UR29, 0x5, URZ ;  /* 0x000000051d217899 */ /* 0x000fe4000800063f */
[----:B------:R-:W-:-:S02]  /*21c0*/  UIMAD UR11, UR29, 0x28, URZ ;  /* 0x000000281d0b78a4 */ /* 0x000fc4000f8e023f */
[----:B------:R-:W-:Y:S02]  /*21d0*/  UIMAD UR10, UR29, 0x30, URZ ;  /* 0x000000301d0a78a4 */ /* 0x000fe4000f8e023f */
[----:B------:R-:W-:Y:S01]  /*21e0*/  UIMAD UR52, UR29, 0x38, URZ ;  /* 0x000000381d3478a4 */ /* 0x000fe2000f8e023f */
[----:B------:R-:W-:Y:S01]  /*21f0*/  ULDC UR49, c[0x0][0x270] ;  /* 0x00009c0000317ab9 */ /* 0x000fe20000000800 */
[----:B------:R-:W-:Y:S02]  /*2200*/  UIADD3 UR37, UR36, UR38, URZ ;  /* 0x0000002624257290 */ /* 0x000fe4000fffe03f */
[----:B------:R-:W-:Y:S01]  /*2210*/  UIADD3 UR29, UR36, UR40, URZ ;  /* 0x00000028241d7290 */ /* 0x000fe2000fffe03f */
[----:B------:R-:W-:Y:S01]  /*2220*/  LEA R172, R2, UR5, 0x1 ;  /* 0x0000000502ac7c11 */ /* 0x000fe2000f8e08ff */
[----:B------:R-:W-:Y:S01]  /*2230*/  ULDC UR51, c[0x0][0x39c] ;  /* 0x0000e70000337ab9 */ /* 0x000fe20000000800 */
[----:B------:R-:W-:Y:S01]  /*2240*/  LEA R175, R0, UR5, 0x1 ;  /* 0x0000000500af7c11 */ /* 0x000fe2000f8e08ff */
[----:B-1----:R-:W-:-:S08]  /*2250*/  ULDC UR50, c[0x0][0x2ec] ;  /* 0x0000bb0000327ab9 */ /* 0x002fd00000000800 */
.L_x_1019:
[----:B------:R-:W0:Y:S01]  /*2260*/  LDGDEPBAR ;  /* 0x00000000000079af */ /* 0x000e220000000000 */
[----:B------:R-:W-:Y:S01]  /*2270*/  IADD3 R0, R180, R175, RZ ;  /* 0x000000afb4007210 */ /* 0x000fe20007ffe0ff */
[----:B-----5:R-:W-:Y:S01]  /*2280*/  FMUL.FTZ R2, R241, 1.4426950216293334961 ;  /* 0x3fb8aa3bf1027820 */ /* 0x020fe20000410000 */
[----:B------:R-:W-:Y:S01]  /*2290*/  FSETP.NEU.FTZ.AND P0, PT, R243, -INF , PT ;  /* 0xff800000f300780b */ /* 0x000fe20003f1d000 */
[----:B------:R-:W-:Y:S06]  /*22a0*/  UISETP.GE.AND UP2, UPT, UR32, 0x1, UPT ;  /* 0x000000012000788c */ /* 0x000fec000bf46270 */
        /* <DEDUP_REMOVED lines=89> */
[----:B------:R-:W4:Y:S01]  /*2840*/  MUFU.TANH R239, R6 ;  /* 0x0000000600ef7308 */ /* 0x000f220000002400 */
[----:B--2---:R-:W-:Y:S05]  /*2850*/  FMUL.FTZ R9, R243, 1.4426950216293334961 ;  /* 0x3fb8aa3bf3097820 */ /* 0x004fea0000410000 */
[----:B------:R-:W-:Y:S04]  /*2860*/  FSEL R9, R9, RZ, P0 ;  /* 0x000000ff09097208 */ /* 0x000fe80000000000 */
[----:B------:R2:W-:Y:S01]  /*2870*/  MUFU.TANH R238, R7 ;  /* 0x0000000700ee7308 */ /* 0x0005e20000002400 */
[----:B------:R-:W-:Y:S01]  /*2880*/  FSETP.NEU.FTZ.AND P0, PT, R242, -INF , PT ;  /* 0xff800000f200780b */ /* 0x000fe20003f1d000 */
[--C-:B-1----:R-:W-:Y:S08]  /*2890*/  FFMA.FTZ R0, R233, UR50, -R9.reuse ;  /* 0x00000032e9007c23 */ /* 0x102ff00008010809 */
[----:B------:R3:W-:Y:S10]  /*28a0*/  MUFU.EX2 R167, R0 ;  /* 0x0000000000a77308 */ /* 0x0007f40000000800 */
[----:B------:R1:W-:Y:S01]  /*28b0*/  MUFU.TANH R208, R8 ;  /* 0x0000000800d07308 */ /* 0x0003e20000002400 */
[----:B--2---:R-:W2:Y:S09]  /*28c0*/  LDSM.16.M88.4 R4, [R174+0xd400] ;  /* 0x00d40000ae04783b */ /* 0x004eb20000000200 */
[----:B------:R-:W2:Y:S01]  /*28d0*/  MUFU.TANH R203, R12 ;  /* 0x0000000c00cb7308 */ /* 0x000ea20000002400 */
[--C-:B---3--:R-:W-:Y:S09]  /*28e0*/  FFMA.FTZ R0, R232, UR50, -R9.reuse ;  /* 0x00000032e8007c23 */ /* 0x108ff20008010809 */
[----:B------:R4:W3:Y:S01]  /*28f0*/  MUFU.EX2 R166, R0 ;  /* 0x0000000000a67308 */ /* 0x0008e20000000800 */
[----:B-1----:R-:W-:Y:S05]  /*2900*/  FMUL.FTZ R8, R242, 1.4426950216293334961 ;  /* 0x3fb8aa3bf2087820 */ /* 0x002fea0000410000 */
[----:B------:R-:W-:Y:S04]  /*2910*/  FSEL R8, R8, RZ, P0 ;  /* 0x000000ff08087208 */ /* 0x000fe80000000000 */
[----:B------:R-:W1:Y:S01]  /*2920*/  MUFU.TANH R202, R13 ;  /* 0x0000000d00ca7308 */ /* 0x000e620000002400 */
[----:B------:R-:W-:Y:S04]  /*2930*/  FSETP.NEU.FTZ.AND P0, PT, R241, -INF , PT ;  /* 0xff800000f100780b */ /* 0x000fe80003f1d000 */
[----:B------:R-:W-:Y:S02]  /*2940*/  FSEL R2, R2, RZ, P0 ;  /* 0x000000ff02027208 */ /* 0x000fe40000000000 */
[----:B------:R-:W-:Y:S03]  /*2950*/  FSETP.NEU.FTZ.AND P0, PT, R240, -INF , PT ;  /* 0xff800000f000780b */ /* 0x000fe60003f1d000 */
[----:B------:R-:W1:Y:S01]  /*2960*/  MUFU.TANH R212, R14 ;  /* 0x0000000e00d47308 */ /* 0x000e620000002400 */
[----:B----4-:R-:W-:Y:S09]  /*2970*/  FFMA.FTZ R0, R239, UR50, -R8 ;  /* 0x00000032ef007c23 */ /* 0x010ff20008010808 */
[----:B------:R4:W-:Y:S01]  /*2980*/  MUFU.EX2 R183, R0 ;  /* 0x0000000000b77308 */ /* 0x0009e20000000800 */
[-C--:B--2---:R-:W-:Y:S06]  /*2990*/  HMMA.16816.F32.BF16 R20, R156, R4.reuse, R20 ;  /* 0x000000049c14723c */ /* 0x084fec0000041814 */
[C---:B------:R-:W-:Y:S03]  /*29a0*/  HMMA.16816.F32.BF16 R24, R136.reuse, R4, R24 ;  /* 0x000000048818723c */ /* 0x040fe60000041818 */
[----:B------:R-:W2:Y:S03]  /*29b0*/  MUFU.TANH R211, R15 ;  /* 0x0000000f00d37308 */ /* 0x000ea60000002400 */
[-C--:B------:R-:W-:Y:S07]  /*29c0*/  HMMA.16816.F32.BF16 R28, R136, R6.reuse, R28 ;  /* 0x00000006881c723c */ /* 0x080fee000004181c */
[----:B------:R-:W2:Y:S01]  /*29d0*/  MUFU.TANH R231, R16 ;  /* 0x0000001000e77308 */ /* 0x000ea20000002400 */
[----:B------:R-:W-:Y:S03]  /*29e0*/  FFMA.FTZ R4, R203, UR50, -R2 ;  /* 0x00000032cb047c23 */ /* 0x000fe60008010802 */
[----:B---3--:R-:W-:Y:S01]  /*29f0*/  F2FP.BF16.F32.PACK_AB R5, R166, R167 ;  /* 0x000000a7a605723e */ /* 0x008fe200000010ff */
[----:B------:R-:W-:Y:S05]  /*2a00*/  HMMA.16816.F32.BF16 R32, R156, R6, R32 ;  /* 0x000000069c20723c */ /* 0x000fea0000041820 */
[----:B------:R1:W-:Y:S01]  /*2a10*/  MUFU.EX2 R192, R4 ;  /* 0x0000000400c07308 */ /* 0x0003e20000000800 */
[----:B----4-:R-:W-:Y:S01]  /*2a20*/  FFMA.FTZ R0, R238, UR50, -R8 ;  /* 0x00000032ee007c23 */ /* 0x010fe20008010808 */
[----:B------:R3:W-:Y:S01]  /*2a30*/  STS [R218+0x19000], R5 ;  /* 0x01900005da007388 */ /* 0x0007e20000000800 */
[----:B------:R-:W-:Y:S03]  /*2a40*/  FMUL.FTZ R20, R20, UR51 ;  /* 0x0000003314147c20 */ /* 0x000fe60008410000 */
[----:B------:R-:W-:Y:S01]  /*2a50*/  FMUL.FTZ R21, R21, UR51 ;  /* 0x0000003315157c20 */ /* 0x000fe20008410000 */
[----:B------:R-:W-:Y:S03]  /*2a60*/  FMUL.FTZ R22, R22, UR51 ;  /* 0x0000003316167c20 */ /* 0x000fe60008410000 */
[----:B------:R4:W-:Y:S01]  /*2a70*/  MUFU.EX2 R186, R0 ;  /* 0x0000000000ba7308 */ /* 0x0009e20000000800 */
[----:B------:R-:W-:Y:S01]  /*2a80*/  FMUL.FTZ R23, R23, UR51 ;  /* 0x0000003317177c20 */ /* 0x000fe20008410000 */
[----:B------:R-:W-:Y:S01]  /*2a90*/  FMUL.FTZ R24, R24, UR51 ;  /* 0x0000003318187c20 */ /* 0x000fe20008410000 */
[----:B------:R-:W-:Y:S01]  /*2aa0*/  FMUL.FTZ R25, R25, UR51 ;  /* 0x0000003319197c20 */ /* 0x000fe20008410000 */
[----:B------:R-:W-:Y:S01]  /*2ab0*/  FMUL.FTZ R26, R26, UR51 ;  /* 0x000000331a1a7c20 */ /* 0x000fe20008410000 */
[----:B------:R-:W-:Y:S01]  /*2ac0*/  FMUL.FTZ R28, R28, UR51 ;  /* 0x000000331c1c7c20 */ /* 0x000fe20008410000 */
[----:B------:R-:W-:Y:S01]  /*2ad0*/  FMUL.FTZ R29, R29, UR51 ;  /* 0x000000331d1d7c20 */ /* 0x000fe20008410000 */
[----:B------:R-:W-:Y:S03]  /*2ae0*/  FMUL.FTZ R30, R30, UR51 ;  /* 0x000000331e1e7c20 */ /* 0x000fe60008410000 */
[----:B------:R-:W3:Y:S01]  /*2af0*/  MUFU.TANH R230, R17 ;  /* 0x0000001100e67308 */ /* 0x000ee20000002400 */
[----:B-1----:R-:W-:Y:S01]  /*2b00*/  FFMA.FTZ R4, R202, UR50, -R2 ;  /* 0x00000032ca047c23 */ /* 0x002fe20008010802 */
[----:B------:R-:W-:Y:S01]  /*2b10*/  FMUL.FTZ R31, R31, UR51 ;  /* 0x000000331f1f7c20 */ /* 0x000fe20008410000 */
[----:B------:R-:W-:Y:S01]  /*2b20*/  FMUL.FTZ R27, R27, UR51 ;  /* 0x000000331b1b7c20 */ /* 0x000fe20008410000 */
[----:B------:R-:W-:Y:S01]  /*2b30*/  FMUL.FTZ R32, R32, UR51 ;  /* 0x0000003320207c20 */ /* 0x000fe20008410000 */
[----:B------:R-:W-:Y:S01]  /*2b40*/  FMUL.FTZ R34, R34, UR51 ;  /* 0x0000003322227c20 */ /* 0x000fe20008410000 */
[----:B------:R-:W-:Y:S01]  /*2b50*/  FMUL.FTZ R33, R33, UR51 ;  /* 0x0000003321217c20 */ /* 0x000fe20008410000 */
[----:B------:R-:W-:Y:S03]  /*2b60*/  FMUL.FTZ R35, R35, UR51 ;  /* 0x0000003323237c20 */ /* 0x000fe60008410000 */
[----:B------:R1:W-:Y:S01]  /*2b70*/  MUFU.EX2 R191, R4 ;  /* 0x0000000400bf7308 */ /* 0x0003e20000000800 */
[----:B----4-:R-:W-:Y:S05]  /*2b80*/  FMUL.FTZ R0, R240, 1.4426950216293334961 ;  /* 0x3fb8aa3bf0007820 */ /* 0x010fea0000410000 */
[----:B------:R-:W-:Y:S04]  /*2b90*/  FSEL R0, R0, RZ, P0 ;  /* 0x000000ff00007208 */ /* 0x000fe80000000000 */
[----:B------:R-:W4:Y:S01]  /*2ba0*/  MUFU.TANH R237, R18 ;  /* 0x0000001200ed7308 */ /* 0x000f220000002400 */
[----:B------:R-:W-:Y:S04]  /*2bb0*/  IADD3 R152, P0, R248, UR8, RZ ;  /* 0x00000008f8987c10 */ /* 0x000fe8000ff1e0ff */
[----:B------:R-:W-:Y:S05]  /*2bc0*/  IADD3.X R153, R247, UR9, RZ, P0, !PT ;  /* 0x00000009f7997c10 */ /* 0x000fea00087fe4ff */
[----:B------:R-:W4:Y:S01]  /*2bd0*/  MUFU.TANH R236, R19 ;  /* 0x0000001300ec7308 */ /* 0x000f220000002400 */
[--C-:B-1----:R-:W-:Y:S01]  /*2be0*/  FFMA.FTZ R4, R212, UR50, -R0.reuse ;  /* 0x00000032d4047c23 */ /* 0x102fe20008010800 */
[----:B------:R-:W4:Y:S04]  /*2bf0*/  LDG.E R151, desc[UR22][R152.64] ;  /* 0x0000001698977981 */ /* 0x000f28000c1e1900 */
[----:B------:R-:W4:Y:S04]  /*2c00*/  LDG.E R150, desc[UR22][R152.64+0x20] ;  /* 0x0000201698967981 */ /* 0x000f28000c1e1900 */
[----:B------:R2:W-:Y:S01]  /*2c10*/  MUFU.EX2 R205, R4 ;  /* 0x0000000400cd7308 */ /* 0x0005e20000000800 */
[----:B------:R1:W5:Y:S04]  /*2c20*/  LDG.E R149, desc[UR22][R152.64+0x80] ;  /* 0x0000801698957981 */ /* 0x000368000c1e1900 */
[----:B------:R1:W5:Y:S05]  /*2c30*/  LDG.E R148, desc[UR22][R152.64+0xa0] ;  /* 0x0000a01698947981 */ /* 0x00036a000c1e1900 */
[----:B------:R-:W1:Y:S10]  /*2c40*/  MUFU.TANH R228, R20 ;  /* 0x0000001400e47308 */ /* 0x000e740000002400 */
[----:B------:R-:W-:Y:S01]  /*2c50*/  MUFU.TANH R229, R21 ;  /* 0x0000001500e57308 */ /* 0x000fe20000002400 */
[----:B--2---:R-:W-:Y:S09]  /*2c60*/  FFMA.FTZ R4, R211, UR50, -R0 ;  /* 0x00000032d3047c23 */ /* 0x004ff20008010800 */
[----:B------:R2:W-:Y:S10]  /*2c70*/  MUFU.EX2 R204, R4 ;  /* 0x0000000400cc7308 */ /* 0x0005f40000000800 */
[----:B------:R-:W-:Y:S10]  /*2c80*/  MUFU.TANH R235, R22 ;  /* 0x0000001600eb7308 */ /* 0x000ff40000002400 */
[----:B------:R-:W-:Y:S01]  /*2c90*/  MUFU.TANH R234, R23 ;  /* 0x0000001700ea7308 */ /* 0x000fe20000002400 */
[--C-:B--2---:R-:W-:Y:S09]  /*2ca0*/  FFMA.FTZ R4, R231, UR50, -R9.reuse ;  /* 0x00000032e7047c23 */ /* 0x104ff20008010809 */
[----:B------:R3:W-:Y:S10]  /*2cb0*/  MUFU.EX2 R161, R4 ;  /* 0x0000000400a17308 */ /* 0x0007f40000000800 */
[----:B------:R-:W-:Y:S10]  /*2cc0*/  MUFU.TANH R194, R24 ;  /* 0x0000001800c27308 */ /* 0x000ff40000002400 */
[----:B------:R-:W-:Y:S01]  /*2cd0*/  MUFU.TANH R193, R25 ;  /* 0x0000001900c17308 */ /* 0x000fe20000002400 */
[--C-:B---3--:R-:W-:Y:S09]  /*2ce0*/  FFMA.FTZ R4, R230, UR50, -R9.reuse ;  /* 0x00000032e6047c23 */ /* 0x108ff20008010809 */
[----:B------:R4:W-:Y:S10]  /*2cf0*/  MUFU.EX2 R160, R4 ;  /* 0x0000000400a07308 */ /* 0x0009f40000000800 */
[----:B------:R-:W-:Y:S10]  /*2d00*/  MUFU.TANH R206, R26 ;  /* 0x0000001a00ce7308 */ /* 0x000ff40000002400 */
[----:B------:R-:W-:Y:S01]  /*2d10*/  MUFU.TANH R201, R27 ;  /* 0x0000001b00c97308 */ /* 0x000fe20000002400 */
[--C-:B----4-:R-:W-:Y:S09]  /*2d20*/  FFMA.FTZ R4, R237, UR50, -R8.reuse ;  /* 0x00000032ed047c23 */ /* 0x110ff20008010808 */
[----:B------:R2:W-:Y:S10]  /*2d30*/  MUFU.EX2 R165, R4 ;  /* 0x0000000400a57308 */ /* 0x0005f40000000800 */
[----:B------:R3:W-:Y:S10]  /*2d40*/  MUFU.TANH R214, R10 ;  /* 0x0000000a00d67308 */ /* 0x0007f40000002400 */
[----:B------:R-:W-:Y:S01]  /*2d50*/  MUFU.TANH R187, R28 ;  /* 0x0000001c00bb7308 */ /* 0x000fe20000002400 */
[----:B--2---:R-:W-:Y:S09]  /*2d60*/  FFMA.FTZ R4, R236, UR50, -R8 ;  /* 0x00000032ec047c23 */ /* 0x004ff20008010808 */
[----:B------:R1:W2:Y:S01]  /*2d70*/  MUFU.EX2 R164, R4 ;  /* 0x0000000400a47308 */ /* 0x0002a20000000800 */
[--C-:B---3--:R-:W-:Y:S09]  /*2d80*/  FFMA.FTZ R10, R208, UR50, -R2.reuse ;  /* 0x00000032d00a7c23 */ /* 0x108ff20008010802 */
[----:B------:R3:W-:Y:S10]  /*2d90*/  MUFU.EX2 R198, R10 ;  /* 0x0000000a00c67308 */ /* 0x0007f40000000800 */
[----:B------:R-:W-:Y:S01]  /*2da0*/  MUFU.TANH R190, R29 ;  /* 0x0000001d00be7308 */ /* 0x000fe20000002400 */
[--C-:B-1----:R-:W-:Y:S01]  /*2db0*/  FFMA.FTZ R4, R228, UR50, -R9.reuse ;  /* 0x00000032e4047c23 */ /* 0x102fe20008010809 */
[----:B--2---:R-:W-:Y:S08]  /*2dc0*/  F2FP.BF16.F32.PACK_AB R5, R164, R165 ;  /* 0x000000a5a405723e */ /* 0x004ff000000010ff */
[----:B------:R1:W-:Y:S01]  /*2dd0*/  MUFU.EX2 R156, R4 ;  /* 0x00000004009c7308 */ /* 0x0003e20000000800 */
[----:B---3--:R-:W-:Y:S09]  /*2de0*/  FFMA.FTZ R10, R207, UR50, -R2 ;  /* 0x00000032cf0a7c23 */ /* 0x008ff20008010802 */
[----:B------:R-:W-:Y:S10]  /*2df0*/  MUFU.TANH R219, R32 ;  /* 0x0000002000db7308 */ /* 0x000ff40000002400 */
[----:B------:R-:W-:Y:S01]  /*2e00*/  MUFU.TANH R227, R34 ;  /* 0x0000002200e37308 */ /* 0x000fe20000002400 */
[--C-:B-1----:R-:W-:Y:S09]  /*2e10*/  FFMA.FTZ R4, R229, UR50, -R9.reuse ;  /* 0x00000032e5047c23 */ /* 0x102ff20008010809 */
[----:B------:R1:W-:Y:S10]  /*2e20*/  MUFU.EX2 R157, R4 ;  /* 0x00000004009d7308 */ /* 0x0003f40000000800 */
[----:B------:R2:W-:Y:S10]  /*2e30*/  MUFU.EX2 R197, R10 ;  /* 0x0000000a00c57308 */ /* 0x0005f40000000800 */
[----:B------:R-:W3:Y:S01]  /*2e40*/  MUFU.TANH R199, R30 ;  /* 0x0000001e00c77308 */ /* 0x000ee20000002400 */
[----:B-1----:R-:W-:Y:S09]  /*2e50*/  FFMA.FTZ R4, R235, UR50, -R8 ;  /* 0x00000032eb047c23 */ /* 0x002ff20008010808 */
[----:B------:R1:W-:Y:S01]  /*2e60*/  MUFU.EX2 R162, R4 ;  /* 0x0000000400a27308 */ /* 0x0003e20000000800 */
[--C-:B--2---:R-:W-:Y:S09]  /*2e70*/  FFMA.FTZ R10, R214, UR50, -R0.reuse ;  /* 0x00000032d60a7c23 */ /* 0x104ff20008010800 */
[----:B------:R-:W-:Y:S01]  /*2e80*/  MUFU.EX2 R210, R10 ;  /* 0x0000000a00d27308 */ /* 0x000fe20000000800 */
[----:B---3--:R-:W-:Y:S09]  /*2e90*/  FFMA.FTZ R6, R199, UR50, -R0 ;  /* 0x00000032c7067c23 */ /* 0x008ff20008010800 */
[----:B------:R-:W2:Y:S01]  /*2ea0*/  MUFU.TANH R213, R11 ;  /* 0x0000000b00d57308 */ /* 0x000ea20000002400 */
[----:B-1----:R-:W-:Y:S09]  /*2eb0*/  FFMA.FTZ R4, R234, UR50, -R8 ;  /* 0x00000032ea047c23 */ /* 0x002ff20008010808 */
[----:B------:R1:W-:Y:S10]  /*2ec0*/  MUFU.EX2 R163, R4 ;  /* 0x0000000400a37308 */ /* 0x0003f40000000800 */
[----:B------:R3:W-:Y:S01]  /*2ed0*/  MUFU.EX2 R189, R6 ;  /* 0x0000000600bd7308 */ /* 0x0007e20000000800 */
[----:B--2---:R-:W-:Y:S09]  /*2ee0*/  FFMA.FTZ R10, R213, UR50, -R0 ;  /* 0x00000032d50a7c23 */ /* 0x004ff20008010800 */
[----:B------:R-:W-:Y:S01]  /*2ef0*/  MUFU.EX2 R209, R10 ;  /* 0x0000000a00d17308 */ /* 0x000fe20000000800 */
[--C-:B-1----:R-:W-:Y:S09]  /*2f00*/  FFMA.FTZ R4, R194, UR50, -R2.reuse ;  /* 0x00000032c2047c23 */ /* 0x102ff20008010802 */
[----:B------:R1:W-:Y:S01]  /*2f10*/  MUFU.EX2 R171, R4 ;  /* 0x0000000400ab7308 */ /* 0x0003e20000000800 */
[----:B---3--:R-:W-:Y:S09]  /*2f20*/  F2FP.BF16.F32.PACK_AB R6, R197, R198 ;  /* 0x000000c6c506723e */ /* 0x008ff200000010ff */
[----:B------:R-:W-:Y:S10]  /*2f30*/  MUFU.TANH R224, R33 ;  /* 0x0000002100e07308 */ /* 0x000ff40000002400 */
[----:B------:R-:W2:Y:S01]  /*2f40*/  MUFU.TANH R200, R31 ;  /* 0x0000001f00c87308 */ /* 0x000ea20000002400 */
[----:B-1----:R-:W-:Y:S09]  /*2f50*/  FFMA.FTZ R4, R193, UR50, -R2 ;  /* 0x00000032c1047c23 */ /* 0x002ff20008010802 */
[----:B------:R1:W-:Y:S10]  /*2f60*/  MUFU.EX2 R170, R4 ;  /* 0x0000000400aa7308 */ /* 0x0003f40000000800 */
[----:B------:R-:W3:Y:S01]  /*2f70*/  MUFU.TANH R226, R35 ;  /* 0x0000002300e27308 */ /* 0x000ee20000002400 */
[--C-:B-1----:R-:W-:Y:S09]  /*2f80*/  FFMA.FTZ R4, R206, UR50, -R0.reuse ;  /* 0x00000032ce047c23 */ /* 0x102ff20008010800 */
[----:B------:R1:W-:Y:S02]  /*2f90*/  MUFU.EX2 R196, R4 ;  /* 0x0000000400c47308 */ /* 0x0003e40000000800 */
[--C-:B-1----:R-:W-:Y:S01]  /*2fa0*/  FFMA.FTZ R4, R201, UR50, -R0.reuse ;  /* 0x00000032c9047c23 */ /* 0x102fe20008010800 */
[----:B--2---:R-:W-:Y:S07]  /*2fb0*/  FFMA.FTZ R0, R200, UR50, -R0 ;  /* 0x00000032c8007c23 */ /* 0x004fee0008010800 */
        /* <DEDUP_REMOVED lines=8> */
[--C-:B--2---:R-:W-:Y:S03]  /*3040*/  FFMA.FTZ R2, R219, UR50, -R9.reuse ;  /* 0x00000032db027c23 */ /* 0x104fe60008010809 */
[----:B------:R2:W-:Y:S01]  /*3050*/  STS [R217+0x19400], R5 ;  /* 0x01940005d9007388 */ /* 0x0005e20000000800 */
[----:B------:R-:W-:Y:S01]  /*3060*/  FFMA.FTZ R9, R224, UR50, -R9 ;  /* 0x00000032e0097c23 */ /* 0x000fe20008010809 */
[----:B------:R4:W-:Y:S10]  /*3070*/  MUFU.EX2 R154, R2 ;  /* 0x00000002009a7308 */ /* 0x0009f40000000800 */
[----:B------:R-:W-:Y:S01]  /*3080*/  MUFU.EX2 R155, R9 ;  /* 0x00000009009b7308 */ /* 0x000fe20000000800 */
[--C-:B----4-:R-:W-:Y:S01]  /*3090*/  FFMA.FTZ R2, R227, UR50, -R8.reuse ;  /* 0x00000032e3027c23 */ /* 0x110fe20008010808 */
[----:B-1----:R-:W-:Y:S01]  /*30a0*/  F2FP.BF16.F32.PACK_AB R4, R209, R210 ;  /* 0x000000d2d104723e */ /* 0x002fe200000010ff */
[----:B---3--:R-:W-:Y:S07]  /*30b0*/  FFMA.FTZ R8, R226, UR50, -R8 ;  /* 0x00000032e2087c23 */ /* 0x008fee0008010808 */
[----:B------:R1:W-:Y:S01]  /*30c0*/  MUFU.EX2 R159, R2 ;  /* 0x00000002009f7308 */ /* 0x0003e20000000800 */
[----:B--2---:R-:W-:Y:S09]  /*30d0*/  F2FP.BF16.F32.PACK_AB R5, R157, R156 ;  /* 0x0000009c9d05723e */ /* 0x004ff200000010ff */
[----:B------:R-:W2:Y:S01]  /*30e0*/  MUFU.EX2 R158, R8 ;  /* 0x00000008009e7308 */ /* 0x000ea20000000800 */
[----:B-1----:R-:W-:Y:S05]  /*30f0*/  F2FP.BF16.F32.PACK_AB R2, R160, R161 ;  /* 0x000000a1a002723e */ /* 0x002fea00000010ff */
[----:B------:R1:W-:Y:S01]  /*3100*/  STS [R217+0x19000], R2 ;  /* 0x01900002d9007388 */ /* 0x0003e20000000800 */
[----:B--2---:R-:W-:Y:S03]  /*3110*/  F2FP.BF16.F32.PACK_AB R0, R158, R159 ;  /* 0x0000009f9e00723e */ /* 0x004fe600000010ff */
[----:B------:R2:W-:Y:S04]  /*3120*/  STS [R218+0x1a000], R6 ;  /* 0x01a00006da007388 */ /* 0x0005e80000000800 */
[----:B------:R3:W-:Y:S01]  /*3130*/  STS [R218+0x1a400], R4 ;  /* 0x01a40004da007388 */ /* 0x0007e20000000800 */
[----:B-1----:R-:W-:Y:S02]  /*3140*/  F2FP.BF16.F32.PACK_AB R2, R191, R192 ;  /* 0x000000c0bf02723e */ /* 0x002fe400000010ff */
[----:B--2---:R-:W-:Y:S03]  /*3150*/  F2FP.BF16.F32.PACK_AB R6, R204, R205 ;  /* 0x000000cdcc06723e */ /* 0x004fe600000010ff */
[----:B------:R1:W-:Y:S01]  /*3160*/  STS [R217+0x1a000], R2 ;  /* 0x01a00002d9007388 */ /* 0x0003e20000000800 */
[----:B---3--:R-:W-:Y:S03]  /*3170*/  F2FP.BF16.F32.PACK_AB R4, R163, R162 ;  /* 0x000000a2a304723e */ /* 0x008fe600000010ff */
[----:B------:R2:W-:Y:S04]  /*3180*/  STS [R217+0x1a400], R6 ;  /* 0x01a40006d9007388 */ /* 0x0005e80000000800 */
[----:B------:R3:W-:Y:S04]  /*3190*/  STS [R216+0x19000], R5 ;  /* 0x01900005d8007388 */ /* 0x0007e80000000800 */
[----:B------:R4:W-:Y:S04]  /*31a0*/  STS [R216+0x19400], R4 ;  /* 0x01940004d8007388 */ /* 0x0009e80000000800 */
[----:B------:R4:W-:Y:S01]  /*31b0*/  STS [R215+0x19400], R0 ;  /* 0x01940000d7007388 */ /* 0x0009e20000000800 */
[----:B-1----:R-:W-:Y:S02]  /*31c0*/  F2FP.BF16.F32.PACK_AB R2, R155, R154 ;  /* 0x0000009a9b02723e */ /* 0x002fe400000010ff */
[----:B--2---:R-:W-:Y:S03]  /*31d0*/  F2FP.BF16.F32.PACK_AB R6, R170, R171 ;  /* 0x000000abaa06723e */ /* 0x004fe600000010ff */
[----:B------:R1:W-:Y:S01]  /*31e0*/  STS [R215+0x19000], R2 ;  /* 0x01900002d7007388 */ /* 0x0003e20000000800 */
[----:B---3--:R-:W-:Y:S03]  /*31f0*/  F2FP.BF16.F32.PACK_AB R5, R195, R196 ;  /* 0x000000c4c305723e */ /* 0x008fe600000010ff */
[----:B------:R-:W-:Y:S01]  /*3200*/  STS [R216+0x1a000], R6 ;  /* 0x01a00006d8007388 */ /* 0x000fe20000000800 */
[----:B----4-:R-:W-:Y:S03]  /*3210*/  F2FP.BF16.F32.PACK_AB R4, R168, R169 ;  /* 0x000000a9a804723e */ /* 0x010fe600000010ff */
[----:B------:R-:W-:Y:S01]  /*3220*/  STS [R216+0x1a400], R5 ;  /* 0x01a40005d8007388 */ /* 0x000fe20000000800 */
[----:B------:R-:W-:Y:S03]  /*3230*/  LEA R0, R182, UR5, 0x1 ;  /* 0x00000005b6007c11 */ /* 0x000fe6000f8e08ff */
[----:B------:R-:W-:Y:S01]  /*3240*/  STS [R215+0x1a000], R4 ;  /* 0x01a00004d7007388 */ /* 0x000fe20000000800 */
[----:B-1----:R-:W-:Y:S05]  /*3250*/  F2FP.BF16.F32.PACK_AB R2, R188, R189 ;  /* 0x000000bdbc02723e */ /* 0x002fea00000010ff */
        /* <DEDUP_REMOVED lines=52> */
[----:B------:R-:W-:Y:S08]  /*35a0*/  LDSM.16.M88.4 R132, [R0+0x8000] ;  /* 0x008000000084783b */ /* 0x000ff00000000200 */
[----:B------:R-:W1:Y:S02]  /*35b0*/  LDSM.16.M88.4 R136, [R173+0x13000] ;  /* 0x01300000ad88783b */ /* 0x000e640000000200 */
[-C--:B-1----:R-:W-:Y:S06]  /*35c0*/  HMMA.16816.F32.BF16 R4, R132, R136.reuse, R4 ;  /* 0x000000888404723c */ /* 0x082fec0000041804 */
[C---:B------:R-:W-:Y:S06]  /*35d0*/  HMMA.16816.F32.BF16 R8, R140.reuse, R136, R8 ;  /* 0x000000888c08723c */ /* 0x040fec0000041808 */
        /* <DEDUP_REMOVED lines=17> */
[----:B------:R-:W-:Y:S01]  /*36f0*/  FADD.FTZ R0, -R151, R5 ;  /* 0x0000000597007221 */ /* 0x000fe20000010100 */
[-C--:B------:R-:W-:Y:S05]  /*3700*/  HMMA.16816.F32.BF16 R28, R140, R146.reuse, R28 ;  /* 0x000000928c1c723c */ /* 0x080fea000004181c */
[----:B------:R-:W-:Y:S01]  /*3710*/  FFMA.FTZ R4, -R233, R233, 1 ;  /* 0x3f800000e9047423 */ /* 0x000fe200000101e9 */
[----:B------:R-:W-:Y:S01]  /*3720*/  FFMA.FTZ R5, -R232, R232, 1 ;  /* 0x3f800000e8057423 */ /* 0x000fe200000101e8 */
[----:B------:R-:W-:Y:S04]  /*3730*/  HMMA.16816.F32.BF16 R32, R132, R146, R32 ;  /* 0x000000928420723c */ /* 0x000fe80000041820 */
[----:B------:R-:W-:Y:S01]  /*3740*/  FMUL.FTZ R2, R167, R2 ;  /* 0x00000002a7027220 */ /* 0x000fe20000410000 */
[----:B------:R-:W-:Y:S01]  /*3750*/  FMUL.FTZ R0, R166, R0 ;  /* 0x00000000a6007220 */ /* 0x000fe20000410000 */
[----:B------:R-:W-:Y:S01]  /*3760*/  FMUL.FTZ R4, R4, UR51 ;  /* 0x0000003304047c20 */ /* 0x000fe20008410000 */
[----:B------:R-:W-:Y:S01]  /*3770*/  FMUL.FTZ R5, R5, UR51 ;  /* 0x0000003305057c20 */ /* 0x000fe20008410000 */
[----:B------:R-:W-:Y:S03]  /*3780*/  FADD.FTZ R20, -R151, R20 ;  /* 0x0000001497147221 */ /* 0x000fe60000010100 */
[----:B------:R-:W-:Y:S01]  /*3790*/  FMUL.FTZ R2, R4, R2 ;  /* 0x0000000204027220 */ /* 0x000fe20000410000 */
[----:B------:R-:W-:Y:S01]  /*37a0*/  FMUL.FTZ R0, R5, R0 ;  /* 0x0000000005007220 */ /* 0x000fe20000410000 */
[C---:B------:R-:W-:Y:S01]  /*37b0*/  FADD.FTZ R5, -R151.reuse, R17 ;  /* 0x0000001197057221 */ /* 0x040fe20000010100 */
[----:B------:R-:W-:Y:S01]  /*37c0*/  FADD.FTZ R16, -R151, R16 ;  /* 0x0000001097107221 */ /* 0x000fe20000010100 */
[----:B------:R-:W-:Y:S01]  /*37d0*/  FFMA.FTZ R17, -R231, R231, 1 ;  /* 0x3f800000e7117423 */ /* 0x000fe200000101e7 */
[----:B------:R-:W-:Y:S01]  /*37e0*/  FFMA.FTZ R132, -R228, R228, 1 ;  /* 0x3f800000e4847423 */ /* 0x000fe200000101e4 */
[----:B------:R-:W-:Y:S01]  /*37f0*/  F2FP.BF16.F32.PACK_AB R0, R0, R2 ;  /* 0x000000020000723e */ /* 0x000fe200000010ff */
[----:B------:R-:W-:Y:S01]  /*3800*/  FMUL.FTZ R2, R156, R20 ;  /* 0x000000149c027220 */ /* 0x000fe20000410000 */
[----:B------:R-:W-:Y:S01]  /*3810*/  FFMA.FTZ R20, -R230, R230, 1 ;  /* 0x3f800000e6147423 */ /* 0x000fe200000101e6 */
[----:B------:R-:W-:Y:S01]  /*3820*/  FMUL.FTZ R16, R161, R16 ;  /* 0x00000010a1107220 */ /* 0x000fe20000410000 */
[----:B------:R-:W-:Y:S01]  /*3830*/  FMUL.FTZ R17, R17, UR51 ;  /* 0x0000003311117c20 */ /* 0x000fe20008410000 */
[----:B------:R-:W-:Y:S01]  /*3840*/  FMUL.FTZ R5, R160, R5 ;  /* 0x00000005a0057220 */ /* 0x000fe20000410000 */
[----:B------:R-:W-:Y:S01]  /*3850*/  FMUL.FTZ R20, R20, UR51 ;  /* 0x0000003314147c20 */ /* 0x000fe20008410000 */
[----:B------:R-:W-:Y:S01]  /*3860*/  FMUL.FTZ R132, R132, UR51 ;  /* 0x0000003384847c20 */ /* 0x000fe20008410000 */
[----:B------:R-:W-:Y:S01]  /*3870*/  FMUL.FTZ R17, R17, R16 ;  /* 0x0000001011117220 */ /* 0x000fe20000410000 */
[C---:B------:R-:W-:Y:S01]  /*3880*/  FADD.FTZ R4, -R151.reuse, R21 ;  /* 0x0000001597047221 */ /* 0x040fe20000010100 */
[----:B------:R-:W-:Y:S01]  /*3890*/  FMUL.FTZ R16, R20, R5 ;  /* 0x0000000514107220 */ /* 0x000fe20000410000 */
[----:B------:R-:W-:Y:S01]  /*38a0*/  FMUL.FTZ R132, R132, R2 ;  /* 0x0000000284847220 */ /* 0x000fe20000410000 */
[----:B------:R-:W-:Y:S01]  /*38b0*/  FADD.FTZ R2, -R151, R32 ;  /* 0x0000002097027221 */ /* 0x000fe20000010100 */
[----:B------:R-:W-:Y:S01]  /*38c0*/  FFMA.FTZ R5, -R219, R219, 1 ;  /* 0x3f800000db057423 */ /* 0x000fe200000101db */
[----:B------:R-:W-:Y:S01]  /*38d0*/  FADD.FTZ R32, -R150, R6 ;  /* 0x0000000696207221 */ /* 0x000fe20000010100 */
[----:B------:R-:W-:Y:S01]  /*38e0*/  FFMA.FTZ R21, -R229, R229, 1 ;  /* 0x3f800000e5157423 */ /* 0x000fe200000101e5 */
[----:B------:R-:W-:Y:S01]  /*38f0*/  FMUL.FTZ R2, R154, R2 ;  /* 0x000000029a027220 */ /* 0x000fe20000410000 */
[----:B------:R-:W-:Y:S01]  /*3900*/  FMUL.FTZ R5, R5, UR51 ;  /* 0x0000003305057c20 */ /* 0x000fe20008410000 */
[----:B------:R-:W-:Y:S01]  /*3910*/  FMUL.FTZ R4, R157, R4 ;  /* 0x000000049d047220 */ /* 0x000fe20000410000 */
[----:B------:R-:W-:Y:S01]  /*3920*/  FMUL.FTZ R21, R21, UR51 ;  /* 0x0000003315157c20 */ /* 0x000fe20008410000 */
[----:B------:R-:W-:Y:S01]  /*3930*/  FADD.FTZ R33, -R151, R33 ;  /* 0x0000002197217221 */ /* 0x000fe20000010100 */
[----:B------:R-:W-:Y:S01]  /*3940*/  FMUL.FTZ R6, R5, R2 ;  /* 0x0000000205067220 */ /* 0x000fe20000410000 */
[----:B------:R-:W-:Y:S01]  /*3950*/  FADD.FTZ R2, -R150, R7 ;  /* 0x0000000796027221 */ /* 0x000fe20000010100 */
[----:B------:R-:W-:Y:S01]  /*3960*/  FMUL.FTZ R5, R183, R32 ;  /* 0x00000020b7057220 */ /* 0x000fe20000410000 */
[----:B------:R-:W-:Y:S01]  /*3970*/  FFMA.FTZ R7, -R239, R239, 1 ;  /* 0x3f800000ef077423 */ /* 0x000fe200000101ef */
[----:B------:R-:W-:Y:S01]  /*3980*/  FFMA.FTZ R32, -R238, R238, 1 ;  /* 0x3f800000ee207423 */ /* 0x000fe200000101ee */
[----:B------:R-:W-:Y:S01]  /*3990*/  FFMA.FTZ R20, -R224, R224, 1 ;  /* 0x3f800000e0147423 */ /* 0x000fe200000101e0 */
        /* <DEDUP_REMOVED lines=8> */
[----:B------:R-:W-:Y:S01]  /*3a20*/  FADD.FTZ R19, -R150, R19 ;  /* 0x0000001396137221 */ /* 0x000fe20000010100 */
[----:B------:R-:W-:Y:S01]  /*3a30*/  FMUL.FTZ R20, R20, R4 ;  /* 0x0000000414147220 */ /* 0x000fe20000410000 */
[----:B------:R-:W-:Y:S01]  /*3a40*/  FADD.FTZ R7, -R150, R22 ;  /* 0x0000001696077221 */ /* 0x000fe20000010100 */
[----:B------:R-:W-:Y:S01]  /*3a50*/  FFMA.FTZ R22, -R237, R237, 1 ;  /* 0x3f800000ed167423 */ /* 0x000fe200000101ed */
[----:B------:R-:W-:Y:S01]  /*3a60*/  F2FP.BF16.F32.PACK_AB R2, R2, R5 ;  /* 0x000000050202723e */ /* 0x000fe200000010ff */
[----:B------:R-:W-:Y:S01]  /*3a70*/  FMUL.FTZ R5, R164, R19 ;  /* 0x00000013a4057220 */ /* 0x000fe20000410000 */
[----:B------:R-:W-:Y:S01]  /*3a80*/  F2FP.BF16.F32.PACK_AB R20, R20, R6 ;  /* 0x000000061414723e */ /* 0x000fe200000010ff */
[----:B------:R-:W-:Y:S01]  /*3a90*/  FADD.FTZ R6, -R150, R18 ;  /* 0x0000001296067221 */ /* 0x000fe20000010100 */
[----:B------:R-:W-:Y:S01]  /*3aa0*/  FFMA.FTZ R19, -R236, R236, 1 ;  /* 0x3f800000ec137423 */ /* 0x000fe200000101ec */
[----:B------:R-:W-:Y:S01]  /*3ab0*/  F2FP.BF16.F32.PACK_AB R4, R16, R17 ;  /* 0x000000111004723e */ /* 0x000fe200000010ff */
[----:B------:R-:W-:Y:S01]  /*3ac0*/  FADD.FTZ R17, -R150, R23 ;  /* 0x0000001796117221 */ /* 0x000fe20000010100 */
[----:B------:R-:W-:Y:S01]  /*3ad0*/  FMUL.FTZ R6, R165, R6 ;  /* 0x00000006a5067220 */ /* 0x000fe20000410000 */
[----:B------:R-:W-:Y:S01]  /*3ae0*/  FMUL.FTZ R22, R22, UR51 ;  /* 0x0000003316167c20 */ /* 0x000fe20008410000 */
[----:B------:R-:W-:Y:S01]  /*3af0*/  FMUL.FTZ R19, R19, UR51 ;  /* 0x0000003313137c20 */ /* 0x000fe20008410000 */
[----:B------:R-:W-:Y:S01]  /*3b00*/  FFMA.FTZ R18, -R235, R235, 1 ;  /* 0x3f800000eb127423 */ /* 0x000fe200000101eb */
[----:B------:R-:W-:Y:S01]  /*3b10*/  FFMA.FTZ R16, -R234, R234, 1 ;  /* 0x3f800000ea107423 */ /* 0x000fe200000101ea */
[C---:B------:R-:W-:Y:S01]  /*3b20*/  FADD.FTZ R34, -R150.reuse, R34 ;  /* 0x0000002296227221 */ /* 0x040fe20000010100 */
[----:B------:R-:W-:Y:S01]  /*3b30*/  FADD.FTZ R35, -R150, R35 ;  /* 0x0000002396237221 */ /* 0x000fe20000010100 */
        /* <DEDUP_REMOVED lines=36> */
.L_x_1017:
[----:B------:R2:W-:Y:S01]  /*3d80*/  STS [R218+0x15000], R0 ;  /* 0x01500000da007388 */ /* 0x0005e20000000800 */
[----:B-----5:R-:W-:Y:S01]  /*3d90*/  FADD.FTZ R9, -R149, R9 ;  /* 0x0000000995097221 */ /* 0x020fe20000010100 */
[----:B------:R-:W-:Y:S01]  /*3da0*/  FFMA.FTZ R6, -R207, R207, 1 ;  /* 0x3f800000cf067423 */ /* 0x000fe200000101cf */
[----:B------:R-:W-:Y:S01]  /*3db0*/  F2FP.BF16.F32.PACK_AB R16, R16, R7 ;  /* 0x000000071010723e */ /* 0x000fe200000010ff */
[----:B------:R3:W-:Y:S01]  /*3dc0*/  STS [R218+0x15400], R2 ;  /* 0x01540002da007388 */ /* 0x0007e20000000800 */
[----:B------:R-:W-:Y:S01]  /*3dd0*/  FADD.FTZ R12, -R149, R12 ;  /* 0x0000000c950c7221 */ /* 0x000fe20000010100 */
[----:B------:R-:W-:Y:S01]  /*3de0*/  FFMA.FTZ R5, -R203, R203, 1 ;  /* 0x3f800000cb057423 */ /* 0x000fe200000101cb */
[----:B------:R-:W-:Y:S01]  /*3df0*/  FADD.FTZ R8, -R149, R8 ;  /* 0x0000000895087221 */ /* 0x000fe20000010100 */
[----:B------:R4:W-:Y:S01]  /*3e00*/  STS [R217+0x15000], R4 ;  /* 0x01500004d9007388 */ /* 0x0009e20000000800 */
[----:B------:R-:W-:Y:S01]  /*3e10*/  FFMA.FTZ R7, -R208, R208, 1 ;  /* 0x3f800000d0077423 */ /* 0x000fe200000101d0 */
[----:B------:R-:W-:Y:S01]  /*3e20*/  FMUL.FTZ R9, R197, R9 ;  /* 0x00000009c5097220 */ /* 0x000fe20000410000 */
[----:B------:R-:W-:Y:S01]  /*3e30*/  FMUL.FTZ R6, R6, UR51 ;  /* 0x0000003306067c20 */ /* 0x000fe20008410000 */
[----:B------:R-:W-:Y:S01]  /*3e40*/  FMUL.FTZ R12, R192, R12 ;  /* 0x0000000cc00c7220 */ /* 0x000fe20000410000 */
[----:B------:R-:W-:Y:S01]  /*3e50*/  FMUL.FTZ R5, R5, UR51 ;  /* 0x0000003305057c20 */ /* 0x000fe20008410000 */
[----:B------:R-:W-:Y:S01]  /*3e60*/  FMUL.FTZ R8, R198, R8 ;  /* 0x00000008c6087220 */ /* 0x000fe20000410000 */
[----:B------:R-:W-:Y:S01]  /*3e70*/  FMUL.FTZ R7, R7, UR51 ;  /* 0x0000003307077c20 */ /* 0x000fe20008410000 */
[----:B------:R-:W-:Y:S01]  /*3e80*/  F2FP.BF16.F32.PACK_AB R17, R17, R18 ;  /* 0x000000121111723e */ /* 0x000fe200000010ff */
[----:B------:R-:W-:Y:S01]  /*3e90*/  FMUL.FTZ R12, R5, R12 ;  /* 0x0000000c050c7220 */ /* 0x000fe20000410000 */
[----:B------:R-:W-:Y:S01]  /*3ea0*/  FADD.FTZ R28, -R149, R28 ;  /* 0x0000001c951c7221 */ /* 0x000fe20000010100 */
[----:B------:R-:W-:Y:S01]  /*3eb0*/  FMUL.FTZ R18, R7, R8 ;  /* 0x0000000807127220 */ /* 0x000fe20000410000 */
[----:B------:R-:W-:Y:S01]  /*3ec0*/  FFMA.FTZ R5, -R187, R187, 1 ;  /* 0x3f800000bb057423 */ /* 0x000fe200000101bb */
[----:B------:R-:W-:Y:S01]  /*3ed0*/  FADD.FTZ R24, -R149, R24 ;  /* 0x0000001895187221 */ /* 0x000fe20000010100 */
[----:B------:R-:W-:Y:S01]  /*3ee0*/  FFMA.FTZ R7, -R194, R194, 1 ;  /* 0x3f800000c2077423 */ /* 0x000fe200000101c2 */
[----:B------:R-:W-:Y:S01]  /*3ef0*/  FMUL.FTZ R28, R169, R28 ;  /* 0x0000001ca91c7220 */ /* 0x000fe20000410000 */
[----:B------:R-:W-:Y:S01]  /*3f00*/  FMUL.FTZ R5, R5, UR51 ;  /* 0x0000003305057c20 */ /* 0x000fe20008410000 */
[----:B--2---:R-:W-:Y:S01]  /*3f10*/  F2FP.BF16.F32.PACK_AB R0, R19, R22 ;  /* 0x000000161300723e */ /* 0x004fe200000010ff */
[----:B------:R-:W-:Y:S01]  /*3f20*/  FMUL.FTZ R24, R171, R24 ;  /* 0x00000018ab187220 */ /* 0x000fe20000410000 */
[----:B------:R-:W-:Y:S01]  /*3f30*/  FMUL.FTZ R7, R7, UR51 ;  /* 0x0000003307077c20 */ /* 0x000fe20008410000 */
[----:B------:R-:W-:Y:S01]  /*3f40*/  FADD.FTZ R10, -R148, R10 ;  /* 0x0000000a940a7221 */ /* 0x000fe20000010100 */
[----:B---3--:R-:W-:Y:S01]  /*3f50*/  FADD.FTZ R2, -R149, R13 ;  /* 0x0000000d95027221 */ /* 0x008fe20000010100 */
[----:B------:R2:W-:Y:S01]  /*3f60*/  STS [R217+0x15400], R0 ;  /* 0x01540000d9007388 */ /* 0x0005e20000000800 */
[----:B------:R-:W-:Y:S01]  /*3f70*/  FMUL.FTZ R13, R6, R9 ;  /* 0x00000009060d7220 */ /* 0x000fe20000410000 */
[----:B------:R-:W-:Y:S01]  /*3f80*/  FMUL.FTZ R8, R5, R28 ;  /* 0x0000001c05087220 */ /* 0x000fe20000410000 */
[----:B----4-:R-:W-:Y:S01]  /*3f90*/  FFMA.FTZ R4, -R202, R202, 1 ;  /* 0x3f800000ca047423 */ /* 0x010fe200000101ca */
[----:B------:R-:W-:Y:S01]  /*3fa0*/  FMUL.FTZ R2, R191, R2 ;  /* 0x00000002bf027220 */ /* 0x000fe20000410000 */
[----:B------:R-:W-:Y:S01]  /*3fb0*/  FMUL.FTZ R24, R7, R24 ;  /* 0x0000001807187220 */ /* 0x000fe20000410000 */
[----:B------:R-:W-:Y:S01]  /*3fc0*/  FADD.FTZ R11, -R148, R11 ;  /* 0x0000000b940b7221 */ /* 0x000fe20000010100 */
[----:B------:R-:W-:Y:S01]  /*3fd0*/  FMUL.FTZ R4, R4, UR51 ;  /* 0x0000003304047c20 */ /* 0x000fe20008410000 */
[----:B------:R-:W-:Y:S01]  /*3fe0*/  FADD.FTZ R14, -R148, R14 ;  /* 0x0000000e940e7221 */ /* 0x000fe20000010100 */
[----:B------:R-:W-:Y:S01]  /*3ff0*/  FFMA.FTZ R5, -R212, R212, 1 ;  /* 0x3f800000d4057423 */ /* 0x000fe200000101d4 */
[----:B------:R-:W-:Y:S01]  /*4000*/  FMUL.FTZ R11, R209, R11 ;  /* 0x0000000bd10b7220 */ /* 0x000fe20000410000 */
[----:B------:R-:W-:Y:S01]  /*4010*/  FMUL.FTZ R9, R4, R2 ;  /* 0x0000000204097220 */ /* 0x000fe20000410000 */
[----:B------:R-:W-:Y:S01]  /*4020*/  FADD.FTZ R2, -R149, R29 ;  /* 0x0000001d95027221 */ /* 0x000fe20000010100 */
[----:B------:R-:W-:Y:S01]  /*4030*/  FFMA.FTZ R4, -R190, R190, 1 ;  /* 0x3f800000be047423 */ /* 0x000fe200000101be */
[----:B------:R-:W-:Y:S01]  /*4040*/  FMUL.FTZ R14, R205, R14 ;  /* 0x0000000ecd0e7220 */ /* 0x000fe20000410000 */
[----:B------:R-:W-:Y:S01]  /*4050*/  FMUL.FTZ R5, R5, UR51 ;  /* 0x0000003305057c20 */ /* 0x000fe20008410000 */
[----:B------:R-:W-:Y:S01]  /*4060*/  FMUL.FTZ R2, R168, R2 ;  /* 0x00000002a8027220 */ /* 0x000fe20000410000 */
[----:B------:R-:W-:Y:S01]  /*4070*/  FMUL.FTZ R4, R4, UR51 ;  /* 0x0000003304047c20 */ /* 0x000fe20008410000 */
[----:B------:R-:W-:Y:S01]  /*4080*/  F2FP.BF16.F32.PACK_AB R7, R9, R12 ;  /* 0x0000000c0907723e */ /* 0x000fe200000010ff */
[----:B------:R-:W-:Y:S01]  /*4090*/  FMUL.FTZ R12, R210, R10 ;  /* 0x0000000ad20c7220 */ /* 0x000fe20000410000 */
[----:B------:R-:W-:Y:S01]  /*40a0*/  FFMA.FTZ R10, -R214, R214, 1 ;  /* 0x3f800000d60a7423 */ /* 0x000fe200000101d6 */
[----:B------:R-:W-:Y:S01]  /*40b0*/  FMUL.FTZ R2, R4, R2 ;  /* 0x0000000204027220 */ /* 0x000fe20000410000 */
[----:B------:R-:W-:Y:S01]  /*40c0*/  FFMA.FTZ R9, -R213, R213, 1 ;  /* 0x3f800000d5097423 */ /* 0x000fe200000101d5 */
[----:B------:R-:W-:Y:S01]  /*40d0*/  FFMA.FTZ R4, -R211, R211, 1 ;  /* 0x3f800000d3047423 */ /* 0x000fe200000101d3 */
[----:B------:R-:W-:Y:S01]  /*40e0*/  FMUL.FTZ R10, R10, UR51 ;  /* 0x000000330a0a7c20 */ /* 0x000fe20008410000 */
[----:B--2---:R-:W-:Y:S01]  /*40f0*/  F2FP.BF16.F32.PACK_AB R0, R13, R18 ;  /* 0x000000120d00723e */ /* 0x004fe200000010ff */
[----:B------:R-:W-:Y:S01]  /*4100*/  FMUL.FTZ R9, R9, UR51 ;  /* 0x0000003309097c20 */ /* 0x000fe20008410000 */
[----:B------:R-:W-:Y:S01]  /*4110*/  F2FP.BF16.F32.PACK_AB R8, R2, R8 ;  /* 0x000000080208723e */ /* 0x000fe200000010ff */
[----:B------:R-:W-:Y:S01]  /*4120*/  FADD.FTZ R2, -R148, R15 ;  /* 0x0000000f94027221 */ /* 0x000fe20000010100 */
[----:B------:R-:W-:Y:S01]  /*4130*/  FMUL.FTZ R4, R4, UR51 ;  /* 0x0000003304047c20 */ /* 0x000fe20008410000 */
[----:B------:R-:W-:Y:S01]  /*4140*/  FMUL.FTZ R13, R10, R12 ;  /* 0x0000000c0a0d7220 */ /* 0x000fe20000410000 */
[----:B------:R-:W-:Y:S01]  /*4150*/  FMUL.FTZ R12, R9, R11 ;  /* 0x0000000b090c7220 */ /* 0x000fe20000410000 */
[----:B------:R-:W-:Y:S01]  /*4160*/  FMUL.FTZ R2, R204, R2 ;  /* 0x00000002cc027220 */ /* 0x000fe20000410000 */
[----:B------:R-:W-:Y:S01]  /*4170*/  FMUL.FTZ R14, R5, R14 ;  /* 0x0000000e050e7220 */ /* 0x000fe20000410000 */
[----:B------:R-:W-:Y:S01]  /*4180*/  FADD.FTZ R30, -R148, R30 ;  /* 0x0000001e941e7221 */ /* 0x000fe20000010100 */
[----:B------:R-:W-:Y:S01]  /*4190*/  FFMA.FTZ R5, -R199, R199, 1 ;  /* 0x3f800000c7057423 */ /* 0x000fe200000101c7 */
[----:B------:R-:W-:Y:S01]  /*41a0*/  FMUL.FTZ R11, R4, R2 ;  /* 0x00000002040b7220 */ /* 0x000fe20000410000 */
[----:B------:R2:W-:Y:S01]  /*41b0*/  STS [R218+0x16000], R0 ;  /* 0x01600000da007388 */ /* 0x0005e20000000800 */
        /* <DEDUP_REMOVED lines=8> */
[----:B------:R-:W-:Y:S01]  /*4240*/  FFMA.FTZ R10, -R206, R206, 1 ;  /* 0x3f800000ce0a7423 */ /* 0x000fe200000101ce */
[----:B------:R-:W-:Y:S01]  /*4250*/  FMUL.FTZ R5, R4, R2 ;  /* 0x0000000204057220 */ /* 0x000fe20000410000 */
[----:B------:R-:W-:Y:S01]  /*4260*/  F2FP.BF16.F32.PACK_AB R4, R12, R13 ;  /* 0x0000000d0c04723e */ /* 0x000fe200000010ff */
[----:B------:R-:W-:Y:S01]  /*4270*/  FFMA.FTZ R9, -R201, R201, 1 ;  /* 0x3f800000c9097423 */ /* 0x000fe200000101c9 */
[----:B------:R-:W-:Y:S01]  /*4280*/  FFMA.FTZ R6, -R193, R193, 1 ;  /* 0x3f800000c1067423 */ /* 0x000fe200000101c1 */
[C---:B------:R-:W-:Y:S01]  /*4290*/  FADD.FTZ R26, -R148.reuse, R26 ;  /* 0x0000001a941a7221 */ /* 0x040fe20000010100 */
[----:B------:R-:W-:Y:S01]  /*42a0*/  FADD.FTZ R27, -R148, R27 ;  /* 0x0000001b941b7221 */ /* 0x000fe20000010100 */
[----:B------:R-:W-:Y:S01]  /*42b0*/  F2FP.BF16.F32.PACK_AB R2, R11, R14 ;  /* 0x0000000e0b02723e */ /* 0x000fe200000010ff */
[----:B------:R-:W-:Y:S01]  /*42c0*/  STS [R218+0x16400], R4 ;  /* 0x01640004da007388 */ /* 0x000fe20000000800 */
[----:B------:R-:W-:Y:S01]  /*42d0*/  FMUL.FTZ R25, R170, R25 ;  /* 0x00000019aa197220 */ /* 0x000fe20000410000 */
[----:B------:R-:W-:Y:S01]  /*42e0*/  FMUL.FTZ R10, R10, UR51 ;  /* 0x000000330a0a7c20 */ /* 0x000fe20008410000 */
[----:B------:R-:W-:Y:S01]  /*42f0*/  FMUL.FTZ R9, R9, UR51 ;  /* 0x0000003309097c20 */ /* 0x000fe20008410000 */
[----:B------:R-:W-:Y:S01]  /*4300*/  FMUL.FTZ R6, R6, UR51 ;  /* 0x0000003306067c20 */ /* 0x000fe20008410000 */
[----:B------:R-:W-:Y:S01]  /*4310*/  FMUL.FTZ R26, R196, R26 ;  /* 0x0000001ac41a7220 */ /* 0x000fe20000410000 */
[----:B------:R-:W-:Y:S01]  /*4320*/  FMUL.FTZ R27, R195, R27 ;  /* 0x0000001bc31b7220 */ /* 0x000fe20000410000 */
[----:B------:R-:W-:Y:S01]  /*4330*/  STS [R217+0x16000], R7 ;  /* 0x01600007d9007388 */ /* 0x000fe20000000800 */
[----:B------:R-:W-:Y:S01]  /*4340*/  FMUL.FTZ R6, R6, R25 ;  /* 0x0000001906067220 */ /* 0x000fe20000410000 */
[----:B------:R-:W-:Y:S01]  /*4350*/  FMUL.FTZ R26, R10, R26 ;  /* 0x0000001a0a1a7220 */ /* 0x000fe20000410000 */
[----:B------:R-:W-:Y:S01]  /*4360*/  FMUL.FTZ R27, R9, R27 ;  /* 0x0000001b091b7220 */ /* 0x000fe20000410000 */
[----:B------:R3:W-:Y:S01]  /*4370*/  STS [R217+0x16400], R2 ;  /* 0x01640002d9007388 */ /* 0x0007e20000000800 */
[----:B------:R-:W-:Y:S01]  /*4380*/  F2FP.BF16.F32.PACK_AB R5, R5, R30 ;  /* 0x0000001e0505723e */ /* 0x000fe200000010ff */
[----:B------:R-:W3:Y:S01]  /*4390*/  LDC R140, c[0x0][0x2dc] ;  /* 0x0000b700ff8c7b82 */ /* 0x000ee20000000800 */
[----:B------:R-:W-:Y:S01]  /*43a0*/  F2FP.BF16.F32.PACK_AB R6, R6, R24 ;  /* 0x000000180606723e */ /* 0x000fe200000010ff */
[----:B------:R-:W-:Y:S01]  /*43b0*/  STS [R216+0x15000], R21 ;  /* 0x01500015d8007388 */ /* 0x000fe20000000800 */
[----:B--2---:R-:W-:Y:S03]  /*43c0*/  F2FP.BF16.F32.PACK_AB R0, R27, R26 ;  /* 0x0000001a1b00723e */ /* 0x004fe600000010ff */
        /* <DEDUP_REMOVED lines=99> */
.L_x_1018:
[----:B------:R-:W-:Y:S01]  /*4a00*/  LDSM.16.M88.4 R24, [R176] ;  /* 0x00000000b018783b */ /* 0x000fe20000000200 */
[----:B-1----:R-:W-:Y:S01]  /*4a10*/  IMAD.U32 R2, RZ, RZ, UR34 ;  /* 0x00000022ff027e24 */ /* 0x002fe2000f8e00ff */
[----:B------:R-:W-:Y:S02]  /*4a20*/  ULOP3.LUT UR48, UR32, 0x1, URZ, 0xc0, !UPT ;  /* 0x0000000120307892 */ /* 0x000fe4000f8ec03f */
[----:B------:R-:W1:Y:S02]  /*4a30*/  LDSM.16.MT88.4 R8, [R0+0x9000] ;  /* 0x009000000008783b */ /* 0x000e640000004200 */
        /* <DEDUP_REMOVED lines=21> */
[----:B------:R-:W2:Y:S05]  /*4b90*/  LDSM.16.MT88.4 R132, [R0+0xd800] ;  /* 0x00d800000084783b */ /* 0x000eaa0000004200 */
[C---:B------:R-:W-:Y:S06]  /*4ba0*/  HMMA.16816.F32.BF16 R12, R32.reuse, R136, R12 ;  /* 0x00000088200c723c */ /* 0x040fec000004180c */
[C---:B------:R-:W-:Y:S01]  /*4bb0*/  HMMA.16816.F32.BF16 R16, R32.reuse, R138, R16 ;  /* 0x0000008a2010723c */ /* 0x040fe20000041810 */
[----:B------:R-:W-:Y:S05]  /*4bc0*/  LDSM.16.MT88.4 R136, [R0+0xdc00] ;  /* 0x00dc00000088783b */ /* 0x000fea0000004200 */
[C---:B------:R-:W-:Y:S06]  /*4bd0*/  HMMA.16816.F32.BF16 R20, R32.reuse, R140, R20 ;  /* 0x0000008c2014723c */ /* 0x040fec0000041814 */
[----:B------:R-:W-:Y:S01]  /*4be0*/  HMMA.16816.F32.BF16 R24, R32, R142, R24 ;  /* 0x0000008e2018723c */ /* 0x000fe20000041818 */
[----:B------:R-:W3:Y:S04]  /*4bf0*/  LDSM.16.MT88.4 R32, [R0+0xbc00] ;  /* 0x00bc00000020783b */ /* 0x000ee80000004200 */
[----:B------:R-:W-:Y:S01]  /*4c00*/  LDSM.16.M88.4 R140, [R176+0x2000] ;  /* 0x00200000b08c783b */ /* 0x000fe20000000200 */
[C---:B------:R-:W-:Y:S06]  /*4c10*/  HMMA.16816.F32.BF16 R4, R144.reuse, R148, R4 ;  /* 0x000000949004723c */ /* 0x040fec0000041804 */
[C---:B------:R-:W-:Y:S01]  /*4c20*/  HMMA.16816.F32.BF16 R8, R144.reuse, R150, R8 ;  /* 0x000000969008723c */ /* 0x040fe20000041808 */
[----:B------:R-:W4:Y:S05]  /*4c30*/  LDSM.16.MT88.4 R148, [R0+0xa000] ;  /* 0x00a000000094783b */ /* 0x000f2a0000004200 */
[C---:B-1----:R-:W-:Y:S06]  /*4c40*/  HMMA.16816.F32.BF16 R12, R144.reuse, R28, R12 ;  /* 0x0000001c900c723c */ /* 0x042fec000004180c */
        /* <DEDUP_REMOVED lines=9> */
[C---:B---3--:R-:W-:Y:S06]  /*4ce0*/  HMMA.16816.F32.BF16 R12, R152.reuse, R32, R12 ;  /* 0x00000020980c723c */ /* 0x048fec000004180c */
[C---:B------:R-:W-:Y:S01]  /*4cf0*/  HMMA.16816.F32.BF16 R16, R152.reuse, R34, R16 ;  /* 0x000000229810723c */ /* 0x040fe20000041810 */
[----:B------:R-:W3:Y:S05]  /*4d00*/  LDSM.16.MT88.4 R32, [R0+0xc400] ;  /* 0x00c400000020783b */ /* 0x000eea0000004200 */
[C---:B------:R-:W-:Y:S06]  /*4d10*/  HMMA.16816.F32.BF16 R20, R152.reuse, R136, R20 ;  /* 0x000000889814723c */ /* 0x040fec0000041814 */
[----:B------:R-:W-:Y:S01]  /*4d20*/  HMMA.16816.F32.BF16 R24, R152, R138, R24 ;  /* 0x0000008a9818723c */ /* 0x000fe20000041818 */
[----:B------:R-:W3:Y:S04]  /*4d30*/  LDSM.16.MT88.4 R136, [R0+0xe400] ;  /* 0x00e400000088783b */ /* 0x000ee80000004200 */
[----:B------:R-:W-:Y:S01]  /*4d40*/  LDSM.16.MT88.4 R152, [R0+0xa800] ;  /* 0x00a800000098783b */ /* 0x000fe20000004200 */
[C---:B----4-:R-:W-:Y:S06]  /*4d50*/  HMMA.16816.F32.BF16 R4, R140.reuse, R148, R4 ;  /* 0x000000948c04723c */ /* 0x050fec0000041804 */
[C---:B------:R-:W-:Y:S01]  /*4d60*/  HMMA.16816.F32.BF16 R8, R140.reuse, R150, R8 ;  /* 0x000000968c08723c */ /* 0x040fe20000041808 */
[----:B------:R-:W4:Y:S05]  /*4d70*/  LDSM.16.M88.4 R148, [R179+0x2000] ;  /* 0x00200000b394783b */ /* 0x000f2a0000000200 */
        /* <DEDUP_REMOVED lines=15> */
[----:B------:R2:W3:Y:S04]  /*4e70*/  LDSM.16.MT88.4 R136, [R0+0xec00] ;  /* 0x00ec00000088783b */ /* 0x0004e80000004200 */
[----:B------:R-:W-:Y:S01]  /*4e80*/  LDSM.16.MT88.4 R144, [R172+0x1c00] ;  /* 0x001c0000ac90783b */ /* 0x000fe20000004200 */
[C---:B----4-:R-:W-:Y:S06]  /*4e90*/  HMMA.16816.F32.BF16 R4, R148.reuse, R152, R4 ;  /* 0x000000989404723c */ /* 0x050fec0000041804 */
[C---:B------:R-:W-:Y:S06]  /*4ea0*/  HMMA.16816.F32.BF16 R8, R148.reuse, R154, R8 ;  /* 0x0000009a9408723c */ /* 0x040fec0000041808 */
[C---:B-1----:R-:W-:Y:S06]  /*4eb0*/  HMMA.16816.F32.BF16 R12, R148.reuse, R28, R12 ;  /* 0x0000001c940c723c */ /* 0x042fec000004180c */
[C---:B------:R-:W-:Y:S01]  /*4ec0*/  HMMA.16816.F32.BF16 R16, R148.reuse, R30, R16 ;  /* 0x0000001e9410723c */ /* 0x040fe20000041810 */
[----:B--2---:R-:W-:Y:S04]  /*4ed0*/  IMAD.U32 R0, RZ, RZ, UR36 ;  /* 0x00000024ff007e24 */ /* 0x004fe8000f8e00ff */
[----:B------:R-:W-:Y:S01]  /*4ee0*/  @P1 IADD3 R28, P0, R249, UR6, RZ ;  /* 0x00000006f91c1c10 */ /* 0x000fe2000ff1e0ff */
[C---:B------:R-:W-:Y:S01]  /*4ef0*/  HMMA.16816.F32.BF16 R20, R148.reuse, R132, R20 ;  /* 0x000000849414723c */ /* 0x040fe20000041814 */
[----:B------:R-:W-:Y:S01]  /*4f00*/  IMAD.U32 R30, RZ, RZ, UR34 ;  /* 0x00000022ff1e7e24 */ /* 0x000fe2000f8e00ff */
[----:B------:R-:W-:Y:S03]  /*4f10*/  @UP2 UIADD3 UR6, UP1, UR6, -0x100, URZ ;  /* 0xffffff0006062890 */ /* 0x000fe6000ff3e03f */
[----:B------:R-:W-:Y:S01]  /*4f20*/  @P1 IADD3.X R29, R250, UR7, RZ, P0, !PT ;  /* 0x00000007fa1d1c10 */ /* 0x000fe200087fe4ff */
[----:B------:R-:W-:Y:S01]  /*4f30*/  HMMA.16816.F32.BF16 R24, R148, R134, R24 ;  /* 0x000000869418723c */ /* 0x000fe20000041818 */
[----:B------:R-:W-:Y:S01]  /*4f40*/  LDSM.16.MT88.4 R132, [R172+0x1400] ;  /* 0x00140000ac84783b */ /* 0x000fe20000004200 */
[----:B------:R-:W-:Y:S01]  /*4f50*/  IMAD.U32 R31, RZ, RZ, UR35 ;  /* 0x00000023ff1f7e24 */ /* 0x000fe2000f8e00ff */
[----:B------:R-:W-:Y:S02]  /*4f60*/  @UP2 UIADD3.X UR7, UR7, -0x1, URZ, UP1, !UPT ;  /* 0xffffffff07072890 */ /* 0x000fe40008ffe43f */
[----:B------:R-:W5:Y:S01]  /*4f70*/  @P1 LDG.E R243, desc[UR22][R28.64] ;  /* 0x000000161cf31981 */ /* 0x000f62000c1e1900 */
[C---:B------:R-:W-:Y:S03]  /*4f80*/  HMMA.16816.F32.BF16 R4, R140.reuse, R156, R4 ;  /* 0x0000009c8c04723c */ /* 0x040fe60000041804 */
[----:B------:R-:W5:Y:S02]  /*4f90*/  @P1 LDG.E R242, desc[UR22][R28.64+0x20] ;  /* 0x000020161cf21981 */ /* 0x000f64000c1e1900 */
[-C--:B------:R-:W-:Y:S01]  /*4fa0*/  LEA R30, P0, R30, R184.reuse, 0x2 ;  /* 0x000000b81e1e7211 */ /* 0x080fe200078010ff */
[C---:B------:R-:W-:Y:S01]  /*4fb0*/  HMMA.16816.F32.BF16 R8, R140.reuse, R158, R8 ;  /* 0x0000009e8c08723c */ /* 0x040fe20000041808 */
[----:B------:R-:W5:Y:S04]  /*4fc0*/  @P1 LDG.E R241, desc[UR22][R28.64+0x80] ;  /* 0x000080161cf11981 */ /* 0x000f68000c1e1900 */
[----:B------:R1:W5:Y:S01]  /*4fd0*/  @P1 LDG.E R240, desc[UR22][R28.64+0xa0] ;  /* 0x0000a0161cf01981 */ /* 0x000362000c1e1900 */
[C---:B---3--:R-:W-:Y:S06]  /*4fe0*/  HMMA.16816.F32.BF16 R12, R140.reuse, R32, R12 ;  /* 0x000000208c0c723c */ /* 0x048fec000004180c */
[C---:B------:R-:W-:Y:S01]  /*4ff0*/  HMMA.16816.F32.BF16 R16, R140.reuse, R34, R16 ;  /* 0x000000228c10723c */ /* 0x040fe20000041810 */
[----:B------:R-:W-:Y:S04]  /*5000*/  IMAD.U32 R32, RZ, RZ, UR35 ;  /* 0x00000023ff207e24 */ /* 0x000fe8000f8e00ff */
[----:B------:R2:W-:Y:S01]  /*5010*/  REDG.E.ADD.F32.FTZ.RN.STRONG.GPU desc[UR22][R184.64], R4 ;  /* 0x00000004b80079a6 */ /* 0x0005e2000c10f396 */
[C---:B------:R-:W-:Y:S05]  /*5020*/  HMMA.16816.F32.BF16 R20, R140.reuse, R136, R20 ;  /* 0x000000888c14723c */ /* 0x040fea0000041814 */
[-C--:B------:R-:W-:Y:S01]  /*5030*/  LEA R32, P1, R32, R184.reuse, 0x2 ;  /* 0x000000b820207211 */ /* 0x080fe200078210ff */
[----:B------:R-:W-:Y:S01]  /*5040*/  HMMA.16816.F32.BF16 R24, R140, R138, R24 ;  /* 0x0000008a8c18723c */ /* 0x000fe20000041818 */
[----:B------:R-:W-:Y:S04]  /*5050*/  LDSM.16.MT88.4 R136, [R172+0x2400] ;  /* 0x00240000ac88783b */ /* 0x000fe80000004200 */
[-C--:B------:R-:W-:Y:S01]  /*5060*/  LEA.HI.X.SX32 R33, R31, R185.reuse, 0x2, P1 ;  /* 0x000000b91f217211 */ /* 0x080fe200008f16ff */
[----:B-1----:R-:W-:Y:S01]  /*5070*/  IMAD.U32 R28, RZ, RZ, UR36 ;  /* 0x00000024ff1c7e24 */ /* 0x002fe2000f8e00ff */
[-C--:B------:R-:W-:Y:S01]  /*5080*/  LEA.HI.X.SX32 R31, R2, R185.reuse, 0x2, P0 ;  /* 0x000000b9021f7211 */ /* 0x080fe200000f16ff */
[----:B------:R-:W-:Y:S01]  /*5090*/  IMAD.U32 R2, RZ, RZ, UR10 ;  /* 0x0000000aff027e24 */ /* 0x000fe2000f8e00ff */
[----:B------:R-:W-:Y:S02]  /*50a0*/  LDSM.16.MT88.4 R140, [R172+0x1800] ;  /* 0x00180000ac8c783b */ /* 0x000fe40000004200 */
[-C--:B------:R-:W-:Y:S04]  /*50b0*/  LEA R28, P2, R28, R184.reuse, 0x2 ;  /* 0x000000b81c1c7211 */ /* 0x080fe800078410ff */
[-C--:B------:R-:W-:Y:S01]  /*50c0*/  LEA.HI.X.SX32 R29, R0, R185.reuse, 0x2, P2 ;  /* 0x000000b9001d7211 */ /* 0x080fe200010f16ff */
[----:B------:R-:W-:Y:S04]  /*50d0*/  IMAD.U32 R0, RZ, RZ, UR33 ;  /* 0x00000021ff007e24 */ /* 0x000fe8000f8e00ff */
[----:B------:R1:W-:Y:S01]  /*50e0*/  REDG.E.ADD.F32.FTZ.RN.STRONG.GPU desc[UR22][R28.64], R5 ;  /* 0x000000051c0079a6 */ /* 0x0003e2000c10f396 */
[----:B--2---:R-:W-:Y:S03]  /*50f0*/  IMAD.U32 R4, RZ, RZ, UR52 ;  /* 0x00000034ff047e24 */ /* 0x004fe6000f8e00ff */
        /* <DEDUP_REMOVED lines=158> */
.L_x_1016:
[----:B------:R-:W2:Y:S01]  /*5ae0*/  LDL.64 R26, [R1] ;  /* 0x00000000011a7983 */ /* 0x000ea20000100a00 */
        /* <DEDUP_REMOVED lines=45> */
[----:B------:R-:W-:Y:S01]  /*5dc0*/  FMUL.FTZ R9, R117, UR6 ;  /* 0x0000000675097c20 */ /* 0x000fe20008410000 */
[----:B------:R-:W-:Y:S01]  /*5dd0*/  FMUL.FTZ R118, R118, UR6 ;  /* 0x0000000676767c20 */ /* 0x000fe20008410000 */
[----:B------:R-:W-:Y:S01]  /*5de0*/  STS [R244+0x200], R24 ;  /* 0x00020018f4007388 */ /* 0x000fe20000000800 */
[----:B------:R-:W-:Y:S01]  /*5df0*/  FMUL.FTZ R8, R119, UR6 ;  /* 0x0000000677087c20 */ /* 0x000fe20008410000 */
[----:B------:R-:W-:Y:S01]  /*5e00*/  F2FP.BF16.F32.PACK_AB R17, R17, R100 ;  /* 0x000000641111723e */ /* 0x000fe200000010ff */
[----:B------:R-:W-:Y:S01]  /*5e10*/  FMUL.FTZ R128, R128, UR6 ;  /* 0x0000000680807c20 */ /* 0x000fe20008410000 */
[----:B------:R-:W-:Y:S01]  /*5e20*/  STS [R245], R21 ;  /* 0x00000015f5007388 */ /* 0x000fe20000000800 */
        /* <DEDUP_REMOVED lines=18> */
[----:B------:R-:W-:Y:S01]  /*5f50*/  FMUL.FTZ R122, R122, UR6 ;  /* 0x000000067a7a7c20 */ /* 0x000fe20008410000 */
[----:B------:R1:W-:Y:S01]  /*5f60*/  STS [R245+0x1200], R18 ;  /* 0x00120012f5007388 */ /* 0x0003e20000000800 */
[----:B------:R-:W-:Y:S01]  /*5f70*/  FMUL.FTZ R6, R123, UR6 ;  /* 0x000000067b067c20 */ /* 0x000fe20008410000 */
[----:B------:R-:W-:Y:S01]  /*5f80*/  FMUL.FTZ R124, R124, UR6 ;  /* 0x000000067c7c7c20 */ /* 0x000fe20008410000 */
[----:B------:R-:W-:Y:S01]  /*5f90*/  FMUL.FTZ R2, R125, UR6 ;  /* 0x000000067d027c20 */ /* 0x000fe20008410000 */
[----:B------:R-:W-:Y:S01]  /*5fa0*/  STS [R244+0x2000], R17 ;  /* 0x00200011f4007388 */ /* 0x000fe20000000800 */
[----:B------:R-:W-:Y:S01]  /*5fb0*/  FMUL.FTZ R126, R126, UR6 ;  /* 0x000000067e7e7c20 */ /* 0x000fe20008410000 */
[----:B------:R-:W-:Y:S01]  /*5fc0*/  FMUL.FTZ R0, R127, UR6 ;  /* 0x000000067f007c20 */ /* 0x000fe20008410000 */
[----:B------:R-:W-:Y:S01]  /*5fd0*/  F2FP.BF16.F32.PACK_AB R5, R5, R128 ;  /* 0x000000800505723e */ /* 0x000fe200000010ff */
[----:B------:R3:W-:Y:S01]  /*5fe0*/  STS [R244+0x2200], R16 ;  /* 0x00220010f4007388 */ /* 0x0007e20000000800 */
[----:B------:R-:W-:Y:S01]  /*5ff0*/  F2FP.BF16.F32.PACK_AB R4, R4, R130 ;  /* 0x000000820404723e */ /* 0x000fe200000010ff */
[----:B------:R-:W-:Y:S01]  /*6000*/  ULDC.64 UR6, c[0x0][0x3f0] ;  /* 0x0000fc0000067ab9 */ /* 0x000fe20000000a00 */
[----:B------:R-:W-:Y:S01]  /*6010*/  F2FP.BF16.F32.PACK_AB R7, R7, R120 ;  /* 0x000000780707723e */ /* 0x000fe200000010ff */
[----:B------:R-:W-:Y:S01]  /*6020*/  STS [R245+0x2000], R13 ;  /* 0x0020000df5007388 */ /* 0x000fe20000000800 */
[----:B------:R-:W-:-:S02]  /*6030*/  F2FP.BF16.F32.PACK_AB R6, R6, R122 ;  /* 0x0000007a0606723e */ /* 0x000fc400000010ff */
[----:B------:R-:W-:Y:S01]  /*6040*/  F2FP.BF16.F32.PACK_AB R2, R2, R124 ;  /* 0x0000007c0202723e */ /* 0x000fe200000010ff */
[----:B------:R4:W-:Y:S01]  /*6050*/  STS [R245+0x2200], R12 ;  /* 0x0022000cf5007388 */ /* 0x0009e20000000800 */
[----:B------:R-:W-:Y:S02]  /*6060*/  F2FP.BF16.F32.PACK_AB R0, R0, R126 ;  /* 0x0000007e0000723e */ /* 0x000fe400000010ff */
[----:B------:R-:W-:Y:S01]  /*6070*/  F2FP.BF16.F32.PACK_AB R38, R39, R38 ;  /* 0x000000262726723e */ /* 0x000fe200000010ff */
[----:B------:R-:W-:Y:S01]  /*6080*/  STS [R244+0x3000], R15 ;  /* 0x0030000ff4007388 */ /* 0x000fe20000000800 */
[----:B------:R-:W-:Y:S02]  /*6090*/  F2FP.BF16.F32.PACK_AB R48, R49, R48 ;  /* 0x000000303130723e */ /* 0x000fe400000010ff */
[----:B------:R-:W-:Y:S01]  /*60a0*/  F2FP.BF16.F32.PACK_AB R50, R51, R50 ;  /* 0x000000323332723e */ /* 0x000fe200000010ff */
[----:B------:R4:W-:Y:S01]  /*60b0*/  STS [R244+0x3200], R14 ;  /* 0x0032000ef4007388 */ /* 0x0009e20000000800 */
[----:B-1----:R-:W1:Y:S01]  /*60c0*/  LDC.64 R18, c[0x0][0x450] ;  /* 0x00011400ff127b82 */ /* 0x002e620000000a00 */
[----:B------:R-:W-:-:S02]  /*60d0*/  F2FP.BF16.F32.PACK_AB R40, R41, R40 ;  /* 0x000000282928723e */ /* 0x000fc400000010ff */
[----:B------:R-:W-:Y:S01]  /*60e0*/  STS [R245+0x3000], R11 ;  /* 0x0030000bf5007388 */ /* 0x000fe20000000800 */
[----:B------:R-:W-:Y:S02]  /*60f0*/  F2FP.BF16.F32.PACK_AB R42, R43, R42 ;  /* 0x0000002a2b2a723e */ /* 0x000fe400000010ff */
[----:B------:R-:W-:Y:S01]  /*6100*/  F2FP.BF16.F32.PACK_AB R44, R45, R44 ;  /* 0x0000002c2d2c723e */ /* 0x000fe200000010ff */
[----:B------:R1:W-:Y:S01]  /*6110*/  STS [R245+0x3200], R10 ;  /* 0x0032000af5007388 */ /* 0x0003e20000000800 */
[----:B---3--:R-:W3:Y:S01]  /*6120*/  LDC.64 R16, c[0x0][0x458] ;  /* 0x00011600ff107b82 */ /* 0x008ee20000000a00 */
[----:B------:R-:W-:Y:S02]  /*6130*/  F2FP.BF16.F32.PACK_AB R46, R47, R46 ;  /* 0x0000002e2f2e723e */ /* 0x000fe400000010ff */
[----:B------:R-:W-:Y:S01]  /*6140*/  STS [R244+0x4000], R9 ;  /* 0x00400009f4007388 */ /* 0x000fe20000000800 */
[----:B------:R-:W-:Y:S02]  /*6150*/  F2FP.BF16.F32.PACK_AB R52, R53, R52 ;  /* 0x000000343534723e */ /* 0x000fe400000010ff */
[----:B------:R-:W-:Y:S01]  /*6160*/  F2FP.BF16.F32.PACK_AB R54, R55, R54 ;  /* 0x000000363736723e */ /* 0x000fe200000010ff */
[----:B------:R1:W-:Y:S01]  /*6170*/  STS [R244+0x4200], R8 ;  /* 0x00420008f4007388 */ /* 0x0003e20000000800 */
[----:B------:R-:W-:Y:S01]  /*6180*/  F2FP.BF16.F32.PACK_AB R64, R65, R64 ;  /* 0x000000404140723e */ /* 0x000fe200000010ff */
[----:B----4-:R-:W4:Y:S01]  /*6190*/  LDC.64 R12, c[0x0][0x470] ;  /* 0x00011c00ff0c7b82 */ /* 0x010f220000000a00 */
[----:B------:R-:W-:Y:S01]  /*61a0*/  F2FP.BF16.F32.PACK_AB R66, R67, R66 ;  /* 0x000000424342723e */ /* 0x000fe200000010ff */
[----:B------:R-:W-:Y:S01]  /*61b0*/  STS [R245+0x4000], R5 ;  /* 0x00400005f5007388 */ /* 0x000fe20000000800 */
[----:B------:R-:W-:-:S02]  /*61c0*/  F2FP.BF16.F32.PACK_AB R56, R57, R56 ;  /* 0x000000383938723e */ /* 0x000fc400000010ff */
[----:B------:R-:W-:Y:S01]  /*61d0*/  F2FP.BF16.F32.PACK_AB R58, R59, R58 ;  /* 0x0000003a3b3a723e */ /* 0x000fe200000010ff */
[----:B------:R-:W-:Y:S01]  /*61e0*/  STS [R245+0x4200], R4 ;  /* 0x00420004f5007388 */ /* 0x000fe20000000800 */
[----:B------:R-:W-:Y:S01]  /*61f0*/  F2FP.BF16.F32.PACK_AB R60, R61, R60 ;  /* 0x0000003c3d3c723e */ /* 0x000fe200000010ff */
[----:B------:R-:W4:Y:S01]  /*6200*/  LDC.64 R14, c[0x0][0x440] ;  /* 0x00011000ff0e7b82 */ /* 0x000f220000000a00 */
[----:B------:R-:W-:Y:S01]  /*6210*/  F2FP.BF16.F32.PACK_AB R62, R63, R62 ;  /* 0x0000003e3f3e723e */ /* 0x000fe200000010ff */
[----:B------:R-:W-:Y:S01]  /*6220*/  STS [R244+0x5000], R7 ;  /* 0x00500007f4007388 */ /* 0x000fe20000000800 */
[----:B------:R-:W-:Y:S02]  /*6230*/  F2FP.BF16.F32.PACK_AB R68, R69, R68 ;  /* 0x000000444544723e */ /* 0x000fe400000010ff */
[----:B------:R-:W-:Y:S01]  /*6240*/  F2FP.BF16.F32.PACK_AB R70, R71, R70 ;  /* 0x000000464746723e */ /* 0x000fe200000010ff */
[----:B------:R-:W-:Y:S01]  /*6250*/  STS [R244+0x5200], R6 ;  /* 0x00520006f4007388 */ /* 0x000fe20000000800 */
[----:B------:R-:W-:Y:S01]  /*6260*/  F2FP.BF16.F32.PACK_AB R80, R81, R80 ;  /* 0x000000505150723e */ /* 0x000fe200000010ff */
[----:B-1----:R-:W1:Y:S01]  /*6270*/  LDC.64 R10, c[0x0][0x468] ;  /* 0x00011a00ff0a7b82 */ /* 0x002e620000000a00 */
[----:B------:R-:W-:Y:S01]  /*6280*/  F2FP.BF16.F32.PACK_AB R82, R83, R82 ;  /* 0x000000525352723e */ /* 0x000fe200000010ff */
[----:B------:R1:W-:Y:S01]  /*6290*/  STS [R245+0x5000], R2 ;  /* 0x00500002f5007388 */ /* 0x0003e20000000800 */
[----:B------:R-:W-:-:S02]  /*62a0*/  F2FP.BF16.F32.PACK_AB R72, R73, R72 ;  /* 0x000000484948723e */ /* 0x000fc400000010ff */
[----:B------:R-:W-:Y:S01]  /*62b0*/  F2FP.BF16.F32.PACK_AB R74, R75, R74 ;  /* 0x0000004a4b4a723e */ /* 0x000fe200000010ff */
[----:B------:R3:W-:Y:S01]  /*62c0*/  STS [R245+0x5200], R0 ;  /* 0x00520000f5007388 */ /* 0x0007e20000000800 */
[----:B------:R-:W-:Y:S01]  /*62d0*/  F2FP.BF16.F32.PACK_AB R76, R77, R76 ;  /* 0x0000004c4d4c723e */ /* 0x000fe200000010ff */
[----:B------:R-:W4:Y:S01]  /*62e0*/  LDC.64 R8, c[0x0][0x438] ;  /* 0x00010e00ff087b82 */ /* 0x000f220000000a00 */
[----:B------:R-:W-:Y:S01]  /*62f0*/  F2FP.BF16.F32.PACK_AB R78, R79, R78 ;  /* 0x0000004e4f4e723e */ /* 0x000fe200000010ff */
[----:B------:R-:W-:Y:S04]  /*6300*/  STS [R244+0x6000], R36 ;  /* 0x00600024f4007388 */ /* 0x000fe80000000800 */
[----:B------:R-:W-:Y:S04]  /*6310*/  STS [R244+0x6200], R38 ;  /* 0x00620026f4007388 */ /* 0x000fe80000000800 */
[----:B------:R-:W-:Y:S04]  /*6320*/  STS [R245+0x6000], R48 ;  /* 0x00600030f5007388 */ /* 0x000fe80000000800 */
[----:B------:R-:W-:Y:S04]  /*6330*/  STS [R245+0x6200], R50 ;  /* 0x00620032f5007388 */ /* 0x000fe80000000800 */
[----:B------:R-:W-:Y:S01]  /*6340*/  STS [R244+0x7000], R40 ;  /* 0x00700028f4007388 */ /* 0x000fe20000000800 */
[----:B-1----:R-:W-:-:S03]  /*6350*/  IMAD R2, R10, UR25, RZ ;  /* 0x000000190a027c24 */ /* 0x002fc6000f8e02ff */
[----:B------:R-:W-:Y:S01]  /*6360*/  STS [R244+0x7200], R42 ;  /* 0x0072002af4007388 */ /* 0x000fe20000000800 */
[----:B---3--:R-:W-:Y:S02]  /*6370*/  IMAD R0, R18, UR4, RZ ;  /* 0x0000000412007c24 */ /* 0x008fe4000f8e02ff */
[----:B------:R-:W-:Y:S01]  /*6380*/  IMAD R2, R11, UR17, R2 ;  /* 0x000000110b027c24 */ /* 0x000fe2000f8e0202 */
[----:B------:R-:W-:Y:S01]  /*6390*/  STS [R245+0x7000], R44 ;  /* 0x0070002cf5007388 */ /* 0x000fe20000000800 */
[----:B------:R-:W-:-:S03]  /*63a0*/  IMAD R0, R19, UR28, R0 ;  /* 0x0000001c13007c24 */ /* 0x000fc6000f8e0200 */
        /* <DEDUP_REMOVED lines=17> */
[----:B--2---:R-:W-:-:S02]  /*64c0*/  SHF.R.S32.HI R5, RZ, 0x1f, R26 ;  /* 0x0000001fff057819 */ /* 0x004fc4000001141a */
[----:B------:R-:W-:-:S05]  /*64d0*/  MOV R4, R26 ;  /* 0x0000001a00047202 */ /* 0x000fca0000000f00 */
[----:B------:R-:W-:-:S04]  /*64e0*/  IMAD.WIDE.U32 R6, R18, UR28, R4 ;  /* 0x0000001c12067c25 */ /* 0x000fc8000f8e0004 */
[----:B------:R-:W-:Y:S01]  /*64f0*/  IMAD.WIDE.U32 R4, R16, UR28, R4 ;  /* 0x0000001c10047c25 */ /* 0x000fe2000f8e0004 */
[----:B------:R-:W-:-:S03]  /*6500*/  IADD3 R7, R7, R0, RZ ;  /* 0x0000000007077210 */ /* 0x000fc60007ffe0ff */
[C---:B----4-:R-:W-:Y:S02]  /*6510*/  IMAD R0, R8.reuse, UR24, RZ ;  /* 0x0000001808007c24 */ /* 0x050fe4000f8e02ff */
[----:B------:R-:W-:-:S04]  /*6520*/  IMAD.WIDE.U32 R6, R8, UR16, R6 ;  /* 0x0000001008067c25 */ /* 0x000fc8000f8e0006 */
[----:B------:R-:W-:Y:S02]  /*6530*/  IMAD R9, R9, UR16, R0 ;  /* 0x0000001009097c24 */ /* 0x000fe4000f8e0200 */
[----:B------:R-:W-:Y:S02]  /*6540*/  IMAD R0, R16, UR4, RZ ;  /* 0x0000000410007c24 */ /* 0x000fe4000f8e02ff */
[----:B------:R-:W-:Y:S01]  /*6550*/  IMAD R8, R12, UR25, RZ ;  /* 0x000000190c087c24 */ /* 0x000fe2000f8e02ff */
[----:B------:R-:W-:Y:S01]  /*6560*/  IADD3 R7, R7, R9, RZ ;  /* 0x0000000907077210 */ /* 0x000fe20007ffe0ff */
[----:B------:R-:W-:Y:S01]  /*6570*/  IMAD R0, R17, UR28, R0 ;  /* 0x0000001c11007c24 */ /* 0x000fe2000f8e0200 */
[----:B------:R-:W-:Y:S01]  /*6580*/  SHF.R.S32.HI R9, RZ, 0x1f, R251 ;  /* 0x0000001fff097819 */ /* 0x000fe200000114fb */
[----:B------:R-:W-:Y:S02]  /*6590*/  IMAD R8, R13, UR17, R8 ;  /* 0x000000110d087c24 */ /* 0x000fe4000f8e0208 */
[----:B------:R-:W-:Y:S01]  /*65a0*/  IMAD.WIDE.U32 R6, R10, UR17, R6 ;  /* 0x000000110a067c25 */ /* 0x000fe2000f8e0006 */
[----:B------:R-:W-:-:S03]  /*65b0*/  IADD3 R5, R5, R0, RZ ;  /* 0x0000000005057210 */ /* 0x000fc60007ffe0ff */
[C---:B------:R-:W-:Y:S01]  /*65c0*/  IMAD R0, R14.reuse, UR24, RZ ;  /* 0x000000180e007c24 */ /* 0x040fe2000f8e02ff */
[----:B------:R-:W-:Y:S01]  /*65d0*/  IADD3 R7, R7, R2, RZ ;  /* 0x0000000207077210 */ /* 0x000fe20007ffe0ff */
[----:B------:R-:W-:-:S04]  /*65e0*/  IMAD.WIDE.U32 R4, R14, UR16, R4 ;  /* 0x000000100e047c25 */ /* 0x000fc8000f8e0004 */
[----:B------:R-:W-:Y:S01]  /*65f0*/  IMAD R2, R15, UR16, R0 ;  /* 0x000000100f027c24 */ /* 0x000fe2000f8e0200 */
[----:B------:R-:W-:Y:S01]  /*6600*/  LEA R0, R246, UR5, 0x1 ;  /* 0x00000005f6007c11 */ /* 0x000fe2000f8e08ff */
[----:B------:R-:W-:Y:S03]  /*6610*/  BAR.SYNC.DEFER_BLOCKING 0x0 ;  /* 0x0000000000007b1d */ /* 0x000fe60000010000 */
[----:B------:R-:W-:Y:S01]  /*6620*/  IADD3 R5, R5, R2, RZ ;  /* 0x0000000205057210 */ /* 0x000fe20007ffe0ff */
[----:B------:R-:W-:Y:S02]  /*6630*/  IMAD R2, R9, R18, RZ ;  /* 0x0000001209027224 */ /* 0x000fe400078e02ff */
[----:B------:R-:W-:-:S04]  /*6640*/  IMAD.WIDE.U32 R10, R12, UR17, R4 ;  /* 0x000000110c0a7c25 */ /* 0x000fc8000f8e0004 */
[----:B------:R-:W-:Y:S01]  /*6650*/  IMAD R2, R251, R19, R2 ;  /* 0x00000013fb027224 */ /* 0x000fe200078e0202 */
[----:B------:R-:W-:Y:S01]  /*6660*/  IADD3 R11, R11, R8, RZ ;  /* 0x000000080b0b7210 */ /* 0x000fe20007ffe0ff */
[----:B------:R-:W-:-:S04]  /*6670*/  IMAD.WIDE.U32 R4, R251, R18, R6 ;  /* 0x00000012fb047225 */ /* 0x000fc800078e0006 */
[----:B------:R-:W-:Y:S01]  /*6680*/  IMAD.WIDE.U32 R10, R251, R16, R10 ;  /* 0x00000010fb0a7225 */ /* 0x000fe200078e000a */
[----:B------:R-:W-:Y:S02]  /*6690*/  IADD3 R2, R5, R2, RZ ;  /* 0x0000000205027210 */ /* 0x000fe40007ffe0ff */
[C---:B------:R-:W-:Y:S01]  /*66a0*/  LEA R6, P0, R4.reuse, UR6, 0x1 ;  /* 0x0000000604067c11 */ /* 0x040fe2000f8008ff */
[----:B------:R-:W1:Y:S03]  /*66b0*/  LDS.128 R60, [R0+0x9000] ;  /* 0x00900000003c7984 */ /* 0x000e660000000c00 */
[----:B------:R-:W-:Y:S01]  /*66c0*/  LEA.HI.X R7, R4, UR7, R2, 0x1, P0 ;  /* 0x0000000704077c11 */ /* 0x000fe200080f0c02 */
[----:B------:R-:W-:Y:S01]  /*66d0*/  ULDC.64 UR6, c[0x0][0x3f8] ;  /* 0x0000fe0000067ab9 */ /* 0x000fe20000000a00 */
[C---:B------:R-:W-:Y:S01]  /*66e0*/  LEA R8, P0, R18.reuse, R6, 0x7 ;  /* 0x0000000612087211 */ /* 0x040fe200078038ff */
        /* <DEDUP_REMOVED lines=11> */
[----:B-1----:R-:W-:Y:S04]  /*67a0*/  STG.E.128 desc[UR22][R6.64], R60 ;  /* 0x0000003c06007986 */ /* 0x002fe8000c101d16 */
[----:B--2---:R-:W-:Y:S04]  /*67b0*/  STG.E.128 desc[UR22][R6.64+0x40], R56 ;  /* 0x0000403806007986 */ /* 0x004fe8000c101d16 */
[----:B---3--:R1:W-:Y:S01]  /*67c0*/  STG.E.128 desc[UR22][R6.64+0x80], R52 ;  /* 0x0000803406007986 */ /* 0x0083e2000c101d16 */
[----:B----4-:R-:W-:Y:S01]  /*67d0*/  IMAD R0, R9, R16, RZ ;  /* 0x0000001009007224 */ /* 0x010fe200078e02ff */
[----:B------:R-:W-:-:S02]  /*67e0*/  LEA.HI.X R9, R18, R7, R19, 0x7, P0 ;  /* 0x0000000712097211 */ /* 0x000fc400000f3c13 */
[C---:B------:R-:W-:Y:S01]  /*67f0*/  LEA R4, P0, R10.reuse, UR6, 0x1 ;  /* 0x000000060a047c11 */ /* 0x040fe2000f8008ff */
[----:B------:R-:W-:Y:S02]  /*6800*/  IMAD R0, R251, R17, R0 ;  /* 0x00000011fb007224 */ /* 0x000fe400078e0200 */
[----:B------:R2:W-:Y:S03]  /*6810*/  STG.E.128 desc[UR22][R8.64], R48 ;  /* 0x0000003008007986 */ /* 0x0005e6000c101d16 */
[----:B------:R-:W-:Y:S01]  /*6820*/  IADD3 R0, R11, R0, RZ ;  /* 0x000000000b007210 */ /* 0x000fe20007ffe0ff */
[----:B------:R2:W-:Y:S03]  /*6830*/  STG.E.128 desc[UR22][R8.64+0x40], R44 ;  /* 0x0000402c08007986 */ /* 0x0005e6000c101d16 */
[----:B------:R-:W-:Y:S01]  /*6840*/  LEA.HI.X R5, R10, UR7, R0, 0x1, P0 ;  /* 0x000000070a057c11 */ /* 0x000fe200080f0c00 */
[----:B------:R2:W-:Y:S04]  /*6850*/  STG.E.128 desc[UR22][R8.64+0x80], R40 ;  /* 0x0000802808007986 */ /* 0x0005e8000c101d16 */
[----:B------:R2:W-:Y:S01]  /*6860*/  STG.E.128 desc[UR22][R4.64], R36 ;  /* 0x0000002404007986 */ /* 0x0005e2000c101d16 */
[----:B-1----:R-:W-:-:S03]  /*6870*/  LEA R6, P0, R16, R4, 0x7 ;  /* 0x0000000410067211 */ /* 0x002fc600078038ff */
[----:B------:R2:W-:Y:S01]  /*6880*/  STG.E.128 desc[UR22][R4.64+0x40], R28 ;  /* 0x0000401c04007986 */ /* 0x0005e2000c101d16 */
[----:B------:R-:W-:-:S03]  /*6890*/  LEA.HI.X R7, R16, R5, R17, 0x7, P0 ;  /* 0x0000000510077211 */ /* 0x000fc600000f3c11 */
[----:B------:R2:W-:Y:S04]  /*68a0*/  STG.E.128 desc[UR22][R4.64+0x80], R20 ;  /* 0x0000801404007986 */ /* 0x0005e8000c101d16 */
[----:B------:R2:W-:Y:S04]  /*68b0*/  STG.E.128 desc[UR22][R6.64], R32 ;  /* 0x0000002006007986 */ /* 0x0005e8000c101d16 */
[----:B------:R2:W-:Y:S04]  /*68c0*/  STG.E.128 desc[UR22][R6.64+0x40], R24 ;  /* 0x0000401806007986 */ /* 0x0005e8000c101d16 */
[----:B------:R2:W-:Y:S02]  /*68d0*/  STG.E.128 desc[UR22][R6.64+0x80], R12 ;  /* 0x0000800c06007986 */ /* 0x0005e4000c101d16 */
.L_x_1013:
        /* <DEDUP_REMOVED lines=11> */
.L_x_1020:
[----:B------:R-:W-:Y:S05]  /*6990*/  EXIT ;  /* 0x000000000000794d */ /* 0x000fea0003800000 */
.L_x_1022:
        /* <DEDUP_REMOVED lines=14> */
.L_x_1310:


//--------------------- .text._ZN5flash44flash_bwd_dq_dk_dv_loop_seqk_parallel_kernelI23Flash_bwd_kernel_traitsILi96ELi64ELi128ELi8ELi2ELi4ELi4ELb0ELb0EN7cutlass10bfloat16_tE19Flash_kernel_traitsILi96ELi64ELi128ELi8ES3_EELb1ELb0ELb0ELb1ELb0ELb0ELb0EEEvNS_16Flash_bwd_paramsE --------------------------
	.section	.text._ZN5flash44flash_bwd_dq_dk_dv_loop_seqk_parallel_kernelI23Flash_bwd_kernel_traitsILi96ELi64ELi128ELi8ELi2ELi4ELi4ELb0ELb0EN7cutlass10bfloat16_tE19Flash_kernel_traitsILi96ELi64ELi128ELi8ES3_EELb1ELb0ELb0ELb1ELb0ELb0ELb0EEEvNS_16Flash_bwd_paramsE,"ax",@progbits
	.align	128
        .global         _ZN5flash44flash_bwd_dq_dk_dv_loop_seqk_parallel_kernelI23Flash_bwd_kernel_traitsILi96ELi64ELi128ELi8ELi2ELi4ELi4ELb0ELb0EN7cutlass10bfloat16_tE19Flash_kernel_traitsILi96ELi64ELi128ELi8ES3_EELb1ELb0ELb0ELb1ELb0ELb0ELb0EEEvNS_16Flash_bwd_paramsE
        .type           _ZN5flash44flash_bwd_dq_dk_dv_loop_seqk_parallel_kernelI23Flash_bwd_kernel_traitsILi96ELi64ELi128ELi8ELi2ELi4ELi4ELb0ELb0EN7cutlass10bfloat16_tE19Flash_kernel_traitsILi96ELi64ELi128ELi8ES3_EELb1ELb0ELb0ELb1ELb0ELb0ELb0EEEvNS_16Flash_bwd_paramsE,@function
        .size           _ZN5flash44flash_bwd_dq_dk_dv_loop_seqk_parallel_kernelI23Flash_bwd_kernel_traitsILi96ELi64ELi128ELi8ELi2ELi4ELi4ELb0ELb0EN7cutlass10bfloat16_tE19Flash_kernel_traitsILi96ELi64ELi128ELi8ES3_EELb1ELb0ELb0ELb1ELb0ELb0ELb0EEEvNS_16Flash_bwd_paramsE,(.L_x_1311 - _ZN5flash44flash_bwd_dq_dk_dv_loop_seqk_parallel_kernelI23Flash_bwd_kernel_traitsILi96ELi64ELi128ELi8ELi2ELi4ELi4ELb0ELb0EN7cutlass10bfloat16_tE19Flash_kernel_traitsILi96ELi64ELi128ELi8ES3_EELb1ELb0ELb0ELb1ELb0ELb0ELb0EEEvNS_16Flash_bwd_paramsE)
        .other          _ZN5flash44flash_bwd_dq_dk_dv_loop_seqk_parallel_kernelI23Flash_bwd_kernel_traitsILi96ELi64ELi128ELi8ELi2ELi4ELi4ELb0ELb0EN7cutlass10bfloat16_tE19Flash_kernel_traitsILi96ELi64ELi128ELi8ES3_EELb1ELb0ELb0ELb1ELb0ELb0ELb0EEEvNS_16Flash_bwd_paramsE,@"STO_CUDA_ENTRY STV_DEFAULT"
_ZN5flash44flash_bwd_dq_dk_dv_loop_seqk_parallel_kernelI23Flash_bwd_kernel_traitsILi96ELi64ELi128ELi8ELi2ELi4ELi4ELb0ELb0EN7cutlass10bfloat16_tE19Flash_kernel_traitsILi96ELi64ELi128ELi8ES3_EELb1ELb0ELb0ELb1ELb0ELb0ELb0EEEvNS_16Flash_bwd_paramsE:
.text._ZN5flash44flash_bwd_dq_dk_dv_loop_seqk_parallel_kernelI23Flash_bwd_kernel_traitsILi96ELi64ELi128ELi8ELi2ELi4ELi4ELb0ELb0EN7cutlass10bfloat16_tE19Flash_kernel_traitsILi96ELi64ELi128ELi8ES3_EELb1ELb0ELb0ELb1ELb0ELb0ELb0EEEvNS_16Flash_bwd_paramsE:
        /* <DEDUP_REMOVED lines=12> */
[----:B------:R-:W2:Y:S01]  /*00c0*/  S2UR UR55, SR_CTAID.Y ;  /* 0x00000000003779c3 */ /* 0x000ea20000002600 */
[----:B------:R-:W-:Y:S01]  /*00d0*/  UMOV UR5, 0x400 ;  /* 0x0000040000057882 */ /* 0x000fe20000000000 */
[----:B------:R-:W-:Y:S01]  /*00e0*/  IMAD.MOV.U32 R180, RZ, RZ, 0x20 ;  /* 0x00000020ffb47424 */ /* 0x000fe200078e00ff */
[----:B------:R-:W-:Y:S01]  /*00f0*/  ULDC.64 UR8, c[0x0][0x208] ;  /* 0x0000820000087ab9 */ /* 0x000fe20000000a00 */
[----:B------:R-:W-:Y:S01]  /*0100*/  IMAD.MOV.U32 R221, RZ, RZ, -0x10 ;  /* 0xfffffff0ffdd7424 */ /* 0x000fe200078e00ff */
[----:B------:R-:W-:Y:S01]  /*0110*/  UMOV UR60, 0xffffd000 ;  /* 0xffffd000003c7882 */ /* 0x000fe20000000000 */
[----:B------:R-:W-:Y:S02]  /*0120*/  IMAD.MOV.U32 R178, RZ, RZ, 0x40 ;  /* 0x00000040ffb27424 */ /* 0x000fe400078e00ff */
[----:B------:R-:W3:Y:S08]  /*0130*/  S2UR UR4, SR_CgaCtaId ;  /* 0x00000000000479c3 */ /* 0x000ef00000008800 */
[----:B------:R-:W4:Y:S01]  /*0140*/  S2UR UR56, SR_CTAID.Z ;  /* 0x00000000003879c3 */ /* 0x000f220000002700 */
[----:B--2---:R-:W-:Y:S01]  /*0150*/  USHF.L.U32 UR6, UR55, 0x7, URZ ;  /* 0x0000000737067899 */ /* 0x004fe2000800063f */
[----:B-1----:R-:W-:Y:S01]  /*0160*/  SHF.R.S32.HI R0, RZ, 0x1f, R4 ;  /* 0x0000001fff007819 */ /* 0x002fe20000011404 */
[----:B---3--:R-:W-:-:S03]  /*0170*/  ULEA UR4, UR4, UR5, 0x18 ;  /* 0x0000000504047291 */ /* 0x008fc6000f8ec03f */
[CC--:B------:R-:W-:Y:S02]  /*0180*/  LEA.HI R2, R0.reuse, R4.reuse, RZ, 0x5 ;  /* 0x0000000400027211 */ /* 0x0c0fe400078f28ff */
[CC--:B------:R-:W-:Y:S02]  /*0190*/  LEA.HI R17, R0.reuse, R4.reuse, RZ, 0x3 ;  /* 0x0000000400117211 */ /* 0x0c0fe400078f18ff */
[CC--:B------:R-:W-:Y:S01]  /*01a0*/  LEA.HI R5, R0.reuse, R4.reuse, RZ, 0x2 ;  /* 0x0000000400057211 */ /* 0x0c0fe200078f10ff */
[----:B----4-:R-:W-:Y:S01]  /*01b0*/  USHF.R.S32.HI UR5, URZ, 0x1f, UR56 ;  /* 0x0000001f3f057899 */ /* 0x010fe20008011438 */
        /* <DEDUP_REMOVED lines=23> */
[----:B------:R-:W-:Y:S01]  /*0330*/  IMAD.SHL.U32 R4, R11, 0x40, RZ ;  /* 0x000000400b047824 */ /* 0x000fe200078e00ff */
[----:B------:R-:W-:Y:S01]  /*0340*/  SHF.R.S32.HI R249, RZ, 0x6, R249 ;  /* 0x00000006fff97819 */ /* 0x000fe200000114f9 */
[----:B------:R-:W-:-:S02]  /*0350*/  IMAD.IADD R250, R0, 0x1, -R6 ;  /* 0x0000000100fa7824 */ /* 0x000fc400078e0a06 */
[----:B------:R-:W-:Y:S01]  /*0360*/  IMAD.IADD R14, R0, 0x1, -R2 ;  /* 0x00000001000e7824 */ /* 0x000fe200078e0a02 */
[----:B------:R-:W-:Y:S01]  /*0370*/  LOP3.LUT R2, R4, 0xc0, RZ, 0xc0, !PT ;  /* 0x000000c004027812 */ /* 0x000fe200078ec0ff */
[----:B------:R-:W-:Y:S01]  /*0380*/  IMAD R248, R0, 0x8, R3 ;  /* 0x0000000800f87824 */ /* 0x000fe200078e0203 */
[----:B------:R-:W-:Y:S02]  /*0390*/  SHF.R.S32.HI R0, RZ, 0x1f, R5 ;  /* 0x0000001fff007819 */ /* 0x000fe40000011405 */
[----:B------:R-:W-:Y:S02]  /*03a0*/  SHF.R.S32.HI R5, RZ, 0x4, R7 ;  /* 0x00000004ff057819 */ /* 0x000fe40000011407 */
[----:B------:R-:W-:Y:S02]  /*03b0*/  SHF.R.U32.HI R6, RZ, 0x3, R2 ;  /* 0x00000003ff067819 */ /* 0x000fe40000011602 */
[----:B------:R-:W-:Y:S02]  /*03c0*/  LEA.HI R3, R7, R5, RZ, 0x1 ;  /* 0x0000000507037211 */ /* 0x000fe400078f08ff */
[----:B------:R-:W-:-:S02]  /*03d0*/  LOP3.LUT R4, R2, 0x18, R232, 0xf8, !PT ;  /* 0x0000001802047812 */ /* 0x000fc400078ef8e8 */
[----:B------:R-:W-:Y:S02]  /*03e0*/  LOP3.LUT R2, R3, 0xfffffffe, RZ, 0xc0, !PT ;  /* 0xfffffffe03027812 */ /* 0x000fe400078ec0ff */
[----:B------:R-:W-:Y:S02]  /*03f0*/  LEA.HI R0, R0, R9, RZ, 0x3 ;  /* 0x0000000900007211 */ /* 0x000fe400078f18ff */
[----:B------:R-:W-:Y:S01]  /*0400*/  SHF.R.S32.HI R7, RZ, 0x1f, R10 ;  /* 0x0000001fff077819 */ /* 0x000fe2000001140a */
[----:B------:R-:W-:Y:S01]  /*0410*/  IMAD.IADD R12, R5, 0x1, -R2 ;  /* 0x00000001050c7824 */ /* 0x000fe200078e0a02 */
[----:B------:R-:W-:Y:S02]  /*0420*/  LOP3.LUT R3, R4, R6, RZ, 0x3c, !PT ;  /* 0x0000000604037212 */ /* 0x000fe400078e3cff */
[----:B------:R-:W-:Y:S02]  /*0430*/  LEA.HI R2, R8, R8, RZ, 0x1 ;  /* 0x0000000808027211 */ /* 0x000fe400078f08ff */
[----:B------:R-:W-:Y:S01]  /*0440*/  LOP3.LUT R0, R0, 0xfffffff8, RZ, 0xc0, !PT ;  /* 0xfffffff800007812 */ /* 0x000fe200078ec0ff */
[----:B------:R-:W-:Y:S01]  /*0450*/  IMAD.U32 R248, R248, 0x20, R3 ;  /* 0x00000020f8f87824 */ /* 0x000fe200078e0003 */
[----:B------:R-:W-:-:S02]  /*0460*/  LEA.HI R238, R7, R10, RZ, 0x2 ;  /* 0x0000000a07ee7211 */ /* 0x000fc400078f10ff */
[----:B------:R-:W-:Y:S01]  /*0470*/  LEA.HI R7, R13, R13, RZ, 0x1 ;  /* 0x0000000d0d077211 */ /* 0x000fe200078f08ff */
[----:B------:R-:W-:Y:S01]  /*0480*/  IMAD.IADD R0, R9, 0x1, -R0 ;  /* 0x0000000109007824 */ /* 0x000fe200078e0a00 */
[--C-:B------:R-:W-:Y:S02]  /*0490*/  SHF.R.S32.HI R6, RZ, 0x1, R2.reuse ;  /* 0x00000001ff067819 */ /* 0x100fe40000011402 */
[----:B------:R-:W-:Y:S02]  /*04a0*/  SHF.R.S32.HI R4, RZ, 0x1f, R2 ;  /* 0x0000001fff047819 */ /* 0x000fe40000011402 */
[----:B------:R-:W-:Y:S02]  /*04b0*/  LOP3.LUT R2, R2, 0x7fffffe, RZ, 0xc0, !PT ;  /* 0x07fffffe02027812 */ /* 0x000fe400078ec0ff */
[----:B------:R-:W-:Y:S02]  /*04c0*/  LOP3.LUT R3, R7, 0x7fffffe, RZ, 0xc0, !PT ;  /* 0x07fffffe07037812 */ /* 0x000fe400078ec0ff */
[----:B------:R-:W-:Y:S01]  /*04d0*/  SHF.R.S32.HI R9, RZ, 0x1f, R8 ;  /* 0x0000001fff097819 */ /* 0x000fe20000011408 */
[----:B------:R-:W-:Y:S01]  /*04e0*/  IMAD.IADD R19, R8, 0x1, -R2 ;  /* 0x0000000108137824 */ /* 0x000fe200078e0a02 */
[----:B------:R-:W-:Y:S01]  /*04f0*/  LEA.HI R5, R4, R6, RZ, 0x2 ;  /* 0x0000000604057211 */ /* 0x000fe200078f10ff */
[----:B------:R-:W-:Y:S01]  /*0500*/  IMAD.IADD R10, R13, 0x1, -R3 ;  /* 0x000000010d0a7824 */ /* 0x000fe200078e0a03 */
[----:B------:R-:W-:Y:S01]  /*0510*/  LEA.HI R9, R9, R8, RZ, 0x3 ;  /* 0x0000000809097211 */ /* 0x000fe200078f18ff */
[----:B------:R-:W-:Y:S01]  /*0520*/  IMAD R2, R249, 0x4, R12 ;  /* 0x00000004f9027824 */ /* 0x000fe200078e020c */
[----:B------:R-:W-:-:S02]  /*0530*/  LOP3.LUT R3, R0, 0x1, RZ, 0xc0, !PT ;  /* 0x0000000100037812 */ /* 0x000fc400078ec0ff */
[----:B------:R-:W-:Y:S01]  /*0540*/  LOP3.LUT R4, R9, 0xfffffff8, RZ, 0xc0, !PT ;  /* 0xfffffff809047812 */ /* 0x000fe200078ec0ff */
[----:B------:R-:W-:Y:S01]  /*0550*/  IMAD R172, R2, 0x8, R10 ;  /* 0x0000000802ac7824 */ /* 0x000fe200078e020a */
[----:B------:R-:W-:Y:S01]  /*0560*/  ISETP.NE.U32.AND P3, PT, R3, 0x1, PT ;  /* 0x000000010300780c */ /* 0x000fe20003f65070 */
[----:B------:R-:W-:Y:S01]  /*0570*/  IMAD.SHL.U32 R3, R13, 0x40, RZ ;  /* 0x000000400d037824 */ /* 0x000fe200078e00ff */
[----:B------:R-:W-:Y:S01]  /*0580*/  SHF.R.S32.HI R2, RZ, 0x1, R7 ;  /* 0x00000001ff027819 */ /* 0x000fe20000011407 */
[----:B------:R-:W-:Y:S01]  /*0590*/  IMAD.IADD R11, R8, 0x1, -R4 ;  /* 0x00000001080b7824 */ /* 0x000fe200078e0a04 */
[----:B------:R-:W-:Y:S01]  /*05a0*/  LEA.HI R13, R0, R0, RZ, 0x1 ;  /* 0x00000000000d7211 */ /* 0x000fe200078f08ff */
[----:B------:R-:W-:Y:S01]  /*05b0*/  IMAD.SHL.U32 R7, R18, 0x2, RZ ;  /* 0x0000000212077824 */ /* 0x000fe200078e00ff */
        /* <DEDUP_REMOVED lines=9> */
[----:B------:R-:W-:Y:S01]  /*0650*/  SHF.R.S32.HI R3, RZ, 0x3, R9 ;  /* 0x00000003ff037819 */ /* 0x000fe20000011409 */
[----:B------:R-:W-:Y:S01]  /*0660*/  IMAD.SHL.U32 R0, R0, 0x40, RZ ;  /* 0x0000004000007824 */ /* 0x000fe200078e00ff */
[----:B------:R-:W-:Y:S01]  /*0670*/  LOP3.LUT R2, R4, 0xc0, RZ, 0xc0, !PT ;  /* 0x000000c004027812 */ /* 0x000fe200078ec0ff */
[----:B------:R-:W-:Y:S01]  /*0680*/  IMAD R9, R14, 0x200, R7 ;  /* 0x000002000e097824 */ /* 0x000fe200078e0207 */
[----:B------:R-:W-:Y:S01]  /*0690*/  SHF.R.S32.HI R10, RZ, 0x7, R16 ;  /* 0x00000007ff0a7819 */ /* 0x000fe20000011410 */
[----:B------:R-:W-:Y:S01]  /*06a0*/  IMAD.SHL.U32 R16, R249, 0x20, RZ ;  /* 0x00000020f9107824 */ /* 0x000fe200078e00ff */
[----:B------:R-:W-:Y:S01]  /*06b0*/  LOP3.LUT R4, R6, 0x30, R5, 0xf8, !PT ;  /* 0x0000003006047812 */ /* 0x000fe200078ef805 */
[----:B------:R-:W-:Y:S01]  /*06c0*/  IMAD R20, R3, 0x8, R19 ;  /* 0x0000000803147824 */ /* 0x000fe200078e0213 */
[----:B------:R-:W-:Y:S01]  /*06d0*/  LOP3.LUT R0, R0, 0x1c0, RZ, 0xc0, !PT ;  /* 0x000001c000007812 */ /* 0x000fe200078ec0ff */
[----:B------:R-:W-:Y:S01]  /*06e0*/  IMAD R19, R14, 0x2, R3 ;  /* 0x000000020e137824 */ /* 0x000fe200078e0203 */
[----:B------:R-:W-:Y:S01]  /*06f0*/  LOP3.LUT R8, R4, 0x8, R17, 0xf8, !PT ;  /* 0x0000000804087812 */ /* 0x000fe200078ef811 */
[----:B------:R-:W-:Y:S01]  /*0700*/  IMAD R18, R18, 0x20, R9 ;  /* 0x0000002012127824 */ /* 0x000fe200078e0209 */
[----:B------:R-:W-:Y:S01]  /*0710*/  LOP3.LUT R5, R2, 0x8, R17, 0xf8, !PT ;  /* 0x0000000802057812 */ /* 0x000fe200078ef811 */
[----:B------:R-:W-:Y:S01]  /*0720*/  IMAD.SHL.U32 R9, R12, 0x10, RZ ;  /* 0x000000100c097824 */ /* 0x000fe200078e00ff */
        /* <DEDUP_REMOVED lines=9> */
[C---:B------:R-:W-:Y:S01]  /*07c0*/  LOP3.LUT P5, RZ, R11.reuse, 0x2, RZ, 0xc0, !PT ;  /* 0x000000020bff7812 */ /* 0x040fe200078ac0ff */
[----:B------:R-:W-:Y:S01]  /*07d0*/  IMAD.IADD R224, R2, 0x1, R0 ;  /* 0x0000000102e07824 */ /* 0x000fe200078e0200 */
[----:B------:R-:W-:Y:S01]  /*07e0*/  LOP3.LUT R3, R8, R6, RZ, 0x3c, !PT ;  /* 0x0000000608037212 */ /* 0x000fe200078e3cff */
[----:B------:R-:W-:Y:S01]  /*07f0*/  IMAD.SHL.U32 R0, R10, 0x8, RZ ;  /* 0x000000080a007824 */ /* 0x000fe200078e00ff */
[C---:B------:R-:W-:Y:S01]  /*0800*/  LOP3.LUT P6, RZ, R11.reuse, 0x4, RZ, 0xc0, !PT ;  /* 0x000000040bff7812 */ /* 0x040fe200078cc0ff */
        /* <DEDUP_REMOVED lines=11> */
[----:B------:R-:W-:Y:S01]  /*08c0*/  LOP3.LUT R2, R2, 0xc0, RZ, 0xc0, !PT ;  /* 0x000000c002027812 */ /* 0x000fe200078ec0ff */
[----:B------:R-:W-:Y:S01]  /*08d0*/  VIADD R222, R224, 0x20 ;  /* 0x00000020e0de7836 */ /* 0x000fe20000000000 */
[----:B------:R-:W-:Y:S01]  /*08e0*/  LOP3.LUT R6, R6, 0x8, RZ, 0xc0, !PT ;  /* 0x0000000806067812 */ /* 0x000fe200078ec0ff */
[----:B------:R-:W-:Y:S01]  /*08f0*/  @P2 VIADD R222, R224, 0xffffffe0 ;  /* 0xffffffe0e0de2836 */ /* 0x000fe20000000000 */
[----:B------:R-:W-:-:S02]  /*0900*/  LOP3.LUT R0, R0, 0xc0, RZ, 0xc0, !PT ;  /* 0x000000c000007812 */ /* 0x000fc400078ec0ff */
[----:B------:R-:W-:Y:S02]  /*0910*/  SHF.R.U32.HI R176, RZ, 0x3, R4 ;  /* 0x00000003ffb07819 */ /* 0x000fe40000011604 */
[----:B------:R-:W-:Y:S02]  /*0920*/  SHF.R.U32.HI R5, RZ, 0x3, R2 ;  /* 0x00000003ff057819 */ /* 0x000fe40000011602 */
[----:B------:R-:W-:Y:S02]  /*0930*/  SHF.R.U32.HI R8, RZ, 0x3, R0 ;  /* 0x00000003ff087819 */ /* 0x000fe40000011600 */
[----:B------:R-:W-:Y:S02]  /*0940*/  LOP3.LUT R9, R7, 0x10, R9, 0xf8, !PT ;  /* 0x0000001007097812 */ /* 0x000fe400078ef809 */
[--C-:B------:R-:W-:Y:S01]  /*0950*/  LOP3.LUT R176, R176, R4, R6.reuse, 0x1e, !PT ;  /* 0x00000004b0b07212 */ /* 0x100fe200078e1e06 */
[----:B------:R-:W-:Y:S01]  /*0960*/  IMAD.U32 R4, RZ, RZ, UR5 ;  /* 0x00000005ff047e24 */ /* 0x000fe2000f8e00ff */
[C---:B------:R-:W-:Y:S01]  /*0970*/  LOP3.LUT R6, R5.reuse, R2, R6, 0x1e, !PT ;  /* 0x0000000205067212 */ /* 0x040fe200078e1e06 */
[----:B------:R-:W-:Y:S01]  /*0980*/  USHF.R.S32.HI UR5, URZ, 0x1f, UR55 ;  /* 0x0000001f3f057899 */ /* 0x000fe20008011437 */
[----:B------:R-:W-:Y:S01]  /*0990*/  LOP3.LUT R8, R8, R0, R7, 0x1e, !PT ;  /* 0x0000000008087212 */ /* 0x000fe200078e1e07 */
[----:B------:R-:W-:Y:S01]  /*09a0*/  IMAD.SHL.U32 R0, R20, 0x20, RZ ;  /* 0x0000002014007824 */ /* 0x000fe200078e00ff */
[----:B------:R-:W-:Y:S01]  /*09b0*/  LOP3.LUT R2, R5, R9, R2, 0x1e, !PT ;  /* 0x0000000905027212 */ /* 0x000fe200078e1e02 */
[----:B------:R-:W-:Y:S01]  /*09c0*/  IMAD.U32 R176, R19, 0x200, R176 ;  /* 0x0000020013b07824 */ /* 0x000fe200078e00b0 */
[----:B------:R-:W-:Y:S01]  /*09d0*/  SEL R177, R180, 0xffffffe0, !P5 ;  /* 0xffffffe0b4b17807 */ /* 0x000fe20006800000 */
[----:B------:R-:W-:Y:S01]  /*09e0*/  IMAD R182, R250, 0x200, R0 ;  /* 0x00000200fab67824 */ /* 0x000fe200078e0200 */
[----:B------:R-:W-:Y:S01]  /*09f0*/  SEL R221, R221, 0x10, !P3 ;  /* 0x00000010dddd7807 */ /* 0x000fe20005800000 */
[----:B------:R-:W-:Y:S01]  /*0a00*/  IMAD.IADD R181, R0, 0x1, R2 ;  /* 0x0000000100b57824 */ /* 0x000fe200078e0202 */
[----:B------:R-:W-:Y:S01]  /*0a10*/  SEL R178, R178, 0xffffffc0, !P6 ;  /* 0xffffffc0b2b27807 */ /* 0x000fe20007000000 */
[----:B------:R-:W-:Y:S01]  /*0a20*/  IMAD.U32 R0, RZ, RZ, UR6 ;  /* 0x00000006ff007e24 */ /* 0x000fe2000f8e00ff */
[----:B------:R-:W-:Y:S01]  /*0a30*/  USHF.R.S32.HI UR6, URZ, 0x1f, UR56 ;  /* 0x0000001f3f067899 */ /* 0x000fe20008011438 */
[----:B------:R-:W-:Y:S01]  /*0a40*/  IMAD.U32 R2, RZ, RZ, UR5 ;  /* 0x00000005ff027e24 */ /* 0x000fe2000f8e00ff */
[----:B------:R-:W-:Y:S01]  /*0a50*/  SHF.R.S32.HI R238, RZ, 0x2, R238 ;  /* 0x00000002ffee7819 */ /* 0x000fe200000114ee */
[----:B------:R-:W-:Y:S01]  /*0a60*/  IMAD.IADD R8, R8, 0x1, R18 ;  /* 0x0000000108087824 */ /* 0x000fe200078e0212 */
[----:B------:R-:W-:Y:S01]  /*0a70*/  LOP3.LUT P0, RZ, R15, 0x2, RZ, 0xc0, !PT ;  /* 0x000000020fff7812 */ /* 0x000fe2000780c0ff */
[----:B------:R-:W-:Y:S01]  /*0a80*/  IMAD.IADD R223, R224, 0x1, R221 ;  /* 0x00000001e0df7824 */ /* 0x000fe200078e02dd */
[C---:B------:R-:W-:Y:S01]  /*0a90*/  SEL R173, R180.reuse, 0xffffffe0, !P4 ;  /* 0xffffffe0b4ad7807 */ /* 0x040fe20006000000 */
[----:B------:R-:W-:Y:S01]  /*0aa0*/  IMAD.U32 R0, RZ, RZ, UR6 ;  /* 0x00000006ff007e24 */ /* 0x000fe2000f8e00ff */
[----:B------:R-:W-:Y:S01]  /*0ab0*/  SEL R180, R180, 0xffffffe0, !P0 ;  /* 0xffffffe0b4b47807 */ /* 0x000fe20004000000 */
[----:B------:R-:W-:Y:S01]  /*0ac0*/  IMAD.U32 R0, RZ, RZ, UR5 ;  /* 0x00000005ff007e24 */ /* 0x000fe2000f8e00ff */
[----:B------:R-:W-:Y:S01]  /*0ad0*/  UIADD3 UR5, UR4, 0x9000, URZ ;  /* 0x0000900004057890 */ /* 0x000fe2000fffe03f */
[----:B------:R-:W-:Y:S01]  /*0ae0*/  IMAD.U32 R0, RZ, RZ, UR6 ;  /* 0x00000006ff007e24 */ /* 0x000fe2000f8e00ff */
[----:B------:R-:W-:Y:S01]  /*0af0*/  UIADD3 UR6, UR4, 0x15000, URZ ;  /* 0x0001500004067890 */ /* 0x000fe2000fffe03f */
[----:B------:R-:W-:Y:S01]  /*0b00*/  IMAD.IADD R182, R182, 0x1, R6 ;  /* 0x00000001b6b67824 */ /* 0x000fe200078e0206 */
[----:B------:R-:W-:Y:S01]  /*0b10*/  LEA R2, R3, UR4, 0x1 ;  /* 0x0000000403027c11 */ /* 0x000fe2000f8e08ff */
[----:B------:R-:W-:Y:S01]  /*0b20*/  IMAD R238, R250, 0x10, R238 ;  /* 0x00000010faee7824 */ /* 0x000fe200078e02ee */
[----:B------:R-:W-:Y:S01]  /*0b30*/  LEA R245, R8, UR5, 0x1 ;  /* 0x0000000508f57c11 */ /* 0x000fe2000f8e08ff */
[----:B------:R-:W-:Y:S01]  /*0b40*/  IMAD.IADD R221, R221, 0x1, R222 ;  /* 0x00000001dddd7824 */ /* 0x000fe200078e02de */
[----:B------:R-:W-:-:S02]  /*0b50*/  LEA R176, R176, UR6, 0x1 ;  /* 0x00000006b0b07c11 */ /* 0x000fc4000f8e08ff */
[----:B------:R-:W-:Y:S01]  /*0b60*/  IADD3 R173, R173, UR5, R172 ;  /* 0x00000005adad7c10 */ /* 0x000fe2000fffe0ac */
[----:B------:R-:W-:Y:S02]  /*0b70*/  VIADD R246, R245, 0x20 ;  /* 0x00000020f5f67836 */ /* 0x000fe40000000000 */
[C---:B------:R-:W-:Y:S02]  /*0b80*/  IMAD.IADD R177, R176.reuse, 0x1, R177 ;  /* 0x00000001b0b17824 */ /* 0x040fe400078e02b1 */
[--C-:B------:R-:W-:Y:S02]  /*0b90*/  IMAD.IADD R179, R176, 0x1, R178.reuse ;  /* 0x00000001b0b37824 */ /* 0x100fe400078e02b2 */
[----:B------:R-:W-:Y:S02]  /*0ba0*/  IMAD.IADD R178, R177, 0x1, R178 ;  /* 0x00000001b1b27824 */ /* 0x000fe400078e02b2 */
[----:B------:R-:W-:-:S07]  /*0bb0*/  @P1 VIADD R246, R245, 0xffffffe0 ;  /* 0xffffffe0f5f61836 */ /* 0x000fce0000000000 */
.L_x_1064:
        /* <DEDUP_REMOVED lines=67> */
.L_x_1023:
        /* <DEDUP_REMOVED lines=131> */
.L_x_1025:
        /* <DEDUP_REMOVED lines=13> */
.L_x_1026:
        /* <DEDUP_REMOVED lines=11> */
.L_x_1027:
[----:B------:R-:W-:-:S04]  /*19a0*/  UIMAD UR6, UR55, UR61, UR56 ;  /* 0x0000003d370672a4 */ /* 0x000fc8000f8e0238 */
[----:B------:R-:W-:-:S12]  /*19b0*/  UIMAD UR6, UR6, UR59, URZ ;  /* 0x0000003b060672a4 */ /* 0x000fd8000f8e023f */
.L_x_1028:
[----:B------:R-:W1:Y:S01]  /*19c0*/  S2R R20, SR_TID.X ;  /* 0x0000000000147919 */ /* 0x000e620000002100 */
[----:B------:R-:W-:Y:S01]  /*19d0*/  SHF.R.S32.HI R233, RZ, 0x1f, R232 ;  /* 0x0000001fffe97819 */ /* 0x000fe200000114e8 */
[----:B------:R-:W-:Y:S01]  /*19e0*/  ULDC.64 UR10, c[0x0][0x420] ;  /* 0x00010800000a7ab9 */ /* 0x000fe20000000a00 */
[----:B------:R-:W-:Y:S01]  /*19f0*/  IADD3 R4, P0, R232, UR5, RZ ;  /* 0x00000005e8047c10 */ /* 0x000fe2000ff1e0ff */
[----:B------:R-:W-:Y:S01]  /*1a00*/  IMAD.U32 R0, RZ, RZ, UR10 ;  /* 0x0000000aff007e24 */ /* 0x000fe2000f8e00ff */
[----:B------:R-:W-:Y:S01]  /*1a10*/  UIMAD UR5, UR16, UR10, URZ ;  /* 0x0000000a100572a4 */ /* 0x000fe2000f8e023f */
[----:B------:R-:W-:Y:S01]  /*1a20*/  BSSY B1, `(.L_x_1024) ;  /* 0x0000906000017945 */ /* 0x000fe20003800000 */
[----:B------:R-:W-:Y:S01]  /*1a30*/  IADD3.X R5, R233, UR43, RZ, P0, !PT ;  /* 0x0000002be9057c10 */ /* 0x000fe200087fe4ff */
[----:B------:R-:W-:Y:S01]  /*1a40*/  ULDC UR12, c[0x0][0x2dc] ;  /* 0x0000b700000c7ab9 */ /* 0x000fe20000000800 */
[----:B------:R-:W-:Y:S02]  /*1a50*/  UIMAD UR5, UR14, UR11, UR5 ;  /* 0x0000000b0e0572a4 */ /* 0x000fe4000f8e0205 */
[----:B------:R-:W-:Y:S01]  /*1a60*/  UIMAD UR32, UR12, UR61, URZ ;  /* 0x0000003d0c2072a4 */ /* 0x000fe2000f8e023f */
[----:B------:R-:W-:Y:S01]  /*1a70*/  IMAD.WIDE.U32 R4, R0, UR14, R4 ;  /* 0x0000000e00047c25 */ /* 0x000fe2000f8e0004 */
[----:B------:R-:W-:Y:S01]  /*1a80*/  USHF.R.S32.HI UR33, URZ, 0x1f, UR56 ;  /* 0x0000001f3f217899 */ /* 0x000fe20008011438 */
[----:B------:R-:W-:-:S02]  /*1a90*/  ULDC.64 UR12, c[0x0][0x428] ;  /* 0x00010a00000c7ab9 */ /* 0x000fc40000000a00 */
[----:B------:R-:W-:Y:S01]  /*1aa0*/  VIADD R5, R5, UR5 ;  /* 0x0000000505057c36 */ /* 0x000fe20008000000 */
[----:B------:R-:W-:Y:S01]  /*1ab0*/  UIMAD UR5, UR33, UR12, URZ ;  /* 0x0000000c210572a4 */ /* 0x000fe2000f8e023f */
[----:B------:R-:W-:Y:S01]  /*1ac0*/  IMAD.U32 R9, RZ, RZ, UR12 ;  /* 0x0000000cff097e24 */ /* 0x000fe2000f8e00ff */
[----:B------:R-:W-:Y:S02]  /*1ad0*/  UIADD3 UR6, UR14, UR6, URZ ;  /* 0x000000060e067290 */ /* 0x000fe4000fffe03f */
[----:B------:R-:W-:Y:S01]  /*1ae0*/  USHF.L.U32 UR24, UR32, 0x6, URZ ;  /* 0x0000000620187899 */ /* 0x000fe2000800063f */
[----:B------:R-:W-:Y:S01]  /*1af0*/  IMAD.WIDE.U32 R4, R9, UR56, R4 ;  /* 0x0000003809047c25 */ /* 0x000fe2000f8e0004 */
[----:B------:R-:W-:Y:S01]  /*1b00*/  ULDC.64 UR18, c[0x0][0x478] ;  /* 0x00011e0000127ab9 */ /* 0x000fe20000000a00 */
[----:B------:R-:W-:Y:S02]  /*1b10*/  UIMAD UR15, UR56, UR13, UR5 ;  /* 0x0000000d380f72a4 */ /* 0x000fe4000f8e0205 */
[----:B------:R-:W-:Y:S01]  /*1b20*/  UIADD3 UR28, UR14, UR17, URZ ;  /* 0x000000110e1c7290 */ /* 0x000fe2000fffe03f */
[----:B------:R-:W-:Y:S01]  /*1b30*/  ULDC.64 UR12, c[0x0][0x258] ;  /* 0x00009600000c7ab9 */ /* 0x000fe20000000a00 */
[----:B------:R-:W-:-:S02]  /*1b40*/  UISETP.GE.AND UP2, UPT, UR54, 0x1, UPT ;  /* 0x000000013600788c */ /* 0x000fc4000bf46270 */
[----:B------:R-:W-:Y:S01]  /*1b50*/  VIADD R5, R5, UR15 ;  /* 0x0000000f05057c36 */ /* 0x000fe20008000000 */
[----:B------:R-:W-:Y:S01]  /*1b60*/  UIMAD UR5, UR33, UR12, URZ ;  /* 0x0000000c210572a4 */ /* 0x000fe2000f8e023f */
[----:B-1----:R-:W-:Y:S01]  /*1b70*/  SHF.R.S32.HI R8, RZ, 0x1f, R20 ;  /* 0x0000001fff087819 */ /* 0x002fe20000011414 */
[----:B------:R-:W-:Y:S01]  /*1b80*/  ULDC.64 UR36, c[0x0][0x210] ;  /* 0x0000840000247ab9 */ /* 0x000fe20000000a00 */
[----:B------:R-:W-:Y:S02]  /*1b90*/  ULEA.HI.SX32 UR31, UR39, 0xffffffff, 0x1a ;  /* 0xffffffff271f7891 */ /* 0x000fe4000f8fd23f */
[CC--:B------:R-:W-:Y:S01]  /*1ba0*/  LEA.HI R3, R8.reuse, R20.reuse, RZ, 0x2 ;  /* 0x0000001408037211 */ /* 0x0c0fe200078f10ff */
[----:B------:R-:W-:Y:S01]  /*1bb0*/  UIMAD UR13, UR56, UR13, UR5 ;  /* 0x0000000d380d72a4 */ /* 0x000fe2000f8e0205 */
[----:B------:R-:W-:Y:S02]  /*1bc0*/  LEA.HI R8, R8, R20, RZ, 0x5 ;  /* 0x0000001408087211 */ /* 0x000fe400078f28ff */
[----:B------:R-:W-:-:S02]  /*1bd0*/  SHF.R.S32.HI R3, RZ, 0x2, R3 ;  /* 0x00000002ff037819 */ /* 0x000fc40000011403 */
[----:B------:R-:W-:Y:S02]  /*1be0*/  LOP3.LUT R9, R8, 0xffffffe0, RZ, 0xc0, !PT ;  /* 0xffffffe008097812 */ /* 0x000fe400078ec0ff */
[----:B------:R-:W-:Y:S01]  /*1bf0*/  SHF.R.S32.HI R25, RZ, 0x1f, R3 ;  /* 0x0000001fff197819 */ /* 0x000fe20000011403 */
[C---:B------:R-:W-:Y:S01]  /*1c00*/  IMAD.WIDE.U32 R4, R3.reuse, UR10, R4 ;  /* 0x0000000a03047c25 */ /* 0x040fe2000f8e0004 */
[----:B------:R-:W-:Y:S01]  /*1c10*/  IADD3 R6, P0, R3, UR14, RZ ;  /* 0x0000000e03067c10 */ /* 0x000fe2000ff1e0ff */
[----:B------:R-:W-:Y:S01]  /*1c20*/  UIADD3 UR14, UP1, UP0, UR34, UR24, UR46 ;  /* 0x00000018220e7290 */ /* 0x000fe2000f83e02e */
[----:B------:R-:W-:Y:S01]  /*1c30*/  SHF.R.S32.HI R8, RZ, 0x5, R8 ;  /* 0x00000005ff087819 */ /* 0x000fe20000011408 */
[----:B------:R-:W-:Y:S01]  /*1c40*/  IMAD.IADD R20, R20, 0x1, -R9 ;  /* 0x0000000114147824 */ /* 0x000fe200078e0a09 */
[C---:B------:R-:W-:Y:S01]  /*1c50*/  IADD3.X R0, R25.reuse, UR16, RZ, P0, !PT ;  /* 0x0000001019007c10 */ /* 0x040fe200087fe4ff */
[----:B------:R-:W-:Y:S01]  /*1c60*/  UIMAD.WIDE UR16, UR6, 0x4, UR18 ;  /* 0x00000004061078a5 */ /* 0x000fe2000f8e0212 */
[----:B------:R-:W-:Y:S01]  /*1c70*/  IMAD R9, R25, UR10, RZ ;  /* 0x0000000a19097c24 */ /* 0x000fe2000f8e02ff */
[----:B------:R-:W-:Y:S01]  /*1c80*/  USHF.R.S32.HI UR6, URZ, 0x1f, UR24 ;  /* 0x0000001f3f067899 */ /* 0x000fe20008011418 */
[----:B------:R-:W-:Y:S01]  /*1c90*/  IMAD R8, R8, UR32, R20 ;  /* 0x0000002008087c24 */ /* 0x000fe2000f8e0214 */
[----:B------:R-:W-:Y:S01]  /*1ca0*/  ULDC.64 UR34, c[0x0][0x3e0] ;  /* 0x0000f80000227ab9 */ /* 0x000fe20000000a00 */
[----:B------:R-:W-:Y:S01]  /*1cb0*/  IMAD R0, R0, UR40, RZ ;  /* 0x0000002800007c24 */ /* 0x000fe2000f8e02ff */
[----:B------:R-:W-:Y:S01]  /*1cc0*/  UIADD3.X UR6, UR44, UR6, UR49, UP1, UP0 ;  /* 0x000000062c067290 */ /* 0x000fe20008fe0431 */
[----:B------:R-:W-:Y:S01]  /*1cd0*/  IMAD R9, R3, UR11, R9 ;  /* 0x0000000b03097c24 */ /* 0x000fe2000f8e0209 */
[----:B------:R-:W-:Y:S01]  /*1ce0*/  UIADD3 UR5, UP1, UP0, UR48, UR14, UR50 ;  /* 0x0000000e30057290 */ /* 0x000fe2000f83e032 */
[C---:B------:R-:W-:Y:S01]  /*1cf0*/  IMAD R0, R6.reuse, UR41, R0 ;  /* 0x0000002906007c24 */ /* 0x040fe2000f8e0200 */
[----:B------:R-:W-:Y:S01]  /*1d00*/  ULDC.64 UR18, c[0x0][0x400] ;  /* 0x0001000000127ab9 */ /* 0x000fe20000000a00 */
[----:B------:R-:W-:Y:S01]  /*1d10*/  IMAD.WIDE.U32 R6, R6, UR40, R232 ;  /* 0x0000002806067c25 */ /* 0x000fe2000f8e00e8 */
[----:B------:R-:W-:Y:S01]  /*1d20*/  UIADD3.X UR6, UR47, UR6, UR42, UP1, UP0 ;  /* 0x000000062f067290 */ /* 0x000fe20008fe042a */
[----:B------:R-:W-:Y:S01]  /*1d30*/  LEA R11, P2, R4, UR34, 0x1 ;  /* 0x00000022040b7c11 */ /* 0x000fe2000f8408ff */
[----:B------:R-:W-:Y:S01]  /*1d40*/  ULDC.64 UR40, c[0x0][0x2b0] ;  /* 0x0000ac0000287ab9 */ /* 0x000fe20000000a00 */
[----:B------:R-:W-:Y:S01]  /*1d50*/  IMAD.IADD R5, R5, 0x1, R9 ;  /* 0x0000000105057824 */ /* 0x000fe200078e0209 */
[----:B------:R-:W-:Y:S01]  /*1d60*/  IADD3 R6, P0, R6, UR57, RZ ;  /* 0x0000003906067c10 */ /* 0x000fe2000ff1e0ff */
[----:B------:R-:W-:-:S03]  /*1d70*/  UIMAD.WIDE UR14, UR28, 0x4, UR40 ;  /* 0x000000041c0e78a5 */ /* 0x000fc6000f8e0228 */
[----:B------:R-:W-:Y:S01]  /*1d80*/  IADD3.X R7, R7, UR45, R0, P0, !PT ;  /* 0x0000002d07077c10 */ /* 0x000fe200087fe400 */
[----:B------:R-:W-:Y:S01]  /*1d90*/  IMAD.U32 R0, RZ, RZ, UR12 ;  /* 0x0000000cff007e24 */ /* 0x000fe2000f8e00ff */
[----:B------:R-:W-:Y:S02]  /*1da0*/  PLOP3.LUT P0, PT, PT, PT, UP2, 0x80, 0x0 ;  /* 0x000000000000781c */ /* 0x000fe40003f0f028 */
[----:B------:R-:W-:Y:S01]  /*1db0*/  LEA.HI.X R5, R4, UR35, R5, 0x1, P2 ;  /* 0x0000002304057c11 */ /* 0x000fe200090f0c05 */
[----:B------:R-:W-:Y:S01]  /*1dc0*/  IMAD.WIDE.U32 R6, R0, UR56, R6 ;  /* 0x0000003800067c25 */ /* 0x000fe2000f8e0006 */
[----:B------:R-:W-:-:S03]  /*1dd0*/  IADD3 R0, P1, R8, UR5, RZ ;  /* 0x0000000508007c10 */ /* 0x000fc6000ff3e0ff */
[----:B------:R-:W-:Y:S01]  /*1de0*/  VIADD R7, R7, UR13 ;  /* 0x0000000d07077c36 */ /* 0x000fe20008000000 */
[----:B------:R-:W-:Y:S02]  /*1df0*/  LEA.HI.X.SX32 R8, R8, UR6, 0x1, P1 ;  /* 0x0000000608087c11 */ /* 0x000fe400088f0eff */
[----:B------:R-:W-:Y:S02]  /*1e00*/  LEA R12, P1, R0, UR18, 0x2 ;  /* 0x00000012000c7c11 */ /* 0x000fe4000f8210ff */
[----:B------:R-:W-:Y:S02]  /*1e10*/  LEA R10, P3, R6, UR36, 0x1 ;  /* 0x00000024060a7c11 */ /* 0x000fe4000f8608ff */
[----:B------:R-:W-:Y:S02]  /*1e20*/  LEA.HI.X R8, R0, UR19, R8, 0x2, P1 ;  /* 0x0000001300087c11 */ /* 0x000fe400088f1408 */
[----:B------:R-:W-:Y:S01]  /*1e30*/  LEA.HI.X R6, R6, UR37, R7, 0x1, P3 ;  /* 0x0000002506067c11 */ /* 0x000fe200098f0c07 */
[----:B------:R-:W-:Y:S08]  /*1e40*/  @!P0 BRA `(.L_x_1029) ;  /* 0x0000008000908947 */ /* 0x000ff00003800000 */
        /* <DEDUP_REMOVED lines=8> */
[----:B------:R-:W-:Y:S01]  /*1ed0*/  IMAD.MOV.U32 R228, RZ, RZ, R10 ;  /* 0x000000ffffe47224 */ /* 0x000fe200078e000a */
[----:B------:R-:W-:Y:S01]  /*1ee0*/  ISETP.GE.AND P1, PT, R3, UR5, PT ;  /* 0x0000000503007c0c */ /* 0x000fe2000bf26270 */
[----:B------:R-:W-:Y:S01]  /*1ef0*/  ULOP3.LUT UR10, UR10, 0xfffffffe, URZ, 0xc0, !UPT ;  /* 0xfffffffe0a0a7892 */ /* 0x000fe2000f8ec03f */
[----:B------:R-:W-:Y:S01]  /*1f00*/  IMAD.MOV.U32 R227, RZ, RZ, R6 ;  /* 0x000000ffffe37224 */ /* 0x000fe200078e0006 */
[----:B------:R-:W-:Y:S01]  /*1f10*/  MOV R226, R11 ;  /* 0x0000000b00e27202 */ /* 0x000fe20000000f00 */
[----:B------:R-:W-:Y:S01]  /*1f20*/  @P0 BAR.SYNC.DEFER_BLOCKING 0x0 ;  /* 0x0000000000000b1d */ /* 0x000fe20000010000 */
[----:B------:R-:W-:Y:S01]  /*1f30*/  UIADD3 UR10, UR6, -UR10, URZ ;  /* 0x8000000a060a7290 */ /* 0x000fe2000fffe03f */
[----:B------:R-:W-:Y:S01]  /*1f40*/  IMAD.MOV.U32 R225, RZ, RZ, R5 ;  /* 0x000000ffffe17224 */ /* 0x000fe200078e0005 */
[----:B------:R-:W-:Y:S01]  /*1f50*/  MOV R230, R12 ;  /* 0x0000000c00e67202 */ /* 0x000fe20000000f00 */
[C---:B------:R-:W-:Y:S01]  /*1f60*/  VIADD R15, R232.reuse, 0x20 ;  /* 0x00000020e80f7836 */ /* 0x040fe20000000000 */
[----:B------:R-:W-:Y:S01]  /*1f70*/  UISETP.NE.AND UP0, UPT, UR10, 0x1, UPT ;  /* 0x000000010a00788c */ /* 0x000fe2000bf05270 */
[----:B------:R-:W-:-:S05]  /*1f80*/  IADD3 R18, R232, 0x40, RZ ;  /* 0x00000040e8127810 */ /* 0x000fca0007ffe0ff */
        /* <DEDUP_REMOVED lines=36> */
.L_x_1031:
[----:B------:R-:W-:Y:S05]  /*21d0*/  BSYNC B0 ;  /* 0x0000000000007941 */ /* 0x000fea0003800000 */
.L_x_1030:
        /* <DEDUP_REMOVED lines=17> */
.L_x_1033:
        /* <DEDUP_REMOVED lines=35> */
.L_x_1034:
[----:B------:R-:W-:Y:S05]  /*2520*/  BSYNC B0 ;  /* 0x0000000000007941 */ /* 0x000fea0003800000 */
.L_x_1032:
[----:B------:R-:W-:Y:S01]  /*2530*/  UIMAD UR10, UR38, UR22, URZ ;  /* 0x00000016260a72a4 */ /* 0x000fe2000f8e023f */
[----:B--23--:R-:W-:Y:S01]  /*2540*/  IMAD.U32 R4, RZ, RZ, UR22 ;  /* 0x00000016ff047e24 */ /* 0x00cfe2000f8e00ff */
[----:B------:R-:W-:Y:S01]  /*2550*/  ULDC.64 UR18, c[0x0][0x260] ;  /* 0x0000980000127ab9 */ /* 0x000fe20000000a00 */
[----:B------:R-:W-:Y:S01]  /*2560*/  VIADD R8, R238, 0x20 ;  /* 0x00000020ee087836 */ /* 0x000fe20000000000 */
[----:B------:R-:W-:Y:S01]  /*2570*/  UIMAD UR11, UR26, UR23, UR10 ;  /* 0x000000171a0b72a4 */ /* 0x000fe2000f8e020a */
[----:B------:R-:W-:Y:S01]  /*2580*/  IMAD.WIDE.U32 R4, R4, UR26, R232 ;  /* 0x0000001a04047c25 */ /* 0x000fe2000f8e00e8 */
[----:B------:R-:W-:Y:S01]  /*2590*/  UIMAD UR10, UR51, -0x80, UR7 ;  /* 0xffffff80330a78a4 */ /* 0x000fe2000f8e0207 */
[----:B------:R-:W-:Y:S02]  /*25a0*/  BSSY B0, `(.L_x_1035) ;  /* 0x000003d000007945 */ /* 0x000fe40003800000 */
[----:B------:R-:W-:Y:S01]  /*25b0*/  VIADD R9, R238, 0x8 ;  /* 0x00000008ee097836 */ /* 0x000fe20000000000 */
[----:B------:R-:W-:Y:S01]  /*25c0*/  IADD3 R6, P1, R4, UR27, RZ ;  /* 0x0000001b04067c10 */ /* 0x000fe2000ff3e0ff */
[----:B------:R-:W-:Y:S01]  /*25d0*/  IMAD.U32 R7, RZ, RZ, UR11 ;  /* 0x0000000bff077e24 */ /* 0x000fe2000f8e00ff */
[----:B------:R-:W-:Y:S01]  /*25e0*/  ISETP.GE.AND P5, PT, R3, UR10, PT ;  /* 0x0000000a03007c0c */ /* 0x000fe2000bfa6270 */
[----:B------:R-:W-:Y:S01]  /*25f0*/  IMAD R4, R21, UR18, RZ ;  /* 0x0000001215047c24 */ /* 0x000fe2000f8e02ff */
[----:B------:R-:W-:Y:S01]  /*2600*/  ISETP.GE.AND P2, PT, R9, UR5, PT ;  /* 0x0000000509007c0c */ /* 0x000fe2000bf46270 */
[----:B------:R-:W-:Y:S01]  /*2610*/  VIADD R19, R238, 0x28 ;  /* 0x00000028ee137836 */ /* 0x000fe20000000000 */
[----:B------:R-:W-:Y:S01]  /*2620*/  IADD3.X R7, R5, UR30, R7, P1, !PT ;  /* 0x0000001e05077c10 */ /* 0x000fe20008ffe407 */
[----:B------:R-:W-:Y:S01]  /*2630*/  IMAD R4, R14, UR19, R4 ;  /* 0x000000130e047c24 */ /* 0x000fe2000f8e0204 */
[----:B------:R-:W-:-:S02]  /*2640*/  ISETP.GE.AND P1, PT, R8, UR5, PT ;  /* 0x0000000508007c0c */ /* 0x000fc4000bf26270 */
[----:B------:R-:W-:Y:S01]  /*2650*/  P2R R24, PR, RZ, 0x4 ;  /* 0x00000004ff187803 */ /* 0x000fe20000000000 */
[----:B------:R-:W-:Y:S01]  /*2660*/  IMAD.WIDE.U32 R6, R14, UR18, R6 ;  /* 0x000000120e067c25 */ /* 0x000fe2000f8e0006 */
[----:B------:R-:W-:Y:S02]  /*2670*/  P2R R23, PR, RZ, 0x2 ;  /* 0x00000002ff177803 */ /* 0x000fe40000000000 */
[----:B------:R-:W-:Y:S01]  /*2680*/  ISETP.GE.AND P1, PT, R238, UR5, PT ;  /* 0x00000005ee007c0c */ /* 0x000fe2000bf26270 */
[----:B------:R2:W-:Y:S01]  /*2690*/  @P5 STS [R0+0x9000], RZ ;  /* 0x009000ff00005388 */ /* 0x0005e20000000800 */
[----:B------:R-:W-:Y:S01]  /*26a0*/  ISETP.GE.AND P6, PT, R19, UR5, PT ;  /* 0x0000000513007c0c */ /* 0x000fe2000bfc6270 */
        /* <DEDUP_REMOVED lines=44> */
.L_x_1036:
[----:B------:R-:W-:Y:S05]  /*2970*/  BSYNC B0 ;  /* 0x0000000000007941 */ /* 0x000fea0003800000 */
.L_x_1035:
[----:B------:R-:W-:Y:S01]  /*2980*/  IADD3 R4, R3, 0x40, RZ ;  /* 0x0000004003047810 */ /* 0x000fe20007ffe0ff */
        /* <DEDUP_REMOVED lines=12> */
[----:B-1-3--:R-:W-:Y:S02]  /*2a50*/  IMAD R8, R4, UR22, RZ ;  /* 0x0000001604087c24 */ /* 0x00afe4000f8e02ff */
[----:B------:R-:W-:-:S04]  /*2a60*/  IMAD.MOV.U32 R4, RZ, RZ, R6 ;  /* 0x000000ffff047224 */ /* 0x000fc800078e0006 */
[C---:B------:R-:W-:Y:S01]  /*2a70*/  IMAD.WIDE.U32 R4, R7.reuse, UR22, R4 ;  /* 0x0000001607047c25 */ /* 0x040fe2000f8e0004 */
[----:B------:R-:W1:Y:S01]  /*2a80*/  @!P3 LDC.64 R16, c[0x0][0x218] ;  /* 0x00008600ff10bb82 */ /* 0x000e620000000a00 */
[----:B------:R3:W-:Y:S02]  /*2a90*/  @P3 STS.128 [R0+0xa000], RZ ;  /* 0x00a000ff00003388 */ /* 0x0007e40000000c00 */
[----:B------:R-:W-:-:S04]  /*2aa0*/  IMAD R7, R7, UR23, R8 ;  /* 0x0000001707077c24 */ /* 0x000fc8000f8e0208 */
[----:B------:R-:W-:Y:S02]  /*2ab0*/  IMAD.IADD R10, R5, 0x1, R7 ;  /* 0x00000001050a7824 */ /* 0x000fe400078e0207 */
        /* <DEDUP_REMOVED lines=24> */
.L_x_1038:
[----:B------:R-:W-:Y:S05]  /*2c40*/  BSYNC B0 ;  /* 0x0000000000007941 */ /* 0x000fea0003800000 */
.L_x_1037:
        /* <DEDUP_REMOVED lines=9> */
[----:B-1-3--:R-:W-:Y:S02]  /*2ce0*/  MOV R7, UR5 ;  /* 0x0000000500077c02 */ /* 0x00afe40008000f00 */
        /* <DEDUP_REMOVED lines=46> */
.L_x_1040:
[----:B------:R-:W-:Y:S05]  /*2fd0*/  BSYNC B0 ;  /* 0x0000000000007941 */ /* 0x000fea0003800000 */
.L_x_1039:
        /* <DEDUP_REMOVED lines=41> */
.L_x_1042:
[----:B------:R-:W-:Y:S05]  /*3270*/  BSYNC B0 ;  /* 0x0000000000007941 */ /* 0x000fea0003800000 */
.L_x_1041:
[----:B------:R-:W-:Y:S01]  /*3280*/  ULDC.64 UR18, c[0x0][0x3c8] ;  /* 0x0000f20000127ab9 */ /* 0x000fe20000000a00 */
[----:B------:R-:W-:Y:S01]  /*3290*/  USHF.R.S32.HI UR10, URZ, 0x1f, UR56 ;  /* 0x0000001f3f0a7899 */ /* 0x000fe20008011438 */
[----:B------:R-:W4:Y:S01]  /*32a0*/  LDC.64 R12, c[0x0][0x3b8] ;  /* 0x0000ee00ff0c7b82 */ /* 0x000f220000000a00 */
[----:B------:R-:W-:Y:S01]  /*32b0*/  UISETP.NE.U32.AND UP1, UPT, UR18, URZ, UPT ;  /* 0x0000003f1200728c */ /* 0x000fe2000bf25070 */
[----:B-123--:R-:W-:Y:S01]  /*32c0*/  IMAD.MOV.U32 R8, RZ, RZ, 0x4 ;  /* 0x00000004ff087424 */ /* 0x00efe200078e00ff */
[----:B------:R-:W-:Y:S01]  /*32d0*/  ISETP.NE.AND P4, PT, R22, RZ, PT ;  /* 0x000000ff1600720c */ /* 0x000fe20003f85270 */
[----:B------:R-:W-:Y:S01]  /*32e0*/  IMAD.MOV.U32 R235, RZ, RZ, 0x7f800000 ;  /* 0x7f800000ffeb7424 */ /* 0x000fe200078e00ff */
[----:B------:R-:W-:Y:S01]  /*32f0*/  UISETP.NE.AND.EX UP1, UPT, UR19, URZ, UPT, UP1 ;  /* 0x0000003f1300728c */ /* 0x000fe2000bf25310 */
[----:B------:R-:W1:Y:S01]  /*3300*/  S2R R3, SR_TID.X ;  /* 0x0000000000037919 */ /* 0x000e620000002100 */
[----:B------:R-:W-:Y:S02]  /*3310*/  ISETP.NE.AND P3, PT, R24, RZ, PT ;  /* 0x000000ff1800720c */ /* 0x000fe40003f65270 */
[----:B------:R-:W-:Y:S01]  /*3320*/  ISETP.NE.AND P2, PT, R23, RZ, PT ;  /* 0x000000ff1700720c */ /* 0x000fe20003f45270 */
[----:B------:R-:W-:Y:S01]  /*3330*/  IMAD.MOV.U32 R236, RZ, RZ, 0x7f800000 ;  /* 0x7f800000ffec7424 */ /* 0x000fe200078e00ff */
[----:B------:R-:W-:Y:S01]  /*3340*/  PLOP3.LUT P1, PT, PT, PT, UP1, 0x80, 0x0 ;  /* 0x000000000000781c */ /* 0x000fe20003f2f018 */
[----:B------:R-:W-:Y:S01]  /*3350*/  IMAD.MOV.U32 R237, RZ, RZ, 0x7f800000 ;  /* 0x7f800000ffed7424 */ /* 0x000fe200078e00ff */
[----:B------:R-:W0:Y:S01]  /*3360*/  LDGDEPBAR ;  /* 0x00000000000079af */ /* 0x000e220000000000 */
[----:B------:R-:W-:Y:S01]  /*3370*/  IMAD.MOV.U32 R234, RZ, RZ, 0x7f800000 ;  /* 0x7f800000ffea7424 */ /* 0x000fe200078e00ff */
[----:B------:R-:W-:Y:S01]  /*3380*/  ULDC UR50, c[0x0][0x2d0] ;  /* 0x0000b40000327ab9 */ /* 0x000fe20000000800 */
[----:B------:R-:W-:Y:S01]  /*3390*/  @UP1 ULDC.64 UR20, c[0x0][0x3d0] ;  /* 0x0000f40000141ab9 */ /* 0x000fe20000000a00 */
[----:B------:R-:W-:Y:S01]  /*33a0*/  @UP1 UMOV UR11, UR10 ;  /* 0x0000000a000b1c82 */ /* 0x000fe20008000000 */
[----:B------:R-:W-:Y:S01]  /*33b0*/  @UP1 UIMAD UR5, UR58, UR20, URZ ;  /* 0x000000143a0512a4 */ /* 0x000fe2000f8e023f */
[----:B------:R-:W-:-:S02]  /*33c0*/  @UP1 UMOV UR10, UR56 ;  /* 0x00000038000a1c82 */ /* 0x000fc40008000000 */
[----:B------:R-:W-:Y:S02]  /*33d0*/  @UP1 UIMAD.WIDE.U32 UR10, UR55, UR20, UR10 ;  /* 0x00000014370a12a5 */ /* 0x000fe4000f8e000a */
[----:B------:R-:W-:Y:S01]  /*33e0*/  @UP1 UIMAD UR5, UR55, UR21, UR5 ;  /* 0x00000015370512a4 */ /* 0x000fe2000f8e0205 */
[----:B----4-:R-:W2:Y:S01]  /*33f0*/  LDG.E.64 R6, desc[UR8][R12.64+0x8] ;  /* 0x000008080c067981 */ /* 0x010ea2000c1e1b00 */
[----:B------:R-:W-:Y:S02]  /*3400*/  @UP1 ULEA UR18, UP0, UR10, UR18, 0x2 ;  /* 0x000000120a121291 */ /* 0x000fe4000f80103f */
[----:B------:R-:W-:-:S04]  /*3410*/  @UP1 UIADD3 UR5, UR11, UR5, URZ ;  /* 0x000000050b051290 */ /* 0x000fc8000fffe03f */
[----:B------:R-:W-:Y:S01]  /*3420*/  @UP1 ULEA.HI.X UR19, UR10, UR19, UR5, 0x2, UP0 ;  /* 0x000000130a131291 */ /* 0x000fe200080f1405 */
[----:B------:R-:W-:Y:S02]  /*3430*/  IMAD.U32 R4, RZ, RZ, UR18 ;  /* 0x00000012ff047e24 */ /* 0x000fe4000f8e00ff */
[----:B------:R-:W-:Y:S01]  /*3440*/  @!P6 IMAD.WIDE R8, R19, R8, UR14 ;  /* 0x0000000e1308ee25 */ /* 0x000fe2000f8e0208 */
[----:B------:R-:W-:-:S03]  /*3450*/  @UP1 ULDC UR5, c[0x0][0x2e8] ;  /* 0x0000ba0000051ab9 */ /* 0x000fc60000000800 */
[----:B------:R-:W-:Y:S01]  /*3460*/  IMAD.U32 R5, RZ, RZ, UR19 ;  /* 0x00000013ff057e24 */ /* 0x000fe2000f8e00ff */
[----:B------:R-:W5:Y:S04]  /*3470*/  @!P6 LDG.E R235, desc[UR8][R8.64] ;  /* 0x0000000808ebe981 */ /* 0x000f68000c1e1900 */
[----:B------:R3:W4:Y:S04]  /*3480*/  @P1 LDG.E R10, desc[UR8][R4.64] ;  /* 0x00000008040a1981 */ /* 0x000728000c1e1900 */
[----:B------:R-:W4:Y:S01]  /*3490*/  LDG.E.64 R12, desc[UR8][R12.64] ;  /* 0x000000080c0c7981 */ /* 0x000f22000c1e1b00 */
[----:B------:R-:W4:Y:S01]  /*34a0*/  @P1 MUFU.RCP R0, UR5 ;  /* 0x0000000500001d08 */ /* 0x000f220008001000 */
[----:B-1----:R-:W-:Y:S01]  /*34b0*/  IMAD.SHL.U32 R3, R3, 0x2, RZ ;  /* 0x0000000203037824 */ /* 0x002fe200078e00ff */
[----:B------:R-:W-:-:S02]  /*34c0*/  UIMAD UR5, UR55, UR61, UR56 ;  /* 0x0000003d370572a4 */ /* 0x000fc4000f8e0238 */
[----:B------:R-:W-:Y:S01]  /*34d0*/  USHF.L.U32 UR19, UR32, 0x4, URZ ;  /* 0x0000000420137899 */ /* 0x000fe2000800063f */
[----:B---3--:R-:W-:-:S04]  /*34e0*/  IMAD.MOV.U32 R4, RZ, RZ, 0x4 ;  /* 0x00000004ff047424 */ /* 0x008fc800078e00ff */
[----:B------:R-:W-:-:S05]  /*34f0*/  IMAD.WIDE R4, R238, R4, UR14 ;  /* 0x0000000eee047e25 */ /* 0x000fca000f8e0204 */
[----:B------:R-:W5:Y:S04]  /*3500*/  @!P4 LDG.E R236, desc[UR8][R4.64] ;  /* 0x0000000804ecc981 */ /* 0x000f68000c1e1900 */
[----:B------:R-:W5:Y:S04]  /*3510*/  @!P3 LDG.E R237, desc[UR8][R4.64+0x20] ;  /* 0x0000200804edb981 */ /* 0x000f68000c1e1900 */
[----:B------:R1:W5:Y:S01]  /*3520*/  @!P2 LDG.E R234, desc[UR8][R4.64+0x80] ;  /* 0x0000800804eaa981 */ /* 0x000362000c1e1900 */
[----:B------:R-:W-:Y:S01]  /*3530*/  USHF.L.U32 UR5, UR5, 0x5, URZ ;  /* 0x0000000505057899 */ /* 0x000fe2000800063f */
[----:B------:R-:W-:Y:S01]  /*3540*/  IMAD R243, RZ, RZ, -UR24 ;  /* 0x80000018fff37e24 */ /* 0x000fe2000f8e02ff */
[----:B------:R-:W-:-:S02]  /*3550*/  USHF.L.U32 UR18, UR32, 0x3, URZ ;  /* 0x0000000320127899 */ /* 0x000fc4000800063f */
[----:B------:R-:W-:Y:S02]  /*3560*/  UIADD3 UR29, UR19, 0x20, URZ ;  /* 0x00000020131d7890 */ /* 0x000fe4000fffe03f */
[----:B------:R-:W-:Y:S02]  /*3570*/  UIADD3 UR24, UR19, 0x40, URZ ;  /* 0x0000004013187890 */ /* 0x000fe4000fffe03f */
[----:B------:R-:W-:Y:S02]  /*3580*/  USHF.R.S32.HI UR11, URZ, 0x1f, UR5 ;  /* 0x0000001f3f0b7899 */ /* 0x000fe40008011405 */
[----:B------:R-:W-:Y:S02]  /*3590*/  UIADD3 UR28, UR18, UR29, URZ ;  /* 0x0000001d121c7290 */ /* 0x000fe4000fffe03f */
[----:B------:R-:W-:Y:S01]  /*35a0*/  UIADD3 UR23, UR18, UR24, URZ ;  /* 0x0000001812177290 */ /* 0x000fe2000fffe03f */
[----:B-1----:R-:W-:-:S05]  /*35b0*/  IMAD.SHL.U32 R4, R249, 0x20, RZ ;  /* 0x00000020f9047824 */ /* 0x002fca00078e00ff */
[----:B------:R-:W-:Y:S01]  /*35c0*/  LOP3.LUT R4, R4, 0x6, R3, 0xf8, !PT ;  /* 0x0000000604047812 */ /* 0x000fe200078ef803 */
[----:B------:R-:W-:-:S04]  /*35d0*/  IMAD.U32 R3, RZ, RZ, UR51 ;  /* 0x00000033ff037e24 */ /* 0x000fc8000f8e00ff */
[----:B------:R-:W-:Y:S01]  /*35e0*/  IMAD R220, R3, 0x80, R4 ;  /* 0x0000008003dc7824 */ /* 0x000fe200078e0204 */
[----:B------:R-:W-:Y:S01]  /*35f0*/  SHF.R.S32.HI R3, RZ, 0x1f, R20 ;  /* 0x0000001fff037819 */ /* 0x000fe20000011414 */
[----:B------:R-:W-:Y:S02]  /*3600*/  UIADD3 UR27, UR18, UR28, URZ ;  /* 0x0000001c121b7290 */ /* 0x000fe4000fffe03f */
[----:B------:R-:W-:Y:S01]  /*3610*/  UIADD3 UR22, UR18, UR23, URZ ;  /* 0x0000001712167290 */ /* 0x000fe2000fffe03f */
[----:B------:R-:W-:Y:S01]  /*3620*/  IADD3 R4, R238, -UR54, -R220 ;  /* 0x80000036ee047c10 */ /* 0x000fe2000fffe8dc */
[----:B------:R-:W-:Y:S02]  /*3630*/  UIADD3 UR26, UR18, UR27, URZ ;  /* 0x0000001b121a7290 */ /* 0x000fe4000fffe03f */
[----:B------:R-:W-:Y:S01]  /*3640*/  UIADD3 UR21, UR18, UR22, URZ ;  /* 0x0000001612157290 */ /* 0x000fe2000fffe03f */
[----:B------:R-:W-:Y:S01]  /*3650*/  IMAD.MOV.U32 R231, RZ, RZ, R219 ;  /* 0x000000ffffe77224 */ /* 0x000fe200078e00db */
[----:B------:R-:W-:Y:S01]  /*3660*/  UIADD3 UR25, UR18, UR26, URZ ;  /* 0x0000001a12197290 */ /* 0x000fe2000fffe03f */
[----:B------:R-:W-:Y:S01]  /*3670*/  IMAD.SHL.U32 R175, R182, 0x2, RZ ;  /* 0x00000002b6af7824 */ /* 0x000fe200078e00ff */
[----:B------:R-:W-:Y:S01]  /*3680*/  UIADD3 UR20, UR18, UR21, URZ ;  /* 0x0000001512147290 */ /* 0x000fe2000fffe03f */
[C---:B------:R-:W-:Y:S01]  /*3690*/  VIADD R242, R232.reuse, 0x40 ;  /* 0x00000040e8f27836 */ /* 0x040fe20000000000 */
[----:B------:R-:W-:Y:S01]  /*36a0*/  CS2R R126, SRZ ;  /* 0x00000000007e7805 */ /* 0x000fe2000001ff00 */
[----:B------:R-:W-:Y:S01]  /*36b0*/  VIADD R239, R232, 0x20 ;  /* 0x00000020e8ef7836 */ /* 0x000fe20000000000 */
[----:B------:R-:W-:Y:S01]  /*36c0*/  CS2R R124, SRZ ;  /* 0x00000000007c7805 */ /* 0x000fe2000001ff00 */
[----:B------:R-:W-:Y:S01]  /*36d0*/  IMAD.MOV.U32 R252, RZ, RZ, 0x4 ;  /* 0x00000004fffc7424 */ /* 0x000fe200078e00ff */
        /* <DEDUP_REMOVED lines=46> */
[----:B------:R-:W-:Y:S01]  /*39c0*/  VIADD R247, R4, UR7 ;  /* 0x0000000704f77c36 */ /* 0x000fe20008000000 */
[----:B------:R-:W-:Y:S02]  /*39d0*/  UIMAD UR36, UR32, 0x18, URZ ;  /* 0x00000018202478a4 */ /* 0x000fe4000f8e023f */
[----:B------:R-:W-:Y:S02]  /*39e0*/  USHF.L.U32 UR35, UR32, 0x5, URZ ;  /* 0x0000000520237899 */ /* 0x000fe4000800063f */
[----:B------:R-:W-:-:S02]  /*39f0*/  UIMAD UR34, UR32, 0x28, URZ ;  /* 0x00000028202278a4 */ /* 0x000fc4000f8e023f */
[----:B------:R-:W-:Y:S02]  /*3a00*/  UIMAD UR33, UR32, 0x30, URZ ;  /* 0x00000030202178a4 */ /* 0x000fe4000f8e023f */
[----:B------:R-:W-:Y:S02]  /*3a10*/  UIMAD UR32, UR32, 0x38, URZ ;  /* 0x00000038202078a4 */ /* 0x000fe4000f8e023f */
[----:B------:R-:W-:Y:S02]  /*3a20*/  UIADD3 UR31, UR18, UR25, URZ ;  /* 0x00000019121f7290 */ /* 0x000fe4000fffe03f */
[----:B------:R-:W-:Y:S01]  /*3a30*/  UIADD3 UR30, UR18, UR20, URZ ;  /* 0x00000014121e7290 */ /* 0x000fe2000fffe03f */
[----:B--2---:R-:W-:-:S04]  /*3a40*/  IADD3 R240, P3, P2, R6, UR5, R20 ;  /* 0x0000000506f07c10 */ /* 0x004fc8000fa7e014 */
[----:B------:R-:W-:Y:S01]  /*3a50*/  IADD3.X R244, R7, UR11, R3, P3, P2 ;  /* 0x0000000b07f47c10 */ /* 0x000fe20009fe4403 */
[----:B------:R-:W-:Y:S02]  /*3a60*/  VIADD R3, R182, 0x1800 ;  /* 0x00001800b6037836 */ /* 0x000fe40000000000 */
[----:B----4-:R-:W-:Y:S01]  /*3a70*/  @P1 FMUL.FTZ R0, R10, R0 ;  /* 0x000000000a001220 */ /* 0x010fe20000410000 */
[----:B------:R-:W-:Y:S02]  /*3a80*/  R2UR UR10, R12 ;  /* 0x000000000c0a72ca */ /* 0x000fe400000e0000 */
[----:B------:R-:W-:Y:S01]  /*3a90*/  R2UR UR47, R13 ;  /* 0x000000000d2f72ca */ /* 0x000fe200000e0000 */
[----:B------:R-:W-:Y:S01]  /*3aa0*/  IMAD.WIDE.U32 R240, R240, -0x2daee0ad, RZ ;  /* 0xd2511f53f0f07825 */ /* 0x000fe200078e00ff */
[----:B------:R-:W-:Y:S01]  /*3ab0*/  @P1 R2UR UR12, R0 ;  /* 0x00000000000c12ca */ /* 0x000fe200000e0000 */
[----:B------:R-:W-:Y:S01]  /*3ac0*/  UMOV UR5, URZ ;  /* 0x0000003f00057c82 */ /* 0x000fe20008000000 */
[----:B------:R-:W-:Y:S01]  /*3ad0*/  ULDC UR11, c[0x0][0x2ec] ;  /* 0x0000bb00000b7ab9 */ /* 0x000fe20000000800 */
[----:B------:R-:W-:Y:S01]  /*3ae0*/  VIADD R0, R181, 0x1800 ;  /* 0x00001800b5007836 */ /* 0x000fe20000000000 */
[----:B------:R-:W-:-:S04]  /*3af0*/  SEL R174, R3, R182, !P0 ;  /* 0x000000b603ae7207 */ /* 0x000fc80004000000 */
[----:B------:R-:W-:Y:S02]  /*3b00*/  SEL R0, R0, R181, !P0 ;  /* 0x000000b500007207 */ /* 0x000fe40004000000 */
[----:B------:R-:W-:Y:S02]  /*3b10*/  LOP3.LUT R244, R244, UR10, RZ, 0x3c, !PT ;  /* 0x0000000af4f47c12 */ /* 0x000fe4000f8e3cff */
[----:B------:R-:W-:Y:S02]  /*3b20*/  LEA R3, R0, UR4, 0x1 ;  /* 0x0000000400037c11 */ /* 0x000fe4000f8e08ff */
[----:B------:R-:W-:Y:S01]  /*3b30*/  LEA R174, R174, UR4, 0x1 ;  /* 0x00000004aeae7c11 */ /* 0x000fe2000f8e08ff */
        /* <DEDUP_REMOVED lines=12> */
[----:B------:R-:W-:Y:S01]  /*3c00*/  UIADD3 UR37, UR10, -0x61c88647, URZ ;  /* 0x9e3779b90a257890 */ /* 0x000fe2000fffe03f */
[----:B------:R-:W-:-:S11]  /*3c10*/  ULDC.U8 UR12, c[0x0][0x388] ;  /* 0x0000e200000c7ab9 */ /* 0x000fd60000000000 */
.L_x_1045:
[----:B------:R-:W0:Y:S01]  /*3c20*/  LDGDEPBAR ;  /* 0x00000000000079af */ /* 0x000e220000000000 */
[----:B------:R-:W-:Y:S01]  /*3c30*/  IMAD.IADD R0, R180, 0x1, R174 ;  /* 0x00000001b4007824 */ /* 0x000fe200078e02ae */
[----:B------:R-:W-:Y:S02]  /*3c40*/  USHF.L.U32 UR10, UR51, 0x7, URZ ;  /* 0x00000007330a7899 */ /* 0x000fe4000800063f */
[----:B------:R-:W-:Y:S02]  /*3c50*/  UISETP.GE.AND UP1, UPT, UR6, 0x1, UPT ;  /* 0x000000010600788c */ /* 0x000fe4000bf26270 */
[----:B------:R-:W-:Y:S04]  /*3c60*/  UIADD3 UR10, UR10, 0x80, URZ ;  /* 0x000000800a0a7890 */ /* 0x000fe8000fffe03f */
[----:B------:R-:W-:Y:S01]  /*3c70*/  UISETP.GE.AND UP0, UPT, UR10, UR7, UPT ;  /* 0x000000070a00728c */ /* 0x000fe2000bf06270 */
        /* <DEDUP_REMOVED lines=20> */
[----:B------:R-:W3:Y:S03]  /*3dc0*/  LDSM.16.M88.4 R164, [R172+UR4+0xb400] ;  /* 0x00b40004aca4783b */ /* 0x000ee60008000200 */
[----:B------:R-:W-:Y:S05]  /*3dd0*/  HMMA.16816.F32.BF16 R32, R32, R134, RZ ;  /* 0x000000862020723c */ /* 0x000fea00000418ff */
[----:B------:R-:W-:Y:S01]  /*3de0*/  LDSM.16.M88.4 R132, [R0+0x1000] ;  /* 0x001000000084783b */ /* 0x000fe20000000200 */
        /* <DEDUP_REMOVED lines=9> */
[----:B------:R-:W2:Y:S05]  /*3e80*/  LDSM.16.M88.4 R144, [R173+0x2400] ;  /* 0x00240000ad90783b */ /* 0x000eaa0000000200 */
[----:B------:R-:W-:Y:S03]  /*3e90*/  HMMA.16816.F32.BF16 R32, R136, R150, R32 ;  /* 0x000000968820723c */ /* 0x000fe60000041820 */
[----:B------:R-:W-:Y:S03]  /*3ea0*/  LDSM.16.M88.4 R136, [R174+0x2000] ;  /* 0x00200000ae88783b */ /* 0x000fe60000000200 */
[-C--:B------:R-:W-:Y:S05]  /*3eb0*/  HMMA.16816.F32.BF16 R4, R152, R156.reuse, R4 ;  /* 0x0000009c9804723c */ /* 0x080fea0000041804 */
[----:B------:R-:W4:Y:S01]  /*3ec0*/  LDSM.16.M88.4 R148, [R172+UR4+0xd000] ;  /* 0x00d00004ac94783b */ /* 0x000f220008000200 */
[C---:B---3--:R-:W-:Y:S06]  /*3ed0*/  HMMA.16816.F32.BF16 R8, R160.reuse, R156, R8 ;  /* 0x0000009ca008723c */ /* 0x048fec0000041808 */
[-C--:B------:R-:W-:Y:S06]  /*3ee0*/  HMMA.16816.F32.BF16 R12, R160, R158.reuse, R12 ;  /* 0x0000009ea00c723c */ /* 0x080fec000004180c */
[C---:B------:R-:W-:Y:S01]  /*3ef0*/  HMMA.16816.F32.BF16 R16, R152.reuse, R158, R16 ;  /* 0x0000009e9810723c */ /* 0x040fe20000041810 */
[----:B------:R-:W3:Y:S05]  /*3f00*/  LDSM.16.M88.4 R156, [R174+0x2800] ;  /* 0x00280000ae9c783b */ /* 0x000eea0000000200 */
[-C--:B------:R-:W-:Y:S06]  /*3f10*/  HMMA.16816.F32.BF16 R20, R152, R164.reuse, R20 ;  /* 0x000000a49814723c */ /* 0x080fec0000041814 */
[C---:B------:R-:W-:Y:S06]  /*3f20*/  HMMA.16816.F32.BF16 R24, R160.reuse, R164, R24 ;  /* 0x000000a4a018723c */ /* 0x040fec0000041818 */
[-C--:B------:R-:W-:Y:S01]  /*3f30*/  HMMA.16816.F32.BF16 R28, R160, R166.reuse, R28 ;  /* 0x000000a6a01c723c */ /* 0x080fe2000004181c */
[----:B------:R-:W3:Y:S05]  /*3f40*/  LDSM.16.M88.4 R160, [R172+UR4+0xd400] ;  /* 0x00d40004aca0783b */ /* 0x000eea0008000200 */
[----:B------:R-:W-:Y:S06]  /*3f50*/  HMMA.16816.F32.BF16 R32, R152, R166, R32 ;  /* 0x000000a69820723c */ /* 0x000fec0000041820 */
[-C--:B-1----:R-:W-:Y:S06]  /*3f60*/  HMMA.16816.F32.BF16 R4, R132, R140.reuse, R4 ;  /* 0x0000008c8404723c */ /* 0x082fec0000041804 */
[C---:B------:R-:W-:Y:S06]  /*3f70*/  HMMA.16816.F32.BF16 R8, R168.reuse, R140, R8 ;  /* 0x0000008ca808723c */ /* 0x040fec0000041808 */
[-C--:B------:R-:W-:Y:S06]  /*3f80*/  HMMA.16816.F32.BF16 R12, R168, R142.reuse, R12 ;  /* 0x0000008ea80c723c */ /* 0x080fec000004180c */
[C---:B------:R-:W-:Y:S01]  /*3f90*/  HMMA.16816.F32.BF16 R16, R132.reuse, R142, R16 ;  /* 0x0000008e8410723c */ /* 0x040fe20000041810 */
[----:B------:R-:W-:Y:S05]  /*3fa0*/  LDSM.16.M88.4 R140, [R0+0x2800] ;  /* 0x00280000008c783b */ /* 0x000fea0000000200 */
[-C--:B--2---:R-:W-:Y:S06]  /*3fb0*/  HMMA.16816.F32.BF16 R20, R132, R144.reuse, R20 ;  /* 0x000000908414723c */ /* 0x084fec0000041814 */
[C---:B------:R-:W-:Y:S06]  /*3fc0*/  HMMA.16816.F32.BF16 R24, R168.reuse, R144, R24 ;  /* 0x00000090a818723c */ /* 0x040fec0000041818 */
[-C--:B------:R-:W-:Y:S01]  /*3fd0*/  HMMA.16816.F32.BF16 R28, R168, R146.reuse, R28 ;  /* 0x00000092a81c723c */ /* 0x080fe2000004181c */
[----:B------:R-:W-:Y:S04]  /*3fe0*/  IMAD.U32 R144, RZ, RZ, UR6 ;  /* 0x00000006ff907e24 */ /* 0x000fe8000f8e00ff */
[----:B------:R-:W-:Y:S01]  /*3ff0*/  IMAD R144, R144, 0x40, R247 ;  /* 0x0000004090907824 */ /* 0x000fe200078e02f7 */
[----:B------:R-:W-:Y:S05]  /*4000*/  HMMA.16816.F32.BF16 R32, R132, R146, R32 ;  /* 0x000000928420723c */ /* 0x000fea0000041820 */
[C---:B------:R-:W-:Y:S01]  /*4010*/  VIADD R153, R144.reuse, 0xffffffff ;  /* 0xffffffff90997836 */ /* 0x040fe20000000000 */
[-C--:B----4-:R-:W-:Y:S01]  /*4020*/  HMMA.16816.F32.BF16 R4, R136, R148.reuse, R4 ;  /* 0x000000948804723c */ /* 0x090fe20000041804 */
[----:B------:R-:W-:Y:S04]  /*4030*/  IMAD.U32 R132, RZ, RZ, UR16 ;  /* 0x00000010ff847e24 */ /* 0x000fe8000f8e00ff */
[----:B------:R-:W-:Y:S01]  /*4040*/  ISETP.GE.AND P1, PT, R153, RZ, PT ;  /* 0x000000ff9900720c */ /* 0x000fe20003f26270 */
[C---:B---3--:R-:W-:Y:S01]  /*4050*/  HMMA.16816.F32.BF16 R8, R156.reuse, R148, R8 ;  /* 0x000000949c08723c */ /* 0x048fe20000041808 */
[----:B------:R-:W-:Y:S04]  /*4060*/  IMAD.U32 R133, RZ, RZ, UR13 ;  /* 0x0000000dff857e24 */ /* 0x000fe8000f8e00ff */
[----:B------:R-:W-:Y:S01]  /*4070*/  VIADD R170, R144, 0xfffffff0 ;  /* 0xfffffff090aa7836 */ /* 0x000fe20000000000 */
[-C--:B------:R-:W-:Y:S05]  /*4080*/  HMMA.16816.F32.BF16 R12, R156, R150.reuse, R12 ;  /* 0x000000969c0c723c */ /* 0x080fea000004180c */
[----:B------:R-:W-:Y:S01]  /*4090*/  LEA R148, P0, R238, R132, 0x2 ;  /* 0x00000084ee947211 */ /* 0x000fe200078010ff */
[C---:B------:R-:W-:Y:S05]  /*40a0*/  HMMA.16816.F32.BF16 R16, R136.reuse, R150, R16 ;  /* 0x000000968810723c */ /* 0x040fea0000041810 */
[----:B------:R-:W-:Y:S01]  /*40b0*/  @!P1 IADD3 R153, -R144, 0x1, RZ ;  /* 0x0000000190999810 */ /* 0x000fe20007ffe1ff */
[-C--:B------:R-:W-:Y:S05]  /*40c0*/  HMMA.16816.F32.BF16 R20, R136, R160.reuse, R20 ;  /* 0x000000a08814723c */ /* 0x080fea0000041814 */
[----:B------:R-:W-:Y:S01]  /*40d0*/  LEA.HI.X.SX32 R149, R238, R133, 0x2, P0 ;  /* 0x00000085ee957211 */ /* 0x000fe200000f16ff */
[C---:B------:R-:W-:Y:S01]  /*40e0*/  HMMA.16816.F32.BF16 R24, R156.reuse, R160, R24 ;  /* 0x000000a09c18723c */ /* 0x040fe20000041818 */
[----:B------:R1:W-:Y:S04]  /*40f0*/  LDSM.16.M88.4 R132, [R0+0x2000] ;  /* 0x002000000084783b */ /* 0x0003e80000000200 */
[----:B------:R-:W-:Y:S01]  /*4100*/  I2FP.F32.S32 R194, R153 ;  /* 0x0000009900c27245 */ /* 0x000fe20000201400 */
[-C--:B------:R-:W-:Y:S03]  /*4110*/  HMMA.16816.F32.BF16 R28, R156, R162.reuse, R28 ;  /* 0x000000a29c1c723c */ /* 0x080fe6000004181c */
[----:B------:R-:W2:Y:S02]  /*4120*/  LDG.E R186, desc[UR8][R148.64] ;  /* 0x0000000894ba7981 */ /* 0x000ea4000c1e1900 */
[----:B------:R-:W-:Y:S01]  /*4130*/  LOP3.LUT R161, R240, UR48, RZ, 0x3c, !PT ;  /* 0x00000030f0a17c12 */ /* 0x000fe2000f8e3cff */
[----:B------:R-:W-:Y:S01]  /*4140*/  HMMA.16816.F32.BF16 R32, R136, R162, R32 ;  /* 0x000000a28820723c */ /* 0x000fe20000041820 */
[----:B------:R-:W3:Y:S04]  /*4150*/  LDSM.16.M88.4 R136, [R173+0x4000] ;  /* 0x00400000ad88783b */ /* 0x000ee80000000200 */
[C---:B------:R-:W-:Y:S02]  /*4160*/  VIADD R151, R144.reuse, 0x7 ;  /* 0x0000000790977836 */ /* 0x040fe40000000000 */
[C---:B------:R-:W-:Y:S02]  /*4170*/  VIADD R152, R144.reuse, 0x8 ;  /* 0x0000000890987836 */ /* 0x040fe40000000000 */
[----:B------:R-:W4:Y:S01]  /*4180*/  LDG.E R185, desc[UR8][R148.64+0x20] ;  /* 0x0000200894b97981 */ /* 0x000f22000c1e1900 */
[----:B------:R-:W-:Y:S01]  /*4190*/  ISETP.GE.AND P5, PT, R151, RZ, PT ;  /* 0x000000ff9700720c */ /* 0x000fe20003fa6270 */
[----:B------:R-:W-:Y:S01]  /*41a0*/  VIADD R164, R144, 0xfffffff8 ;  /* 0xfffffff890a47836 */ /* 0x000fe20000000000 */
[----:B------:R-:W-:Y:S01]  /*41b0*/  ISETP.GE.AND P0, PT, R152, RZ, PT ;  /* 0x000000ff9800720c */ /* 0x000fe20003f06270 */
[----:B------:R-:W-:Y:S01]  /*41c0*/  VIADD R147, R144, 0x1f ;  /* 0x0000001f90937836 */ /* 0x000fe20000000000 */
[----:B-1----:R-:W-:Y:S01]  /*41d0*/  IABS R0, R144 ;  /* 0x0000009000007213 */ /* 0x002fe20000000000 */
[----:B-----5:R-:W5:Y:S01]  /*41e0*/  LDG.E R184, desc[UR8][R148.64+0x80] ;  /* 0x0000800894b87981 */ /* 0x020f62000c1e1900 */
[----:B------:R-:W-:Y:S01]  /*41f0*/  ISETP.GE.AND P1, PT, R164, RZ, PT ;  /* 0x000000ffa400720c */ /* 0x000fe20003f26270 */
[C---:B------:R-:W-:Y:S01]  /*4200*/  VIADD R169, R144.reuse, 0xfffffff7 ;  /* 0xfffffff790a97836 */ /* 0x040fe20000000000 */
[----:B------:R-:W-:Y:S01]  /*4210*/  ISETP.GE.AND P6, PT, R147, RZ, PT ;  /* 0x000000ff9300720c */ /* 0x000fe20003fc6270 */
[C---:B------:R-:W-:Y:S01]  /*4220*/  VIADD R168, R144.reuse, 0x17 ;  /* 0x0000001790a87836 */ /* 0x040fe20000000000 */
[----:B------:R-:W-:Y:S01]  /*4230*/  I2FP.F32.S32 R193, R0 ;  /* 0x0000000000c17245 */ /* 0x000fe20000201400 */
[----:B------:R1:W5:Y:S01]  /*4240*/  LDG.E R183, desc[UR8][R148.64+0xa0] ;  /* 0x0000a00894b77981 */ /* 0x000362000c1e1900 */
[C---:B------:R-:W-:Y:S01]  /*4250*/  VIADD R171, R144.reuse, 0x10 ;  /* 0x0000001090ab7836 */ /* 0x040fe20000000000 */
[C---:B------:R-:W-:Y:S01]  /*4260*/  @!P5 IADD3 R151, -R144.reuse, -0x7, RZ ;  /* 0xfffffff99097d810 */ /* 0x040fe20007ffe1ff */
[----:B------:R-:W-:Y:S01]  /*4270*/  VIADD R154, R144, 0x18 ;  /* 0x00000018909a7836 */ /* 0x000fe20000000000 */
[----:B------:R-:W-:Y:S01]  /*4280*/  ISETP.GE.AND P5, PT, R168, RZ, PT ;  /* 0x000000ffa800720c */ /* 0x000fe20003fa6270 */
[C---:B------:R-:W-:Y:S01]  /*4290*/  VIADD R188, R144.reuse, 0xf ;  /* 0x0000000f90bc7836 */ /* 0x040fe20000000000 */
[C---:B------:R-:W-:Y:S01]  /*42a0*/  @!P0 IADD3 R152, -R144.reuse, -0x8, RZ ;  /* 0xfffffff890988810 */ /* 0x040fe20007ffe1ff */
[----:B------:R-:W-:Y:S01]  /*42b0*/  VIADD R145, R144, 0x27 ;  /* 0x0000002790917836 */ /* 0x000fe20000000000 */
[----:B------:R-:W-:Y:S01]  /*42c0*/  ISETP.GE.AND P0, PT, R154, RZ, PT ;  /* 0x000000ff9a00720c */ /* 0x000fe20003f06270 */
[C---:B------:R-:W-:Y:S01]  /*42d0*/  VIADD R187, R144.reuse, 0xffffffef ;  /* 0xffffffef90bb7836 */ /* 0x040fe20000000000 */
[C---:B------:R-:W-:Y:S01]  /*42e0*/  @!P1 IADD3 R164, -R144.reuse, 0x8, RZ ;  /* 0x0000000890a49810 */ /* 0x040fe20007ffe1ff */
[C---:B------:R-:W-:Y:S01]  /*42f0*/  VIADD R189, R144.reuse, 0xffffffe8 ;  /* 0xffffffe890bd7836 */ /* 0x040fe20000000000 */
[----:B------:R-:W-:Y:S01]  /*4300*/  ISETP.GE.AND P3, PT, R145, RZ, PT ;  /* 0x000000ff9100720c */ /* 0x000fe20003f66270 */
[----:B------:R-:W-:Y:S01]  /*4310*/  VIADD R190, R144, 0xffffffe7 ;  /* 0xffffffe790be7836 */ /* 0x000fe20000000000 */
[----:B------:R-:W-:Y:S01]  /*4320*/  ISETP.GE.AND P1, PT, R188, RZ, PT ;  /* 0x000000ffbc00720c */ /* 0x000fe20003f26270 */
[C---:B------:R-:W-:Y:S01]  /*4330*/  VIADD R146, R144.reuse, 0x28 ;  /* 0x0000002890927836 */ /* 0x040fe20000000000 */
[C---:B------:R-:W-:Y:S01]  /*4340*/  @!P6 IADD3 R147, -R144.reuse, -0x1f, RZ ;  /* 0xffffffe19093e810 */ /* 0x040fe20007ffe1ff */
[----:B------:R-:W-:Y:S01]  /*4350*/  VIADD R150, R144, 0x20 ;  /* 0x0000002090967836 */ /* 0x000fe20000000000 */
[----:B------:R-:W-:Y:S01]  /*4360*/  ISETP.GE.AND P6, PT, R187, RZ, PT ;  /* 0x000000ffbb00720c */ /* 0x000fe20003fc6270 */
[----:B------:R-:W-:Y:S01]  /*4370*/  IMAD.U32 R0, RZ, RZ, UR6 ;  /* 0x00000006ff007e24 */ /* 0x000fe2000f8e00ff */
[----:B------:R-:W-:Y:S01]  /*4380*/  ISETP.GE.AND P4, PT, R146, RZ, PT ;  /* 0x000000ff9200720c */ /* 0x000fe20003f86270 */
[-C--:B---3--:R-:W-:Y:S05]  /*4390*/  HMMA.16816.F32.BF16 R4, R132, R136.reuse, R4 ;  /* 0x000000888404723c */ /* 0x088fea0000041804 */
[----:B------:R-:W-:Y:S01]  /*43a0*/  @!P5 IADD3 R168, -R144, -0x17, RZ ;  /* 0xffffffe990a8d810 */ /* 0x000fe20007ffe1ff */
[C---:B------:R-:W-:Y:S04]  /*43b0*/  HMMA.16816.F32.BF16 R8, R140.reuse, R136, R8 ;  /* 0x000000888c08723c */ /* 0x040fe80000041808 */
[----:B------:R-:W-:Y:S01]  /*43c0*/  ISETP.GE.AND P5, PT, R189, RZ, PT ;  /* 0x000000ffbd00720c */ /* 0x000fe20003fa6270 */
[----:B------:R-:W-:Y:S01]  /*43d0*/  IMAD R0, R0, 0x4, R250 ;  /* 0x0000000400007824 */ /* 0x000fe200078e02fa */
[----:B------:R-:W-:Y:S01]  /*43e0*/  @!P0 IADD3 R154, -R144, -0x18, RZ ;  /* 0xffffffe8909a8810 */ /* 0x000fe20007ffe1ff */
[-C--:B------:R-:W-:Y:S01]  /*43f0*/  HMMA.16816.F32.BF16 R12, R140, R138.reuse, R12 ;  /* 0x0000008a8c0c723c */ /* 0x080fe2000004180c */
[----:B------:R-:W-:Y:S02]  /*4400*/  PLOP3.LUT P0, PT, PT, PT, UP0, 0x80, 0x0 ;  /* 0x000000000000781c */ /* 0x000fe40003f0f008 */
[----:B------:R-:W-:Y:S02]  /*4410*/  ISETP.GE.AND P2, PT, R150, RZ, PT ;  /* 0x000000ff9600720c */ /* 0x000fe40003f46270 */
[----:B------:R-:W-:Y:S01]  /*4420*/  @!P3 IADD3 R145, -R144, -0x27, RZ ;  /* 0xffffffd99091b810 */ /* 0x000fe20007ffe1ff */
[C---:B------:R-:W-:Y:S04]  /*4430*/  HMMA.16816.F32.BF16 R16, R132.reuse, R138, R16 ;  /* 0x0000008a8410723c */ /* 0x040fe80000041810 */
[----:B------:R-:W-:Y:S01]  /*4440*/  ISETP.GE.AND P3, PT, R170, RZ, PT ;  /* 0x000000ffaa00720c */ /* 0x000fe20003f66270 */
[----:B------:R-:W-:Y:S01]  /*4450*/  FFMA.FTZ R4, R193, -UR5, R4 ;  /* 0x80000005c1047c23 */ /* 0x000fe20008010004 */
[----:B------:R-:W-:Y:S01]  /*4460*/  @!P1 IADD3 R188, -R144, -0xf, RZ ;  /* 0xfffffff190bc9810 */ /* 0x000fe20007ffe1ff */
[----:B------:R-:W-:Y:S01]  /*4470*/  FFMA.FTZ R5, R194, -UR5, R5 ;  /* 0x80000005c2057c23 */ /* 0x000fe20008010005 */
[----:B------:R-:W-:Y:S03]  /*4480*/  PLOP3.LUT P1, PT, PT, PT, UP0, 0x80, 0x0 ;  /* 0x000000000000781c */ /* 0x000fe60003f2f008 */
[----:B------:R-:W-:Y:S01]  /*4490*/  @!P6 IADD3 R187, -R144, 0x11, RZ ;  /* 0x0000001190bbe810 */ /* 0x000fe20007ffe1ff */
[----:B------:R-:W-:Y:S01]  /*44a0*/  @P0 VIADD R136, R220, 0x1 ;  /* 0x00000001dc880836 */ /* 0x000fe20000000000 */
[----:B------:R-:W-:Y:S02]  /*44b0*/  PLOP3.LUT P6, PT, PT, PT, UP0, 0x80, 0x0 ;  /* 0x000000000000781c */ /* 0x000fe40003fcf008 */
[C---:B------:R-:W-:Y:S02]  /*44c0*/  @!P4 IADD3 R146, -R144.reuse, -0x28, RZ ;  /* 0xffffffd89092c810 */ /* 0x040fe40007ffe1ff */
[----:B------:R-:W-:Y:S02]  /*44d0*/  ISETP.GE.AND P4, PT, R169, RZ, PT ;  /* 0x000000ffa900720c */ /* 0x000fe40003f86270 */
[----:B------:R-:W-:Y:S02]  /*44e0*/  I2FP.F32.S32 R195, R152 ;  /* 0x0000009800c37245 */ /* 0x000fe40000201400 */
[C---:B------:R-:W-:Y:S02]  /*44f0*/  @!P5 IADD3 R189, -R144.reuse, 0x18, RZ ;  /* 0x0000001890bdd810 */ /* 0x040fe40007ffe1ff */
[----:B------:R-:W-:Y:S01]  /*4500*/  PLOP3.LUT P5, PT, PT, PT, UP0, 0x80, 0x0 ;  /* 0x000000000000781c */ /* 0x000fe20003faf008 */
[----:B------:R-:W-:Y:S01]  /*4510*/  FFMA.FTZ R6, R195, -UR5, R6 ;  /* 0x80000005c3067c23 */ /* 0x000fe20008010006 */
[C---:B------:R-:W-:Y:S01]  /*4520*/  @!P2 IADD3 R150, -R144.reuse, -0x20, RZ ;  /* 0xffffffe09096a810 */ /* 0x040fe20007ffe1ff */
[----:B------:R-:W-:Y:S01]  /*4530*/  FFMA.FTZ R18, R193, -UR5, R18 ;  /* 0x80000005c1127c23 */ /* 0x000fe20008010012 */
[----:B------:R-:W-:Y:S01]  /*4540*/  @!P3 IADD3 R170, -R144, 0x10, RZ ;  /* 0x0000001090aab810 */ /* 0x000fe20007ffe1ff */
[----:B------:R-:W-:Y:S01]  /*4550*/  FFMA.FTZ R19, R194, -UR5, R19 ;  /* 0x80000005c2137c23 */ /* 0x000fe20008010013 */
[----:B------:R-:W-:Y:S02]  /*4560*/  PLOP3.LUT P0, PT, PT, PT, UP0, 0x80, 0x0 ;  /* 0x000000000000781c */ /* 0x000fe40003f0f008 */
[----:B------:R-:W-:Y:S02]  /*4570*/  @P1 ISETP.GE.AND P1, PT, R220, UR7, PT ;  /* 0x00000007dc001c0c */ /* 0x000fe4000bf26270 */
[----:B------:R-:W-:Y:S02]  /*4580*/  ISETP.GE.AND P2, PT, R171, RZ, PT ;  /* 0x000000ffab00720c */ /* 0x000fe40003f46270 */
[----:B------:R-:W-:Y:S02]  /*4590*/  PLOP3.LUT P3, PT, PT, PT, UP0, 0x80, 0x0 ;  /* 0x000000000000781c */ /* 0x000fe40003f6f008 */
[----:B------:R-:W-:Y:S02]  /*45a0*/  I2FP.F32.S32 R146, R146 ;  /* 0x0000009200927245 */ /* 0x000fe40000201400 */
[----:B------:R-:W-:Y:S02]  /*45b0*/  @P6 FSEL R6, R6, -INF , !P1 ;  /* 0xff80000006066808 */ /* 0x000fe40004800000 */
[----:B------:R-:W-:Y:S01]  /*45c0*/  PLOP3.LUT P6, PT, PT, PT, UP0, 0x80, 0x0 ;  /* 0x000000000000781c */ /* 0x000fe20003fcf008 */
[----:B------:R-:W-:Y:S01]  /*45d0*/  FFMA.FTZ R10, R146, -UR5, R10 ;  /* 0x80000005920a7c23 */ /* 0x000fe2000801000a */
[----:B------:R-:W-:Y:S02]  /*45e0*/  @!P4 IADD3 R169, -R144, 0x9, RZ ;  /* 0x0000000990a9c810 */ /* 0x000fe40007ffe1ff */
[----:B------:R-:W-:Y:S02]  /*45f0*/  ISETP.GE.AND P4, PT, R190, RZ, PT ;  /* 0x000000ffbe00720c */ /* 0x000fe40003f86270 */
[----:B------:R-:W-:Y:S01]  /*4600*/  I2FP.F32.S32 R192, R147 ;  /* 0x0000009300c07245 */ /* 0x000fe20000201400 */
[----:B------:R-:W-:Y:S01]  /*4610*/  IMAD.WIDE.U32 R146, R0, -0x326172a9, RZ ;  /* 0xcd9e8d5700927825 */ /* 0x000fe200078e00ff */
[----:B------:R-:W-:Y:S02]  /*4620*/  @P5 FSEL R4, R4, -INF , !P1 ;  /* 0xff80000004045808 */ /* 0x000fe40004800000 */
[----:B------:R-:W-:Y:S01]  /*4630*/  PLOP3.LUT P5, PT, PT, PT, UP0, 0x80, 0x0 ;  /* 0x000000000000781c */ /* 0x000fe20003faf008 */
[C---:B------:R-:W-:Y:S01]  /*4640*/  FFMA.FTZ R9, R192.reuse, -UR5, R9 ;  /* 0x80000005c0097c23 */ /* 0x040fe20008010009 */
[----:B------:R-:W-:Y:S01]  /*4650*/  I2FP.F32.S32 R197, R151 ;  /* 0x0000009700c57245 */ /* 0x000fe20000201400 */
[----:B------:R-:W-:Y:S01]  /*4660*/  FFMA.FTZ R15, R192, -UR5, R15 ;  /* 0x80000005c00f7c23 */ /* 0x000fe2000801000f */
[----:B------:R-:W-:Y:S02]  /*4670*/  @P0 FSEL R10, R10, -INF , !P1 ;  /* 0xff8000000a0a0808 */ /* 0x000fe40004800000 */
[----:B------:R-:W-:Y:S01]  /*4680*/  @!P2 IADD3 R171, -R144, -0x10, RZ ;  /* 0xfffffff090aba810 */ /* 0x000fe20007ffe1ff */
[----:B------:R-:W-:Y:S01]  /*4690*/  FFMA.FTZ R7, R197, -UR5, R7 ;  /* 0x80000005c5077c23 */ /* 0x000fe20008010007 */
[----:B------:R-:W-:Y:S01]  /*46a0*/  @P3 ISETP.GE.AND P3, PT, R136, UR7, PT ;  /* 0x0000000788003c0c */ /* 0x000fe2000bf66270 */
[----:B------:R-:W-:Y:S01]  /*46b0*/  IMAD.U32 R136, RZ, RZ, UR51 ;  /* 0x00000033ff887e24 */ /* 0x000fe2000f8e00ff */
[----:B------:R-:W-:Y:S02]  /*46c0*/  PLOP3.LUT P0, PT, PT, PT, UP0, 0x80, 0x0 ;  /* 0x000000000000781c */ /* 0x000fe40003f0f008 */
[----:B------:R-:W-:Y:S01]  /*46d0*/  PLOP3.LUT P2, PT, PT, PT, UP0, 0x80, 0x0 ;  /* 0x000000000000781c */ /* 0x000fe20003f4f008 */
[----:B------:R-:W-:Y:S01]  /*46e0*/  IMAD R136, R136, 0x4, R249 ;  /* 0x0000000488887824 */ /* 0x000fe200078e02f9 */
[----:B------:R-:W-:Y:S02]  /*46f0*/  I2FP.F32.S32 R160, R150 ;  /* 0x0000009600a07245 */ /* 0x000fe40000201400 */
[----:B------:R-:W-:Y:S02]  /*4700*/  @P6 FSEL R9, R9, -INF , !P3 ;  /* 0xff80000009096808 */ /* 0x000fe40005800000 */
[----:B------:R-:W-:Y:S01]  /*4710*/  PLOP3.LUT P6, PT, PT, PT, UP0, 0x80, 0x0 ;  /* 0x000000000000781c */ /* 0x000fe20003fcf008 */
[----:B------:R-:W-:Y:S01]  /*4720*/  FFMA.FTZ R8, R160, -UR5, R8 ;  /* 0x80000005a0087c23 */ /* 0x000fe20008010008 */
[----:B------:R-:W-:Y:S01]  /*4730*/  @!P4 IADD3 R190, -R144, 0x19, RZ ;  /* 0x0000001990bec810 */ /* 0x000fe20007ffe1ff */
[----:B------:R-:W-:Y:S01]  /*4740*/  VIADD R144, R0, 0x2 ;  /* 0x0000000200907836 */ /* 0x000fe20000000000 */
[----:B------:R-:W-:Y:S01]  /*4750*/  PLOP3.LUT P4, PT, PT, PT, UP0, 0x80, 0x0 ;  /* 0x000000000000781c */ /* 0x000fe20003f8f008 */
[----:B------:R-:W-:Y:S01]  /*4760*/  @P0 VIADD R151, R220, 0x8 ;  /* 0x00000008dc970836 */ /* 0x000fe20000000000 */
[----:B------:R-:W-:Y:S01]  /*4770*/  @P5 FSEL R7, R7, -INF , !P3 ;  /* 0xff80000007075808 */ /* 0x000fe20005800000 */
[----:B------:R-:W-:Y:S01]  /*4780*/  FFMA.FTZ R14, R160, -UR5, R14 ;  /* 0x80000005a00e7c23 */ /* 0x000fe2000801000e */
[----:B------:R-:W-:Y:S02]  /*4790*/  PLOP3.LUT P5, PT, PT, PT, UP0, 0x80, 0x0 ;  /* 0x000000000000781c */ /* 0x000fe40003faf008 */
[----:B------:R-:W-:Y:S02]  /*47a0*/  LOP3.LUT R136, R136, UR47, RZ, 0x3c, !PT ;  /* 0x0000002f88887c12 */ /* 0x000fe4000f8e3cff */
[----:B------:R-:W-:Y:S01]  /*47b0*/  @P2 FSEL R8, R8, -INF , !P1 ;  /* 0xff80000008082808 */ /* 0x000fe20004800000 */
[C---:B------:R-:W-:Y:S01]  /*47c0*/  @P6 VIADD R150, R220.reuse, 0x18 ;  /* 0x00000018dc966836 */ /* 0x040fe20000000000 */
[----:B------:R-:W-:Y:S02]  /*47d0*/  PLOP3.LUT P0, PT, PT, PT, UP0, 0x80, 0x0 ;  /* 0x000000000000781c */ /* 0x000fe40003f0f008 */
[----:B------:R-:W-:Y:S02]  /*47e0*/  PLOP3.LUT P2, PT, PT, PT, UP0, 0x80, 0x0 ;  /* 0x000000000000781c */ /* 0x000fe40003f4f008 */
[----:B------:R-:W-:Y:S02]  /*47f0*/  PLOP3.LUT P1, PT, PT, PT, UP0, 0x80, 0x0 ;  /* 0x000000000000781c */ /* 0x000fe40003f2f008 */
[----:B------:R-:W-:Y:S01]  /*4800*/  LOP3.LUT R136, R241, R136, RZ, 0x3c, !PT ;  /* 0x00000088f1887212 */ /* 0x000fe200078e3cff */
[----:B------:R-:W-:Y:S01]  /*4810*/  @P5 VIADD R155, R220, 0x11 ;  /* 0x00000011dc9b5836 */ /* 0x000fe20000000000 */
[----:B------:R-:W-:Y:S02]  /*4820*/  I2FP.F32.S32 R145, R145 ;  /* 0x0000009100917245 */ /* 0x000fe40000201400 */
[----:B------:R-:W-:Y:S01]  /*4830*/  PLOP3.LUT P6, PT, PT, PT, UP0, 0x80, 0x0 ;  /* 0x000000000000781c */ /* 0x000fe20003fcf008 */
[----:B------:R-:W-:Y:S01]  /*4840*/  IMAD.WIDE.U32 R136, R136, -0x326172a9, RZ ;  /* 0xcd9e8d5788887825 */ /* 0x000fe200078e00ff */
[----:B------:R-:W-:Y:S02]  /*4850*/  @P4 FSEL R5, R5, -INF , !P3 ;  /* 0xff80000005054808 */ /* 0x000fe40005800000 */
[----:B------:R-:W-:Y:S01]  /*4860*/  PLOP3.LUT P4, PT, PT, PT, UP0, 0x80, 0x0 ;  /* 0x000000000000781c */ /* 0x000fe20003f8f008 */
[----:B------:R-:W-:Y:S01]  /*4870*/  FFMA.FTZ R11, R145, -UR5, R11 ;  /* 0x80000005910b7c23 */ /* 0x000fe2000801000b */
[----:B------:R-:W-:Y:S01]  /*4880*/  PLOP3.LUT P5, PT, PT, PT, UP0, 0x80, 0x0 ;  /* 0x000000000000781c */ /* 0x000fe20003faf008 */
[----:B------:R-:W-:Y:S01]  /*4890*/  IMAD.WIDE.U32 R144, R144, -0x326172a9, RZ ;  /* 0xcd9e8d5790907825 */ /* 0x000fe200078e00ff */
[----:B------:R-:W-:Y:S02]  /*48a0*/  LOP3.LUT R0, R136, UR49, RZ, 0x3c, !PT ;  /* 0x0000003188007c12 */ /* 0x000fe4000f8e3cff */
[----:B------:R-:W-:Y:S01]  /*48b0*/  @P2 FSEL R11, R11, -INF , !P3 ;  /* 0xff8000000b0b2808 */ /* 0x000fe20005800000 */
[C---:B------:R-:W-:Y:S01]  /*48c0*/  @P0 VIADD R136, R220.reuse, 0x19 ;  /* 0x00000019dc880836 */ /* 0x040fe20000000000 */
[-C--:B------:R-:W-:Y:S01]  /*48d0*/  LOP3.LUT R147, R147, R244.reuse, RZ, 0x3c, !PT ;  /* 0x000000f493937212 */ /* 0x080fe200078e3cff */
[----:B------:R-:W-:Y:S01]  /*48e0*/  @P1 VIADD R152, R220, 0x9 ;  /* 0x00000009dc981836 */ /* 0x000fe20000000000 */
[C---:B------:R-:W-:Y:S01]  /*48f0*/  LOP3.LUT R156, R137.reuse, UR37, R146, 0x96, !PT ;  /* 0x00000025899c7c12 */ /* 0x040fe2000f8e9692 */
[----:B------:R-:W-:Y:S01]  /*4900*/  FMUL.FTZ R146, R236, 1.4426950216293334961 ;  /* 0x3fb8aa3bec927820 */ /* 0x000fe20000410000 */
[----:B------:R-:W-:Y:S01]  /*4910*/  PLOP3.LUT P2, PT, PT, PT, UP0, 0x80, 0x0 ;  /* 0x000000000000781c */ /* 0x000fe20003f4f008 */
[----:B------:R-:W-:Y:S01]  /*4920*/  @P4 VIADD R153, R220, 0x10 ;  /* 0x00000010dc994836 */ /* 0x000fe20000000000 */
[----:B------:R-:W-:Y:S02]  /*4930*/  PLOP3.LUT P3, PT, PT, PT, UP0, 0x80, 0x0 ;  /* 0x000000000000781c */ /* 0x000fe40003f6f008 */
[----:B------:R-:W-:Y:S02]  /*4940*/  PLOP3.LUT P1, PT, PT, PT, UP0, 0x80, 0x0 ;  /* 0x000000000000781c */ /* 0x000fe40003f2f008 */
[----:B------:R-:W-:Y:S02]  /*4950*/  FSETP.NEU.FTZ.AND P0, PT, R236, -INF , PT ;  /* 0xff800000ec00780b */ /* 0x000fe40003f1d000 */
[----:B------:R-:W-:Y:S01]  /*4960*/  LOP3.LUT R158, R137, UR37, R144, 0x96, !PT ;  /* 0x00000025899e7c12 */ /* 0x000fe2000f8e9690 */
[----:B------:R-:W-:Y:S01]  /*4970*/  FMUL.FTZ R144, R234, 1.4426950216293334961 ;  /* 0x3fb8aa3bea907820 */ /* 0x000fe20000410000 */
[----:B------:R-:W-:Y:S01]  /*4980*/  @P6 ISETP.GE.AND P6, PT, R136, UR7, PT ;  /* 0x0000000788006c0c */ /* 0x000fe2000bfc6270 */
[----:B------:R-:W-:Y:S01]  /*4990*/  IMAD.WIDE.U32 R136, R147, -0x2daee0ad, RZ ;  /* 0xd2511f5393887825 */ /* 0x000fe200078e00ff */
[----:B------:R-:W-:Y:S02]  /*49a0*/  LOP3.LUT R157, R145, R244, RZ, 0x3c, !PT ;  /* 0x000000f4919d7212 */ /* 0x000fe400078e3cff */
[----:B------:R-:W-:Y:S01]  /*49b0*/  FSEL R146, R146, RZ, P0 ;  /* 0x000000ff92927208 */ /* 0x000fe20000000000 */
[C---:B------:R-:W-:Y:S01]  /*49c0*/  FMUL.FTZ R145, R237.reuse, 1.4426950216293334961 ;  /* 0x3fb8aa3bed917820 */ /* 0x040fe20000410000 */
[----:B------:R-:W-:Y:S01]  /*49d0*/  PLOP3.LUT P4, PT, PT, PT, UP0, 0x80, 0x0 ;  /* 0x000000000000781c */ /* 0x000fe20003f8f008 */
[----:B------:R-:W-:Y:S01]  /*49e0*/  IMAD.WIDE.U32 R158, R158, -0x2daee0ad, RZ ;  /* 0xd2511f539e9e7825 */ /* 0x000fe200078e00ff */
[----:B------:R-:W-:Y:S02]  /*49f0*/  FSETP.NEU.FTZ.AND P0, PT, R237, -INF , PT ;  /* 0xff800000ed00780b */ /* 0x000fe40003f1d000 */
[----:B------:R-:W-:Y:S01]  /*4a00*/  @P5 ISETP.GE.AND P5, PT, R150, UR7, PT ;  /* 0x0000000796005c0c */ /* 0x000fe2000bfa6270 */
[--C-:B------:R-:W-:Y:S01]  /*4a10*/  FFMA.FTZ R5, R5, UR11, -R146.reuse ;  /* 0x0000000b05057c23 */ /* 0x100fe20008010892 */
[----:B------:R-:W-:Y:S01]  /*4a20*/  LOP3.LUT R150, R161, R137, RZ, 0x3c, !PT ;  /* 0x00000089a1967212 */ /* 0x000fe200078e3cff */
[----:B------:R-:W-:Y:S01]  /*4a30*/  FFMA.FTZ R4, R4, UR11, -R146 ;  /* 0x0000000b04047c23 */ /* 0x000fe20008010892 */
[----:B------:R-:W-:Y:S01]  /*4a40*/  FSEL R145, R145, RZ, P0 ;  /* 0x000000ff91917208 */ /* 0x000fe20000000000 */
[----:B------:R-:W-:Y:S01]  /*4a50*/  MUFU.EX2 R209, R5 ;  /* 0x0000000500d17308 */ /* 0x000fe20000000800 */
[----:B------:R-:W-:Y:S02]  /*4a60*/  FSETP.NEU.FTZ.AND P0, PT, R234, -INF , PT ;  /* 0xff800000ea00780b */ /* 0x000fe40003f1d000 */
[----:B------:R-:W-:Y:S01]  /*4a70*/  @P2 ISETP.GE.AND P2, PT, R151, UR7, PT ;  /* 0x0000000797002c0c */ /* 0x000fe2000bf46270 */
[----:B------:R-:W-:Y:S01]  /*4a80*/  IMAD.WIDE.U32 R150, R150, -0x326172a9, RZ ;  /* 0xcd9e8d5796967825 */ /* 0x000fe200078e00ff */
[----:B------:R-:W-:Y:S02]  /*4a90*/  @P3 ISETP.GE.AND P3, PT, R152, UR7, PT ;  /* 0x0000000798003c0c */ /* 0x000fe4000bf66270 */
[----:B------:R-:W-:Y:S01]  /*4aa0*/  @P1 ISETP.GE.AND P1, PT, R153, UR7, PT ;  /* 0x0000000799001c0c */ /* 0x000fe2000bf26270 */
[--C-:B------:R-:W-:Y:S01]  /*4ab0*/  FFMA.FTZ R6, R6, UR11, -R145.reuse ;  /* 0x0000000b06067c23 */ /* 0x100fe20008010891 */
[----:B------:R-:W-:Y:S01]  /*4ac0*/  FSEL R144, R144, RZ, P0 ;  /* 0x000000ff90907208 */ /* 0x000fe20000000000 */
[----:B------:R-:W-:Y:S01]  /*4ad0*/  IMAD.WIDE.U32 R152, R156, -0x2daee0ad, RZ ;  /* 0xd2511f539c987825 */ /* 0x000fe200078e00ff */
[----:B------:R-:W-:Y:S01]  /*4ae0*/  PLOP3.LUT P0, PT, PT, PT, UP0, 0x80, 0x0 ;  /* 0x000000000000781c */ /* 0x000fe20003f0f008 */
[----:B------:R-:W-:Y:S01]  /*4af0*/  MUFU.EX2 R214, R6 ;  /* 0x0000000600d67308 */ /* 0x000fe20000000800 */
[----:B------:R-:W-:Y:S01]  /*4b00*/  @P4 ISETP.GE.AND P4, PT, R155, UR7, PT ;  /* 0x000000079b004c0c */ /* 0x000fe2000bf86270 */
[--C-:B------:R-:W-:Y:S01]  /*4b10*/  FFMA.FTZ R8, R8, UR11, -R144.reuse ;  /* 0x0000000b08087c23 */ /* 0x100fe20008010890 */
[----:B------:R-:W-:Y:S01]  /*4b20*/  LOP3.LUT R156, R0, R151, RZ, 0x3c, !PT ;  /* 0x00000097009c7212 */ /* 0x000fe200078e3cff */
[----:B------:R-:W-:Y:S01]  /*4b30*/  FFMA.FTZ R7, R7, UR11, -R145 ;  /* 0x0000000b07077c23 */ /* 0x000fe20008010891 */
[----:B------:R-:W-:Y:S01]  /*4b40*/  I2FP.F32.S32 R191, R154 ;  /* 0x0000009a00bf7245 */ /* 0x000fe20000201400 */
[----:B------:R-:W-:Y:S01]  /*4b50*/  FFMA.FTZ R9, R9, UR11, -R144 ;  /* 0x0000000b09097c23 */ /* 0x000fe20008010890 */
[----:B------:R-:W-:Y:S01]  /*4b60*/  LOP3.LUT R155, R153, UR38, R136, 0x96, !PT ;  /* 0x00000026999b7c12 */ /* 0x000fe2000f8e9688 */
[----:B------:R-:W-:Y:S01]  /*4b70*/  IMAD.WIDE.U32 R136, R157, -0x2daee0ad, RZ ;  /* 0xd2511f539d887825 */ /* 0x000fe200078e00ff */
[----:B------:R-:W-:Y:S01]  /*4b80*/  I2FP.F32.S32 R168, R168 ;  /* 0x000000a800a87245 */ /* 0x000fe20000201400 */
[----:B------:R3:W-:Y:S02]  /*4b90*/  MUFU.EX2 R216, R8 ;  /* 0x0000000800d87308 */ /* 0x0007e40000000800 */
[----:B------:R-:W-:Y:S01]  /*4ba0*/  FFMA.FTZ R12, R191, -UR5, R12 ;  /* 0x80000005bf0c7c23 */ /* 0x000fe2000801000c */
[----:B------:R-:W-:Y:S01]  /*4bb0*/  IMAD.WIDE.U32 R156, R156, -0x2daee0ad, RZ ;  /* 0xd2511f539c9c7825 */ /* 0x000fe200078e00ff */
[----:B------:R-:W-:Y:S02]  /*4bc0*/  LOP3.LUT R137, R161, R137, RZ, 0x3c, !PT ;  /* 0x00000089a1897212 */ /* 0x000fe400078e3cff */
[----:B------:R-:W-:Y:S01]  /*4bd0*/  LOP3.LUT R166, R159, UR38, R136, 0x96, !PT ;  /* 0x000000269fa67c12 */ /* 0x000fe2000f8e9688 */
[----:B------:R-:W-:Y:S01]  /*4be0*/  IMAD.WIDE.U32 R154, R155, -0x326172a9, RZ ;  /* 0xcd9e8d579b9a7825 */ /* 0x000fe200078e00ff */
[----:B------:R-:W-:Y:S02]  /*4bf0*/  LOP3.LUT R162, R157, UR40, R152, 0x96, !PT ;  /* 0x000000289da27c12 */ /* 0x000fe4000f8e9698 */
[----:B------:R-:W-:Y:S01]  /*4c00*/  MUFU.EX2 R210, R4 ;  /* 0x0000000400d27308 */ /* 0x000fe20000000800 */
[----:B------:R-:W-:Y:S01]  /*4c10*/  @P0 FSEL R12, R12, -INF , !P2 ;  /* 0xff8000000c0c0808 */ /* 0x000fe20005000000 */
[----:B------:R-:W-:Y:S01]  /*4c20*/  IMAD.WIDE.U32 R136, R137, -0x326172a9, RZ ;  /* 0xcd9e8d5789887825 */ /* 0x000fe200078e00ff */
[----:B------:R-:W-:Y:S02]  /*4c30*/  LOP3.LUT R152, R155, UR39, R150, 0x96, !PT ;  /* 0x000000279b987c12 */ /* 0x000fe4000f8e9696 */
[----:B------:R-:W-:Y:S01]  /*4c40*/  PLOP3.LUT P0, PT, PT, PT, UP0, 0x80, 0x0 ;  /* 0x000000000000781c */ /* 0x000fe20003f0f008 */
[----:B------:R-:W-:Y:S01]  /*4c50*/  IMAD.WIDE.U32 R166, R166, -0x326172a9, RZ ;  /* 0xcd9e8d57a6a67825 */ /* 0x000fe200078e00ff */
[----:B------:R-:W-:Y:S03]  /*4c60*/  LOP3.LUT R150, R0, R137, RZ, 0x3c, !PT ;  /* 0x0000008900967212 */ /* 0x000fe600078e3cff */
[----:B------:R1:W2:Y:S01]  /*4c70*/  MUFU.EX2 R212, R7 ;  /* 0x0000000700d47308 */ /* 0x0002a20000000800 */
[----:B------:R-:W-:Y:S01]  /*4c80*/  I2FP.F32.S32 R0, R169 ;  /* 0x000000a900007245 */ /* 0x000fe20000201400 */
[----:B------:R-:W-:Y:S01]  /*4c90*/  IMAD.WIDE.U32 R162, R162, -0x326172a9, RZ ;  /* 0xcd9e8d57a2a27825 */ /* 0x000fe200078e00ff */
[----:B------:R-:W-:Y:S02]  /*4ca0*/  LOP3.LUT R157, R167, UR39, R136, 0x96, !PT ;  /* 0x00000027a79d7c12 */ /* 0x000fe4000f8e9688 */
[----:B---3--:R-:W-:Y:S01]  /*4cb0*/  I2FP.F32.S32 R8, R170 ;  /* 0x000000aa00087245 */ /* 0x008fe20000201400 */
[----:B------:R-:W-:Y:S01]  /*4cc0*/  IMAD.WIDE.U32 R152, R152, -0x2daee0ad, RZ ;  /* 0xd2511f5398987825 */ /* 0x000fe200078e00ff */
[----:B------:R-:W-:Y:S01]  /*4cd0*/  LOP3.LUT R161, R163, UR41, R154, 0x96, !PT ;  /* 0x00000029a3a17c12 */ /* 0x000fe2000f8e969a */
[----:B------:R-:W3:Y:S01]  /*4ce0*/  LDSM.16.M88.4 R136, [R173+0x4400] ;  /* 0x00440000ad88783b */ /* 0x000ee20000000200 */
[----:B------:R-:W-:Y:S01]  /*4cf0*/  I2FP.F32.S32 R6, R171 ;  /* 0x000000ab00067245 */ /* 0x000fe20000201400 */
[----:B------:R-:W-:Y:S01]  /*4d00*/  FFMA.FTZ R13, R168, -UR5, R13 ;  /* 0x80000005a80d7c23 */ /* 0x000fe2000801000d */
[----:B------:R-:W-:Y:S01]  /*4d10*/  LOP3.LUT R154, R153, UR42, R156, 0x96, !PT ;  /* 0x0000002a999a7c12 */ /* 0x000fe2000f8e969c */
[----:B------:R-:W-:Y:S01]  /*4d20*/  IMAD.WIDE.U32 R156, R157, -0x2daee0ad, RZ ;  /* 0xd2511f539d9c7825 */ /* 0x000fe200078e00ff */
[----:B------:R-:W-:Y:S01]  /*4d30*/  @P0 FSEL R14, R14, -INF , !P2 ;  /* 0xff8000000e0e0808 */ /* 0x000fe20005000000 */
[----:B------:R-:W4:Y:S01]  /*4d40*/  MUFU.EX2 R215, R9 ;  /* 0x0000000900d77308 */ /* 0x000f220000000800 */
[----:B------:R-:W-:Y:S01]  /*4d50*/  PLOP3.LUT P0, PT, PT, PT, UP0, 0x80, 0x0 ;  /* 0x000000000000781c */ /* 0x000fe20003f0f008 */
[----:B------:R-:W-:Y:S01]  /*4d60*/  IMAD.WIDE.U32 R150, R150, -0x2daee0ad, RZ ;  /* 0xd2511f5396967825 */ /* 0x000fe200078e00ff */
[----:B-1----:R-:W-:Y:S03]  /*4d70*/  I2FP.F32.S32 R7, R187 ;  /* 0x000000bb00077245 */ /* 0x002fe60000201400 */
[----:B------:R-:W-:Y:S01]  /*4d80*/  FFMA.FTZ R12, R12, UR11, -R144 ;  /* 0x0000000b0c0c7c23 */ /* 0x000fe20008010890 */
[----:B------:R-:W-:Y:S01]  /*4d90*/  IMAD.WIDE.U32 R160, R161, -0x2daee0ad, RZ ;  /* 0xd2511f53a1a07825 */ /* 0x000fe200078e00ff */
[----:B------:R-:W-:Y:S02]  /*4da0*/  LOP3.LUT R165, R157, UR42, R150, 0x96, !PT ;  /* 0x0000002a9da57c12 */ /* 0x000fe4000f8e9696 */
[----:B------:R-:W-:Y:S01]  /*4db0*/  I2FP.F32.S32 R157, R164 ;  /* 0x000000a4009d7245 */ /* 0x000fe20000201400 */
[----:B------:R-:W-:Y:S01]  /*4dc0*/  FFMA.FTZ R17, R0, -UR5, R17 ;  /* 0x8000000500117c23 */ /* 0x000fe20008010011 */
[----:B------:R-:W-:Y:S01]  /*4dd0*/  LOP3.LUT R150, R161, UR44, R152, 0x96, !PT ;  /* 0x0000002ca1967c12 */ /* 0x000fe2000f8e9698 */
[----:B------:R-:W-:Y:S01]  /*4de0*/  FMUL.FTZ R5, R235, 1.4426950216293334961 ;  /* 0x3fb8aa3beb057820 */ /* 0x000fe20000410000 */
[----:B------:R-:W-:Y:S01]  /*4df0*/  LOP3.LUT R148, R151, UR40, R158, 0x96, !PT ;  /* 0x0000002897947c12 */ /* 0x000fe2000f8e969e */
[----:B------:R-:W-:Y:S01]  /*4e00*/  FFMA.FTZ R16, R157, -UR5, R16 ;  /* 0x800000059d107c23 */ /* 0x000fe20008010010 */
[----:B------:R-:W-:Y:S01]  /*4e10*/  IMAD.WIDE.U32 R164, R165, -0x326172a9, RZ ;  /* 0xcd9e8d57a5a47825 */ /* 0x000fe200078e00ff */
[----:B------:R-:W-:Y:S03]  /*4e20*/  MUFU.EX2 R208, R12 ;  /* 0x0000000c00d07308 */ /* 0x000fe60000000800 */
[----:B------:R-:W-:Y:S01]  /*4e30*/  @P0 FSEL R16, R16, -INF , !P2 ;  /* 0xff80000010100808 */ /* 0x000fe20005000000 */
[----:B------:R-:W-:Y:S01]  /*4e40*/  IMAD.WIDE.U32 R154, R154, -0x326172a9, RZ ;  /* 0xcd9e8d579a9a7825 */ /* 0x000fe200078e00ff */
[----:B------:R-:W-:Y:S03]  /*4e50*/  PLOP3.LUT P0, PT, PT, PT, UP0, 0x80, 0x0 ;  /* 0x000000000000781c */ /* 0x000fe60003f0f008 */
[----:B------:R-:W-:Y:S01]  /*4e60*/  FFMA.FTZ R16, R16, UR11, -R146 ;  /* 0x0000000b10107c23 */ /* 0x000fe20008010892 */
[----:B------:R-:W-:Y:S03]  /*4e70*/  IMAD.WIDE.U32 R150, R150, -0x326172a9, RZ ;  /* 0xcd9e8d5796967825 */ /* 0x000fe600078e00ff */
[----:B------:R-:W-:Y:S01]  /*4e80*/  MUFU.EX2 R196, R16 ;  /* 0x0000001000c47308 */ /* 0x000fe20000000800 */
[----:B------:R-:W-:Y:S01]  /*4e90*/  IMAD.WIDE.U32 R148, R148, -0x326172a9, RZ ;  /* 0xcd9e8d5794947825 */ /* 0x000fe200078e00ff */
[----:B------:R-:W-:Y:S02]  /*4ea0*/  LOP3.LUT R154, R151, UR45, R154, 0x96, !PT ;  /* 0x0000002d979a7c12 */ /* 0x000fe4000f8e969a */
[----:B------:R-:W-:Y:S02]  /*4eb0*/  LOP3.LUT R161, R150, 0xffff, RZ, 0xc0, !PT ;  /* 0x0000ffff96a17812 */ /* 0x000fe400078ec0ff */
[----:B------:R-:W-:Y:S01]  /*4ec0*/  @P0 FSEL R18, R18, -INF , !P2 ;  /* 0xff80000012120808 */ /* 0x000fe20005000000 */
[-C--:B---3--:R-:W-:Y:S01]  /*4ed0*/  HMMA.16816.F32.BF16 R20, R132, R136.reuse, R20 ;  /* 0x000000888414723c */ /* 0x088fe20000041814 */
[----:B------:R-:W-:Y:S02]  /*4ee0*/  PLOP3.LUT P0, PT, PT, PT, UP0, 0x80, 0x0 ;  /* 0x000000000000781c */ /* 0x000fe40003f0f008 */
[----:B------:R-:W-:Y:S01]  /*4ef0*/  PLOP3.LUT P2, PT, PT, PT, UP0, 0x80, 0x0 ;  /* 0x000000000000781c */ /* 0x000fe20003f4f008 */
[----:B------:R-:W-:Y:S01]  /*4f00*/  FFMA.FTZ R18, R18, UR11, -R145 ;  /* 0x0000000b12127c23 */ /* 0x000fe20008010891 */
[----:B------:R-:W-:Y:S01]  /*4f10*/  LOP3.LUT R158, R149, UR41, R166, 0x96, !PT ;  /* 0x00000029959e7c12 */ /* 0x000fe2000f8e96a6 */
[C---:B------:R-:W-:Y:S02]  /*4f20*/  HMMA.16816.F32.BF16 R24, R140.reuse, R136, R24 ;  /* 0x000000888c18723c */ /* 0x040fe40000041818 */
[----:B------:R-:W-:Y:S03]  /*4f30*/  MUFU.EX2 R202, R18 ;  /* 0x0000001200ca7308 */ /* 0x000fe60000000800 */
[----:B------:R-:W-:Y:S01]  /*4f40*/  LOP3.LUT R149, R155, UR43, R162, 0x96, !PT ;  /* 0x0000002b9b957c12 */ /* 0x000fe2000f8e96a2 */
[-C--:B------:R-:W-:Y:S05]  /*4f50*/  HMMA.16816.F32.BF16 R28, R140, R138.reuse, R28 ;  /* 0x0000008a8c1c723c */ /* 0x080fea000004181c */
[----:B------:R-:W-:Y:S01]  /*4f60*/  @P0 FSEL R15, R15, -INF , !P3 ;  /* 0xff8000000f0f0808 */ /* 0x000fe20005800000 */
[----:B------:R-:W-:Y:S01]  /*4f70*/  HMMA.16816.F32.BF16 R32, R132, R138, R32 ;  /* 0x0000008a8420723c */ /* 0x000fe20000041820 */
[----:B------:R-:W-:Y:S04]  /*4f80*/  PLOP3.LUT P0, PT, PT, PT, UP0, 0x80, 0x0 ;  /* 0x000000000000781c */ /* 0x000fe80003f0f008 */
[----:B------:R-:W-:Y:S01]  /*4f90*/  @P2 FSEL R13, R13, -INF , !P3 ;  /* 0xff8000000d0d2808 */ /* 0x000fe20005800000 */
[----:B------:R-:W-:Y:S01]  /*4fa0*/  FFMA.FTZ R22, R157, -UR5, R22 ;  /* 0x800000059d167c23 */ /* 0x000fe20008010016 */
[----:B------:R-:W-:Y:S01]  /*4fb0*/  PLOP3.LUT P2, PT, PT, PT, UP0, 0x80, 0x0 ;  /* 0x000000000000781c */ /* 0x000fe20003f4f008 */
[----:B------:R-:W-:Y:S03]  /*4fc0*/  FFMA.FTZ R20, R8, -UR5, R20 ;  /* 0x8000000508147c23 */ /* 0x000fe60008010014 */
[----:B------:R-:W-:Y:S01]  /*4fd0*/  LOP3.LUT R152, R165, UR43, R148, 0x96, !PT ;  /* 0x0000002ba5987c12 */ /* 0x000fe2000f8e9694 */
[----:B------:R-:W-:Y:S01]  /*4fe0*/  FFMA.FTZ R27, R168, -UR5, R27 ;  /* 0x80000005a81b7c23 */ /* 0x000fe2000801001b */
[----:B------:R-:W-:Y:S01]  /*4ff0*/  LOP3.LUT R155, R150, 0xff, RZ, 0xc0, !PT ;  /* 0x000000ff969b7812 */ /* 0x000fe200078ec0ff */
[----:B------:R-:W-:Y:S01]  /*5000*/  IMAD.WIDE.U32 R158, R158, -0x2daee0ad, RZ ;  /* 0xd2511f539e9e7825 */ /* 0x000fe200078e00ff */
[----:B------:R-:W-:Y:S02]  /*5010*/  @P0 FSEL R19, R19, -INF , !P3 ;  /* 0xff80000013130808 */ /* 0x000fe40005800000 */
[----:B------:R-:W-:Y:S01]  /*5020*/  PLOP3.LUT P0, PT, PT, PT, UP0, 0x80, 0x0 ;  /* 0x000000000000781c */ /* 0x000fe20003f0f008 */
[----:B------:R-:W-:Y:S01]  /*5030*/  FFMA.FTZ R29, R197, -UR5, R29 ;  /* 0x80000005c51d7c23 */ /* 0x000fe2000801001d */
[----:B------:R-:W-:Y:S01]  /*5040*/  LOP3.LUT R156, R159, UR44, R156, 0x96, !PT ;  /* 0x0000002c9f9c7c12 */ /* 0x000fe2000f8e969c */
[----:B------:R-:W-:Y:S01]  /*5050*/  FFMA.FTZ R19, R19, UR11, -R145 ;  /* 0x0000000b13137c23 */ /* 0x000fe20008010891 */
[----:B------:R-:W-:Y:S01]  /*5060*/  @P2 FSEL R17, R17, -INF , !P3 ;  /* 0xff80000011112808 */ /* 0x000fe20005800000 */
[----:B------:R-:W-:Y:S01]  /*5070*/  IMAD.WIDE.U32 R148, R149, -0x2daee0ad, RZ ;  /* 0xd2511f5395947825 */ /* 0x000fe200078e00ff */
[----:B------:R-:W-:Y:S01]  /*5080*/  FSETP.NEU.FTZ.AND P2, PT, R235, -INF , PT ;  /* 0xff800000eb00780b */ /* 0x000fe20003f5d000 */
[----:B------:R-:W-:Y:S01]  /*5090*/  MUFU.EX2 R201, R19 ;  /* 0x0000001300c97308 */ /* 0x000fe20000000800 */
[----:B------:R-:W-:Y:S01]  /*50a0*/  PLOP3.LUT P3, PT, PT, PT, UP0, 0x80, 0x0 ;  /* 0x000000000000781c */ /* 0x000fe20003f6f008 */
[----:B------:R-:W-:Y:S01]  /*50b0*/  FFMA.FTZ R17, R17, UR11, -R146 ;  /* 0x0000000b11117c23 */ /* 0x000fe20008010892 */
[----:B------:R-:W-:Y:S01]  /*50c0*/  SHF.R.U32.HI R159, RZ, 0x18, R150 ;  /* 0x00000018ff9f7819 */ /* 0x000fe20000011696 */
[----:B------:R-:W-:Y:S01]  /*50d0*/  FFMA.FTZ R34, R8, -UR5, R34 ;  /* 0x8000000508227c23 */ /* 0x000fe20008010022 */
[----:B------:R-:W-:Y:S01]  /*50e0*/  SHF.R.U32.HI R162, RZ, 0x10, R150 ;  /* 0x00000010ffa27819 */ /* 0x000fe20000011696 */
[----:B------:R-:W-:Y:S01]  /*50f0*/  IMAD.WIDE.U32 R152, R152, -0x2daee0ad, RZ ;  /* 0xd2511f5398987825 */ /* 0x000fe200078e00ff */
[----:B------:R-:W-:Y:S03]  /*5100*/  @P0 FSEL R20, R20, -INF , !P1 ;  /* 0xff80000014140808 */ /* 0x000fe60004800000 */
[----:B------:R-:W-:Y:S01]  /*5110*/  MUFU.EX2 R193, R17 ;  /* 0x0000001100c17308 */ /* 0x000fe20000000800 */
[----:B------:R-:W-:Y:S01]  /*5120*/  PLOP3.LUT P0, PT, PT, PT, UP0, 0x80, 0x0 ;  /* 0x000000000000781c */ /* 0x000fe20003f0f008 */
[----:B------:R-:W-:Y:S01]  /*5130*/  FFMA.FTZ R23, R0, -UR5, R23 ;  /* 0x8000000500177c23 */ /* 0x000fe20008010017 */
[----:B------:R-:W-:Y:S01]  /*5140*/  FSEL R0, R5, RZ, P2 ;  /* 0x000000ff05007208 */ /* 0x000fe20001000000 */
[----:B------:R-:W-:Y:S01]  /*5150*/  FFMA.FTZ R35, R7, -UR5, R35 ;  /* 0x8000000507237c23 */ /* 0x000fe20008010023 */
[----:B------:R-:W-:Y:S01]  /*5160*/  PLOP3.LUT P2, PT, PT, PT, UP0, 0x80, 0x0 ;  /* 0x000000000000781c */ /* 0x000fe20003f4f008 */
[----:B------:R-:W-:Y:S01]  /*5170*/  FFMA.FTZ R26, R191, -UR5, R26 ;  /* 0x80000005bf1a7c23 */ /* 0x000fe2000801001a */
[----:B------:R-:W-:Y:S01]  /*5180*/  I2FP.F32.S32 R5, R188 ;  /* 0x000000bc00057245 */ /* 0x000fe20000201400 */
[--C-:B------:R-:W-:Y:S01]  /*5190*/  FFMA.FTZ R11, R11, UR11, -R0.reuse ;  /* 0x0000000b0b0b7c23 */ /* 0x100fe20008010800 */
[----:B------:R-:W-:Y:S01]  /*51a0*/  @P3 FSEL R22, R22, -INF , !P1 ;  /* 0xff80000016163808 */ /* 0x000fe20004800000 */
[----:B------:R-:W-:Y:S01]  /*51b0*/  FFMA.FTZ R14, R14, UR11, -R0 ;  /* 0x0000000b0e0e7c23 */ /* 0x000fe20008010800 */
[----:B------:R-:W-:Y:S01]  /*51c0*/  PLOP3.LUT P3, PT, PT, PT, UP0, 0x80, 0x0 ;  /* 0x000000000000781c */ /* 0x000fe20003f6f008 */
[----:B------:R-:W-:Y:S01]  /*51d0*/  FFMA.FTZ R25, R5, -UR5, R25 ;  /* 0x8000000505197c23 */ /* 0x000fe20008010019 */
[----:B------:R-:W-:Y:S01]  /*51e0*/  LOP3.LUT R150, R149, UR46, R160, 0x96, !PT ;  /* 0x0000002e95967c12 */ /* 0x000fe2000f8e96a0 */
[----:B------:R-:W-:Y:S01]  /*51f0*/  FFMA.FTZ R31, R5, -UR5, R31 ;  /* 0x80000005051f7c23 */ /* 0x000fe2000801001f */
[----:B------:R-:W-:Y:S01]  /*5200*/  @P0 FSEL R26, R26, -INF , !P1 ;  /* 0xff8000001a1a0808 */ /* 0x000fe20004800000 */
[----:B------:R-:W-:Y:S01]  /*5210*/  FFMA.FTZ R24, R6, -UR5, R24 ;  /* 0x8000000506187c23 */ /* 0x000fe20008010018 */
[----:B------:R-:W-:Y:S01]  /*5220*/  PLOP3.LUT P0, PT, PT, PT, UP0, 0x80, 0x0 ;  /* 0x000000000000781c */ /* 0x000fe20003f0f008 */
[----:B------:R-:W-:Y:S01]  /*5230*/  FFMA.FTZ R15, R15, UR11, -R0 ;  /* 0x0000000b0f0f7c23 */ /* 0x000fe20008010800 */
[----:B------:R-:W-:Y:S01]  /*5240*/  SHF.R.U32.HI R5, RZ, 0x10, R154 ;  /* 0x00000010ff057819 */ /* 0x000fe2000001169a */
[----:B------:R-:W-:Y:S01]  /*5250*/  FFMA.FTZ R20, R20, UR11, -R146 ;  /* 0x0000000b14147c23 */ /* 0x000fe20008010892 */
[----:B------:R-:W-:Y:S01]  /*5260*/  @P2 FSEL R24, R24, -INF , !P1 ;  /* 0xff80000018182808 */ /* 0x000fe20004800000 */
[----:B------:R-:W-:Y:S01]  /*5270*/  FFMA.FTZ R22, R22, UR11, -R145 ;  /* 0x0000000b16167c23 */ /* 0x000fe20008010891 */
[----:B------:R-:W-:Y:S01]  /*5280*/  PLOP3.LUT P1, PT, PT, PT, UP0, 0x80, 0x0 ;  /* 0x000000000000781c */ /* 0x000fe20003f2f008 */
[----:B------:R-:W-:Y:S01]  /*5290*/  MUFU.EX2 R192, R20 ;  /* 0x0000001400c07308 */ /* 0x000fe20000000800 */
[----:B------:R-:W-:Y:S01]  /*52a0*/  PLOP3.LUT P2, PT, PT, PT, UP0, 0x80, 0x0 ;  /* 0x000000000000781c */ /* 0x000fe20003f4f008 */
[----:B------:R-:W-:Y:S01]  /*52b0*/  FFMA.FTZ R10, R10, UR11, -R0 ;  /* 0x0000000b0a0a7c23 */ /* 0x000fe20008010800 */
[----:B------:R-:W-:Y:S01]  /*52c0*/  LOP3.LUT R147, R153, UR46, R158, 0x96, !PT ;  /* 0x0000002e99937c12 */ /* 0x000fe2000f8e969e */
[----:B------:R-:W-:Y:S01]  /*52d0*/  FFMA.FTZ R26, R26, UR11, -R0 ;  /* 0x0000000b1a1a7c23 */ /* 0x000fe20008010800 */
[----:B------:R-:W-:Y:S01]  /*52e0*/  LOP3.LUT R158, R148, 0xff, RZ, 0xc0, !PT ;  /* 0x000000ff949e7812 */ /* 0x000fe200078ec0ff */
[----:B------:R-:W-:Y:S01]  /*52f0*/  FFMA.FTZ R13, R13, UR11, -R144 ;  /* 0x0000000b0d0d7c23 */ /* 0x000fe20008010890 */
[----:B------:R-:W-:Y:S01]  /*5300*/  @P0 FSEL R25, R25, -INF , !P4 ;  /* 0xff80000019190808 */ /* 0x000fe20006000000 */
[----:B------:R-:W-:Y:S01]  /*5310*/  FFMA.FTZ R30, R6, -UR5, R30 ;  /* 0x80000005061e7c23 */ /* 0x000fe2000801001e */
[----:B------:R-:W-:Y:S01]  /*5320*/  PLOP3.LUT P0, PT, PT, PT, UP0, 0x80, 0x0 ;  /* 0x000000000000781c */ /* 0x000fe20003f0f008 */
[----:B------:R-:W-:Y:S01]  /*5330*/  FFMA.FTZ R21, R7, -UR5, R21 ;  /* 0x8000000507157c23 */ /* 0x000fe20008010015 */
[----:B------:R-:W-:Y:S01]  /*5340*/  I2FP.F32.S32 R6, R189 ;  /* 0x000000bd00067245 */ /* 0x000fe20000201400 */
[----:B------:R-:W-:Y:S01]  /*5350*/  FFMA.FTZ R28, R195, -UR5, R28 ;  /* 0x80000005c31c7c23 */ /* 0x000fe2000801001c */
[----:B------:R-:W-:Y:S01]  /*5360*/  @P1 FSEL R27, R27, -INF , !P4 ;  /* 0xff8000001b1b1808 */ /* 0x000fe20006000000 */
[----:B------:R-:W1:Y:S01]  /*5370*/  MUFU.EX2 R217, R11 ;  /* 0x0000000b00d97308 */ /* 0x000e620000000800 */
[----:B------:R-:W-:Y:S01]  /*5380*/  PLOP3.LUT P1, PT, PT, PT, UP0, 0x80, 0x0 ;  /* 0x000000000000781c */ /* 0x000fe20003f2f008 */
[----:B------:R-:W-:Y:S01]  /*5390*/  FFMA.FTZ R32, R6, -UR5, R32 ;  /* 0x8000000506207c23 */ /* 0x000fe20008010020 */
[----:B------:R-:W-:Y:S01]  /*53a0*/  @P3 FSEL R21, R21, -INF , !P4 ;  /* 0xff80000015153808 */ /* 0x000fe20006000000 */
[----:B------:R-:W-:Y:S01]  /*53b0*/  FFMA.FTZ R25, R25, UR11, -R144 ;  /* 0x0000000b19197c23 */ /* 0x000fe20008010890 */
[----:B------:R-:W-:Y:S01]  /*53c0*/  @P2 FSEL R23, R23, -INF , !P4 ;  /* 0xff80000017172808 */ /* 0x000fe20006000000 */
[----:B------:R-:W-:Y:S01]  /*53d0*/  FFMA.FTZ R27, R27, UR11, -R0 ;  /* 0x0000000b1b1b7c23 */ /* 0x000fe20008010800 */
[----:B------:R-:W-:Y:S03]  /*53e0*/  PLOP3.LUT P4, PT, PT, PT, UP0, 0x80, 0x0 ;  /* 0x000000000000781c */ /* 0x000fe60003f8f008 */
[----:B------:R-:W-:Y:S01]  /*53f0*/  MUFU.EX2 R213, R14 ;  /* 0x0000000e00d57308 */ /* 0x000fe20000000800 */
[----:B------:R-:W-:Y:S01]  /*5400*/  @P0 FSEL R30, R30, -INF , !P5 ;  /* 0xff8000001e1e0808 */ /* 0x000fe20006800000 */
[----:B------:R-:W-:Y:S01]  /*5410*/  FFMA.FTZ R21, R21, UR11, -R146 ;  /* 0x0000000b15157c23 */ /* 0x000fe20008010892 */
[----:B------:R-:W-:Y:S01]  /*5420*/  PLOP3.LUT P0, PT, PT, PT, UP0, 0x80, 0x0 ;  /* 0x000000000000781c */ /* 0x000fe20003f0f008 */
[--C-:B------:R-:W-:Y:S01]  /*5430*/  FFMA.FTZ R23, R23, UR11, -R145.reuse ;  /* 0x0000000b17177c23 */ /* 0x100fe20008010891 */
[----:B------:R-:W-:Y:S01]  /*5440*/  SHF.R.U32.HI R6, RZ, 0x18, R154 ;  /* 0x00000018ff067819 */ /* 0x000fe2000001169a */
[----:B------:R-:W-:Y:S01]  /*5450*/  FFMA.FTZ R30, R30, UR11, -R0 ;  /* 0x0000000b1e1e7c23 */ /* 0x000fe20008010800 */
[----:B------:R-:W-:Y:S03]  /*5460*/  @P1 FSEL R32, R32, -INF , !P5 ;  /* 0xff80000020201808 */ /* 0x000fe60006800000 */
[----:B------:R-:W-:Y:S01]  /*5470*/  MUFU.EX2 R211, R15 ;  /* 0x0000000f00d37308 */ /* 0x000fe20000000800 */
[----:B------:R-:W-:Y:S01]  /*5480*/  PLOP3.LUT P1, PT, PT, PT, UP0, 0x80, 0x0 ;  /* 0x000000000000781c */ /* 0x000fe20003f2f008 */
[----:B------:R-:W-:Y:S01]  /*5490*/  FFMA.FTZ R24, R24, UR11, -R144 ;  /* 0x0000000b18187c23 */ /* 0x000fe20008010890 */
[----:B------:R-:W-:Y:S01]  /*54a0*/  SHF.R.U32.HI R160, RZ, 0x18, R148 ;  /* 0x00000018ffa07819 */ /* 0x000fe20000011694 */
[----:B------:R-:W-:Y:S01]  /*54b0*/  FFMA.FTZ R32, R32, UR11, -R146 ;  /* 0x0000000b20207c23 */ /* 0x000fe20008010892 */
[----:B------:R-:W-:Y:S02]  /*54c0*/  @P4 FSEL R34, R34, -INF , !P5 ;  /* 0xff80000022224808 */ /* 0x000fe40006800000 */
[----:B------:R-:W-:Y:S03]  /*54d0*/  ISETP.LE.U32.AND P4, PT, R6, UR12, PT ;  /* 0x0000000c06007c0c */ /* 0x000fe6000bf83070 */
[----:B------:R-:W-:Y:S01]  /*54e0*/  MUFU.EX2 R191, R21 ;  /* 0x0000001500bf7308 */ /* 0x000fe20000000800 */
[----:B------:R-:W-:Y:S01]  /*54f0*/  @P0 FSEL R29, R29, -INF , !P6 ;  /* 0xff8000001d1d0808 */ /* 0x000fe20007000000 */
[----:B------:R-:W-:Y:S01]  /*5500*/  FFMA.FTZ R34, R34, UR11, -R145 ;  /* 0x0000000b22227c23 */ /* 0x000fe20008010891 */
[----:B------:R-:W-:Y:S02]  /*5510*/  PLOP3.LUT P0, PT, PT, PT, UP0, 0x80, 0x0 ;  /* 0x000000000000781c */ /* 0x000fe40003f0f008 */
[----:B------:R-:W-:Y:S02]  /*5520*/  I2FP.F32.S32 R6, R190 ;  /* 0x000000be00067245 */ /* 0x000fe40000201400 */
[----:B------:R-:W-:Y:S03]  /*5530*/  @P1 FSEL R31, R31, -INF , !P6 ;  /* 0xff8000001f1f1808 */ /* 0x000fe60007000000 */
[----:B------:R-:W-:Y:S01]  /*5540*/  MUFU.EX2 R198, R22 ;  /* 0x0000001600c67308 */ /* 0x000fe20000000800 */
[----:B------:R-:W-:Y:S01]  /*5550*/  PLOP3.LUT P1, PT, PT, PT, UP0, 0x80, 0x0 ;  /* 0x000000000000781c */ /* 0x000fe20003f2f008 */
[----:B------:R-:W-:Y:S01]  /*5560*/  FFMA.FTZ R33, R6, -UR5, R33 ;  /* 0x8000000506217c23 */ /* 0x000fe20008010021 */
[----:B------:R-:W-:Y:S01]  /*5570*/  LOP3.LUT R6, R154, 0xffff, RZ, 0xc0, !PT ;  /* 0x0000ffff9a067812 */ /* 0x000fe200078ec0ff */
[----:B--2---:R-:W-:Y:S01]  /*5580*/  @!P4 FADD.FTZ R212, -R212, -RZ ;  /* 0x800000ffd4d4c221 */ /* 0x004fe20000010100 */
[----:B------:R-:W-:Y:S01]  /*5590*/  LOP3.LUT R166, R148, 0xffff, RZ, 0xc0, !PT ;  /* 0x0000ffff94a67812 */ /* 0x000fe200078ec0ff */
[----:B------:R-:W-:Y:S01]  /*55a0*/  FFMA.FTZ R0, R31, UR11, -R0 ;  /* 0x0000000b1f007c23 */ /* 0x000fe20008010800 */
[----:B------:R-:W-:Y:S01]  /*55b0*/  SHF.R.U32.HI R167, RZ, 0x10, R148 ;  /* 0x00000010ffa77819 */ /* 0x000fe20000011694 */
[----:B------:R-:W-:Y:S01]  /*55c0*/  IMAD.WIDE.U32 R148, R156, -0x326172a9, RZ ;  /* 0xcd9e8d579c947825 */ /* 0x000fe200078e00ff */
[----:B------:R-:W-:Y:S01]  /*55d0*/  PLOP3.LUT P2, PT, PT, PT, UP0, 0x80, 0x0 ;  /* 0x000000000000781c */ /* 0x000fe20003f4f008 */
[----:B------:R-:W2:Y:S01]  /*55e0*/  MUFU.EX2 R218, R10 ;  /* 0x0000000a00da7308 */ /* 0x000ea20000000800 */
[----:B------:R-:W-:Y:S02]  /*55f0*/  LOP3.LUT R5, R5, 0xff, RZ, 0xc0, !PT ;  /* 0x000000ff05057812 */ /* 0x000fe400078ec0ff */
[----:B------:R-:W-:Y:S02]  /*5600*/  SHF.R.U32.HI R6, RZ, 0x8, R6 ;  /* 0x00000008ff067819 */ /* 0x000fe40000011606 */
[----:B------:R-:W-:Y:S02]  /*5610*/  @P0 FSEL R33, R33, -INF , !P6 ;  /* 0xff80000021210808 */ /* 0x000fe40007000000 */
[----:B------:R-:W-:Y:S03]  /*5620*/  ISETP.LE.U32.AND P0, PT, R5, UR12, PT ;  /* 0x0000000c05007c0c */ /* 0x000fe6000bf03070 */
[----:B------:R-:W-:Y:S01]  /*5630*/  MUFU.EX2 R203, R25 ;  /* 0x0000001900cb7308 */ /* 0x000fe20000000800 */
[----:B------:R-:W-:Y:S01]  /*5640*/  LOP3.LUT R4, R149, UR45, R164, 0x96, !PT ;  /* 0x0000002d95047c12 */ /* 0x000fe2000f8e96a4 */
[----:B------:R-:W-:Y:S01]  /*5650*/  FFMA.FTZ R146, R33, UR11, -R146 ;  /* 0x0000000b21927c23 */ /* 0x000fe20008010892 */
[----:B------:R-:W-:Y:S02]  /*5660*/  LOP3.LUT R5, R6, 0xffff, RZ, 0xc0, !PT ;  /* 0x0000ffff06057812 */ /* 0x000fe400078ec0ff */
[----:B------:R-:W-:Y:S02]  /*5670*/  @P1 FSEL R35, R35, -INF , !P6 ;  /* 0xff80000023231808 */ /* 0x000fe40007000000 */
[----:B------:R-:W-:Y:S03]  /*5680*/  ISETP.LE.U32.AND P6, PT, R5, UR12, PT ;  /* 0x0000000c05007c0c */ /* 0x000fe6000bfc3070 */
[----:B------:R-:W-:Y:S01]  /*5690*/  MUFU.EX2 R206, R26 ;  /* 0x0000001a00ce7308 */ /* 0x000fe20000000800 */
[----:B------:R-:W-:Y:S01]  /*56a0*/  LOP3.LUT R6, R4, 0xff, RZ, 0xc0, !PT ;  /* 0x000000ff04067812 */ /* 0x000fe200078ec0ff */
[----:B------:R-:W-:Y:S01]  /*56b0*/  FFMA.FTZ R145, R35, UR11, -R145 ;  /* 0x0000000b23917c23 */ /* 0x000fe20008010891 */
[----:B------:R-:W-:Y:S01]  /*56c0*/  LOP3.LUT R8, R154, 0xff, RZ, 0xc0, !PT ;  /* 0x000000ff9a087812 */ /* 0x000fe200078ec0ff */
[----:B------:R-:W-:Y:S01]  /*56d0*/  @!P0 FADD.FTZ R214, -R214, -RZ ;  /* 0x800000ffd6d68221 */ /* 0x000fe20000010100 */
[----:B------:R-:W-:Y:S02]  /*56e0*/  LOP3.LUT R5, R4, 0xffff, RZ, 0xc0, !PT ;  /* 0x0000ffff04057812 */ /* 0x000fe400078ec0ff */
[----:B------:R-:W-:Y:S03]  /*56f0*/  @P2 FSEL R28, R28, -INF , !P5 ;  /* 0xff8000001c1c2808 */ /* 0x000fe60006800000 */
[----:B------:R-:W-:Y:S01]  /*5700*/  MUFU.EX2 R188, R32 ;  /* 0x0000002000bc7308 */ /* 0x000fe20000000800 */
[----:B------:R-:W-:Y:S02]  /*5710*/  ISETP.LE.U32.AND P1, PT, R6, UR12, PT ;  /* 0x0000000c06007c0c */ /* 0x000fe4000bf23070 */
[----:B------:R-:W-:Y:S01]  /*5720*/  SHF.R.U32.HI R7, RZ, 0x10, R4 ;  /* 0x00000010ff077819 */ /* 0x000fe20000011604 */
[----:B------:R-:W-:Y:S01]  /*5730*/  @!P6 FADD.FTZ R209, -R209, -RZ ;  /* 0x800000ffd1d1e221 */ /* 0x000fe20000010100 */
[----:B------:R-:W-:Y:S01]  /*5740*/  ISETP.LE.U32.AND P5, PT, R8, UR12, PT ;  /* 0x0000000c08007c0c */ /* 0x000fe2000bfa3070 */
[----:B------:R-:W-:Y:S01]  /*5750*/  FFMA.FTZ R28, R28, UR11, -R144 ;  /* 0x0000000b1c1c7c23 */ /* 0x000fe20008010890 */
[----:B------:R-:W-:Y:S03]  /*5760*/  SHF.R.U32.HI R6, RZ, 0x18, R4 ;  /* 0x00000018ff067819 */ /* 0x000fe60000011604 */
[----:B------:R-:W-:Y:S01]  /*5770*/  MUFU.EX2 R187, R146 ;  /* 0x0000009200bb7308 */ /* 0x000fe20000000800 */
[----:B------:R-:W-:Y:S01]  /*5780*/  SHF.R.U32.HI R4, RZ, 0x8, R5 ;  /* 0x00000008ff047819 */ /* 0x000fe20000011605 */
[----:B------:R-:W-:Y:S01]  /*5790*/  FFMA.FTZ R144, R29, UR11, -R144 ;  /* 0x0000000b1d907c23 */ /* 0x000fe20008010890 */
[----:B------:R-:W-:Y:S02]  /*57a0*/  LOP3.LUT R156, R152, 0xff, RZ, 0xc0, !PT ;  /* 0x000000ff989c7812 */ /* 0x000fe400078ec0ff */
[----:B------:R-:W-:Y:S01]  /*57b0*/  LOP3.LUT R5, R4, 0xffff, RZ, 0xc0, !PT ;  /* 0x0000ffff04057812 */ /* 0x000fe200078ec0ff */
[----:B------:R-:W-:Y:S01]  /*57c0*/  @!P1 FADD.FTZ R216, -R216, -RZ ;  /* 0x800000ffd8d89221 */ /* 0x000fe20000010100 */
[--C-:B------:R-:W-:Y:S03]  /*57d0*/  SHF.R.U32.HI R163, RZ, 0x18, R152.reuse ;  /* 0x00000018ffa37819 */ /* 0x100fe60000011698 */
[----:B------:R-:W3:Y:S01]  /*57e0*/  MUFU.EX2 R207, R13 ;  /* 0x0000000d00cf7308 */ /* 0x000ee20000000800 */
[----:B------:R-:W-:Y:S01]  /*57f0*/  ISETP.LE.U32.AND P6, PT, R5, UR12, PT ;  /* 0x0000000c05007c0c */ /* 0x000fe2000bfc3070 */
[----:B------:R-:W-:Y:S01]  /*5800*/  @!P5 FADD.FTZ R210, -R210, -RZ ;  /* 0x800000ffd2d2d221 */ /* 0x000fe20000010100 */
[----:B------:R-:W-:Y:S02]  /*5810*/  SHF.R.U32.HI R165, RZ, 0x10, R152 ;  /* 0x00000010ffa57819 */ /* 0x000fe40000011698 */
[----:B------:R-:W-:Y:S02]  /*5820*/  LOP3.LUT R153, R152, 0xffff, RZ, 0xc0, !PT ;  /* 0x0000ffff98997812 */ /* 0x000fe400078ec0ff */
[----:B------:R-:W-:Y:S03]  /*5830*/  ISETP.LE.U32.AND P5, PT, R6, UR12, PT ;  /* 0x0000000c06007c0c */ /* 0x000fe6000bfa3070 */
[----:B------:R-:W3:Y:S01]  /*5840*/  MUFU.EX2 R195, R23 ;  /* 0x0000001700c37308 */ /* 0x000ee20000000800 */
[--C-:B------:R-:W-:Y:S02]  /*5850*/  SHF.R.U32.HI R152, RZ, 0x10, R148.reuse ;  /* 0x00000010ff987819 */ /* 0x100fe40000011694 */
[----:B------:R-:W-:Y:S02]  /*5860*/  LOP3.LUT R4, R7, 0xff, RZ, 0xc0, !PT ;  /* 0x000000ff07047812 */ /* 0x000fe400078ec0ff */
[----:B------:R-:W-:Y:S01]  /*5870*/  LOP3.LUT R149, R148, 0xffff, RZ, 0xc0, !PT ;  /* 0x0000ffff94957812 */ /* 0x000fe200078ec0ff */
[----:B----4-:R-:W-:Y:S01]  /*5880*/  @!P6 FADD.FTZ R215, -R215, -RZ ;  /* 0x800000ffd7d7e221 */ /* 0x010fe20000010100 */
[----:B------:R-:W-:Y:S03]  /*5890*/  LOP3.LUT R5, R152, 0xff, RZ, 0xc0, !PT ;  /* 0x000000ff98057812 */ /* 0x000fe600078ec0ff */
[----:B------:R-:W-:Y:S01]  /*58a0*/  MUFU.EX2 R194, R0 ;  /* 0x0000000000c27308 */ /* 0x000fe20000000800 */
[----:B------:R-:W-:Y:S02]  /*58b0*/  ISETP.LE.U32.AND P0, PT, R4, UR12, PT ;  /* 0x0000000c04007c0c */ /* 0x000fe4000bf03070 */
[----:B------:R-:W-:Y:S01]  /*58c0*/  SHF.R.U32.HI R4, RZ, 0x8, R149 ;  /* 0x00000008ff047819 */ /* 0x000fe20000011695 */
[----:B-1----:R-:W-:Y:S01]  /*58d0*/  @!P5 FADD.FTZ R217, -R217, -RZ ;  /* 0x800000ffd9d9d221 */ /* 0x002fe20000010100 */
[----:B------:R-:W-:Y:S02]  /*58e0*/  LOP3.LUT R151, R148, 0xff, RZ, 0xc0, !PT ;  /* 0x000000ff94977812 */ /* 0x000fe400078ec0ff */
[----:B------:R-:W-:Y:S03]  /*58f0*/  ISETP.LE.U32.AND P6, PT, R5, UR12, PT ;  /* 0x0000000c05007c0c */ /* 0x000fe6000bfc3070 */
[----:B------:R-:W1:Y:S01]  /*5900*/  MUFU.EX2 R204, R24 ;  /* 0x0000001800cc7308 */ /* 0x000e620000000800 */
[----:B------:R-:W-:Y:S02]  /*5910*/  SHF.R.U32.HI R148, RZ, 0x18, R148 ;  /* 0x00000018ff947819 */ /* 0x000fe40000011694 */
[----:B------:R-:W-:Y:S02]  /*5920*/  LOP3.LUT R4, R4, 0xffff, RZ, 0xc0, !PT ;  /* 0x0000ffff04047812 */ /* 0x000fe400078ec0ff */
[----:B------:R-:W-:Y:S01]  /*5930*/  ISETP.LE.U32.AND P5, PT, R148, UR12, PT ;  /* 0x0000000c94007c0c */ /* 0x000fe2000bfa3070 */
[----:B--2---:R-:W-:Y:S01]  /*5940*/  @!P0 FADD.FTZ R218, -R218, -RZ ;  /* 0x800000ffdada8221 */ /* 0x004fe20000010100 */
[----:B------:R-:W-:Y:S03]  /*5950*/  ISETP.LE.U32.AND P1, PT, R4, UR12, PT ;  /* 0x0000000c04007c0c */ /* 0x000fe6000bf23070 */
[----:B------:R-:W2:Y:S01]  /*5960*/  MUFU.EX2 R190, R34 ;  /* 0x0000002200be7308 */ /* 0x000ea20000000800 */
[----:B------:R-:W-:Y:S02]  /*5970*/  SHF.R.U32.HI R4, RZ, 0x8, R161 ;  /* 0x00000008ff047819 */ /* 0x000fe400000116a1 */
[----:B------:R-:W-:Y:S01]  /*5980*/  ISETP.LE.U32.AND P3, PT, R155, UR12, PT ;  /* 0x0000000c9b007c0c */ /* 0x000fe2000bf63070 */
[----:B------:R-:W-:Y:S01]  /*5990*/  @!P6 FADD.FTZ R213, -R213, -RZ ;  /* 0x800000ffd5d5e221 */ /* 0x000fe20000010100 */
[----:B------:R-:W-:Y:S02]  /*59a0*/  LOP3.LUT R4, R4, 0xffff, RZ, 0xc0, !PT ;  /* 0x0000ffff04047812 */ /* 0x000fe400078ec0ff */
[----:B------:R-:W-:Y:S03]  /*59b0*/  ISETP.LE.U32.AND P2, PT, R159, UR12, PT ;  /* 0x0000000c9f007c0c */ /* 0x000fe6000bf43070 */
[----:B------:R-:W-:Y:S01]  /*59c0*/  MUFU.EX2 R189, R145 ;  /* 0x0000009100bd7308 */ /* 0x000fe20000000800 */
[----:B------:R-:W-:Y:S01]  /*59d0*/  ISETP.LE.U32.AND P6, PT, R4, UR12, PT ;  /* 0x0000000c04007c0c */ /* 0x000fe2000bfc3070 */
[----:B------:R-:W-:Y:S01]  /*59e0*/  @!P5 FADD.FTZ R211, -R211, -RZ ;  /* 0x800000ffd3d3d221 */ /* 0x000fe20000010100 */
[----:B------:R-:W-:Y:S01]  /*59f0*/  LOP3.LUT R4, R162, 0xff, RZ, 0xc0, !PT ;  /* 0x000000ffa2047812 */ /* 0x000fe200078ec0ff */
[----:B---3--:R-:W-:Y:S01]  /*5a00*/  @!P1 FADD.FTZ R207, -R207, -RZ ;  /* 0x800000ffcfcf9221 */ /* 0x008fe20000010100 */
[----:B------:R-:W-:Y:S02]  /*5a10*/  LOP3.LUT R5, R150, 0xff, RZ, 0xc0, !PT ;  /* 0x000000ff96057812 */ /* 0x000fe400078ec0ff */
[----:B------:R-:W-:Y:S01]  /*5a20*/  ISETP.LE.U32.AND P5, PT, R4, UR12, PT ;  /* 0x0000000c04007c0c */ /* 0x000fe2000bfa3070 */
[----:B------:R-:W-:Y:S01]  /*5a30*/  @!P3 FADD.FTZ R196, -R196, -RZ ;  /* 0x800000ffc4c4b221 */ /* 0x000fe20000010100 */
[----:B------:R-:W-:Y:S01]  /*5a40*/  LOP3.LUT R4, R150, 0xffff, RZ, 0xc0, !PT ;  /* 0x0000ffff96047812 */ /* 0x000fe200078ec0ff */
[----:B------:R-:W-:Y:S01]  /*5a50*/  MUFU.EX2 R205, R27 ;  /* 0x0000001b00cd7308 */ /* 0x000fe20000000800 */
[----:B------:R-:W-:Y:S01]  /*5a60*/  ISETP.LE.U32.AND P3, PT, R5, UR12, PT ;  /* 0x0000000c05007c0c */ /* 0x000fe2000bf63070 */
[----:B------:R-:W-:Y:S01]  /*5a70*/  @!P2 FADD.FTZ R201, -R201, -RZ ;  /* 0x800000ffc9c9a221 */ /* 0x000fe20000010100 */
[--C-:B------:R-:W-:Y:S01]  /*5a80*/  SHF.R.U32.HI R5, RZ, 0x18, R150.reuse ;  /* 0x00000018ff057819 */ /* 0x100fe20000011696 */
[----:B------:R-:W-:Y:S01]  /*5a90*/  @!P6 FADD.FTZ R193, -R193, -RZ ;  /* 0x800000ffc1c1e221 */ /* 0x000fe20000010100 */
[----:B------:R-:W-:Y:S02]  /*5aa0*/  SHF.R.U32.HI R150, RZ, 0x10, R150 ;  /* 0x00000010ff967819 */ /* 0x000fe40000011696 */
[----:B------:R-:W-:Y:S03]  /*5ab0*/  SHF.R.U32.HI R4, RZ, 0x8, R4 ;  /* 0x00000008ff047819 */ /* 0x000fe60000011604 */
[----:B------:R-:W-:Y:S01]  /*5ac0*/  MUFU.EX2 R199, R28 ;  /* 0x0000001c00c77308 */ /* 0x000fe20000000800 */
[----:B------:R-:W-:Y:S01]  /*5ad0*/  ISETP.LE.U32.AND P6, PT, R5, UR12, PT ;  /* 0x0000000c05007c0c */ /* 0x000fe2000bfc3070 */
[----:B------:R-:W-:Y:S01]  /*5ae0*/  @!P5 FADD.FTZ R202, -R202, -RZ ;  /* 0x800000ffcacad221 */ /* 0x000fe20000010100 */
[----:B------:R-:W-:Y:S02]  /*5af0*/  LOP3.LUT R5, R150, 0xff, RZ, 0xc0, !PT ;  /* 0x000000ff96057812 */ /* 0x000fe400078ec0ff */
[----:B------:R-:W-:Y:S01]  /*5b00*/  LOP3.LUT R4, R4, 0xffff, RZ, 0xc0, !PT ;  /* 0x0000ffff04047812 */ /* 0x000fe200078ec0ff */
[----:B------:R-:W-:Y:S01]  /*5b10*/  @!P3 FADD.FTZ R192, -R192, -RZ ;  /* 0x800000ffc0c0b221 */ /* 0x000fe20000010100 */
[----:B------:R-:W-:Y:S03]  /*5b20*/  ISETP.LE.U32.AND P2, PT, R5, UR12, PT ;  /* 0x0000000c05007c0c */ /* 0x000fe6000bf43070 */
[----:B------:R-:W-:Y:S01]  /*5b30*/  MUFU.EX2 R197, R144 ;  /* 0x0000009000c57308 */ /* 0x000fe20000000800 */
[----:B------:R-:W-:Y:S02]  /*5b40*/  ISETP.LE.U32.AND P5, PT, R4, UR12, PT ;  /* 0x0000000c04007c0c */ /* 0x000fe4000bfa3070 */
[C---:B------:R-:W-:Y:S02]  /*5b50*/  LOP3.LUT R4, R147.reuse, 0xffff, RZ, 0xc0, !PT ;  /* 0x0000ffff93047812 */ /* 0x040fe400078ec0ff */
[----:B------:R-:W-:Y:S01]  /*5b60*/  LOP3.LUT R5, R147, 0xff, RZ, 0xc0, !PT ;  /* 0x000000ff93057812 */ /* 0x000fe200078ec0ff */
[----:B------:R-:W-:Y:S01]  /*5b70*/  @!P6 FADD.FTZ R195, -R195, -RZ ;  /* 0x800000ffc3c3e221 */ /* 0x000fe20000010100 */
[----:B------:R-:W-:Y:S03]  /*5b80*/  SHF.R.U32.HI R6, RZ, 0x10, R147 ;  /* 0x00000010ff067819 */ /* 0x000fe60000011693 */
[----:B------:R-:W3:Y:S01]  /*5b90*/  MUFU.EX2 R200, R30 ;  /* 0x0000001e00c87308 */ /* 0x000ee20000000800 */
[----:B------:R-:W-:Y:S02]  /*5ba0*/  SHF.R.U32.HI R4, RZ, 0x8, R4 ;  /* 0x00000008ff047819 */ /* 0x000fe40000011604 */
[----:B------:R-:W-:Y:S01]  /*5bb0*/  ISETP.LE.U32.AND P3, PT, R5, UR12, PT ;  /* 0x0000000c05007c0c */ /* 0x000fe2000bf63070 */
[----:B------:R-:W-:Y:S01]  /*5bc0*/  @!P2 FADD.FTZ R198, -R198, -RZ ;  /* 0x800000ffc6c6a221 */ /* 0x000fe20000010100 */
[----:B------:R-:W-:Y:S01]  /*5bd0*/  LOP3.LUT R4, R4, 0xffff, RZ, 0xc0, !PT ;  /* 0x0000ffff04047812 */ /* 0x000fe200078ec0ff */
[----:B------:R-:W-:Y:S01]  /*5be0*/  @!P5 FADD.FTZ R191, -R191, -RZ ;  /* 0x800000ffbfbfd221 */ /* 0x000fe20000010100 */
[----:B------:R-:W-:Y:S02]  /*5bf0*/  LOP3.LUT R5, R6, 0xff, RZ, 0xc0, !PT ;  /* 0x000000ff06057812 */ /* 0x000fe400078ec0ff */
[----:B------:R-:W-:Y:S02]  /*5c00*/  ISETP.LE.U32.AND P5, PT, R4, UR12, PT ;  /* 0x0000000c04007c0c */ /* 0x000fe4000bfa3070 */
[----:B------:R-:W-:Y:S02]  /*5c10*/  ISETP.LE.U32.AND P2, PT, R5, UR12, PT ;  /* 0x0000000c05007c0c */ /* 0x000fe4000bf43070 */
[----:B------:R-:W-:Y:S02]  /*5c20*/  ISETP.LE.U32.AND P0, PT, R158, UR12, PT ;  /* 0x0000000c9e007c0c */ /* 0x000fe4000bf03070 */
[----:B------:R-:W-:Y:S01]  /*5c30*/  SHF.R.U32.HI R4, RZ, 0x8, R166 ;  /* 0x00000008ff047819 */ /* 0x000fe200000116a6 */
[----:B-1----:R-:W-:Y:S01]  /*5c40*/  @!P3 FADD.FTZ R204, -R204, -RZ ;  /* 0x800000ffccccb221 */ /* 0x002fe20000010100 */
[----:B------:R-:W-:Y:S02]  /*5c50*/  LOP3.LUT R5, R167, 0xff, RZ, 0xc0, !PT ;  /* 0x000000ffa7057812 */ /* 0x000fe400078ec0ff */
[----:B------:R-:W-:Y:S02]  /*5c60*/  LOP3.LUT R4, R4, 0xffff, RZ, 0xc0, !PT ;  /* 0x0000ffff04047812 */ /* 0x000fe400078ec0ff */
[----:B------:R-:W-:Y:S01]  /*5c70*/  F2FP.RELU.BF16.F32.PACK_AB R7, R215, R216 ;  /* 0x000000d8d707723e */ /* 0x000fe200000018ff */
[----:B------:R-:W-:Y:S01]  /*5c80*/  @!P5 FADD.FTZ R203, -R203, -RZ ;  /* 0x800000ffcbcbd221 */ /* 0x000fe20000010100 */
[----:B------:R-:W-:Y:S01]  /*5c90*/  ISETP.LE.U32.AND P5, PT, R4, UR12, PT ;  /* 0x0000000c04007c0c */ /* 0x000fe2000bfa3070 */
[----:B------:R-:W-:Y:S01]  /*5ca0*/  @!P2 FADD.FTZ R206, -R206, -RZ ;  /* 0x800000ffcecea221 */ /* 0x000fe20000010100 */
[----:B------:R-:W-:Y:S01]  /*5cb0*/  ISETP.LE.U32.AND P2, PT, R5, UR12, PT ;  /* 0x0000000c05007c0c */ /* 0x000fe2000bf43070 */
[----:B------:R-:W-:Y:S01]  /*5cc0*/  @!P0 FADD.FTZ R188, -R188, -RZ ;  /* 0x800000ffbcbc8221 */ /* 0x000fe20000010100 */
[----:B------:R-:W-:Y:S02]  /*5cd0*/  LOP3.LUT R5, R165, 0xff, RZ, 0xc0, !PT ;  /* 0x000000ffa5057812 */ /* 0x000fe400078ec0ff */
[----:B------:R-:W-:Y:S02]  /*5ce0*/  SHF.R.U32.HI R4, RZ, 0x8, R153 ;  /* 0x00000008ff047819 */ /* 0x000fe40000011699 */
[----:B------:R-:W-:Y:S02]  /*5cf0*/  ISETP.LE.U32.AND P0, PT, R5, UR12, PT ;  /* 0x0000000c05007c0c */ /* 0x000fe4000bf03070 */
[----:B------:R-:W-:Y:S02]  /*5d00*/  LOP3.LUT R6, R4, 0xffff, RZ, 0xc0, !PT ;  /* 0x0000ffff04067812 */ /* 0x000fe400078ec0ff */
[----:B------:R-:W-:Y:S01]  /*5d10*/  F2FP.RELU.BF16.F32.PACK_AB R5, R209, R210 ;  /* 0x000000d2d105723e */ /* 0x000fe200000018ff */
[----:B------:R-:W-:Y:S01]  /*5d20*/  @!P5 FADD.FTZ R187, -R187, -RZ ;  /* 0x800000ffbbbbd221 */ /* 0x000fe20000010100 */
[----:B------:R-:W-:Y:S01]  /*5d30*/  F2FP.RELU.BF16.F32.PACK_AB R4, R212, R214 ;  /* 0x000000d6d404723e */ /* 0x000fe200000018ff */
[----:B--2---:R-:W-:Y:S01]  /*5d40*/  @!P2 FADD.FTZ R190, -R190, -RZ ;  /* 0x800000ffbebea221 */ /* 0x004fe20000010100 */
[----:B------:R-:W-:Y:S01]  /*5d50*/  ISETP.LE.U32.AND P5, PT, R6, UR12, PT ;  /* 0x0000000c06007c0c */ /* 0x000fe2000bfa3070 */
[----:B------:R1:W-:Y:S01]  /*5d60*/  STS [R224+0x19000], R5 ;  /* 0x01900005e0007388 */ /* 0x0003e20000000800 */
[----:B------:R-:W-:Y:S02]  /*5d70*/  F2FP.RELU.BF16.F32.PACK_AB R6, R217, R218 ;  /* 0x000000dad906723e */ /* 0x000fe400000018ff */
[----:B------:R-:W-:Y:S01]  /*5d80*/  ISETP.LE.U32.AND P4, PT, R151, UR12, PT ;  /* 0x0000000c97007c0c */ /* 0x000fe2000bf83070 */
[----:B------:R2:W-:Y:S01]  /*5d90*/  STS [R224+0x19400], R4 ;  /* 0x01940004e0007388 */ /* 0x0005e20000000800 */
[----:B------:R-:W-:Y:S01]  /*5da0*/  F2FP.RELU.BF16.F32.PACK_AB R0, R187, R188 ;  /* 0x000000bcbb00723e */ /* 0x000fe200000018ff */
[----:B---3--:R-:W-:Y:S01]  /*5db0*/  @!P0 FADD.FTZ R200, -R200, -RZ ;  /* 0x800000ffc8c88221 */ /* 0x008fe20000010100 */
[----:B------:R-:W-:Y:S02]  /*5dc0*/  SHF.R.U32.HI R147, RZ, 0x18, R147 ;  /* 0x00000018ff937819 */ /* 0x000fe40000011693 */
[----:B------:R-:W-:Y:S02]  /*5dd0*/  ISETP.LE.U32.AND P1, PT, R156, UR12, PT ;  /* 0x0000000c9c007c0c */ /* 0x000fe4000bf23070 */
[----:B------:R-:W-:Y:S01]  /*5de0*/  ISETP.LE.U32.AND P3, PT, R147, UR12, PT ;  /* 0x0000000c93007c0c */ /* 0x000fe2000bf63070 */
[----:B------:R-:W-:Y:S01]  /*5df0*/  @!P5 FADD.FTZ R197, -R197, -RZ ;  /* 0x800000ffc5c5d221 */ /* 0x000fe20000010100 */
[----:B------:R-:W-:Y:S02]  /*5e00*/  ISETP.LE.U32.AND P6, PT, R163, UR12, PT ;  /* 0x0000000ca3007c0c */ /* 0x000fe4000bfc3070 */
[----:B------:R-:W-:Y:S01]  /*5e10*/  FSETP.GE.FTZ.AND P0, PT, R210, RZ, PT ;  /* 0x000000ffd200720b */ /* 0x000fe20003f16000 */
[----:B------:R-:W-:Y:S01]  /*5e20*/  @!P4 FADD.FTZ R208, -R208, -RZ ;  /* 0x800000ffd0d0c221 */ /* 0x000fe20000010100 */
[----:B------:R-:W-:Y:S02]  /*5e30*/  ISETP.LE.U32.AND P4, PT, R160, UR12, PT ;  /* 0x0000000ca0007c0c */ /* 0x000fe4000bf83070 */
[----:B------:R-:W-:Y:S02]  /*5e40*/  FSETP.GE.FTZ.AND P5, PT, R209, RZ, PT ;  /* 0x000000ffd100720b */ /* 0x000fe40003fb6000 */
[----:B------:R-:W-:Y:S01]  /*5e50*/  FSETP.GE.FTZ.AND P2, PT, R192, RZ, PT ;  /* 0x000000ffc000720b */ /* 0x000fe20003f56000 */
[----:B------:R-:W-:Y:S01]  /*5e60*/  @!P1 FADD.FTZ R199, -R199, -RZ ;  /* 0x800000ffc7c79221 */ /* 0x000fe20000010100 */
[----:B------:R-:W-:Y:S01]  /*5e70*/  FSETP.GE.FTZ.AND P1, PT, R191, RZ, PT ;  /* 0x000000ffbf00720b */ /* 0x000fe20003f36000 */
[----:B------:R-:W-:Y:S01]  /*5e80*/  @!P3 FADD.FTZ R205, -R205, -RZ ;  /* 0x800000ffcdcdb221 */ /* 0x000fe20000010100 */
[C---:B-1----:R-:W-:Y:S01]  /*5e90*/  F2FP.RELU.BF16.F32.PACK_AB R5, R193.reuse, R196 ;  /* 0x000000c4c105723e */ /* 0x042fe200000018ff */
[----:B------:R-:W-:Y:S01]  /*5ea0*/  @!P6 FADD.FTZ R194, -R194, -RZ ;  /* 0x800000ffc2c2e221 */ /* 0x000fe20000010100 */
[----:B------:R-:W-:Y:S02]  /*5eb0*/  FSETP.GE.FTZ.AND P3, PT, R193, RZ, PT ;  /* 0x000000ffc100720b */ /* 0x000fe40003f76000 */
[----:B--2---:R-:W-:Y:S01]  /*5ec0*/  F2FP.RELU.BF16.F32.PACK_AB R4, R201, R202 ;  /* 0x000000cac904723e */ /* 0x004fe200000018ff */
[----:B------:R1:W-:Y:S01]  /*5ed0*/  STS [R223+0x19000], R5 ;  /* 0x01900005df007388 */ /* 0x0003e20000000800 */
[----:B------:R-:W-:Y:S01]  /*5ee0*/  @!P4 FADD.FTZ R189, -R189, -RZ ;  /* 0x800000ffbdbdc221 */ /* 0x000fe20000010100 */
[----:B------:R-:W-:Y:S02]  /*5ef0*/  FSETP.GE.FTZ.AND P4, PT, R196, RZ, PT ;  /* 0x000000ffc400720b */ /* 0x000fe40003f96000 */
[----:B------:R2:W-:Y:S04]  /*5f00*/  STS [R223+0x19400], R4 ;  /* 0x01940004df007388 */ /* 0x0005e80000000800 */
[----:B------:R3:W-:Y:S04]  /*5f10*/  STS [R224+0x1a000], R7 ;  /* 0x01a00007e0007388 */ /* 0x0007e80000000800 */
[----:B------:R4:W-:Y:S01]  /*5f20*/  STS [R224+0x1a400], R6 ;  /* 0x01a40006e0007388 */ /* 0x0009e20000000800 */
[----:B-1----:R-:W-:Y:S02]  /*5f30*/  F2FP.RELU.BF16.F32.PACK_AB R5, R191, R192 ;  /* 0x000000c0bf05723e */ /* 0x002fe400000018ff */
[----:B--2---:R-:W-:Y:S02]  /*5f40*/  F2FP.RELU.BF16.F32.PACK_AB R4, R195, R198 ;  /* 0x000000c6c304723e */ /* 0x004fe400000018ff */
        /* <DEDUP_REMOVED lines=37> */
[-C--:B------:R-:W-:Y:S03]  /*61a0*/  HMMA.16816.F32.BF16 R28, R28, R134.reuse, RZ ;  /* 0x000000861c1c723c */ /* 0x080fe600000418ff */
[----:B------:R-:W-:Y:S03]  /*61b0*/  LDSM.16.M88.4 R164, [R173+0x8000] ;  /* 0x00800000ada4783b */ /* 0x000fe60000000200 */
[----:B------:R-:W-:Y:S05]  /*61c0*/  HMMA.16816.F32.BF16 R32, R32, R134, RZ ;  /* 0x000000862020723c */ /* 0x000fea00000418ff */
[----:B------:R-:W1:Y:S01]  /*61d0*/  LDSM.16.M88.4 R132, [R172+UR4+0x11400] ;  /* 0x01140004ac84783b */ /* 0x000e620008000200 */
[-C--:B----4-:R-:W-:Y:S06]  /*61e0*/  HMMA.16816.F32.BF16 R4, R136, R140.reuse, R4 ;  /* 0x0000008c8804723c */ /* 0x090fec0000041804 */
[C---:B--2---:R-:W-:Y:S01]  /*61f0*/  HMMA.16816.F32.BF16 R8, R144.reuse, R140, R8 ;  /* 0x0000008c9008723c */ /* 0x044fe20000041808 */
[----:B------:R-:W-:Y:S05]  /*6200*/  LDSM.16.M88.4 R168, [R0+0x1800] ;  /* 0x0018000000a8783b */ /* 0x000fea0000000200 */
[-C--:B------:R-:W-:Y:S06]  /*6210*/  HMMA.16816.F32.BF16 R12, R144, R142.reuse, R12 ;  /* 0x0000008e900c723c */ /* 0x080fec000004180c */
[C---:B------:R-:W-:Y:S01]  /*6220*/  HMMA.16816.F32.BF16 R16, R136.reuse, R142, R16 ;  /* 0x0000008e8810723c */ /* 0x040fe20000041810 */
[----:B------:R-:W2:Y:S05]  /*6230*/  LDSM.16.M88.4 R140, [R0+0x1000] ;  /* 0x00100000008c783b */ /* 0x000eaa0000000200 */
[-C--:B---3--:R-:W-:Y:S06]  /*6240*/  HMMA.16816.F32.BF16 R20, R136, R148.reuse, R20 ;  /* 0x000000948814723c */ /* 0x088fec0000041814 */
[C---:B------:R-:W-:Y:S06]  /*6250*/  HMMA.16816.F32.BF16 R24, R144.reuse, R148, R24 ;  /* 0x000000949018723c */ /* 0x040fec0000041818 */
[-C--:B------:R-:W-:Y:S01]  /*6260*/  HMMA.16816.F32.BF16 R28, R144, R150.reuse, R28 ;  /* 0x00000096901c723c */ /* 0x080fe2000004181c */
[----:B------:R-:W-:Y:S05]  /*6270*/  LDSM.16.M88.4 R144, [R175+UR4+0x8000] ;  /* 0x00800004af90783b */ /* 0x000fea0008000200 */
[----:B------:R-:W-:Y:S03]  /*6280*/  HMMA.16816.F32.BF16 R32, R136, R150, R32 ;  /* 0x000000968820723c */ /* 0x000fe60000041820 */
[----:B------:R-:W3:Y:S03]  /*6290*/  LDSM.16.M88.4 R136, [R173+0x8400] ;  /* 0x00840000ad88783b */ /* 0x000ee60000000200 */
[-C--:B------:R-:W-:Y:S05]  /*62a0*/  HMMA.16816.F32.BF16 R4, R152, R156.reuse, R4 ;  /* 0x0000009c9804723c */ /* 0x080fea0000041804 */
[----:B------:R-:W4:Y:S01]  /*62b0*/  LDSM.16.M88.4 R148, [R172+UR4+0x13000] ;  /* 0x01300004ac94783b */ /* 0x000f220008000200 */
        /* <DEDUP_REMOVED lines=9> */
[----:B------:R-:W1:Y:S03]  /*6350*/  LDSM.16.M88.4 R132, [R175+UR4+0x8800] ;  /* 0x00880004af84783b */ /* 0x000e660008000200 */
[-C--:B--2---:R-:W-:Y:S05]  /*6360*/  HMMA.16816.F32.BF16 R4, R140, R164.reuse, R4 ;  /* 0x000000a48c04723c */ /* 0x084fea0000041804 */
[----:B------:R-:W2:Y:S01]  /*6370*/  LDSM.16.M88.4 R152, [R172+UR4+0x13400] ;  /* 0x01340004ac98783b */ /* 0x000ea20008000200 */
[C---:B------:R-:W-:Y:S06]  /*6380*/  HMMA.16816.F32.BF16 R8, R168.reuse, R164, R8 ;  /* 0x000000a4a808723c */ /* 0x040fec0000041808 */
[-C--:B------:R-:W-:Y:S06]  /*6390*/  HMMA.16816.F32.BF16 R12, R168, R166.reuse, R12 ;  /* 0x000000a6a80c723c */ /* 0x080fec000004180c */
[C---:B------:R-:W-:Y:S06]  /*63a0*/  HMMA.16816.F32.BF16 R16, R140.reuse, R166, R16 ;  /* 0x000000a68c10723c */ /* 0x040fec0000041810 */
[-C--:B---3--:R-:W-:Y:S06]  /*63b0*/  HMMA.16816.F32.BF16 R20, R140, R136.reuse, R20 ;  /* 0x000000888c14723c */ /* 0x088fec0000041814 */
[C---:B------:R-:W-:Y:S06]  /*63c0*/  HMMA.16816.F32.BF16 R24, R168.reuse, R136, R24 ;  /* 0x00000088a818723c */ /* 0x040fec0000041818 */
[-C--:B------:R-:W-:Y:S06]  /*63d0*/  HMMA.16816.F32.BF16 R28, R168, R138.reuse, R28 ;  /* 0x0000008aa81c723c */ /* 0x080fec000004181c */
[----:B------:R-:W-:Y:S01]  /*63e0*/  HMMA.16816.F32.BF16 R32, R140, R138, R32 ;  /* 0x0000008a8c20723c */ /* 0x000fe20000041820 */
[----:B------:R-:W3:Y:S05]  /*63f0*/  LDSM.16.M88.4 R136, [R0+0x2800] ;  /* 0x002800000088783b */ /* 0x000eea0000000200 */
[-C--:B----4-:R-:W-:Y:S03]  /*6400*/  HMMA.16816.F32.BF16 R4, R144, R148.reuse, R4 ;  /* 0x000000949004723c */ /* 0x090fe60000041804 */
[----:B------:R-:W4:Y:S03]  /*6410*/  LDSM.16.M88.4 R140, [R173+0xa400] ;  /* 0x00a40000ad8c783b */ /* 0x000f260000000200 */
[C---:B-1----:R-:W-:Y:S06]  /*6420*/  HMMA.16816.F32.BF16 R8, R132.reuse, R148, R8 ;  /* 0x000000948408723c */ /* 0x042fec0000041808 */
[-C--:B------:R-:W-:Y:S06]  /*6430*/  HMMA.16816.F32.BF16 R12, R132, R150.reuse, R12 ;  /* 0x00000096840c723c */ /* 0x080fec000004180c */
[C---:B------:R-:W-:Y:S06]  /*6440*/  HMMA.16816.F32.BF16 R16, R144.reuse, R150, R16 ;  /* 0x000000969010723c */ /* 0x040fec0000041810 */
[-C--:B--2---:R-:W-:Y:S06]  /*6450*/  HMMA.16816.F32.BF16 R20, R144, R152.reuse, R20 ;  /* 0x000000989014723c */ /* 0x084fec0000041814 */
[C---:B------:R-:W-:Y:S06]  /*6460*/  HMMA.16816.F32.BF16 R24, R132.reuse, R152, R24 ;  /* 0x000000988418723c */ /* 0x040fec0000041818 */
[-C--:B------:R-:W-:Y:S06]  /*6470*/  HMMA.16816.F32.BF16 R28, R132, R154.reuse, R28 ;  /* 0x0000009a841c723c */ /* 0x080fec000004181c */
[----:B------:R-:W-:Y:S06]  /*6480*/  HMMA.16816.F32.BF16 R32, R144, R154, R32 ;  /* 0x0000009a9020723c */ /* 0x000fec0000041820 */
[-C--:B------:R-:W-:Y:S06]  /*6490*/  HMMA.16816.F32.BF16 R4, R156, R160.reuse, R4 ;  /* 0x000000a09c04723c */ /* 0x080fec0000041804 */
[C---:B---3--:R-:W-:Y:S06]  /*64a0*/  HMMA.16816.F32.BF16 R8, R136.reuse, R160, R8 ;  /* 0x000000a08808723c */ /* 0x048fec0000041808 */
[-C--:B------:R-:W-:Y:S06]  /*64b0*/  HMMA.16816.F32.BF16 R12, R136, R162.reuse, R12 ;  /* 0x000000a2880c723c */ /* 0x080fec000004180c */
[C---:B------:R-:W-:Y:S06]  /*64c0*/  HMMA.16816.F32.BF16 R16, R156.reuse, R162, R16 ;  /* 0x000000a29c10723c */ /* 0x040fec0000041810 */
[-C--:B----4-:R-:W-:Y:S05]  /*64d0*/  HMMA.16816.F32.BF16 R20, R156, R140.reuse, R20 ;  /* 0x0000008c9c14723c */ /* 0x090fea0000041814 */
        /* <DEDUP_REMOVED lines=10> */
[----:B------:R-:W-:Y:S03]  /*6580*/  FADD.FTZ R5, -R186, R17 ;  /* 0x00000011ba057221 */ /* 0x000fe60000010100 */
[-C--:B------:R-:W-:Y:S01]  /*6590*/  FSEL R0, R0, R186.reuse, P1 ;  /* 0x000000ba00007208 */ /* 0x080fe20000800000 */
[----:B------:R-:W-:Y:S01]  /*65a0*/  FADD.FTZ R4, -R186, R20 ;  /* 0x00000014ba047221 */ /* 0x000fe20000010100 */
[----:B------:R-:W-:Y:S01]  /*65b0*/  FSETP.GE.FTZ.AND P1, PT, R188, RZ, PT ;  /* 0x000000ffbc00720b */ /* 0x000fe20003f36000 */
[----:B------:R-:W-:Y:S01]  /*65c0*/  FADD.FTZ R6, -R185, R6 ;  /* 0x00000006b9067221 */ /* 0x000fe20000010100 */
[----:B------:R-:W-:Y:S01]  /*65d0*/  FSEL R17, R132, R186, P5 ;  /* 0x000000ba84117208 */ /* 0x000fe20002800000 */
[----:B------:R-:W-:Y:S01]  /*65e0*/  FMUL.FTZ R0, R191, R0 ;  /* 0x00000000bf007220 */ /* 0x000fe20000410000 */
[-C--:B------:R-:W-:Y:S01]  /*65f0*/  FSEL R16, R16, R186.reuse, P4 ;  /* 0x000000ba10107208 */ /* 0x080fe20002000000 */
[----:B------:R-:W-:Y:S01]  /*6600*/  FADD.FTZ R7, -R185, R7 ;  /* 0x00000007b9077221 */ /* 0x000fe20000010100 */
[-C--:B------:R-:W-:Y:S01]  /*6610*/  FSEL R5, R5, R186.reuse, P3 ;  /* 0x000000ba05057208 */ /* 0x080fe20001800000 */
[----:B------:R-:W-:Y:S01]  /*6620*/  FMUL.FTZ R20, R209, R17 ;  /* 0x00000011d1147220 */ /* 0x000fe20000410000 */
[----:B------:R-:W-:Y:S01]  /*6630*/  FSEL R4, R4, R186, P2 ;  /* 0x000000ba04047208 */ /* 0x000fe20001000000 */
[----:B------:R-:W-:Y:S01]  /*6640*/  FMUL.FTZ R17, R196, R16 ;  /* 0x00000010c4117220 */ /* 0x000fe20000410000 */
[----:B------:R-:W-:Y:S01]  /*6650*/  FSETP.GE.FTZ.AND P2, PT, R214, RZ, PT ;  /* 0x000000ffd600720b */ /* 0x000fe20003f56000 */
[----:B------:R-:W-:Y:S01]  /*6660*/  FADD.FTZ R32, -R186, R32 ;  /* 0x00000020ba207221 */ /* 0x000fe20000010100 */
[----:B------:R-:W-:Y:S01]  /*6670*/  FMUL.FTZ R5, R193, R5 ;  /* 0x00000005c1057220 */ /* 0x000fe20000410000 */
[----:B------:R-:W-:Y:S01]  /*6680*/  FMUL.FTZ R16, R192, R4 ;  /* 0x00000004c0107220 */ /* 0x000fe20000410000 */
[----:B------:R-:W-:Y:S02]  /*6690*/  F2FP.BF16.F32.PACK_AB R4, R20, R133 ;  /* 0x000000851404723e */ /* 0x000fe400000010ff */
[----:B------:R-:W-:Y:S01]  /*66a0*/  FSEL R32, R32, R186, P1 ;  /* 0x000000ba20207208 */ /* 0x000fe20000800000 */
[----:B------:R-:W-:Y:S01]  /*66b0*/  @P0 FADD.FTZ R186, -R186, R33 ;  /* 0x00000021baba0221 */ /* 0x000fe20000010100 */
[----:B------:R-:W-:Y:S02]  /*66c0*/  PLOP3.LUT P0, PT, PT, PT, UP1, 0x80, 0x0 ;  /* 0x000000000000781c */ /* 0x000fe40003f0f018 */
        /* <DEDUP_REMOVED lines=56> */
.L_x_1043:
[----:B------:R1:W-:Y:S01]  /*6a50*/  STS [R224+0x15000], R4 ;  /* 0x01500004e0007388 */ /* 0x0003e20000000800 */
[----:B------:R-:W-:Y:S01]  /*6a60*/  FSETP.GE.FTZ.AND P4, PT, R201, RZ, PT ;  /* 0x000000ffc900720b */ /* 0x000fe20003f96000 */
[----:B------:R-:W-:Y:S01]  /*6a70*/  FMUL.FTZ R21, R214, R21 ;  /* 0x00000015d6157220 */ /* 0x000fe20000410000 */
[----:B------:R-:W-:Y:S01]  /*6a80*/  FMUL.FTZ R20, R212, R20 ;  /* 0x00000014d4147220 */ /* 0x000fe20000410000 */
[C---:B------:R-:W-:Y:S01]  /*6a90*/  FADD.FTZ R0, -R185.reuse, R18 ;  /* 0x00000012b9007221 */ /* 0x040fe20000010100 */
[----:B------:R-:W-:Y:S01]  /*6aa0*/  FSETP.GE.FTZ.AND P1, PT, R202, RZ, PT ;  /* 0x000000ffca00720b */ /* 0x000fe20003f36000 */
        /* <DEDUP_REMOVED lines=14> */
[----:B--2---:R-:W-:Y:S01]  /*6b90*/  FMUL.FTZ R6, R198, R0 ;  /* 0x00000000c6067220 */ /* 0x004fe20000410000 */
[----:B------:R-:W-:Y:S01]  /*6ba0*/  FSETP.GE.FTZ.AND P3, PT, R216, RZ, PT ;  /* 0x000000ffd800720b */ /* 0x000fe20003f76000 */
[----:B------:R-:W-:Y:S01]  /*6bb0*/  FMUL.FTZ R16, R195, R23 ;  /* 0x00000017c3107220 */ /* 0x000fe20000410000 */
[-C--:B------:R-:W-:Y:S01]  /*6bc0*/  FSEL R34, R34, R185.reuse, P2 ;  /* 0x000000b922227208 */ /* 0x080fe20001000000 */
[----:B------:R-:W-:Y:S01]  /*6bd0*/  FADD.FTZ R25, -R184, R25 ;  /* 0x00000019b8197221 */ /* 0x000fe20000010100 */
[----:B-1----:R-:W-:Y:S01]  /*6be0*/  FADD.FTZ R4, -R185, R19 ;  /* 0x00000013b9047221 */ /* 0x002fe20000010100 */
[----:B------:R-:W-:Y:S01]  /*6bf0*/  FSETP.GE.FTZ.AND P2, PT, R215, RZ, PT ;  /* 0x000000ffd700720b */ /* 0x000fe20003f56000 */
[----:B------:R-:W-:Y:S01]  /*6c00*/  FADD.FTZ R10, -R183, R10 ;  /* 0x0000000ab70a7221 */ /* 0x000fe20000010100 */
[----:B------:R-:W-:Y:S01]  /*6c10*/  F2FP.BF16.F32.PACK_AB R16, R16, R6 ;  /* 0x000000061010723e */ /* 0x000fe200000010ff */
[----:B------:R-:W-:Y:S01]  /*6c20*/  FADD.FTZ R6, -R184, R9 ;  /* 0x00000009b8067221 */ /* 0x000fe20000010100 */
[----:B------:R-:W-:Y:S01]  /*6c30*/  FSEL R4, R4, R185, P4 ;  /* 0x000000b904047208 */ /* 0x000fe20002000000 */
[----:B------:R-:W-:Y:S01]  /*6c40*/  @P1 FADD.FTZ R185, -R185, R35 ;  /* 0x00000023b9b91221 */ /* 0x000fe20000010100 */
[----:B------:R-:W-:Y:S01]  /*6c50*/  FSETP.GE.FTZ.AND P1, PT, R208, RZ, PT ;  /* 0x000000ffd000720b */ /* 0x000fe20003f36000 */
[----:B------:R-:W-:Y:S01]  /*6c60*/  FADD.FTZ R11, -R183, R11 ;  /* 0x0000000bb70b7221 */ /* 0x000fe20000010100 */
[----:B------:R-:W-:Y:S01]  /*6c70*/  FSEL R6, R6, R184, P2 ;  /* 0x000000b806067208 */ /* 0x000fe20001000000 */
[----:B------:R-:W-:Y:S01]  /*6c80*/  FMUL.FTZ R7, R201, R4 ;  /* 0x00000004c9077220 */ /* 0x000fe20000410000 */
[----:B------:R-:W-:Y:S01]  /*6c90*/  F2FP.BF16.F32.PACK_AB R4, R20, R21 ;  /* 0x000000151404723e */ /* 0x000fe200000010ff */
[----:B------:R-:W-:Y:S01]  /*6ca0*/  FADD.FTZ R15, -R183, R15 ;  /* 0x0000000fb70f7221 */ /* 0x000fe20000010100 */
[----:B------:R-:W-:Y:S01]  /*6cb0*/  FSETP.GE.FTZ.AND P2, PT, R207, RZ, PT ;  /* 0x000000ffcf00720b */ /* 0x000fe20003f56000 */
[----:B------:R-:W-:Y:S01]  /*6cc0*/  FADD.FTZ R26, -R183, R26 ;  /* 0x0000001ab71a7221 */ /* 0x000fe20000010100 */
[----:B------:R-:W-:Y:S01]  /*6cd0*/  F2FP.BF16.F32.PACK_AB R0, R7, R18 ;  /* 0x000000120700723e */ /* 0x000fe200000010ff */
[----:B------:R1:W-:Y:S01]  /*6ce0*/  STS [R224+0x15400], R4 ;  /* 0x01540004e0007388 */ /* 0x0003e20000000800 */
[----:B------:R-:W-:Y:S01]  /*6cf0*/  FADD.FTZ R7, -R184, R8 ;  /* 0x00000008b8077221 */ /* 0x000fe20000010100 */
[----:B------:R-:W-:Y:S01]  /*6d00*/  FSEL R13, R13, R184, P2 ;  /* 0x000000b80d0d7208 */ /* 0x000fe20001000000 */
[----:B------:R-:W-:Y:S02]  /*6d10*/  FMUL.FTZ R34, R190, R34 ;  /* 0x00000022be227220 */ /* 0x000fe40000410000 */
[----:B------:R2:W-:Y:S01]  /*6d20*/  STS [R223+0x15400], R0 ;  /* 0x01540000df007388 */ /* 0x0005e20000000800 */
[----:B------:R-:W-:Y:S01]  /*6d30*/  FSETP.GE.FTZ.AND P2, PT, R199, RZ, PT ;  /* 0x000000ffc700720b */ /* 0x000fe20003f56000 */
[----:B------:R-:W-:Y:S01]  /*6d40*/  FMUL.FTZ R185, R189, R185 ;  /* 0x000000b9bdb97220 */ /* 0x000fe20000410000 */
[-C--:B------:R-:W-:Y:S02]  /*6d50*/  FSEL R7, R7, R184.reuse, P3 ;  /* 0x000000b807077208 */ /* 0x080fe40001800000 */
[----:B------:R3:W-:Y:S01]  /*6d60*/  STS [R223+0x15000], R5 ;  /* 0x01500005df007388 */ /* 0x0007e20000000800 */
[----:B------:R-:W-:Y:S01]  /*6d70*/  FSETP.GE.FTZ.AND P3, PT, R203, RZ, PT ;  /* 0x000000ffcb00720b */ /* 0x000fe20003f76000 */
[----:B------:R-:W-:Y:S01]  /*6d80*/  FMUL.FTZ R8, R207, R13 ;  /* 0x0000000dcf087220 */ /* 0x000fe20000410000 */
[----:B------:R-:W-:Y:S01]  /*6d90*/  FSETP.GE.FTZ.AND P4, PT, R204, RZ, PT ;  /* 0x000000ffcc00720b */ /* 0x000fe20003f96000 */
[----:B------:R-:W-:Y:S01]  /*6da0*/  FMUL.FTZ R7, R216, R7 ;  /* 0x00000007d8077220 */ /* 0x000fe20000410000 */
[-C--:B------:R-:W-:Y:S01]  /*6db0*/  FSEL R28, R28, R184.reuse, P2 ;  /* 0x000000b81c1c7208 */ /* 0x080fe20001000000 */
[----:B------:R-:W-:Y:S01]  /*6dc0*/  IMAD.MOV.U32 R164, RZ, RZ, R230 ;  /* 0x000000ffffa47224 */ /* 0x000fe200078e00e6 */
[-C--:B------:R-:W-:Y:S01]  /*6dd0*/  FSEL R25, R25, R184.reuse, P3 ;  /* 0x000000b819197208 */ /* 0x080fe20001800000 */
[----:B------:R-:W-:Y:S01]  /*6de0*/  IMAD.MOV.U32 R165, RZ, RZ, R229 ;  /* 0x000000ffffa57224 */ /* 0x000fe200078e00e5 */
[----:B------:R-:W-:Y:S01]  /*6df0*/  FSEL R24, R24, R184, P4 ;  /* 0x000000b818187208 */ /* 0x000fe20002000000 */
[----:B------:R-:W-:Y:S01]  /*6e00*/  FMUL.FTZ R28, R199, R28 ;  /* 0x0000001cc71c7220 */ /* 0x000fe20000410000 */
[----:B------:R-:W-:Y:S02]  /*6e10*/  FSETP.GE.FTZ.AND P2, PT, R218, RZ, PT ;  /* 0x000000ffda00720b */ /* 0x000fe40003f56000 */
[----:B------:R-:W-:Y:S01]  /*6e20*/  FSETP.GE.FTZ.AND P5, PT, R211, RZ, PT ;  /* 0x000000ffd300720b */ /* 0x000fe20003fb6000 */
[----:B------:R-:W-:Y:S01]  /*6e30*/  FMUL.FTZ R24, R204, R24 ;  /* 0x00000018cc187220 */ /* 0x000fe20000410000 */
[----:B------:R-:W-:Y:S01]  /*6e40*/  FSEL R10, R10, R183, P2 ;  /* 0x000000b70a0a7208 */ /* 0x000fe20001000000 */
[----:B-1----:R-:W-:Y:S01]  /*6e50*/  FADD.FTZ R4, -R184, R12 ;  /* 0x0000000cb8047221 */ /* 0x002fe20000010100 */
[----:B------:R-:W-:Y:S02]  /*6e60*/  FSETP.GE.FTZ.AND P2, PT, R213, RZ, PT ;  /* 0x000000ffd500720b */ /* 0x000fe40003f56000 */
[----:B------:R-:W-:Y:S01]  /*6e70*/  FSETP.GE.FTZ.AND P3, PT, R205, RZ, PT ;  /* 0x000000ffcd00720b */ /* 0x000fe20003f76000 */
[----:B--2---:R-:W-:Y:S01]  /*6e80*/  FMUL.FTZ R0, R215, R6 ;  /* 0x00000006d7007220 */ /* 0x004fe20000410000 */
[----:B------:R-:W-:Y:S01]  /*6e90*/  FSEL R4, R4, R184, P1 ;  /* 0x000000b804047208 */ /* 0x000fe20000800000 */
[----:B------:R-:W-:Y:S01]  /*6ea0*/  FADD.FTZ R6, -R183, R14 ;  /* 0x0000000eb7067221 */ /* 0x000fe20000010100 */
[----:B------:R-:W-:Y:S01]  /*6eb0*/  FSETP.GE.FTZ.AND P1, PT, R197, RZ, PT ;  /* 0x000000ffc500720b */ /* 0x000fe20003f36000 */
[----:B---3--:R-:W-:Y:S01]  /*6ec0*/  FADD.FTZ R5, -R183, R27 ;  /* 0x0000001bb7057221 */ /* 0x008fe20000010100 */
[----:B------:R-:W-:Y:S01]  /*6ed0*/  F2FP.BF16.F32.PACK_AB R0, R0, R7 ;  /* 0x000000070000723e */ /* 0x000fe200000010ff */
[----:B------:R-:W-:Y:S01]  /*6ee0*/  FMUL.FTZ R4, R208, R4 ;  /* 0x00000004d0047220 */ /* 0x000fe20000410000 */
[----:B------:R-:W-:Y:S01]  /*6ef0*/  FMUL.FTZ R19, R218, R10 ;  /* 0x0000000ada137220 */ /* 0x000fe20000410000 */
[----:B------:R-:W-:Y:S01]  /*6f00*/  FSEL R6, R6, R183, P2 ;  /* 0x000000b706067208 */ /* 0x000fe20001000000 */
[----:B------:R-:W-:Y:S01]  /*6f10*/  FMUL.FTZ R7, R203, R25 ;  /* 0x00000019cb077220 */ /* 0x000fe20000410000 */
[----:B------:R1:W-:Y:S01]  /*6f20*/  STS [R224+0x16000], R0 ;  /* 0x01600000e0007388 */ /* 0x0003e20000000800 */
[----:B------:R-:W-:Y:S01]  /*6f30*/  F2FP.BF16.F32.PACK_AB R8, R8, R4 ;  /* 0x000000040808723e */ /* 0x000fe200000010ff */
[----:B------:R-:W-:Y:S01]  /*6f40*/  FADD.FTZ R4, -R183, R30 ;  /* 0x0000001eb7047221 */ /* 0x000fe20000010100 */
[-C--:B------:R-:W-:Y:S01]  /*6f50*/  FSEL R10, R15, R183.reuse, P5 ;  /* 0x000000b70f0a7208 */ /* 0x080fe20002800000 */
[----:B------:R-:W-:Y:S01]  /*6f60*/  FMUL.FTZ R15, R213, R6 ;  /* 0x00000006d50f7220 */ /* 0x000fe20000410000 */
[-C--:B------:R-:W-:Y:S01]  /*6f70*/  FSEL R5, R5, R183.reuse, P3 ;  /* 0x000000b705057208 */ /* 0x080fe20001800000 */
[----:B------:R-:W-:Y:S01]  /*6f80*/  @P1 FADD.FTZ R184, -R184, R29 ;  /* 0x0000001db8b81221 */ /* 0x000fe20000010100 */
[----:B------:R-:W-:Y:S01]  /*6f90*/  FSETP.GE.FTZ.AND P1, PT, R217, RZ, PT ;  /* 0x000000ffd900720b */ /* 0x000fe20003f36000 */
[----:B------:R-:W-:Y:S01]  /*6fa0*/  FMUL.FTZ R14, R211, R10 ;  /* 0x0000000ad30e7220 */ /* 0x000fe20000410000 */
[----:B------:R-:W-:Y:S01]  /*6fb0*/  FSETP.GE.FTZ.AND P2, PT, R200, RZ, PT ;  /* 0x000000ffc800720b */ /* 0x000fe20003f56000 */
[----:B------:R-:W-:Y:S01]  /*6fc0*/  FMUL.FTZ R9, R197, R184 ;  /* 0x000000b8c5097220 */ /* 0x000fe20000410000 */
[-C--:B------:R-:W-:Y:S02]  /*6fd0*/  FSEL R11, R11, R183.reuse, P1 ;  /* 0x000000b70b0b7208 */ /* 0x080fe40000800000 */
[----:B------:R-:W-:Y:S02]  /*6fe0*/  FSETP.GE.FTZ.AND P1, PT, R194, RZ, PT ;  /* 0x000000ffc200720b */ /* 0x000fe40003f36000 */
[----:B------:R-:W-:Y:S01]  /*6ff0*/  FSEL R4, R4, R183, P2 ;  /* 0x000000b704047208 */ /* 0x000fe20001000000 */
[----:B------:R-:W-:Y:S01]  /*7000*/  FMUL.FTZ R18, R217, R11 ;  /* 0x0000000bd9127220 */ /* 0x000fe20000410000 */
[----:B------:R-:W-:Y:S01]  /*7010*/  FMUL.FTZ R11, R205, R5 ;  /* 0x00000005cd0b7220 */ /* 0x000fe20000410000 */
[----:B------:R-:W-:Y:S02]  /*7020*/  FSETP.GE.FTZ.AND P4, PT, R206, RZ, PT ;  /* 0x000000ffce00720b */ /* 0x000fe40003f96000 */
[----:B------:R-:W-:Y:S01]  /*7030*/  FMUL.FTZ R10, R200, R4 ;  /* 0x00000004c80a7220 */ /* 0x000fe20000410000 */
[----:B------:R-:W-:Y:S02]  /*7040*/  F2FP.BF16.F32.PACK_AB R5, R18, R19 ;  /* 0x000000131205723e */ /* 0x000fe400000010ff */
[----:B------:R-:W-:Y:S02]  /*7050*/  F2FP.BF16.F32.PACK_AB R4, R14, R15 ;  /* 0x0000000f0e04723e */ /* 0x000fe400000010ff */
[----:B------:R-:W-:Y:S01]  /*7060*/  FSEL R6, R26, R183, P4 ;  /* 0x000000b71a067208 */ /* 0x000fe20002000000 */
[----:B------:R-:W-:Y:S01]  /*7070*/  STS [R224+0x16400], R5 ;  /* 0x01640005e0007388 */ /* 0x000fe20000000800 */
[----:B------:R-:W-:Y:S01]  /*7080*/  @P1 FADD.FTZ R183, -R183, R31 ;  /* 0x0000001fb7b71221 */ /* 0x000fe20000010100 */
[----:B------:R-:W-:Y:S03]  /*7090*/  F2FP.BF16.F32.PACK_AB R17, R186, R32 ;  /* 0x00000020ba11723e */ /* 0x000fe600000010ff */
[----:B------:R-:W-:Y:S01]  /*70a0*/  STS [R223+0x16000], R8 ;  /* 0x01600008df007388 */ /* 0x000fe20000000800 */
[----:B------:R-:W-:Y:S01]  /*70b0*/  FMUL.FTZ R13, R206, R6 ;  /* 0x00000006ce0d7220 */ /* 0x000fe20000410000 */
[----:B------:R-:W-:Y:S01]  /*70c0*/  F2FP.BF16.F32.PACK_AB R12, R185, R34 ;  /* 0x00000022b90c723e */ /* 0x000fe200000010ff */
[----:B------:R-:W-:Y:S02]  /*70d0*/  FMUL.FTZ R6, R194, R183 ;  /* 0x000000b7c2067220 */ /* 0x000fe40000410000 */
[----:B------:R-:W-:Y:S01]  /*70e0*/  STS [R223+0x16400], R4 ;  /* 0x01640004df007388 */ /* 0x000fe20000000800 */
[----:B------:R-:W-:Y:S02]  /*70f0*/  F2FP.BF16.F32.PACK_AB R7, R7, R24 ;  /* 0x000000180707723e */ /* 0x000fe400000010ff */
[----:B-1----:R-:W-:Y:S02]  /*7100*/  F2FP.BF16.F32.PACK_AB R0, R11, R13 ;  /* 0x0000000d0b00723e */ /* 0x002fe400000010ff */
        /* <DEDUP_REMOVED lines=16> */
[----:B------:R-:W3:Y:S05]  /*7210*/  LDSM.16.MT88.4 R16, [R0+0x7000] ;  /* 0x007000000010783b */ /* 0x000eea0000004200 */
[----:B------:R-:W4:Y:S05]  /*7220*/  LDSM.16.MT88.4 R20, [R0+0x8000] ;  /* 0x008000000014783b */ /* 0x000f2a0000004200 */
[----:B------:R-:W-:Y:S05]  /*7230*/  LDSM.16.MT88.4 R24, [R2+0x19800] ;  /* 0x019800000218783b */ /* 0x000fea0000004200 */
[----:B------:R-:W4:Y:S05]  /*7240*/  LDSM.16.MT88.4 R28, [R0+0x6400] ;  /* 0x00640000001c783b */ /* 0x000f2a0000004200 */
[----:B------:R-:W4:Y:S05]  /*7250*/  LDSM.16.MT88.4 R32, [R2+0x1b800] ;  /* 0x01b800000220783b */ /* 0x000f2a0000004200 */
[----:B------:R-:W4:Y:S01]  /*7260*/  LDSM.16.MT88.4 R132, [R0+0x7400] ;  /* 0x007400000084783b */ /* 0x000f220000004200 */
[-C--:B-1----:R-:W-:Y:S04]  /*7270*/  HMMA.16816.F32.BF16 R36, R4, R8.reuse, R36 ;  /* 0x000000080424723c */ /* 0x082fe80000041824 */
[----:B------:R-:W1:Y:S02]  /*7280*/  LDSM.16.MT88.4 R136, [R0+0x8400] ;  /* 0x008400000088783b */ /* 0x000e640000004200 */
        /* <DEDUP_REMOVED lines=93> */
.L_x_1044:
[----:B------:R-:W-:Y:S01]  /*7860*/  LDSM.16.M88.4 R24, [R176] ;  /* 0x00000000b018783b */ /* 0x000fe20000000200 */
[----:B--2---:R-:W-:Y:S01]  /*7870*/  @P0 VIADD R4, R238, 0xffffffc0 ;  /* 0xffffffc0ee040836 */ /* 0x004fe20000000000 */
[C---:B------:R-:W-:Y:S01]  /*7880*/  LEA R230, P1, R243.reuse, R164, 0x2 ;  /* 0x000000a4f3e67211 */ /* 0x040fe200078210ff */
[----:B------:R-:W-:Y:S01]  /*7890*/  @UP1 UIADD3 UR17, UP0, UR14, -0x100, URZ ;  /* 0xffffff000e111890 */ /* 0x000fe2000ff1e03f */
[----:B------:R-:W1:Y:S01]  /*78a0*/  LDSM.16.MT88.4 R8, [R0+0x9000] ;  /* 0x009000000008783b */ /* 0x000e620000004200 */
[----:B------:R-:W-:Y:S01]  /*78b0*/  @P0 IMAD.WIDE R162, R4, R252, UR14 ;  /* 0x0000000e04a20e25 */ /* 0x000fe2000f8e02fc */
[----:B------:R-:W-:Y:S01]  /*78c0*/  LEA.HI.X.SX32 R229, R243, R165, 0x2, P1 ;  /* 0x000000a5f3e57211 */ /* 0x000fe200008f16ff */
[----:B------:R-:W-:Y:S01]  /*78d0*/  @UP1 UIADD3.X UR10, UR15, -0x1, URZ, UP0, !UPT ;  /* 0xffffffff0f0a1890 */ /* 0x000fe200087fe43f */
[----:B------:R-:W2:Y:S02]  /*78e0*/  LDSM.16.MT88.4 R16, [R0+0xb000] ;  /* 0x00b000000010783b */ /* 0x000ea40000004200 */
[----:B------:R-:W-:Y:S02]  /*78f0*/  @UP1 UMOV UR14, UR17 ;  /* 0x00000011000e1c82 */ /* 0x000fe40008000000 */
[----:B------:R-:W3:Y:S02]  /*7900*/  LDSM.16.MT88.4 R28, [R0+0xd000] ;  /* 0x00d00000001c783b */ /* 0x000ee40000004200 */
[----:B------:R-:W-:Y:S01]  /*7910*/  @UP1 UMOV UR15, UR10 ;  /* 0x0000000a000f1c82 */ /* 0x000fe20008000000 */
[----:B------:R-:W-:Y:S01]  /*7920*/  ULOP3.LUT UR10, UR6, 0x1, URZ, 0xc0, !UPT ;  /* 0x00000001060a7892 */ /* 0x000fe2000f8ec03f */
[----:B------:R-:W-:Y:S03]  /*7930*/  LDSM.16.M88.4 R32, [R177] ;  /* 0x00000000b120783b */ /* 0x000fe60000000200 */
        /* <DEDUP_REMOVED lines=93> */
[----:B------:R-:W-:Y:S01]  /*7f10*/  IMAD.U32 R33, RZ, RZ, UR36 ;  /* 0x00000024ff217e24 */ /* 0x000fe2000f8e00ff */
[-C--:B------:R-:W-:Y:S01]  /*7f20*/  LEA.HI.X.SX32 R133, R0, R29.reuse, 0x2, P0 ;  /* 0x0000001d00857211 */ /* 0x080fe200000f16ff */
[----:B------:R-:W-:Y:S01]  /*7f30*/  IMAD.U32 R34, RZ, RZ, UR36 ;  /* 0x00000024ff227e24 */ /* 0x000fe2000f8e00ff */
[-C--:B------:R-:W-:Y:S03]  /*7f40*/  LEA R32, P1, R32, R28.reuse, 0x2 ;  /* 0x0000001c20207211 */ /* 0x080fe600078210ff */
[----:B------:R3:W-:Y:S01]  /*7f50*/  REDG.E.ADD.F32.FTZ.RN.STRONG.GPU desc[UR8][R132.64], R6 ;  /* 0x00000006840079a6 */ /* 0x0007e2000c10f388 */
[-C--:B------:R-:W-:Y:S01]  /*7f60*/  LEA R34, P2, R34, R28.reuse, 0x2 ;  /* 0x0000001c22227211 */ /* 0x080fe200078410ff */
[----:B------:R-:W-:Y:S02]  /*7f70*/  IMAD.U32 R0, RZ, RZ, UR34 ;  /* 0x00000022ff007e24 */ /* 0x000fe4000f8e00ff */
[----:B------:R-:W-:Y:S01]  /*7f80*/  LDSM.16.MT88.4 R132, [R2+0x17800] ;  /* 0x017800000284783b */ /* 0x000fe20000004200 */
[-C--:B------:R-:W-:Y:S01]  /*7f90*/  LEA.HI.X.SX32 R35, R33, R29.reuse, 0x2, P2 ;  /* 0x0000001d21237211 */ /* 0x080fe200010f16ff */
[----:B-1----:R-:W-:Y:S04]  /*7fa0*/  IMAD.U32 R4, RZ, RZ, UR34 ;  /* 0x00000022ff047e24 */ /* 0x002fe8000f8e00ff */
[----:B------:R1:W-:Y:S01]  /*7fb0*/  REDG.E.ADD.F32.FTZ.RN.STRONG.GPU desc[UR8][R34.64], R7 ;  /* 0x00000007220079a6 */ /* 0x0003e2000c10f388 */
[----:B--2---:R-:W-:Y:S01]  /*7fc0*/  IMAD.U32 R5, RZ, RZ, UR35 ;  /* 0x00000023ff057e24 */ /* 0x004fe2000f8e00ff */
[-C--:B------:R-:W-:Y:S04]  /*7fd0*/  LEA R4, P0, R4, R28.reuse, 0x2 ;  /* 0x0000001c04047211 */ /* 0x080fe800078010ff */
[-C--:B------:R-:W-:Y:S02]  /*7fe0*/  LEA.HI.X.SX32 R33, R5, R29.reuse, 0x2, P1 ;  /* 0x0000001d05217211 */ /* 0x080fe400008f16ff */
[-C--:B------:R-:W-:Y:S01]  /*7ff0*/  LEA.HI.X.SX32 R5, R0, R29.reuse, 0x2, P0 ;  /* 0x0000001d00057211 */ /* 0x080fe200000f16ff */
[----:B------:R-:W-:Y:S02]  /*8000*/  IMAD.U32 R0, RZ, RZ, UR33 ;  /* 0x00000021ff007e24 */ /* 0x000fe4000f8e00ff */
[----:B------:R2:W-:Y:S04]  /*8010*/  REDG.E.ADD.F32.FTZ.RN.STRONG.GPU desc[UR8][R32.64], R8 ;  /* 0x00000008200079a6 */ /* 0x0005e8000c10f388 */
[----:B------:R4:W-:Y:S01]  /*8020*/  REDG.E.ADD.F32.FTZ.RN.STRONG.GPU desc[UR8][R4.64], R9 ;  /* 0x00000009040079a6 */ /* 0x0009e2000c10f388 */
[----:B---3--:R-:W-:Y:S02]  /*8030*/  IMAD.U32 R6, RZ, RZ, UR29 ;  /* 0x0000001dff067e24 */ /* 0x008fe4000f8e00ff */
[----:B-1----:R-:W-:Y:S01]  /*8040*/  IMAD.U32 R7, RZ, RZ, UR28 ;  /* 0x0000001cff077e24 */ /* 0x002fe2000f8e00ff */
[----:B--2---:R-:W-:Y:S01]  /*8050*/  MOV R8, UR32 ;  /* 0x0000002000087c02 */ /* 0x004fe20008000f00 */
        /* <DEDUP_REMOVED lines=25> */
[----:B------:R-:W-:Y:S01]  /*81f0*/  IMAD.U32 R0, RZ, RZ, UR31 ;  /* 0x0000001fff007e24 */ /* 0x000fe2000f8e00ff */
[----:B----4-:R-:W-:Y:S01]  /*8200*/  MOV R13, UR24 ;  /* 0x00000018000d7c02 */ /* 0x010fe20008000f00 */
[----:B------:R-:W-:Y:S01]  /*8210*/  LDSM.16.MT88.4 R32, [R2+0x15800] ;  /* 0x015800000220783b */ /* 0x000fe20000004200 */
[-C--:B------:R-:W-:Y:S03]  /*8220*/  LEA R12, P4, R12, R28.reuse, 0x2 ;  /* 0x0000001c0c0c7211 */ /* 0x080fe600078810ff */
[----:B------:R3:W-:Y:S01]  /*8230*/  REDG.E.ADD.F32.FTZ.RN.STRONG.GPU desc[UR8][R10.64], R16 ;  /* 0x000000100a0079a6 */ /* 0x0007e2000c10f388 */
[----:B-1----:R-:W-:Y:S02]  /*8240*/  IMAD.U32 R6, RZ, RZ, UR25 ;  /* 0x00000019ff067e24 */ /* 0x002fe4000f8e00ff */
[----:B------:R-:W-:Y:S02]  /*8250*/  IMAD.U32 R7, RZ, RZ, UR26 ;  /* 0x0000001aff077e24 */ /* 0x000fe4000f8e00ff */
[----:B--2---:R-:W-:Y:S01]  /*8260*/  IMAD.U32 R5, RZ, RZ, UR25 ;  /* 0x00000019ff057e24 */ /* 0x004fe2000f8e00ff */
[-C--:B------:R-:W-:Y:S01]  /*8270*/  LEA R6, P1, R6, R28.reuse, 0x2 ;  /* 0x0000001c06067211 */ /* 0x080fe200078210ff */
[----:B------:R-:W-:Y:S01]  /*8280*/  IMAD.U32 R14, RZ, RZ, UR24 ;  /* 0x00000018ff0e7e24 */ /* 0x000fe2000f8e00ff */
[-C--:B------:R-:W-:Y:S02]  /*8290*/  LEA.HI.X.SX32 R9, R7, R29.reuse, 0x2, P2 ;  /* 0x0000001d07097211 */ /* 0x080fe400010f16ff */
[----:B------:R-:W-:Y:S02]  /*82a0*/  MOV R4, UR31 ;  /* 0x0000001f00047c02 */ /* 0x000fe40008000f00 */
[-C--:B------:R-:W-:Y:S01]  /*82b0*/  LEA.HI.X.SX32 R7, R5, R29.reuse, 0x2, P1 ;  /* 0x0000001d05077211 */ /* 0x080fe200008f16ff */
[----:B------:R1:W-:Y:S01]  /*82c0*/  REDG.E.ADD.F32.FTZ.RN.STRONG.GPU desc[UR8][R8.64], R17 ;  /* 0x00000011080079a6 */ /* 0x0003e2000c10f388 */
[-C--:B------:R-:W-:Y:S01]  /*82d0*/  LEA R4, P0, R4, R28.reuse, 0x2 ;  /* 0x0000001c04047211 */ /* 0x080fe200078010ff */
[----:B---3--:R-:W-:Y:S01]  /*82e0*/  IMAD.U32 R10, RZ, RZ, UR22 ;  /* 0x00000016ff0a7e24 */ /* 0x008fe2000f8e00ff */
[-C--:B------:R-:W-:Y:S01]  /*82f0*/  LEA R14, P5, R14, R28.reuse, 0x2 ;  /* 0x0000001c0e0e7211 */ /* 0x080fe200078a10ff */
[----:B------:R2:W-:Y:S01]  /*8300*/  REDG.E.ADD.F32.FTZ.RN.STRONG.GPU desc[UR8][R6.64], R18 ;  /* 0x00000012060079a6 */ /* 0x0005e2000c10f388 */
[-C--:B------:R-:W-:Y:S01]  /*8310*/  LEA.HI.X.SX32 R5, R0, R29.reuse, 0x2, P0 ;  /* 0x0000001d00057211 */ /* 0x080fe200000f16ff */
[----:B------:R-:W-:Y:S01]  /*8320*/  IMAD.U32 R11, RZ, RZ, UR23 ;  /* 0x00000017ff0b7e24 */ /* 0x000fe2000f8e00ff */
[-C--:B------:R-:W-:Y:S01]  /*8330*/  LEA.HI.X.SX32 R15, R13, R29.reuse, 0x2, P5 ;  /* 0x0000001d0d0f7211 */ /* 0x080fe200028f16ff */
[----:B------:R-:W-:Y:S01]  /*8340*/  IMAD.U32 R0, RZ, RZ, UR30 ;  /* 0x0000001eff007e24 */ /* 0x000fe2000f8e00ff */
[-C--:B------:R-:W-:Y:S01]  /*8350*/  LEA R10, P3, R10, R28.reuse, 0x2 ;  /* 0x0000001c0a0a7211 */ /* 0x080fe200078610ff */
[----:B------:R3:W-:Y:S01]  /*8360*/  REDG.E.ADD.F32.FTZ.RN.STRONG.GPU desc[UR8][R4.64], R19 ;  /* 0x00000013040079a6 */ /* 0x0007e2000c10f388 */
[-C--:B------:R-:W-:Y:S03]  /*8370*/  LEA.HI.X.SX32 R13, R11, R29.reuse, 0x2, P4 ;  /* 0x0000001d0b0d7211 */ /* 0x080fe600020f16ff */
[----:B------:R-:W-:Y:S04]  /*8380*/  REDG.E.ADD.F32.FTZ.RN.STRONG.GPU desc[UR8][R28.64+0x100], R20 ;  /* 0x000100141c0079a6 */ /* 0x000fe8000c10f388 */
[----:B------:R-:W-:Y:S04]  /*8390*/  REDG.E.ADD.F32.FTZ.RN.STRONG.GPU desc[UR8][R30.64+0x100], R21 ;  /* 0x000100151e0079a6 */ /* 0x000fe8000c10f388 */
[----:B------:R-:W-:Y:S04]  /*83a0*/  REDG.E.ADD.F32.FTZ.RN.STRONG.GPU desc[UR8][R14.64], R22 ;  /* 0x000000160e0079a6 */ /* 0x000fe8000c10f388 */
[----:B------:R-:W-:Y:S01]  /*83b0*/  REDG.E.ADD.F32.FTZ.RN.STRONG.GPU desc[UR8][R12.64], R23 ;  /* 0x000000170c0079a6 */ /* 0x000fe2000c10f388 */
[----:B-1----:R-:W-:Y:S02]  /*83c0*/  IMAD.U32 R8, RZ, RZ, UR21 ;  /* 0x00000015ff087e24 */ /* 0x002fe4000f8e00ff */
[----:B------:R-:W-:Y:S01]  /*83d0*/  IMAD.U32 R9, RZ, RZ, UR22 ;  /* 0x00000016ff097e24 */ /* 0x000fe2000f8e00ff */
[----:B------:R-:W-:Y:S01]  /*83e0*/  LDSM.16.MT88.4 R12, [R2+0x17000] ;  /* 0x01700000020c783b */ /* 0x000fe20000004200 */
[----:B--2---:R-:W-:Y:S01]  /*83f0*/  IMAD.U32 R6, RZ, RZ, UR20 ;  /* 0x00000014ff067e24 */ /* 0x004fe2000f8e00ff */
[-C--:B------:R-:W-:Y:S01]  /*8400*/  LEA R8, P2, R8, R28.reuse, 0x2 ;  /* 0x0000001c08087211 */ /* 0x080fe200078410ff */
[----:B------:R-:W-:Y:S01]  /*8410*/  IMAD.U32 R7, RZ, RZ, UR21 ;  /* 0x00000015ff077e24 */ /* 0x000fe2000f8e00ff */
[-C--:B------:R-:W-:Y:S01]  /*8420*/  LEA.HI.X.SX32 R11, R9, R29.reuse, 0x2, P3 ;  /* 0x0000001d090b7211 */ /* 0x080fe200018f16ff */
[----:B------:R-:W-:Y:S01]  /*8430*/  LDSM.16.MT88.4 R16, [R3+0x1000] ;  /* 0x001000000310783b */ /* 0x000fe20000004200 */
[-C--:B------:R-:W-:Y:S01]  /*8440*/  LEA R6, P1, R6, R28.reuse, 0x2 ;  /* 0x0000001c06067211 */ /* 0x080fe200078210ff */
[----:B---3--:R-:W-:Y:S01]  /*8450*/  IMAD.U32 R4, RZ, RZ, UR30 ;  /* 0x0000001eff047e24 */ /* 0x008fe2000f8e00ff */
[-C--:B------:R-:W-:Y:S01]  /*8460*/  LEA.HI.X.SX32 R9, R7, R29.reuse, 0x2, P2 ;  /* 0x0000001d07097211 */ /* 0x080fe200010f16ff */
[----:B------:R-:W-:Y:S01]  /*8470*/  IMAD.U32 R5, RZ, RZ, UR20 ;  /* 0x00000014ff057e24 */ /* 0x000fe2000f8e00ff */
[----:B------:R-:W-:Y:S02]  /*8480*/  REDG.E.ADD.F32.FTZ.RN.STRONG.GPU desc[UR8][R10.64], R24 ;  /* 0x000000180a0079a6 */ /* 0x000fe4000c10f388 */
        /* <DEDUP_REMOVED lines=182> */
[----:B------:R-:W-:Y:S01]  /*8ff0*/  F2FP.BF16.F32.PACK_AB R124, R125, R124 ;  /* 0x0000007c7d7c723e */ /* 0x000fe200000010ff */
[----:B------:R-:W-:Y:S01]  /*9000*/  FMUL.FTZ R64, R64, UR6 ;  /* 0x0000000640407c20 */ /* 0x000fe20008410000 */
        /* <DEDUP_REMOVED lines=55> */
[----:B------:R-:W-:Y:S01]  /*9380*/  @UP0 UIADD3 UR5, UR52, UR53, URZ ;  /* 0x0000003534050290 */ /* 0x000fe2000fffe03f */
        /* <DEDUP_REMOVED lines=22> */
[----:B------:R-:W-:Y:S01]  /*94f0*/  PLOP3.LUT P0, PT, PT, PT, UP0, 0x80, 0x0 ;  /* 0x000000000000781c */ /* 0x000fe20003f0f008 */
        /* <DEDUP_REMOVED lines=35> */
.L_x_1046:
        /* <DEDUP_REMOVED lines=19> */
.L_x_1047:
[----:B------:R-:W-:Y:S01]  /*9860*/  BAR.SYNC.DEFER_BLOCKING 0x0 ;  /* 0x0000000000007b1d */ /* 0x000fe20000010000 */
[----:B------:R-:W-:Y:S01]  /*9870*/  USHF.R.S32.HI UR6, URZ, 0x1f, UR5 ;  /* 0x0000001f3f067899 */ /* 0x000fe20008011405 */
[----:B-12---:R-:W-:Y:S01]  /*9880*/  SHF.R.S32.HI R3, RZ, 0x1f, R9 ;  /* 0x0000001fff037819 */ /* 0x006fe20000011409 */
        /* <DEDUP_REMOVED lines=50> */
.L_x_1049:
[----:B------:R-:W-:Y:S05]  /*9bb0*/  BSYNC B0 ;  /* 0x0000000000007941 */ /* 0x000fea0003800000 */
.L_x_1048:
        /* <DEDUP_REMOVED lines=20> */
.L_x_1051:
[----:B------:R-:W-:Y:S05]  /*9d00*/  BSYNC B0 ;  /* 0x0000000000007941 */ /* 0x000fea0003800000 */
.L_x_1050:
        /* <DEDUP_REMOVED lines=32> */
[----:B--2---:R2:W-:Y:S04]  /*9f10*/  @!P2 STG.E.128 desc[UR8][R4.64], R16 ;  /* 0x000000100400a986 */ /* 0x0045e8000c101d08 */
[----:B------:R2:W-:Y:S04]  /*9f20*/  @!P1 STG.E.128 desc[UR8][R4.64+0x40], R12 ;  /* 0x0000400c04009986 */ /* 0x0005e8000c101d08 */
[----:B-1----:R2:W-:Y:S02]  /*9f30*/  @!P0 STG.E.128 desc[UR8][R4.64+0x80], R160 ;  /* 0x000080a004008986 */ /* 0x0025e4000c101d08 */
.L_x_1053:
[----:B------:R-:W-:Y:S05]  /*9f40*/  BSYNC B0 ;  /* 0x0000000000007941 */ /* 0x000fea0003800000 */
.L_x_1052:
        /* <DEDUP_REMOVED lines=20> */
.L_x_1029:
        /* <DEDUP_REMOVED lines=24> */
.L_x_1055:
[----:B------:R-:W-:Y:S01]  /*a210*/  @UP0 UIADD3 UR5, UR52, UR53, URZ ;  /* 0x0000003534050290 */ /* 0x000fe2000fffe03f */
[----:B-1----:R-:W-:Y:S01]  /*a220*/  SHF.R.S32.HI R0, RZ, 0x1f, R3 ;  /* 0x0000001fff007819 */ /* 0x002fe20000011403 */
        /* <DEDUP_REMOVED lines=18> */
[----:B------:R-:W-:-:S03]  /*a350*/  UIADD3 UR16, UR15, UR5, URZ ;  /* 0x000000050f107290 */ /* 0x000fc6000fffe03f */
[----:B------:R-:W-:-:S09]  /*a360*/  UMOV UR5, UR14 ;  /* 0x0000000e00057c82 */ /* 0x000fd20008000000 */
.L_x_1056:
        /* <DEDUP_REMOVED lines=9> */
[----:B------:R-:W-:Y:S02]  /*a400*/  ULDC.64 UR14, c[0x0][0x468] ;  /* 0x00011a00000e7ab9 */ /* 0x000fe40000000a00 */
[----:B------:R-:W-:Y:S01]  /*a410*/  IMAD.U32 R3, RZ, RZ, UR6 ;  /* 0x00000006ff037e24 */ /* 0x000fe2000f8e00ff */
[----:B------:R-:W-:Y:S01]  /*a420*/  IADD3 R6, P0, R4, UR20, RZ ;  /* 0x0000001404067c10 */ /* 0x000fe2000ff1e0ff */
[----:B------:R-:W-:Y:S01]  /*a430*/  UIMAD UR6, UR17, UR14, URZ ;  /* 0x0000000e110672a4 */ /* 0x000fe2000f8e023f */
[C---:B------:R-:W-:Y:S01]  /*a440*/  ISETP.GE.AND P4, PT, R0.reuse, UR7, PT ;  /* 0x0000000700007c0c */ /* 0x040fe2000bf86270 */
[----:B------:R-:W-:Y:S01]  /*a450*/  VIADD R4, R0, 0x40 ;  /* 0x0000004000047836 */ /* 0x000fe20000000000 */
[----:B------:R-:W-:Y:S01]  /*a460*/  IADD3.X R7, R5, UR21, R3, P0, !PT ;  /* 0x0000001505077c10 */ /* 0x000fe200087fe403 */
[----:B------:R-:W-:Y:S01]  /*a470*/  UIMAD UR15, UR56, UR15, UR6 ;  /* 0x0000000f380f72a4 */ /* 0x000fe2000f8e0206 */
[----:B------:R-:W-:Y:S01]  /*a480*/  MOV R3, UR14 ;  /* 0x0000000e00037c02 */ /* 0x000fe20008000f00 */
[----:B------:R-:W-:Y:S01]  /*a490*/  VIADD R12, R232, 0x40 ;  /* 0x00000040e80c7836 */ /* 0x000fe20000000000 */
[----:B------:R-:W-:Y:S01]  /*a4a0*/  ISETP.GE.AND P3, PT, R4, UR7, PT ;  /* 0x0000000704007c0c */ /* 0x000fe2000bf66270 */
[----:B------:R-:W-:Y:S01]  /*a4b0*/  VIADD R11, R232, 0x20 ;  /* 0x00000020e80b7836 */ /* 0x000fe20000000000 */
[----:B------:R-:W-:Y:S01]  /*a4c0*/  SHF.R.S32.HI R13, RZ, 0x1f, R0 ;  /* 0x0000001fff0d7819 */ /* 0x000fe20000011400 */
        /* <DEDUP_REMOVED lines=19> */
.L_x_1058:
[----:B------:R-:W-:Y:S05]  /*a600*/  BSYNC B0 ;  /* 0x0000000000007941 */ /* 0x000fea0003800000 */
.L_x_1057:
        /* <DEDUP_REMOVED lines=19> */
.L_x_1060:
[----:B------:R-:W-:Y:S05]  /*a740*/  BSYNC B0 ;  /* 0x0000000000007941 */ /* 0x000fea0003800000 */
.L_x_1059:
[----:B------:R-:W-:Y:S01]  /*a750*/  UIMAD UR6, UR19, UR12, URZ ;  /* 0x0000000c130672a4 */ /* 0x000fe2000f8e023f */
[----:B-12---:R-:W-:Y:S01]  /*a760*/  IMAD.U32 R4, RZ, RZ, UR12 ;  /* 0x0000000cff047e24 */ /* 0x006fe2000f8e00ff */
[----:B------:R-:W-:Y:S01]  /*a770*/  USHF.R.S32.HI UR10, URZ, 0x1f, UR56 ;  /* 0x0000001f3f0a7899 */ /* 0x000fe20008011438 */
[----:B------:R-:W-:Y:S01]  /*a780*/  BSSY B0, `(.L_x_1061) ;  /* 0x000001d000007945 */ /* 0x000fe20003800000 */
[----:B------:R-:W-:Y:S01]  /*a790*/  UIMAD UR6, UR18, UR13, UR6 ;  /* 0x0000000d120672a4 */ /* 0x000fe2000f8e0206 */
[----:B------:R-:W-:-:S05]  /*a7a0*/  IMAD.WIDE.U32 R4, R4, UR18, R232 ;  /* 0x0000001204047c25 */ /* 0x000fca000f8e00e8 */
[----:B------:R-:W-:Y:S01]  /*a7b0*/  IMAD.U32 R3, RZ, RZ, UR6 ;  /* 0x00000006ff037e24 */ /* 0x000fe2000f8e00ff */
[----:B------:R-:W-:Y:S01]  /*a7c0*/  IADD3 R6, P0, R4, UR5, RZ ;  /* 0x0000000504067c10 */ /* 0x000fe2000ff1e0ff */
[----:B------:R-:W-:Y:S02]  /*a7d0*/  ULDC.64 UR6, c[0x0][0x470] ;  /* 0x00011c0000067ab9 */ /* 0x000fe40000000a00 */
[----:B------:R-:W-:Y:S01]  /*a7e0*/  UIMAD UR5, UR10, UR6, URZ ;  /* 0x000000060a0572a4 */ /* 0x000fe2000f8e023f */
[----:B------:R-:W-:Y:S02]  /*a7f0*/  IADD3.X R7, R5, UR16, R3, P0, !PT ;  /* 0x0000001005077c10 */ /* 0x000fe400087fe403 */
[----:B------:R-:W-:Y:S01]  /*a800*/  MOV R3, UR6 ;  /* 0x0000000600037c02 */ /* 0x000fe20008000f00 */
[----:B------:R-:W-:-:S04]  /*a810*/  UIMAD UR7, UR56, UR7, UR5 ;  /* 0x00000007380772a4 */ /* 0x000fc8000f8e0205 */
        /* <DEDUP_REMOVED lines=19> */
.L_x_1062:
[----:B------:R-:W-:Y:S05]  /*a950*/  BSYNC B0 ;  /* 0x0000000000007941 */ /* 0x000fea0003800000 */
.L_x_1061:
        /* <DEDUP_REMOVED lines=18> */
.L_x_1054:
[----:B------:R-:W-:Y:S05]  /*aa80*/  BSYNC B1 ;  /* 0x0000000000017941 */ /* 0x000fea0003800000 */
.L_x_1024:
[----:B------:R-:W-:Y:S01]  /*aa90*/  R2UR UR6, R251 ;  /* 0x00000000fb0672ca */ /* 0x000fe200000e0000 */
[----:B------:R-:W-:Y:S02]  /*aaa0*/  ULDC UR5, c[0x0][0xc] ;  /* 0x0000030000057ab9 */ /* 0x000fe40000000800 */
[----:B------:R-:W-:-:S10]  /*aab0*/  UIADD3 UR51, UR5, UR51, URZ ;  /* 0x0000003305337290 */ /* 0x000fd4000fffe03f */
[----:B------:R-:W-:-:S06]  /*aac0*/  UISETP.GE.AND UP0, UPT, UR51, UR6, UPT ;  /* 0x000000063300728c */ /* 0x000fcc000bf06270 */
[----:B------:R-:W-:-:S13]  /*aad0*/  PLOP3.LUT P0, PT, PT, PT, UP0, 0x80, 0x0 ;  /* 0x000000000000781c */ /* 0x000fda0003f0f008 */
[----:B------:R-:W-:Y:S05]  /*aae0*/  @P0 BRA `(.L_x_1063) ;  /* 0x0000000000040947 */ /* 0x000fea0003800000 */
[----:B------:R-:W-:Y:S05]  /*aaf0*/  BRA `(.L_x_1064) ;  /* 0xffffff6000307947 */ /* 0x000fea000383ffff */
.L_x_1063:
[----:B------:R-:W-:Y:S05]  /*ab00*/  EXIT ;  /* 0x000000000000794d */ /* 0x000fea0003800000 */
.L_x_1065:
        /* <DEDUP_REMOVED lines=15> */
.L_x_1311:


//--------------------- .text._ZN5flash44flash_bwd_dq_dk_dv_loop_seqk_parallel_kernelI23Flash_bwd_kernel_traitsILi96ELi64ELi128ELi8ELi2ELi4ELi4ELb0ELb0EN7cutlass10bfloat16_tE19Flash_kernel_traitsILi96ELi64ELi128ELi8ES3_EELb0ELb0ELb0ELb1ELb0ELb0ELb1EEEvNS_16Flash_bwd_paramsE --------------------------
	.section	.text._ZN5flash44flash_bwd_dq_dk_dv_loop_seqk_parallel_kernelI23Flash_bwd_kernel_traitsILi96ELi64ELi128ELi8ELi2ELi4ELi4ELb0ELb0EN7cutlass10bfloat16_tE19Flash_kernel_traitsILi96ELi64ELi128ELi8ES3_EELb0ELb0ELb0ELb1ELb0ELb0ELb1EEEvNS_16Flash_bwd_paramsE,"ax",@progbits
	.align	128
        .global         _ZN5flash44flash_bwd_dq_dk_dv_loop_seqk_parallel_kernelI23Flash_bwd_kernel_traitsILi96ELi64ELi128ELi8ELi2ELi4ELi4ELb0ELb0EN7cutlass10bfloat16_tE19Flash_kernel_traitsILi96ELi64ELi128ELi8ES3_EELb0ELb0ELb0ELb1ELb0ELb0ELb1EEEvNS_16Flash_bwd_paramsE
        .type           _ZN5flash44flash_bwd_dq_dk_dv_loop_seqk_parallel_kernelI23Flash_bwd_kernel_traitsILi96ELi64ELi128ELi8ELi2ELi4ELi4ELb0ELb0EN7cutlass10bfloat16_tE19Flash_kernel_traitsILi96ELi64ELi128ELi8ES3_EELb0ELb0ELb0ELb1ELb0ELb0ELb1EEEvNS_16Flash_bwd_paramsE,@function
        .size           _ZN5flash44flash_bwd_dq_dk_dv_loop_seqk_parallel_kernelI23Flash_bwd_kernel_traitsILi96ELi64ELi128ELi8ELi2ELi4ELi4ELb0ELb0EN7cutlass10bfloat16_tE19Flash_kernel_traitsILi96ELi64ELi128ELi8ES3_EELb0ELb0ELb0ELb1ELb0ELb0ELb1EEEvNS_16Flash_bwd_paramsE,(.L_x_1312 - _ZN5flash44flash_bwd_dq_dk_dv_loop_seqk_parallel_kernelI23Flash_bwd_kernel_traitsILi96ELi64ELi128ELi8ELi2ELi4ELi4ELb0ELb0EN7cutlass10bfloat16_tE19Flash_kernel_traitsILi96ELi64ELi128ELi8ES3_EELb0ELb0ELb0ELb1ELb0ELb0ELb1EEEvNS_16Flash_bwd_paramsE)
        .other          _ZN5flash44flash_bwd_dq_dk_dv_loop_seqk_parallel_kernelI23Flash_bwd_kernel_traitsILi96ELi64ELi128ELi8ELi2ELi4ELi4ELb0ELb0EN7cutlass10bfloat16_tE19Flash_kernel_traitsILi96ELi64ELi128ELi8ES3_EELb0ELb0ELb0ELb1ELb0ELb0ELb1EEEvNS_16Flash_bwd_paramsE,@"STO_CUDA_ENTRY STV_DEFAULT"
_ZN5flash44flash_bwd_dq_dk_dv_loop_seqk_parallel_kernelI23Flash_bwd_kernel_traitsILi96ELi64ELi128ELi8ELi2ELi4ELi4ELb0ELb0EN7cutlass10bfloat16_tE19Flash_kernel_traitsILi96ELi64ELi128ELi8ES3_EELb0ELb0ELb0ELb1ELb0ELb0ELb1EEEvNS_16Flash_bwd_paramsE:
.text._ZN5flash44flash_bwd_dq_dk_dv_loop_seqk_parallel_kernelI23Flash_bwd_kernel_traitsILi96ELi64ELi128ELi8ELi2ELi4ELi4ELb0ELb0EN7cutlass10bfloat16_tE19Flash_kernel_traitsILi96ELi64ELi128ELi8ES3_EELb0ELb0ELb0ELb1ELb0ELb0ELb1EEEvNS_16Flash_bwd_paramsE:
        /* <DEDUP_REMOVED lines=19> */
[----:B------:R-:W-:Y:S01]  /*0130*/  UMOV UR59, 0xffffd000 ;  /* 0xffffd000003b7882 */ /* 0x000fe20000000000 */
        /* <DEDUP_REMOVED lines=9> */
[CC--:B------:R-:W-:Y:S01]  /*01d0*/  LEA.HI R9, R20.reuse, R21.reuse, RZ, 0x5 ;  /* 0x0000001514097211 */ /* 0x0c0fe200078f28ff */
[----:B-----5:R-:W-:Y:S01]  /*01e0*/  USHF.L.U32 UR5, UR45, 0x7, URZ ;  /* 0x000000072d057899 */ /* 0x020fe2000800063f */
[----:B-1----:R-:W-:Y:S02]  /*01f0*/  SHF.R.S32.HI R0, RZ, 0x3, R16 ;  /* 0x00000003ff007819 */ /* 0x002fe40000011410 */
[----:B------:R-:W-:Y:S02]  /*0200*/  LOP3.LUT R3, R13, 0xfffffffc, RZ, 0xc0, !PT ;  /* 0xfffffffc0d037812 */ /* 0x000fe400078ec0ff */
[----:B------:R-:W-:Y:S01]  /*0210*/  LEA.HI R5, R20, R21, RZ, 0x4 ;  /* 0x0000001514057211 */ /* 0x000fe200078f20ff */
[----:B------:R-:W-:Y:S01]  /*0220*/  IMAD.SHL.U32 R0, R0, 0x40, RZ ;  /* 0x0000004000007824 */ /* 0x000fe200078e00ff */
[----:B------:R-:W-:Y:S01]  /*0230*/  LOP3.LUT R2, R9, 0xffffffe0, RZ, 0xc0, !PT ;  /* 0xffffffe009027812 */ /* 0x000fe200078ec0ff */
[----:B------:R-:W-:Y:S01]  /*0240*/  IMAD.IADD R18, R21, 0x1, -R3 ;  /* 0x0000000115127824 */ /* 0x000fe200078e0a03 */
[----:B------:R-:W-:-:S02]  /*0250*/  SHF.R.S32.HI R7, RZ, 0x4, R5 ;  /* 0x00000004ff077819 */ /* 0x000fc40000011405 */
[----:B------:R-:W-:Y:S01]  /*0260*/  LOP3.LUT R0, R0, 0xc0, RZ, 0xc0, !PT ;  /* 0x000000c000007812 */ /* 0x000fe200078ec0ff */
[----:B------:R-:W-:Y:S01]  /*0270*/  IMAD.IADD R2, R21, 0x1, -R2 ;  /* 0x0000000115027824 */ /* 0x000fe200078e0a02 */
[----:B------:R-:W-:Y:S01]  /*0280*/  LEA.HI R3, R5, R7, RZ, 0x1 ;  /* 0x0000000705037211 */ /* 0x000fe200078f08ff */
[----:B------:R-:W-:Y:S01]  /*0290*/  IMAD.SHL.U32 R232, R18, 0x8, RZ ;  /* 0x0000000812e87824 */ /* 0x000fe200078e00ff */
[----:B------:R-:W-:Y:S02]  /*02a0*/  SHF.R.U32.HI R4, RZ, 0x3, R0 ;  /* 0x00000003ff047819 */ /* 0x000fe40000011600 */
[----:B------:R-:W-:Y:S02]  /*02b0*/  SHF.R.S32.HI R6, RZ, 0x1f, R2 ;  /* 0x0000001fff067819 */ /* 0x000fe40000011402 */
[----:B------:R-:W-:Y:S02]  /*02c0*/  LOP3.LUT R0, R0, 0x18, R232, 0xf8, !PT ;  /* 0x0000001800007812 */ /* 0x000fe400078ef8e8 */
[----:B------:R-:W-:-:S02]  /*02d0*/  LOP3.LUT R3, R3, 0xfffffffe, RZ, 0xc0, !PT ;  /* 0xfffffffe03037812 */ /* 0x000fc400078ec0ff */
[----:B------:R-:W-:Y:S02]  /*02e0*/  LEA.HI R23, R6, R2, RZ, 0x2 ;  /* 0x0000000206177211 */ /* 0x000fe400078f10ff */
[----:B------:R-:W-:Y:S01]  /*02f0*/  SHF.R.S32.HI R243, RZ, 0x2, R13 ;  /* 0x00000002fff37819 */ /* 0x000fe2000001140d */
[----:B------:R-:W-:Y:S01]  /*0300*/  IMAD.IADD R17, R7, 0x1, -R3 ;  /* 0x0000000107117824 */ /* 0x000fe200078e0a03 */
[----:B------:R-:W-:Y:S02]  /*0310*/  LOP3.LUT R250, R0, R4, RZ, 0x3c, !PT ;  /* 0x0000000400fa7212 */ /* 0x000fe400078e3cff */
[--C-:B------:R-:W-:Y:S02]  /*0320*/  SHF.R.S32.HI R2, RZ, 0x5, R9.reuse ;  /* 0x00000005ff027819 */ /* 0x100fe40000011409 */
[----:B------:R-:W-:Y:S02]  /*0330*/  SHF.R.S32.HI R0, RZ, 0x1f, R9 ;  /* 0x0000001fff007819 */ /* 0x000fe40000011409 */
[----:B------:R-:W-:-:S02]  /*0340*/  LOP3.LUT R4, R5, 0xfffffff0, RZ, 0xc0, !PT ;  /* 0xfffffff005047812 */ /* 0x000fc400078ec0ff */
[----:B------:R-:W-:Y:S02]  /*0350*/  LEA.HI R7, R13, R243, RZ, 0x1 ;  /* 0x000000f30d077211 */ /* 0x000fe400078f08ff */
[-C--:B------:R-:W-:Y:S02]  /*0360*/  LEA.HI R5, R9, R2.reuse, RZ, 0x1 ;  /* 0x0000000209057211 */ /* 0x080fe400078f08ff */
[----:B------:R-:W-:Y:S02]  /*0370*/  LOP3.LUT R8, R16, 0xfffffff8, RZ, 0xc0, !PT ;  /* 0xfffffff810087812 */ /* 0x000fe400078ec0ff */
[----:B------:R-:W-:Y:S01]  /*0380*/  LEA.HI R3, R0, R2, RZ, 0x2 ;  /* 0x0000000200037211 */ /* 0x000fe200078f10ff */
[----:B------:R-:W-:Y:S01]  /*0390*/  IMAD.IADD R0, R21, 0x1, -R4 ;  /* 0x0000000115007824 */ /* 0x000fe200078e0a04 */
[----:B------:R-:W-:Y:S02]  /*03a0*/  LOP3.LUT R7, R7, 0x7fffffe, RZ, 0xc0, !PT ;  /* 0x07fffffe07077812 */ /* 0x000fe400078ec0ff */
[----:B------:R-:W-:-:S02]  /*03b0*/  LOP3.LUT R6, R5, 0xfffffffe, RZ, 0xc0, !PT ;  /* 0xfffffffe05067812 */ /* 0x000fc400078ec0ff */
[----:B------:R-:W-:Y:S01]  /*03c0*/  LOP3.LUT R4, R3, 0xfffffffc, RZ, 0xc0, !PT ;  /* 0xfffffffc03047812 */ /* 0x000fe200078ec0ff */
[----:B------:R-:W-:Y:S01]  /*03d0*/  IMAD.IADD R3, R21, 0x1, -R8 ;  /* 0x0000000115037824 */ /* 0x000fe200078e0a08 */
[----:B------:R-:W-:Y:S01]  /*03e0*/  LEA.HI R12, R20, R21, RZ, 0x6 ;  /* 0x00000015140c7211 */ /* 0x000fe200078f30ff */
[----:B------:R-:W-:Y:S02]  /*03f0*/  IMAD.IADD R5, R243, 0x1, -R7 ;  /* 0x00000001f3057824 */ /* 0x000fe400078e0a07 */
[C---:B------:R-:W-:Y:S01]  /*0400*/  IMAD.IADD R182, R2.reuse, 0x1, -R6 ;  /* 0x0000000102b67824 */ /* 0x040fe200078e0a06 */
[----:B------:R-:W-:Y:S01]  /*0410*/  SHF.R.S32.HI R6, RZ, 0x1f, R0 ;  /* 0x0000001fff067819 */ /* 0x000fe20000011400 */
[C---:B------:R-:W-:Y:S01]  /*0420*/  IMAD.IADD R11, R2.reuse, 0x1, -R4 ;  /* 0x00000001020b7824 */ /* 0x040fe200078e0a04 */
[----:B------:R-:W-:Y:S01]  /*0430*/  LEA.HI R4, R3, R3, RZ, 0x1 ;  /* 0x0000000303047211 */ /* 0x000fe200078f08ff */
[----:B------:R-:W-:Y:S01]  /*0440*/  IMAD R10, R2, 0x8, R5 ;  /* 0x00000008020a7824 */ /* 0x000fe200078e0205 */
[----:B------:R-:W-:-:S02]  /*0450*/  SHF.R.S32.HI R5, RZ, 0x1f, R13 ;  /* 0x0000001fff057819 */ /* 0x000fc4000001140d */
[-C--:B------:R-:W-:Y:S01]  /*0460*/  LEA.HI R13, R6, R0.reuse, RZ, 0x3 ;  /* 0x00000000060d7211 */ /* 0x080fe200078f18ff */
[----:B------:R-:W-:Y:S01]  /*0470*/  IMAD.U32 R250, R10, 0x20, R250 ;  /* 0x000000200afa7824 */ /* 0x000fe200078e00fa */
[----:B------:R-:W-:Y:S02]  /*0480*/  SHF.R.S32.HI R12, RZ, 0x6, R12 ;  /* 0x00000006ff0c7819 */ /* 0x000fe4000001140c */
[----:B------:R-:W-:Y:S02]  /*0490*/  LOP3.LUT R6, R4, 0x3fffffe, RZ, 0xc0, !PT ;  /* 0x03fffffe04067812 */ /* 0x000fe400078ec0ff */
[----:B------:R-:W-:Y:S02]  /*04a0*/  LEA.HI R2, R0, R0, RZ, 0x1 ;  /* 0x0000000000027211 */ /* 0x000fe400078f08ff */
[----:B------:R-:W-:Y:S01]  /*04b0*/  LEA.HI R8, R5, R243, RZ, 0x3 ;  /* 0x000000f305087211 */ /* 0x000fe200078f18ff */
[----:B------:R-:W-:Y:S01]  /*04c0*/  IMAD.IADD R6, R3, 0x1, -R6 ;  /* 0x0000000103067824 */ /* 0x000fe200078e0a06 */
[----:B------:R-:W-:Y:S01]  /*04d0*/  LOP3.LUT R7, R13, 0xfffffff8, RZ, 0xc0, !PT ;  /* 0xfffffff80d077812 */ /* 0x000fe200078ec0ff */
[----:B------:R-:W-:Y:S01]  /*04e0*/  IMAD R5, R12, 0x4, R17 ;  /* 0x000000040c057824 */ /* 0x000fe200078e0211 */
[----:B------:R-:W-:-:S03]  /*04f0*/  LOP3.LUT R9, R2, 0x7fffffe, RZ, 0xc0, !PT ;  /* 0x07fffffe02097812 */ /* 0x000fc600078ec0ff */
[----:B------:R-:W-:Y:S01]  /*0500*/  IMAD R22, R5, 0x8, R6 ;  /* 0x0000000805167824 */ /* 0x000fe200078e0206 */
[----:B------:R-:W-:Y:S01]  /*0510*/  LOP3.LUT R5, R8, 0xfffffff8, RZ, 0xc0, !PT ;  /* 0xfffffff808057812 */ /* 0x000fe200078ec0ff */
[C---:B------:R-:W-:Y:S01]  /*0520*/  IMAD.IADD R15, R0.reuse, 0x1, -R7 ;  /* 0x00000001000f7824 */ /* 0x040fe200078e0a07 */
[--C-:B------:R-:W-:Y:S01]  /*0530*/  SHF.R.S32.HI R7, RZ, 0x1, R2.reuse ;  /* 0x00000001ff077819 */ /* 0x100fe20000011402 */
[----:B------:R-:W-:Y:S01]  /*0540*/  IMAD.SHL.U32 R6, R3, 0x40, RZ ;  /* 0x0000004003067824 */ /* 0x000fe200078e00ff */
[----:B------:R-:W-:Y:S01]  /*0550*/  SHF.R.S32.HI R3, RZ, 0x1f, R2 ;  /* 0x0000001fff037819 */ /* 0x000fe20000011402 */
[----:B------:R-:W-:Y:S01]  /*0560*/  IMAD.IADD R19, R0, 0x1, -R9 ;  /* 0x0000000100137824 */ /* 0x000fe200078e0a09 */
[----:B------:R-:W-:Y:S01]  /*0570*/  SHF.R.S32.HI R0, RZ, 0x1, R4 ;  /* 0x00000001ff007819 */ /* 0x000fe20000011404 */
[----:B------:R-:W-:Y:S01]  /*0580*/  IMAD.IADD R2, R243, 0x1, -R5 ;  /* 0x00000001f3027824 */ /* 0x000fe200078e0a05 */
[----:B------:R-:W-:Y:S01]  /*0590*/  LEA.HI R4, R3, R7, RZ, 0x2 ;  /* 0x0000000703047211 */ /* 0x000fe200078f10ff */
[----:B------:R-:W-:Y:S01]  /*05a0*/  IMAD.SHL.U32 R3, R11, 0x10, RZ ;  /* 0x000000100b037824 */ /* 0x000fe200078e00ff */
[C---:B------:R-:W-:Y:S01]  /*05b0*/  LOP3.LUT P4, RZ, R0.reuse, 0x2, RZ, 0xc0, !PT ;  /* 0x0000000200ff7812 */ /* 0x040fe2000788c0ff */
[----:B------:R-:W-:Y:S01]  /*05c0*/  IMAD.SHL.U32 R0, R0, 0x40, RZ ;  /* 0x0000004000007824 */ /* 0x000fe200078e00ff */
[----:B------:R-:W-:-:S02]  /*05d0*/  LOP3.LUT R5, R4, 0xfffffffc, RZ, 0xc0, !PT ;  /* 0xfffffffc04057812 */ /* 0x000fc400078ec0ff */
[----:B------:R-:W-:Y:S02]  /*05e0*/  LEA.HI R9, R2, R2, RZ, 0x1 ;  /* 0x0000000202097211 */ /* 0x000fe400078f08ff */
[----:B------:R-:W-:Y:S01]  /*05f0*/  LOP3.LUT R0, R0, 0xc0, RZ, 0xc0, !PT ;  /* 0x000000c000007812 */ /* 0x000fe200078ec0ff */
[----:B------:R-:W-:Y:S01]  /*0600*/  IMAD.IADD R14, R7, 0x1, -R5 ;  /* 0x00000001070e7824 */ /* 0x000fe200078e0a05 */
[----:B------:R-:W-:Y:S02]  /*0610*/  LOP3.LUT R8, R6, 0x1c0, RZ, 0xc0, !PT ;  /* 0x000001c006087812 */ /* 0x000fe400078ec0ff */
[----:B------:R-:W-:Y:S02]  /*0620*/  LOP3.LUT R5, R9, 0x3fffffe, RZ, 0xc0, !PT ;  /* 0x03fffffe09057812 */ /* 0x000fe400078ec0ff */
[----:B------:R-:W-:Y:S02]  /*0630*/  LOP3.LUT R4, R0, 0x8, R16, 0xf8, !PT ;  /* 0x0000000800047812 */ /* 0x000fe400078ef810 */
[----:B------:R-:W-:Y:S01]  /*0640*/  SHF.R.U32.HI R0, RZ, 0x3, R0 ;  /* 0x00000003ff007819 */ /* 0x000fe20000011600 */
[----:B------:R-:W-:Y:S01]  /*0650*/  IMAD.IADD R10, R2, 0x1, -R5 ;  /* 0x00000001020a7824 */ /* 0x000fe200078e0a05 */
[----:B------:R-:W-:-:S02]  /*0660*/  LOP3.LUT R3, R8, 0x30, R3, 0xf8, !PT ;  /* 0x0000003008037812 */ /* 0x000fc400078ef803 */
[C---:B------:R-:W-:Y:S02]  /*0670*/  LOP3.LUT R6, R2.reuse, 0x1, RZ, 0xc0, !PT ;  /* 0x0000000102067812 */ /* 0x040fe400078ec0ff */
[C---:B------:R-:W-:Y:S01]  /*0680*/  LOP3.LUT P2, RZ, R2.reuse, 0x2, RZ, 0xc0, !PT ;  /* 0x0000000202ff7812 */ /* 0x040fe2000784c0ff */
[----:B------:R-:W-:Y:S01]  /*0690*/  IMAD.SHL.U32 R2, R2, 0x40, RZ ;  /* 0x0000004002027824 */ /* 0x000fe200078e00ff */
[----:B------:R-:W-:Y:S01]  /*06a0*/  LOP3.LUT R172, R4, R0, RZ, 0x3c, !PT ;  /* 0x0000000004ac7212 */ /* 0x000fe200078e3cff */
[----:B------:R-:W-:Y:S01]  /*06b0*/  IMAD.SHL.U32 R4, R12, 0x20, RZ ;  /* 0x000000200c047824 */ /* 0x000fe200078e00ff */
[----:B------:R-:W-:Y:S02]  /*06c0*/  LEA.HI R0, R20, R21, RZ, 0x7 ;  /* 0x0000001514007211 */ /* 0x000fe400078f38ff */
[----:B------:R-:W-:Y:S01]  /*06d0*/  LOP3.LUT R16, R3, 0x8, R16, 0xf8, !PT ;  /* 0x0000000803107812 */ /* 0x000fe200078ef810 */
[----:B------:R-:W-:Y:S01]  /*06e0*/  IMAD.U32 R172, R22, 0x20, R172 ;  /* 0x0000002016ac7824 */ /* 0x000fe200078e00ac */
[----:B------:R-:W-:-:S02]  /*06f0*/  SHF.R.S32.HI R5, RZ, 0x2, R23 ;  /* 0x00000002ff057819 */ /* 0x000fc40000011417 */
[----:B------:R-:W-:Y:S02]  /*0700*/  SHF.R.S32.HI R3, RZ, 0x3, R13 ;  /* 0x00000003ff037819 */ /* 0x000fe4000001140d */
[----:B------:R-:W-:Y:S01]  /*0710*/  ISETP.NE.U32.AND P3, PT, R6, 0x1, PT ;  /* 0x000000010600780c */ /* 0x000fe20003f65070 */
[----:B------:R-:W-:Y:S01]  /*0720*/  IMAD R24, R182, 0x10, R5 ;  /* 0x00000010b6187824 */ /* 0x000fe200078e0205 */
[----:B------:R-:W-:Y:S01]  /*0730*/  SHF.R.S32.HI R6, RZ, 0x7, R0 ;  /* 0x00000007ff067819 */ /* 0x000fe20000011400 */
[----:B------:R-:W-:Y:S01]  /*0740*/  IMAD.SHL.U32 R0, R18, 0x2, RZ ;  /* 0x0000000212007824 */ /* 0x000fe200078e00ff */
[----:B------:R-:W-:Y:S01]  /*0750*/  LOP3.LUT R2, R2, 0x1c0, RZ, 0xc0, !PT ;  /* 0x000001c002027812 */ /* 0x000fe200078ec0ff */
[----:B------:R-:W-:Y:S01]  /*0760*/  IMAD R19, R3, 0x8, R19 ;  /* 0x0000000803137824 */ /* 0x000fe200078e0213 */
[----:B------:R-:W-:Y:S01]  /*0770*/  LOP3.LUT R251, R4, 0x6, R251, 0xf8, !PT ;  /* 0x0000000604fb7812 */ /* 0x000fe200078ef8fb */
[C---:B------:R-:W-:Y:S01]  /*0780*/  IMAD R12, R11.reuse, 0x2, R3 ;  /* 0x000000020b0c7824 */ /* 0x040fe200078e0203 */
[----:B------:R-:W-:Y:S01]  /*0790*/  SHF.R.U32.HI R7, RZ, 0x3, R8 ;  /* 0x00000003ff077819 */ /* 0x000fe20000011608 */
[----:B------:R-:W-:Y:S01]  /*07a0*/  IMAD R8, R11, 0x200, R0 ;  /* 0x000002000b087824 */ /* 0x000fe200078e0200 */
[----:B------:R-:W-:Y:S01]  /*07b0*/  LOP3.LUT R4, R2, 0x20, R4, 0xf8, !PT ;  /* 0x0000002002047812 */ /* 0x000fe200078ef804 */
[----:B------:R1:W-:Y:S01]  /*07c0*/  STL [R1], R24 ;  /* 0x0000001801007387 */ /* 0x0003e20000100800 */
[----:B------:R-:W-:Y:S01]  /*07d0*/  SHF.R.U32.HI R3, RZ, 0x3, R2 ;  /* 0x00000003ff037819 */ /* 0x000fe20000011602 */
[----:B------:R-:W-:Y:S01]  /*07e0*/  IMAD R2, R6, 0x1000, R0 ;  /* 0x0000100006027824 */ /* 0x000fe200078e0200 */
[----:B------:R-:W-:Y:S01]  /*07f0*/  LOP3.LUT R5, R16, R7, RZ, 0x3c, !PT ;  /* 0x0000000710057212 */ /* 0x000fe200078e3cff */
[----:B------:R-:W-:Y:S01]  /*0800*/  VIADD R0, R24, 0xffffffc0 ;  /* 0xffffffc018007836 */ /* 0x000fe20000000000 */
[----:B------:R-:W-:Y:S01]  /*0810*/  LOP3.LUT R4, R4, R3, RZ, 0x3c, !PT ;  /* 0x0000000304047212 */ /* 0x000fe200078e3cff */
[----:B------:R-:W-:Y:S01]  /*0820*/  IMAD R3, R182, 0x400, R2 ;  /* 0x00000400b6037824 */ /* 0x000fe200078e0202 */
[C---:B------:R-:W-:Y:S01]  /*0830*/  LOP3.LUT P5, RZ, R15.reuse, 0x2, RZ, 0xc0, !PT ;  /* 0x000000020fff7812 */ /* 0x040fe200078ac0ff */
[----:B------:R-:W-:Y:S01]  /*0840*/  IMAD R10, R10, 0x20, R8 ;  /* 0x000000200a0a7824 */ /* 0x000fe200078e0208 */
[----:B------:R-:W-:Y:S01]  /*0850*/  SHF.R.S32.HI R2, RZ, 0x1f, R0 ;  /* 0x0000001fff027819 */ /* 0x000fe20000011400 */
[----:B------:R-:W-:Y:S01]  /*0860*/  IMAD.IADD R196, R4, 0x1, R3 ;  /* 0x0000000104c47824 */ /* 0x000fe200078e0203 */
[C---:B------:R-:W-:Y:S01]  /*0870*/  LOP3.LUT P6, RZ, R15.reuse, 0x4, RZ, 0xc0, !PT ;  /* 0x000000040fff7812 */ /* 0x040fe200078cc0ff */
[----:B------:R-:W-:Y:S01]  /*0880*/  IMAD.SHL.U32 R4, R15, 0x40, RZ ;  /* 0x000000400f047824 */ /* 0x000fe200078e00ff */
[----:B------:R-:W-:Y:S01]  /*0890*/  SHF.L.U64.HI R252, R0, 0x2, R2 ;  /* 0x0000000200fc7819 */ /* 0x000fe20000010202 */
[----:B------:R-:W-:Y:S01]  /*08a0*/  IMAD.SHL.U32 R0, R6, 0x8, RZ ;  /* 0x0000000806007824 */ /* 0x000fe200078e00ff */
[----:B------:R-:W-:Y:S01]  /*08b0*/  LEA R196, R196, UR4, 0x1 ;  /* 0x00000004c4c47c11 */ /* 0x000fe2000f8e08ff */
[----:B------:R-:W-:Y:S01]  /*08c0*/  IMAD.SHL.U32 R2, R14, 0x40, RZ ;  /* 0x000000400e027824 */ /* 0x000fe200078e00ff */
[----:B------:R-:W-:Y:S01]  /*08d0*/  LOP3.LUT R4, R4, 0x1c0, RZ, 0xc0, !PT ;  /* 0x000001c004047812 */ /* 0x000fe200078ec0ff */
[C---:B------:R-:W-:Y:S01]  /*08e0*/  IMAD.SHL.U32 R6, R17.reuse, 0x8, RZ ;  /* 0x0000000811067824 */ /* 0x040fe200078e00ff */
[----:B------:R-:W-:Y:S01]  /*08f0*/  LOP3.LUT R7, R0, 0x8, RZ, 0xc0, !PT ;  /* 0x0000000800077812 */ /* 0x000fe200078ec0ff */
[C---:B------:R-:W-:Y:S01]  /*0900*/  IMAD R3, R17.reuse, 0x200, R5 ;  /* 0x0000020011037824 */ /* 0x040fe200078e0205 */
[----:B------:R-:W-:Y:S01]  /*0910*/  SHF.R.S32.HI R0, RZ, 0x1, R9 ;  /* 0x00000001ff007819 */ /* 0x000fe20000011409 */
[----:B------:R-:W-:Y:S01]  /*0920*/  IMAD.SHL.U32 R9, R17, 0x10, RZ ;  /* 0x0000001011097824 */ /* 0x000fe200078e00ff */
[----:B------:R-:W-:Y:S01]  /*0930*/  LOP3.LUT R2, R2, 0xc0, RZ, 0xc0, !PT ;  /* 0x000000c002027812 */ /* 0x000fe200078ec0ff */
[----:B------:R-:W-:Y:S01]  /*0940*/  VIADD R194, R196, 0x20 ;  /* 0x00000020c4c27836 */ /* 0x000fe20000000000 */
[C---:B------:R-:W-:Y:S01]  /*0950*/  LOP3.LUT P1, RZ, R0.reuse, 0x2, RZ, 0xc0, !PT ;  /* 0x0000000200ff7812 */ /* 0x040fe2000782c0ff */
[----:B------:R-:W-:Y:S01]  /*0960*/  IMAD.SHL.U32 R0, R0, 0x40, RZ ;  /* 0x0000004000007824 */ /* 0x000fe200078e00ff */
[----:B------:R-:W-:Y:S01]  /*0970*/  LOP3.LUT R6, R6, 0x8, RZ, 0xc0, !PT ;  /* 0x0000000806067812 */ /* 0x000fe200078ec0ff */
[----:B------:R-:W-:Y:S01]  /*0980*/  @P2 VIADD R194, R196, 0xffffffe0 ;  /* 0xffffffe0c4c22836 */ /* 0x000fe20000000000 */
[----:B------:R-:W-:-:S02]  /*0990*/  SHF.R.U32.HI R176, RZ, 0x3, R4 ;  /* 0x00000003ffb07819 */ /* 0x000fc40000011604 */
[----:B------:R-:W-:Y:S02]  /*09a0*/  LOP3.LUT R0, R0, 0xc0, RZ, 0xc0, !PT ;  /* 0x000000c000007812 */ /* 0x000fe400078ec0ff */
        /* <DEDUP_REMOVED lines=12> */
[----:B------:R-:W-:Y:S01]  /*0a70*/  IMAD.U32 R176, R12, 0x200, R176 ;  /* 0x000002000cb07824 */ /* 0x000fe200078e00b0 */
[----:B------:R-:W-:Y:S01]  /*0a80*/  SEL R177, R180, 0xffffffe0, !P5 ;  /* 0xffffffe0b4b17807 */ /* 0x000fe20006800000 */
[----:B------:R-:W-:Y:S01]  /*0a90*/  IMAD R182, R182, 0x200, R0 ;  /* 0x00000200b6b67824 */ /* 0x000fe200078e0200 */
[----:B------:R-:W-:Y:S01]  /*0aa0*/  SEL R193, R193, 0x10, !P3 ;  /* 0x00000010c1c17807 */ /* 0x000fe20005800000 */
[----:B------:R-:W-:Y:S01]  /*0ab0*/  IMAD.IADD R181, R0, 0x1, R2 ;  /* 0x0000000100b57824 */ /* 0x000fe200078e0202 */
[----:B------:R-:W-:Y:S01]  /*0ac0*/  SEL R178, R178, 0x40, P6 ;  /* 0x00000040b2b27807 */ /* 0x000fe20003000000 */
[----:B------:R-:W-:Y:S01]  /*0ad0*/  IMAD.U32 R0, RZ, RZ, UR6 ;  /* 0x00000006ff007e24 */ /* 0x000fe2000f8e00ff */
[----:B------:R-:W-:Y:S01]  /*0ae0*/  UIADD3 UR6, UR4, 0x9000, URZ ;  /* 0x0000900004067890 */ /* 0x000fe2000fffe03f */
[----:B------:R-:W-:Y:S01]  /*0af0*/  IMAD.U32 R2, RZ, RZ, UR5 ;  /* 0x00000005ff027e24 */ /* 0x000fe2000f8e00ff */
[----:B------:R-:W-:Y:S01]  /*0b00*/  SEL R173, R180, 0xffffffe0, !P4 ;  /* 0xffffffe0b4ad7807 */ /* 0x000fe20006000000 */
[----:B------:R-:W-:Y:S01]  /*0b10*/  IMAD.U32 R0, RZ, RZ, UR5 ;  /* 0x00000005ff007e24 */ /* 0x000fe2000f8e00ff */
[----:B------:R-:W-:Y:S01]  /*0b20*/  UIADD3 UR5, UR4, 0x15000, URZ ;  /* 0x0001500004057890 */ /* 0x000fe2000fffe03f */
[----:B------:R-:W-:Y:S01]  /*0b30*/  IMAD.IADD R8, R8, 0x1, R10 ;  /* 0x0000000108087824 */ /* 0x000fe200078e020a */
[----:B------:R-:W-:Y:S01]  /*0b40*/  LEA R172, R172, UR4, 0x1 ;  /* 0x00000004acac7c11 */ /* 0x000fe2000f8e08ff */
[----:B------:R-:W-:Y:S01]  /*0b50*/  IMAD.IADD R195, R196, 0x1, R193 ;  /* 0x00000001c4c37824 */ /* 0x000fe200078e02c1 */
[----:B------:R-:W-:Y:S01]  /*0b60*/  LOP3.LUT P0, RZ, R14, 0x2, RZ, 0xc0, !PT ;  /* 0x000000020eff7812 */ /* 0x000fe2000780c0ff */
[----:B------:R-:W-:Y:S01]  /*0b70*/  IMAD.IADD R182, R182, 0x1, R6 ;  /* 0x00000001b6b67824 */ /* 0x000fe200078e0206 */
[----:B------:R-:W-:Y:S01]  /*0b80*/  LEA R176, R176, UR5, 0x1 ;  /* 0x00000005b0b07c11 */ /* 0x000fe2000f8e08ff */
[----:B------:R-:W-:Y:S01]  /*0b90*/  IMAD.IADD R173, R173, 0x1, R172 ;  /* 0x00000001adad7824 */ /* 0x000fe200078e02ac */
[----:B------:R-:W-:Y:S01]  /*0ba0*/  LEA R244, R8, UR6, 0x1 ;  /* 0x0000000608f47c11 */ /* 0x000fe2000f8e08ff */
[----:B------:R-:W-:Y:S01]  /*0bb0*/  IMAD.IADD R193, R193, 0x1, R194 ;  /* 0x00000001c1c17824 */ /* 0x000fe200078e02c2 */
[----:B------:R-:W-:Y:S01]  /*0bc0*/  SEL R180, R180, 0xffffffe0, !P0 ;  /* 0xffffffe0b4b47807 */ /* 0x000fe20004000000 */
[----:B------:R-:W-:Y:S01]  /*0bd0*/  IMAD.IADD R177, R176, 0x1, R177 ;  /* 0x00000001b0b17824 */ /* 0x000fe200078e02b1 */
[----:B------:R-:W-:Y:S01]  /*0be0*/  LEA R2, R3, UR4, 0x1 ;  /* 0x0000000403027c11 */ /* 0x000fe2000f8e08ff */
[----:B------:R-:W-:-:S02]  /*0bf0*/  VIADD R245, R244, 0x20 ;  /* 0x00000020f4f57836 */ /* 0x000fc40000000000 */
[--C-:B------:R-:W-:Y:S02]  /*0c00*/  IMAD.IADD R179, R176, 0x1, R178.reuse ;  /* 0x00000001b0b37824 */ /* 0x100fe400078e02b2 */
[----:B------:R-:W-:Y:S02]  /*0c10*/  IMAD.IADD R178, R177, 0x1, R178 ;  /* 0x00000001b1b27824 */ /* 0x000fe400078e02b2 */
[----:B-1----:R-:W-:-:S07]  /*0c20*/  @P1 VIADD R245, R244, 0xffffffe0 ;  /* 0xffffffe0f4f51836 */ /* 0x002fce0000000000 */
.L_x_1107:
        /* <DEDUP_REMOVED lines=67> */
.L_x_1066:
        /* <DEDUP_REMOVED lines=20> */
[----:B------:R-:W-:Y:S01]  /*11a0*/  USEL UR31, UR6, URZ, UP2 ;  /* 0x0000003f061f7287 */ /* 0x000fe20009000000 */
[----:B------:R-:W-:Y:S01]  /*11b0*/  ULDC.U8 UR25, c[0x0][0x480] ;  /* 0x0001200000197ab9 */ /* 0x000fe20000000000 */
[----:B------:R-:W-:Y:S01]  /*11c0*/  ULDC.U8 UR24, c[0x0][0x3d8] ;  /* 0x0000f60000187ab9 */ /* 0x000fe20000000000 */
[----:B------:R-:W-:Y:S01]  /*11d0*/  UIMAD.WIDE.U32 UR16, UR14, UR34, URZ ;  /* 0x000000220e1072a5 */ /* 0x000fe2000f8e003f */
[----:B-1----:R-:W-:Y:S01]  /*11e0*/  IABS R6, R7 ;  /* 0x0000000700067213 */ /* 0x002fe20000000000 */
[----:B------:R-:W-:Y:S01]  /*11f0*/  @UP0 UIADD3 UR6, UR38, UR39, URZ ;  /* 0x0000002726060290 */ /* 0x000fe2000fffe03f */
[----:B------:R-:W-:Y:S01]  /*1200*/  ISETP.NE.AND P3, PT, R7, RZ, PT ;  /* 0x000000ff0700720c */ /* 0x000fe20003f65270 */
[----:B------:R-:W-:Y:S01]  /*1210*/  UISETP.NE.AND UP4, UPT, UR25, URZ, UPT ;  /* 0x0000003f1900728c */ /* 0x000fe2000bf85270 */
[----:B------:R-:W1:Y:S01]  /*1220*/  I2F.RP R4, R6 ;  /* 0x0000000600047306 */ /* 0x000e620000209400 */
[----:B------:R-:W-:-:S02]  /*1230*/  UISETP.NE.AND UP3, UPT, UR24, URZ, UPT ;  /* 0x0000003f1800728c */ /* 0x000fc4000bf65270 */
[----:B------:R-:W-:Y:S02]  /*1240*/  USEL UR54, UR20, UR16, !UP1 ;  /* 0x0000001014367287 */ /* 0x000fe4000c800000 */
[----:B--2---:R-:W-:Y:S01]  /*1250*/  UIMAD.WIDE.U32 UR28, UR5, UR12, URZ ;  /* 0x0000000c051c72a5 */ /* 0x004fe2000f8e003f */
[----:B------:R-:W-:Y:S01]  /*1260*/  @UP0 ULDC.64 UR24, c[0x0][0x248] ;  /* 0x0000920000180ab9 */ /* 0x000fe20000000a00 */
[----:B------:R-:W-:Y:S02]  /*1270*/  UIADD3 UR46, UR21, UR23, URZ ;  /* 0x00000017152e7290 */ /* 0x000fe4000fffe03f */
[----:B------:R-:W-:Y:S02]  /*1280*/  UIMAD UR49, UR5, UR13, UR29 ;  /* 0x0000000d053172a4 */ /* 0x000fe4000f8e021d */
[----:B------:R-:W-:Y:S02]  /*1290*/  @!UP1 UIMAD UR5, UR57, UR8, URZ ;  /* 0x00000008390592a4 */ /* 0x000fe4000f8e023f */
[----:B------:R-:W-:Y:S01]  /*12a0*/  USHF.R.S32.HI UR29, URZ, 0x1f, UR58 ;  /* 0x0000001f3f1d7899 */ /* 0x000fe2000801143a */
[----:B-1----:R-:W1:Y:S01]  /*12b0*/  MUFU.RCP R4, R4 ;  /* 0x0000000400047308 */ /* 0x002e620000001000 */
[----:B------:R-:W-:-:S02]  /*12c0*/  @!UP1 UIMAD UR30, UR45, UR9, UR5 ;  /* 0x000000092d1e92a4 */ /* 0x000fc4000f8e0205 */
[----:B------:R-:W-:Y:S01]  /*12d0*/  UIADD3 UR5, UR40, 0x3f, URZ ;  /* 0x0000003f28057890 */ /* 0x000fe2000fffe03f */
[----:B------:R-:W-:Y:S01]  /*12e0*/  @UP1 ULDC.64 UR12, c[0x0][0x420] ;  /* 0x00010800000c1ab9 */ /* 0x000fe20000000a00 */
[----:B------:R-:W-:Y:S02]  /*12f0*/  ULDC UR61, c[0x0][0x2dc] ;  /* 0x0000b700003d7ab9 */ /* 0x000fe40000000800 */
[----:B------:R-:W-:Y:S02]  /*1300*/  USHF.R.S32.HI UR19, URZ, 0x1f, UR5 ;  /* 0x0000001f3f137899 */ /* 0x000fe40008011405 */
[----:B------:R-:W-:Y:S02]  /*1310*/  @UP1 UIMAD.WIDE.U32 UR36, UR14, UR12, URZ ;  /* 0x0000000c0e2412a5 */ /* 0x000fe4000f8e003f */
[----:B------:R-:W-:Y:S02]  /*1320*/  ULEA.HI UR44, UR19, UR5, URZ, 0x6 ;  /* 0x00000005132c7291 */ /* 0x000fe4000f8f303f */
[----:B------:R-:W-:Y:S01]  /*1330*/  UIMAD UR5, UR29, UR45, URZ ;  /* 0x0000002d1d0572a4 */ /* 0x000fe2000f8e023f */
[----:B------:R-:W-:Y:S01]  /*1340*/  ULDC UR60, c[0x0][0x270] ;  /* 0x00009c00003c7ab9 */ /* 0x000fe20000000800 */
[----:B------:R-:W-:Y:S01]  /*1350*/  @UP0 UIMAD.WIDE.U32 UR20, UR6, UR24, URZ ;  /* 0x00000018061402a5 */ /* 0x000fe2000f8e003f */
[----:B-1----:R-:W-:Y:S01]  /*1360*/  VIADD R4, R4, 0xffffffe ;  /* 0x0ffffffe04047836 */ /* 0x002fe20000000000 */
[----:B------:R-:W-:-:S02]  /*1370*/  @UP1 UIMAD UR48, UR14, UR13, UR37 ;  /* 0x0000000d0e3012a4 */ /* 0x000fc4000f8e0225 */
[----:B------:R-:W-:Y:S01]  /*1380*/  @!UP1 UIMAD.WIDE.U32 UR32, UR45, UR8, URZ ;  /* 0x000000082d2092a5 */ /* 0x000fe2000f8e003f */
[----:B------:R-:W1:Y:S01]  /*1390*/  F2I.FTZ.U32.TRUNC.NTZ R5, R4 ;  /* 0x0000000400057305 */ /* 0x000e62000021f000 */
[----:B------:R-:W-:Y:S02]  /*13a0*/  @UP0 UIMAD UR6, UR6, UR25, URZ ;  /* 0x00000019060602a4 */ /* 0x000fe4000f8e023f */
[----:B------:R-:W-:Y:S02]  /*13b0*/  UIMAD.WIDE UR8, UR61, UR60, URZ ;  /* 0x0000003c3d0872a5 */ /* 0x000fe4000f8e023f */
[----:B------:R-:W-:Y:S02]  /*13c0*/  UIMAD.WIDE.U32 UR12, UR45, UR58, URZ ;  /* 0x0000003a2d0c72a5 */ /* 0x000fe4000f8e003f */
[----:B------:R-:W-:Y:S02]  /*13d0*/  UIMAD UR5, UR57, UR58, UR5 ;  /* 0x0000003a390572a4 */ /* 0x000fe4000f8e0205 */
[----:B------:R-:W-:-:S02]  /*13e0*/  UIMAD UR22, UR14, UR35, URZ ;  /* 0x000000230e1672a4 */ /* 0x000fc4000f8e023f */
[----:B------:R-:W-:Y:S02]  /*13f0*/  @UP0 UIADD3 UR29, UR21, UR6, URZ ;  /* 0x00000006151d0290 */ /* 0x000fe4000fffe03f */
[----:B------:R-:W-:Y:S01]  /*1400*/  USHF.L.U64.HI UR15, UR45, 0x7, UR57 ;  /* 0x000000072d0f7899 */ /* 0x000fe20008010239 */
        /* <DEDUP_REMOVED lines=8> */
[----:B------:R-:W-:-:S02]  /*1490*/  USEL UR42, UR15, URZ, UP2 ;  /* 0x0000003f0f2a7287 */ /* 0x000fc40009000000 */
[----:B------:R-:W-:Y:S02]  /*14a0*/  UIMAD.WIDE.U32 UR16, UR8, UR12, URZ ;  /* 0x0000000c081072a5 */ /* 0x000fe4000f8e003f */
[----:B------:R-:W-:Y:S01]  /*14b0*/  UIMAD UR5, UR8, UR5, UR6 ;  /* 0x00000005080572a4 */ /* 0x000fe2000f8e0206 */
[----:B------:R-:W-:Y:S01]  /*14c0*/  IMAD.HI.U32 R0, R0, R3, RZ ;  /* 0x0000000300007227 */ /* 0x000fe200078e00ff */
[----:B------:R-:W-:Y:S02]  /*14d0*/  UIMAD.WIDE.U32 UR12, UR8, UR14, URZ ;  /* 0x0000000e080c72a5 */ /* 0x000fe4000f8e003f */
[----:B------:R-:W-:Y:S02]  /*14e0*/  @UP3 UIMAD UR15, UR45, UR43, URZ ;  /* 0x0000002b2d0f32a4 */ /* 0x000fe4000f8e023f */
[----:B------:R-:W-:Y:S01]  /*14f0*/  IADD3 R4, -R0, RZ, RZ ;  /* 0x000000ff00047210 */ /* 0x000fe20007ffe1ff */
[----:B------:R-:W-:Y:S02]  /*1500*/  ULOP3.LUT UR6, UR44, 0xffffffc0, URZ, 0xc0, !UPT ;  /* 0xffffffc02c067892 */ /* 0x000fe4000f8ec03f */
[----:B------:R-:W-:-:S02]  /*1510*/  UIADD3 UR47, UR17, UR5, URZ ;  /* 0x00000005112f7290 */ /* 0x000fc4000fffe03f */
[C---:B------:R-:W-:Y:S01]  /*1520*/  IMAD R3, R6.reuse, R4, R3 ;  /* 0x0000000406037224 */ /* 0x040fe200078e0203 */
[----:B------:R-:W-:Y:S02]  /*1530*/  USEL UR55, UR16, UR12, !UP1 ;  /* 0x0000000c10377287 */ /* 0x000fe4000c800000 */
[----:B------:R-:W-:Y:S02]  /*1540*/  @UP3 USEL UR5, UR15, UR14, !UP1 ;  /* 0x0000000e0f053287 */ /* 0x000fe4000c800000 */
[----:B------:R-:W-:Y:S01]  /*1550*/  ISETP.GT.U32.AND P1, PT, R6, R3, PT ;  /* 0x000000030600720c */ /* 0x000fe20003f24070 */
[----:B------:R-:W-:Y:S01]  /*1560*/  UIADD3 UR16, UR6, -0x40, URZ ;  /* 0xffffffc006107890 */ /* 0x000fe2000fffe03f */
[----:B------:R-:W-:Y:S01]  /*1570*/  @UP3 ULDC UR19, c[0x0][0x2e4] ;  /* 0x0000b90000133ab9 */ /* 0x000fe20000000800 */
[----:B------:R-:W-:Y:S02]  /*1580*/  @!UP3 UIMAD UR12, UR45, UR60, UR56 ;  /* 0x0000003c2d0cb2a4 */ /* 0x000fe4000f8e0238 */
[----:B------:R-:W-:-:S02]  /*1590*/  @UP3 UIMAD UR23, UR56, UR19, UR5 ;  /* 0x00000013381732a4 */ /* 0x000fc4000f8e0205 */
[----:B------:R-:W-:Y:S02]  /*15a0*/  USHF.R.S32.HI UR19, URZ, 0x1f, UR16 ;  /* 0x0000001f3f137899 */ /* 0x000fe40008011410 */
[----:B------:R-:W-:Y:S02]  /*15b0*/  UIADD3 UR5, UP2, UR16, UR31, URZ ;  /* 0x0000001f10057290 */ /* 0x000fe4000ff5e03f */
[----:B------:R-:W-:Y:S02]  /*15c0*/  @!UP3 UIMAD UR23, UR12, UR43, URZ ;  /* 0x0000002b0c17b2a4 */ /* 0x000fe4000f8e023f */
        /* <DEDUP_REMOVED lines=9> */
[----:B------:R-:W-:Y:S01]  /*1660*/  @UP0 UMOV UR22, UR20 ;  /* 0x0000001400160c82 */ /* 0x000fe20008000000 */
[----:B------:R-:W-:Y:S01]  /*1670*/  @UP0 ULDC.64 UR20, c[0x0][0x250] ;  /* 0x0000940000140ab9 */ /* 0x000fe20000000a00 */
[----:B------:R-:W-:Y:S01]  /*1680*/  UIMAD.WIDE.U32 UR42, UR8, UR5, URZ ;  /* 0x00000005082a72a5 */ /* 0x000fe2000f8e003f */
[----:B------:R-:W-:Y:S01]  /*1690*/  ISETP.GE.AND P2, PT, R3, RZ, PT ;  /* 0x000000ff0300720c */ /* 0x000fe20003f46270 */
[----:B------:R-:W-:-:S02]  /*16a0*/  UIMAD UR5, UR8, UR12, UR9 ;  /* 0x0000000c080572a4 */ /* 0x000fc4000f8e0209 */
[----:B------:R-:W-:Y:S02]  /*16b0*/  @UP0 UIMAD.WIDE.U32 UR8, UR26, UR20, URZ ;  /* 0x000000141a0802a5 */ /* 0x000fe4000f8e003f */
[----:B------:R-:W-:Y:S02]  /*16c0*/  @UP1 UIADD3 UR47, UR13, UR6, URZ ;  /* 0x000000060d2f1290 */ /* 0x000fe4000fffe03f */
[----:B------:R-:W-:Y:S01]  /*16d0*/  @P0 IADD3 R0, R0, 0x1, RZ ;  /* 0x0000000100000810 */ /* 0x000fe20007ffe0ff */
[----:B------:R-:W-:Y:S01]  /*16e0*/  UIMAD UR50, UR56, UR61, URZ ;  /* 0x0000003d383272a4 */ /* 0x000fe2000f8e023f */
[----:B------:R-:W-:Y:S01]  /*16f0*/  PLOP3.LUT P0, PT, PT, PT, UP3, 0x80, 0x0 ;  /* 0x000000000000781c */ /* 0x000fe20003f0f038 */
[----:B------:R-:W-:Y:S02]  /*1700*/  @UP0 UIMAD UR6, UR26, UR21, URZ ;  /* 0x000000151a0602a4 */ /* 0x000fe4000f8e023f */
[----:B------:R-:W-:Y:S01]  /*1710*/  IMAD.MOV.U32 R13, RZ, RZ, R0 ;  /* 0x000000ffff0d7224 */ /* 0x000fe200078e0000 */
[----:B------:R-:W-:-:S02]  /*1720*/  USEL UR51, UR28, URZ, UP4 ;  /* 0x0000003f1c337287 */ /* 0x000fc4000a000000 */
[----:B------:R-:W-:Y:S02]  /*1730*/  USEL UR52, UR49, URZ, UP4 ;  /* 0x0000003f31347287 */ /* 0x000fe4000a000000 */
[----:B------:R-:W-:Y:S01]  /*1740*/  USHF.R.S32.HI UR41, URZ, 0x1f, UR27 ;  /* 0x0000001f3f297899 */ /* 0x000fe2000801141b */
[----:B------:R-:W-:Y:S01]  /*1750*/  @!P2 IADD3 R13, -R13, RZ, RZ ;  /* 0x000000ff0d0da210 */ /* 0x000fe20007ffe1ff */
[----:B------:R-:W-:Y:S01]  /*1760*/  @!UP1 UIADD3 UR48, UR33, UR30, URZ ;  /* 0x0000001e21309290 */ /* 0x000fe2000fffe03f */
[----:B------:R-:W-:Y:S01]  /*1770*/  @!P3 LOP3.LUT R13, RZ, R7, RZ, 0x33, !PT ;  /* 0x00000007ff0db212 */ /* 0x000fe200078e33ff */
[----:B------:R-:W-:Y:S02]  /*1780*/  USHF.R.S32.HI UR53, URZ, 0x1f, UR50 ;  /* 0x0000001f3f357899 */ /* 0x000fe40008011432 */
        /* <DEDUP_REMOVED lines=16> */
.L_x_1068:
        /* <DEDUP_REMOVED lines=13> */
.L_x_1069:
        /* <DEDUP_REMOVED lines=11> */
.L_x_1070:
[----:B------:R-:W-:-:S04]  /*1a10*/  UIMAD UR5, UR45, UR60, UR56 ;  /* 0x0000003c2d0572a4 */ /* 0x000fc8000f8e0238 */
[----:B------:R-:W-:-:S12]  /*1a20*/  UIMAD UR5, UR5, UR58, URZ ;  /* 0x0000003a050572a4 */ /* 0x000fd8000f8e023f */
.L_x_1071:
[----:B------:R-:W1:Y:S01]  /*1a30*/  S2R R9, SR_TID.X ;  /* 0x0000000000097919 */ /* 0x000e620000002100 */
[----:B------:R-:W-:Y:S01]  /*1a40*/  SHF.R.S32.HI R21, RZ, 0x1f, R243 ;  /* 0x0000001fff157819 */ /* 0x000fe200000114f3 */
[----:B------:R-:W-:Y:S01]  /*1a50*/  ULDC.64 UR8, c[0x0][0x420] ;  /* 0x0001080000087ab9 */ /* 0x000fe20000000a00 */
[----:B------:R-:W-:Y:S01]  /*1a60*/  IADD3 R0, P0, R243, UR16, RZ ;  /* 0x00000010f3007c10 */ /* 0x000fe2000ff1e0ff */
[----:B------:R-:W-:Y:S01]  /*1a70*/  UIADD3 UR17, UR16, UR5, URZ ;  /* 0x0000000510117290 */ /* 0x000fe2000fffe03f */
[--C-:B------:R-:W-:Y:S01]  /*1a80*/  SHF.R.S32.HI R233, RZ, 0x1f, R232.reuse ;  /* 0x0000001fffe97819 */ /* 0x100fe200000114e8 */
[----:B------:R-:W-:Y:S01]  /*1a90*/  UIMAD UR5, UR19, UR8, URZ ;  /* 0x00000008130572a4 */ /* 0x000fe2000f8e023f */
[----:B------:R-:W-:Y:S01]  /*1aa0*/  IADD3.X R3, R21, UR19, RZ, P0, !PT ;  /* 0x0000001315037c10 */ /* 0x000fe200087fe4ff */
[----:B------:R-:W-:Y:S01]  /*1ab0*/  USHF.R.S32.HI UR30, URZ, 0x1f, UR56 ;  /* 0x0000001f3f1e7899 */ /* 0x000fe20008011438 */
[----:B------:R-:W-:Y:S01]  /*1ac0*/  IADD3 R4, P0, R232, UR6, RZ ;  /* 0x00000006e8047c10 */ /* 0x000fe2000ff1e0ff */
[----:B------:R-:W-:Y:S01]  /*1ad0*/  IMAD.WIDE.U32 R6, R0, UR34, R232 ;  /* 0x0000002200067c25 */ /* 0x000fe2000f8e00e8 */
[----:B------:R-:W-:Y:S01]  /*1ae0*/  UIMAD UR5, UR16, UR9, UR5 ;  /* 0x00000009100572a4 */ /* 0x000fe2000f8e0205 */
[----:B------:R-:W-:Y:S01]  /*1af0*/  BSSY B1, `(.L_x_1067) ;  /* 0x000085f000017945 */ /* 0x000fe20003800000 */
[----:B------:R-:W-:Y:S01]  /*1b00*/  IADD3.X R5, R233, UR48, RZ, P0, !PT ;  /* 0x00000030e9057c10 */ /* 0x000fe200087fe4ff */
[----:B------:R-:W-:Y:S01]  /*1b10*/  IMAD R3, R3, UR34, RZ ;  /* 0x0000002203037c24 */ /* 0x000fe2000f8e02ff */
[----:B------:R-:W-:Y:S01]  /*1b20*/  UIMAD UR32, UR61, UR60, URZ ;  /* 0x0000003c3d2072a4 */ /* 0x000fe2000f8e023f */
[----:B------:R-:W-:Y:S01]  /*1b30*/  IADD3 R6, P0, R6, UR54, RZ ;  /* 0x0000003606067c10 */ /* 0x000fe2000ff1e0ff */
[----:B------:R-:W-:Y:S01]  /*1b40*/  ULDC.64 UR14, c[0x0][0x258] ;  /* 0x00009600000e7ab9 */ /* 0x000fe20000000a00 */
[----:B------:R-:W-:Y:S01]  /*1b50*/  IMAD R8, R0, UR35, R3 ;  /* 0x0000002300087c24 */ /* 0x000fe2000f8e0203 */
[----:B------:R-:W-:Y:S01]  /*1b60*/  ULDC.64 UR12, c[0x0][0x428] ;  /* 0x00010a00000c7ab9 */ /* 0x000fe20000000a00 */
[----:B------:R-:W-:Y:S01]  /*1b70*/  IMAD.U32 R0, RZ, RZ, UR8 ;  /* 0x00000008ff007e24 */ /* 0x000fe2000f8e00ff */
[----:B------:R-:W-:-:S02]  /*1b80*/  UIMAD UR6, UR30, UR14, URZ ;  /* 0x0000000e1e0672a4 */ /* 0x000fc4000f8e023f */
[----:B------:R-:W-:Y:S01]  /*1b90*/  USHF.L.U32 UR19, UR32, 0x6, URZ ;  /* 0x0000000620137899 */ /* 0x000fe2000800063f */
[----:B------:R-:W-:Y:S01]  /*1ba0*/  IMAD.WIDE.U32 R4, R0, UR16, R4 ;  /* 0x0000001000047c25 */ /* 0x000fe2000f8e0004 */
[----:B------:R-:W-:Y:S01]  /*1bb0*/  IADD3.X R7, R7, UR46, R8, P0, !PT ;  /* 0x0000002e07077c10 */ /* 0x000fe200087fe408 */
[----:B------:R-:W-:Y:S02]  /*1bc0*/  UIMAD UR33, UR56, UR15, UR6 ;  /* 0x0000000f382172a4 */ /* 0x000fe4000f8e0206 */
[----:B------:R-:W-:Y:S01]  /*1bd0*/  VIADD R5, R5, UR5 ;  /* 0x0000000505057c36 */ /* 0x000fe20008000000 */
[----:B------:R-:W-:Y:S02]  /*1be0*/  UIMAD UR5, UR30, UR12, URZ ;  /* 0x0000000c1e0572a4 */ /* 0x000fe4000f8e023f */
[----:B------:R-:W-:Y:S01]  /*1bf0*/  UIADD3 UR6, UP1, UP0, UR42, UR19, UR50 ;  /* 0x000000132a067290 */ /* 0x000fe2000f83e032 */
[----:B-1----:R-:W-:Y:S01]  /*1c00*/  SHF.R.S32.HI R3, RZ, 0x1f, R9 ;  /* 0x0000001fff037819 */ /* 0x002fe20000011409 */
[----:B------:R-:W-:-:S02]  /*1c10*/  UIMAD UR13, UR56, UR13, UR5 ;  /* 0x0000000d380d72a4 */ /* 0x000fc4000f8e0205 */
[----:B------:R-:W-:Y:S01]  /*1c20*/  USHF.R.S32.HI UR5, URZ, 0x1f, UR19 ;  /* 0x0000001f3f057899 */ /* 0x000fe20008011413 */
[----:B------:R-:W-:Y:S01]  /*1c30*/  LEA.HI R3, R3, R9, RZ, 0x5 ;  /* 0x0000000903037211 */ /* 0x000fe200078f28ff */
[----:B------:R-:W-:Y:S02]  /*1c40*/  UISETP.GE.AND UP2, UPT, UR40, 0x1, UPT ;  /* 0x000000012800788c */ /* 0x000fe4000bf46270 */
[----:B------:R-:W-:Y:S01]  /*1c50*/  UIADD3.X UR5, UR49, UR5, UR53, UP1, UP0 ;  /* 0x0000000531057290 */ /* 0x000fe20008fe0435 */
[----:B------:R-:W-:Y:S01]  /*1c60*/  LOP3.LUT R0, R3, 0xffffffe0, RZ, 0xc0, !PT ;  /* 0xffffffe003007812 */ /* 0x000fe200078ec0ff */
[----:B------:R-:W-:Y:S01]  /*1c70*/  UIADD3 UR6, UP1, UP0, UR51, UR6, UR55 ;  /* 0x0000000633067290 */ /* 0x000fe2000f83e037 */
[----:B------:R-:W-:Y:S01]  /*1c80*/  SHF.R.S32.HI R3, RZ, 0x5, R3 ;  /* 0x00000005ff037819 */ /* 0x000fe20000011403 */
[----:B------:R-:W-:Y:S01]  /*1c90*/  ULDC.64 UR34, c[0x0][0x210] ;  /* 0x0000840000227ab9 */ /* 0x000fe20000000a00 */
[----:B------:R-:W-:Y:S01]  /*1ca0*/  PLOP3.LUT P0, PT, PT, PT, UP2, 0x80, 0x0 ;  /* 0x000000000000781c */ /* 0x000fe20003f0f028 */
[----:B------:R-:W-:Y:S01]  /*1cb0*/  IMAD.IADD R8, R9, 0x1, -R0 ;  /* 0x0000000109087824 */ /* 0x000fe200078e0a00 */
[----:B------:R-:W-:Y:S01]  /*1cc0*/  UIADD3.X UR5, UR52, UR5, UR47, UP1, UP0 ;  /* 0x0000000534057290 */ /* 0x000fe20008fe042f */
[----:B------:R-:W-:Y:S01]  /*1cd0*/  IMAD.U32 R0, RZ, RZ, UR12 ;  /* 0x0000000cff007e24 */ /* 0x000fe2000f8e00ff */
[----:B------:R-:W-:Y:S01]  /*1ce0*/  ULDC.64 UR30, c[0x0][0x3e0] ;  /* 0x0000f800001e7ab9 */ /* 0x000fe20000000a00 */
[----:B------:R-:W-:Y:S01]  /*1cf0*/  IMAD.U32 R9, RZ, RZ, UR14 ;  /* 0x0000000eff097e24 */ /* 0x000fe2000f8e00ff */
[----:B------:R-:W-:Y:S01]  /*1d00*/  ULDC.64 UR14, c[0x0][0x400] ;  /* 0x00010000000e7ab9 */ /* 0x000fe20000000a00 */
[----:B------:R-:W-:Y:S01]  /*1d10*/  IMAD.WIDE.U32 R4, R0, UR56, R4 ;  /* 0x0000003800047c25 */ /* 0x000fe2000f8e0004 */
[----:B------:R-:W-:Y:S01]  /*1d20*/  ULDC.64 UR60, c[0x0][0x478] ;  /* 0x00011e00003c7ab9 */ /* 0x000fe20000000a00 */
[----:B------:R-:W-:-:S02]  /*1d30*/  UIADD3 UR23, UR16, UR23, URZ ;  /* 0x0000001710177290 */ /* 0x000fc4000fffe03f */
[----:B------:R-:W-:Y:S01]  /*1d40*/  IMAD R3, R3, UR32, R8 ;  /* 0x0000002003037c24 */ /* 0x000fe2000f8e0208 */
[----:B------:R-:W-:Y:S01]  /*1d50*/  UIMAD.WIDE UR16, UR17, 0x4, UR60 ;  /* 0x00000004111078a5 */ /* 0x000fe2000f8e023c */
[----:B------:R-:W-:Y:S01]  /*1d60*/  IMAD R0, R21, UR8, RZ ;  /* 0x0000000815007c24 */ /* 0x000fe2000f8e02ff */
[----:B------:R-:W-:Y:S01]  /*1d70*/  ULEA.HI.SX32 UR36, UR44, 0xffffffff, 0x1a ;  /* 0xffffffff2c247891 */ /* 0x000fe2000f8fd23f */
[----:B------:R-:W-:Y:S01]  /*1d80*/  VIADD R5, R5, UR13 ;  /* 0x0000000d05057c36 */ /* 0x000fe20008000000 */
[----:B------:R-:W-:Y:S01]  /*1d90*/  ULDC.64 UR60, c[0x0][0x2b0] ;  /* 0x0000ac00003c7ab9 */ /* 0x000fe20000000a00 */
[----:B------:R-:W-:Y:S01]  /*1da0*/  IMAD.WIDE.U32 R6, R9, UR56, R6 ;  /* 0x0000003809067c25 */ /* 0x000fe2000f8e0006 */
[----:B------:R-:W-:-:S03]  /*1db0*/  UIMAD.WIDE UR12, UR23, 0x4, UR60 ;  /* 0x00000004170c78a5 */ /* 0x000fc6000f8e023c */
[----:B------:R-:W-:Y:S01]  /*1dc0*/  IMAD R8, R243, UR9, R0 ;  /* 0x00000009f3087c24 */ /* 0x000fe2000f8e0200 */
[----:B------:R-:W-:Y:S01]  /*1dd0*/  IADD3 R0, P2, R3, UR6, RZ ;  /* 0x0000000603007c10 */ /* 0x000fe2000ff5e0ff */
[----:B------:R-:W-:Y:S01]  /*1de0*/  IMAD.WIDE.U32 R4, R243, UR8, R4 ;  /* 0x00000008f3047c25 */ /* 0x000fe2000f8e0004 */
[----:B------:R-:W-:Y:S02]  /*1df0*/  LEA R10, P4, R6, UR34, 0x1 ;  /* 0x00000022060a7c11 */ /* 0x000fe4000f8808ff */
[----:B------:R-:W-:Y:S01]  /*1e00*/  LEA R12, P1, R0, UR14, 0x2 ;  /* 0x0000000e000c7c11 */ /* 0x000fe2000f8210ff */
[----:B------:R-:W-:Y:S01]  /*1e10*/  VIADD R9, R7, UR33 ;  /* 0x0000002107097c36 */ /* 0x000fe20008000000 */
[----:B------:R-:W-:Y:S01]  /*1e20*/  LEA.HI.X.SX32 R7, R3, UR5, 0x1, P2 ;  /* 0x0000000503077c11 */ /* 0x000fe200090f0eff */
[----:B------:R-:W-:Y:S01]  /*1e30*/  IMAD.IADD R3, R5, 0x1, R8 ;  /* 0x0000000105037824 */ /* 0x000fe200078e0208 */
[----:B------:R-:W-:Y:S02]  /*1e40*/  LEA R11, P3, R4, UR30, 0x1 ;  /* 0x0000001e040b7c11 */ /* 0x000fe4000f8608ff */
[----:B------:R-:W-:-:S02]  /*1e50*/  LEA.HI.X R6, R6, UR35, R9, 0x1, P4 ;  /* 0x0000002306067c11 */ /* 0x000fc4000a0f0c09 */
[----:B------:R-:W-:Y:S02]  /*1e60*/  LEA.HI.X R8, R0, UR15, R7, 0x2, P1 ;  /* 0x0000000f00087c11 */ /* 0x000fe400088f1407 */
[----:B------:R-:W-:Y:S01]  /*1e70*/  LEA.HI.X R4, R4, UR31, R3, 0x1, P3 ;  /* 0x0000001f04047c11 */ /* 0x000fe200098f0c03 */
[----:B------:R-:W-:Y:S06]  /*1e80*/  @!P0 BRA `(.L_x_1072) ;  /* 0x0000007800288947 */ /* 0x000fec0003800000 */
        /* <DEDUP_REMOVED lines=17> */
[----:B------:R-:W-:Y:S01]  /*1fa0*/  IMAD.MOV.U32 R199, RZ, RZ, R4 ;  /* 0x000000ffffc77224 */ /* 0x000fe200078e0004 */
[----:B------:R-:W-:Y:S01]  /*1fb0*/  UISETP.NE.AND UP0, UPT, UR6, 0x1, UPT ;  /* 0x000000010600788c */ /* 0x000fe2000bf05270 */
[C---:B------:R-:W-:Y:S01]  /*1fc0*/  VIADD R14, R232.reuse, 0x20 ;  /* 0x00000020e80e7836 */ /* 0x040fe20000000000 */
[----:B------:R-:W-:-:S04]  /*1fd0*/  IADD3 R15, R232, 0x40, RZ ;  /* 0x00000040e80f7810 */ /* 0x000fc80007ffe0ff */
        /* <DEDUP_REMOVED lines=36> */
.L_x_1074:
[----:B------:R-:W-:Y:S05]  /*2220*/  BSYNC B0 ;  /* 0x0000000000007941 */ /* 0x000fea0003800000 */
.L_x_1073:
        /* <DEDUP_REMOVED lines=17> */
.L_x_1076:
        /* <DEDUP_REMOVED lines=35> */
.L_x_1077:
[----:B------:R-:W-:Y:S05]  /*2570*/  BSYNC B0 ;  /* 0x0000000000007941 */ /* 0x000fea0003800000 */
.L_x_1075:
[----:B------:R-:W5:Y:S01]  /*2580*/  LDL R22, [R1] ;  /* 0x0000000001167983 */ /* 0x000f620000100800 */
[----:B------:R-:W-:Y:S01]  /*2590*/  UIMAD UR6, UR41, UR24, URZ ;  /* 0x00000018290672a4 */ /* 0x000fe2000f8e023f */
[----:B--23--:R-:W-:Y:S01]  /*25a0*/  IMAD.U32 R4, RZ, RZ, UR24 ;  /* 0x00000018ff047e24 */ /* 0x00cfe2000f8e00ff */
[----:B------:R-:W-:Y:S02]  /*25b0*/  BSSY B0, `(.L_x_1078) ;  /* 0x0000042000007945 */ /* 0x000fe40003800000 */
[----:B------:R-:W-:Y:S01]  /*25c0*/  UIMAD UR9, UR27, UR25, UR6 ;  /* 0x000000191b0972a4 */ /* 0x000fe2000f8e0206 */
[----:B------:R-:W-:Y:S01]  /*25d0*/  IMAD.WIDE.U32 R4, R4, UR27, R232 ;  /* 0x0000001b04047c25 */ /* 0x000fe2000f8e00e8 */
[----:B------:R-:W-:-:S04]  /*25e0*/  UIMAD UR6, UR18, -0x80, UR7 ;  /* 0xffffff80120678a4 */ /* 0x000fc8000f8e0207 */
[----:B------:R-:W-:Y:S01]  /*25f0*/  IMAD.U32 R3, RZ, RZ, UR9 ;  /* 0x00000009ff037e24 */ /* 0x000fe2000f8e00ff */
[----:B------:R-:W-:Y:S01]  /*2600*/  IADD3 R6, P1, R4, UR22, RZ ;  /* 0x0000001604067c10 */ /* 0x000fe2000ff3e0ff */
[----:B------:R-:W-:Y:S01]  /*2610*/  ULDC.64 UR22, c[0x0][0x260] ;  /* 0x0000980000167ab9 */ /* 0x000fe20000000a00 */
[----:B------:R-:W-:Y:S02]  /*2620*/  ISETP.GE.AND P5, PT, R243, UR6, PT ;  /* 0x00000006f3007c0c */ /* 0x000fe4000bfa6270 */
[----:B------:R-:W-:Y:S01]  /*2630*/  IADD3.X R7, R5, UR29, R3, P1, !PT ;  /* 0x0000001d05077c10 */ /* 0x000fe20008ffe403 */
[----:B------:R-:W-:-:S04]  /*2640*/  IMAD R3, R17, UR22, RZ ;  /* 0x0000001611037c24 */ /* 0x000fc8000f8e02ff */
[C---:B------:R-:W-:Y:S02]  /*2650*/  IMAD R3, R13.reuse, UR23, R3 ;  /* 0x000000170d037c24 */ /* 0x040fe4000f8e0203 */
[----:B------:R-:W-:-:S04]  /*2660*/  IMAD.WIDE.U32 R6, R13, UR22, R6 ;  /* 0x000000160d067c25 */ /* 0x000fc8000f8e0006 */
[----:B------:R2:W-:Y:S01]  /*2670*/  @P5 STS [R0+0x9000], RZ ;  /* 0x009000ff00005388 */ /* 0x0005e20000000800 */
[----:B------:R-:W-:-:S03]  /*2680*/  IMAD.IADD R12, R7, 0x1, R3 ;  /* 0x00000001070c7824 */ /* 0x000fc600078e0203 */
[----:B------:R2:W-:Y:S04]  /*2690*/  @P5 STS [R0+0x9004], RZ ;  /* 0x009004ff00005388 */ /* 0x0005e80000000800 */
[----:B------:R2:W-:Y:S04]  /*26a0*/  @P5 STS.64 [R0+0x9008], RZ ;  /* 0x009008ff00005388 */ /* 0x0005e80000000a00 */
[----:B------:R2:W-:Y:S04]  /*26b0*/  @P5 STS.128 [R0+0xb000], RZ ;  /* 0x00b000ff00005388 */ /* 0x0005e80000000c00 */
[----:B------:R2:W-:Y:S01]  /*26c0*/  @P5 STS.128 [R0+0xd000], RZ ;  /* 0x00d000ff00005388 */ /* 0x0005e20000000c00 */
[----:B-----5:R-:W-:-:S02]  /*26d0*/  VIADD R4, R22, 0x20 ;  /* 0x0000002016047836 */ /* 0x020fc40000000000 */
[C---:B------:R-:W-:Y:S02]  /*26e0*/  VIADD R8, R22.reuse, 0x8 ;  /* 0x0000000816087836 */ /* 0x040fe40000000000 */
[----:B------:R-:W-:Y:S01]  /*26f0*/  VIADD R16, R22, 0x28 ;  /* 0x0000002816107836 */ /* 0x000fe20000000000 */
[----:B------:R-:W-:Y:S02]  /*2700*/  ISETP.GE.AND P1, PT, R4, UR5, PT ;  /* 0x0000000504007c0c */ /* 0x000fe4000bf26270 */
[----:B------:R-:W-:Y:S02]  /*2710*/  ISETP.GE.AND P2, PT, R8, UR5, PT ;  /* 0x0000000508007c0c */ /* 0x000fe4000bf46270 */
[----:B------:R-:W-:Y:S02]  /*2720*/  P2R R19, PR, RZ, 0x2 ;  /* 0x00000002ff137803 */ /* 0x000fe40000000000 */
[----:B------:R-:W-:Y:S02]  /*2730*/  ISETP.GE.AND P1, PT, R22, UR5, PT ;  /* 0x0000000516007c0c */ /* 0x000fe4000bf26270 */
[----:B------:R-:W-:-:S02]  /*2740*/  P2R R20, PR, RZ, 0x4 ;  /* 0x00000004ff147803 */ /* 0x000fc40000000000 */
[----:B------:R-:W-:Y:S02]  /*2750*/  ISETP.GE.AND P6, PT, R16, UR5, PT ;  /* 0x0000000510007c0c */ /* 0x000fe4000bfc6270 */
[----:B------:R-:W-:Y:S01]  /*2760*/  P2R R18, PR, RZ, 0x2 ;  /* 0x00000002ff127803 */ /* 0x000fe20000000000 */
[----:B--2---:R-:W-:Y:S10]  /*2770*/  @P5 BRA `(.L_x_1079) ;  /* 0x0000000000945947 */ /* 0x004ff40003800000 */
        /* <DEDUP_REMOVED lines=9> */
[----:B------:R-:W2:Y:S01]  /*2810*/  @!P3 LDC.64 R10, c[0x0][0x218] ;  /* 0x00008600ff0abb82 */ /* 0x000ea20000000a00 */
[----:B------:R3:W-:Y:S04]  /*2820*/  @P3 STS [R0+0x9000], RZ ;  /* 0x009000ff00003388 */ /* 0x0007e80000000800 */
[----:B------:R3:W-:Y:S03]  /*2830*/  @P3 STS [R0+0x9004], RZ ;  /* 0x009004ff00003388 */ /* 0x0007e60000000800 */
[----:B------:R-:W5:Y:S01]  /*2840*/  @!P2 LDC.64 R8, c[0x0][0x218] ;  /* 0x00008600ff08ab82 */ /* 0x000f620000000a00 */
[----:B------:R3:W-:Y:S01]  /*2850*/  @P3 STS.64 [R0+0x9008], RZ ;  /* 0x009008ff00003388 */ /* 0x0007e20000000a00 */
        /* <DEDUP_REMOVED lines=23> */
.L_x_1079:
[----:B------:R-:W-:Y:S05]  /*29d0*/  BSYNC B0 ;  /* 0x0000000000007941 */ /* 0x000fea0003800000 */
.L_x_1078:
        /* <DEDUP_REMOVED lines=15> */
[----:B--23--:R-:W2:Y:S01]  /*2ad0*/  @!P3 LDC.64 R8, c[0x0][0x218] ;  /* 0x00008600ff08bb82 */ /* 0x00cea20000000a00 */
[C---:B------:R-:W-:Y:S01]  /*2ae0*/  IMAD.WIDE.U32 R4, R3.reuse, UR24, R4 ;  /* 0x0000001803047c25 */ /* 0x040fe2000f8e0004 */
[----:B------:R3:W-:Y:S03]  /*2af0*/  @P3 STS.128 [R0+0xa000], RZ ;  /* 0x00a000ff00003388 */ /* 0x0007e60000000c00 */
[----:B------:R-:W-:-:S03]  /*2b00*/  IMAD R3, R3, UR25, R7 ;  /* 0x0000001903037c24 */ /* 0x000fc6000f8e0207 */
[----:B------:R-:W5:Y:S01]  /*2b10*/  @!P2 LDC.64 R6, c[0x0][0x218] ;  /* 0x00008600ff06ab82 */ /* 0x000f620000000a00 */
[----:B------:R-:W-:Y:S01]  /*2b20*/  IMAD.IADD R3, R5, 0x1, R3 ;  /* 0x0000000105037824 */ /* 0x000fe200078e0203 */
        /* <DEDUP_REMOVED lines=23> */
.L_x_1081:
[----:B------:R-:W-:Y:S05]  /*2ca0*/  BSYNC B0 ;  /* 0x0000000000007941 */ /* 0x000fea0003800000 */
.L_x_1080:
        /* <DEDUP_REMOVED lines=10> */
[----:B--23--:R-:W-:Y:S01]  /*2d50*/  IADD3 R6, P1, R4, UR26, RZ ;  /* 0x0000001a04067c10 */ /* 0x00cfe2000ff3e0ff */
        /* <DEDUP_REMOVED lines=45> */
.L_x_1083:
[----:B------:R-:W-:Y:S05]  /*3030*/  BSYNC B0 ;  /* 0x0000000000007941 */ /* 0x000fea0003800000 */
.L_x_1082:
        /* <DEDUP_REMOVED lines=12> */
[----:B--23--:R-:W2:Y:S01]  /*3100*/  @!P1 LDC.64 R8, c[0x0][0x220] ;  /* 0x00008800ff089b82 */ /* 0x00cea20000000a00 */
[----:B------:R-:W-:Y:S01]  /*3110*/  IMAD R3, R3, UR21, R4 ;  /* 0x0000001503037c24 */ /* 0x000fe2000f8e0204 */
[----:B------:R3:W-:Y:S03]  /*3120*/  @P1 STS.128 [R0+0x10000], RZ ;  /* 0x010000ff00001388 */ /* 0x0007e60000000c00 */
[----:B------:R-:W-:Y:S01]  /*3130*/  IMAD.IADD R3, R7, 0x1, R3 ;  /* 0x0000000107037824 */ /* 0x000fe200078e0203 */
[----:B--2---:R-:W-:-:S04]  /*3140*/  @!P1 LEA R4, P2, R6, R8, 0x1 ;  /* 0x0000000806049211 */ /* 0x004fc800078408ff */
[----:B------:R-:W-:Y:S02]  /*3150*/  @!P1 LEA.HI.X R5, R6, R9, R3, 0x1, P2 ;  /* 0x0000000906059211 */ /* 0x000fe400010f0c03 */
[----:B------:R-:W-:-:S03]  /*3160*/  ISETP.GE.AND P2, PT, R14, UR5, PT ;  /* 0x000000050e007c0c */ /* 0x000fc6000bf46270 */
[----:B------:R-:W-:Y:S01]  /*3170*/  @!PT LDS RZ, [RZ] ;  /* 0x00000000fffff984 */ /* 0x000fe20000000800 */
[----:B------:R-:W-:Y:S01]  /*3180*/  @!PT LDS RZ, [RZ] ;  /* 0x00000000fffff984 */ /* 0x000fe20000000800 */
[----:B------:R-:W-:Y:S01]  /*3190*/  @!PT LDS RZ, [RZ] ;  /* 0x00000000fffff984 */ /* 0x000fe20000000800 */
[----:B------:R2:W-:Y:S10]  /*31a0*/  @!P1 LDGSTS.E.BYPASS.LTC128B.128 [R0+0x10000], desc[UR10][R4.64] ;  /* 0x1000000004009fae */ /* 0x0005f4000b901d4a */
[----:B------:R-:W2:Y:S01]  /*31b0*/  @!P2 LDC.64 R8, c[0x0][0x220] ;  /* 0x00008800ff08ab82 */ /* 0x000ea20000000a00 */
[----:B------:R3:W-:Y:S01]  /*31c0*/  @P2 STS.128 [R0+0x12000], RZ ;  /* 0x012000ff00002388 */ /* 0x0007e20000000c00 */
[----:B--2---:R-:W-:-:S04]  /*31d0*/  @!P2 LEA R4, P1, R6, R8, 0x1 ;  /* 0x000000080604a211 */ /* 0x004fc800078208ff */
        /* <DEDUP_REMOVED lines=15> */
.L_x_1085:
[----:B------:R-:W-:Y:S05]  /*32d0*/  BSYNC B0 ;  /* 0x0000000000007941 */ /* 0x000fea0003800000 */
.L_x_1084:
[----:B------:R-:W-:Y:S01]  /*32e0*/  ULDC.64 UR22, c[0x0][0x3c8] ;  /* 0x0000f20000167ab9 */ /* 0x000fe20000000a00 */
[----:B------:R-:W-:Y:S01]  /*32f0*/  USHF.R.S32.HI UR6, URZ, 0x1f, UR56 ;  /* 0x0000001f3f067899 */ /* 0x000fe20008011438 */
[----:B------:R-:W-:Y:S01]  /*3300*/  ISETP.NE.AND P5, PT, R18, RZ, PT ;  /* 0x000000ff1200720c */ /* 0x000fe20003fa5270 */
[----:B------:R-:W-:Y:S01]  /*3310*/  UISETP.NE.U32.AND UP1, UPT, UR22, URZ, UPT ;  /* 0x0000003f1600728c */ /* 0x000fe2000bf25070 */
[----:B--23--:R-:W-:Y:S01]  /*3320*/  SHF.R.S32.HI R9, RZ, 0x1f, R22 ;  /* 0x0000001fff097819 */ /* 0x00cfe20000011416 */
[----:B------:R-:W0:Y:S01]  /*3330*/  LDGDEPBAR ;  /* 0x00000000000079af */ /* 0x000e220000000000 */
[----:B------:R-:W-:Y:S01]  /*3340*/  SHF.R.S32.HI R3, RZ, 0x1f, R16 ;  /* 0x0000001fff037819 */ /* 0x000fe20000011410 */
[----:B------:R-:W-:Y:S01]  /*3350*/  UISETP.NE.AND.EX UP1, UPT, UR23, URZ, UPT, UP1 ;  /* 0x0000003f1700728c */ /* 0x000fe2000bf25310 */
[----:B------:R-:W-:Y:S01]  /*3360*/  IMAD.MOV.U32 R237, RZ, RZ, 0x7f800000 ;  /* 0x7f800000ffed7424 */ /* 0x000fe200078e00ff */
[----:B------:R-:W-:Y:S01]  /*3370*/  ISETP.NE.AND P4, PT, R20, RZ, PT ;  /* 0x000000ff1400720c */ /* 0x000fe20003f85270 */
[----:B------:R-:W-:Y:S01]  /*3380*/  IMAD R242, RZ, RZ, -UR19 ;  /* 0x80000013fff27e24 */ /* 0x000fe2000f8e02ff */
[----:B------:R-:W-:Y:S01]  /*3390*/  ISETP.NE.AND P3, PT, R19, RZ, PT ;  /* 0x000000ff1300720c */ /* 0x000fe20003f65270 */
[----:B------:R-:W-:Y:S01]  /*33a0*/  USHF.L.U32 UR17, UR32, 0x3, URZ ;  /* 0x0000000320117899 */ /* 0x000fe2000800063f */
[----:B------:R-:W-:Y:S01]  /*33b0*/  PLOP3.LUT P1, PT, PT, PT, UP1, 0x80, 0x0 ;  /* 0x000000000000781c */ /* 0x000fe20003f2f018 */
[----:B------:R-:W-:-:S02]  /*33c0*/  IMAD.MOV.U32 R238, RZ, RZ, 0x7f800000 ;  /* 0x7f800000ffee7424 */ /* 0x000fc400078e00ff */
[----:B------:R-:W-:Y:S02]  /*33d0*/  IMAD.MOV.U32 R239, RZ, RZ, 0x7f800000 ;  /* 0x7f800000ffef7424 */ /* 0x000fe400078e00ff */
[----:B------:R-:W-:Y:S01]  /*33e0*/  IMAD.MOV.U32 R236, RZ, RZ, 0x7f800000 ;  /* 0x7f800000ffec7424 */ /* 0x000fe200078e00ff */
[----:B------:R-:W-:Y:S01]  /*33f0*/  @UP1 ULDC.64 UR24, c[0x0][0x3d0] ;  /* 0x0000f40000181ab9 */ /* 0x000fe20000000a00 */
[----:B------:R-:W-:Y:S01]  /*3400*/  @UP1 UMOV UR20, UR56 ;  /* 0x0000003800141c82 */ /* 0x000fe20008000000 */
[----:B------:R-:W-:Y:S01]  /*3410*/  @UP1 UIMAD UR5, UR57, UR24, URZ ;  /* 0x00000018390512a4 */ /* 0x000fe2000f8e023f */
[----:B------:R-:W-:Y:S01]  /*3420*/  @UP1 UMOV UR21, UR6 ;  /* 0x0000000600151c82 */ /* 0x000fe20008000000 */
[----:B------:R-:W-:Y:S01]  /*3430*/  IMAD.MOV.U32 R229, RZ, RZ, R183 ;  /* 0x000000ffffe57224 */ /* 0x000fe200078e00b7 */
[----:B------:R-:W-:Y:S02]  /*3440*/  @UP1 UIMAD.WIDE.U32 UR20, UR45, UR24, UR20 ;  /* 0x000000182d1412a5 */ /* 0x000fe4000f8e0014 */
[----:B------:R-:W-:-:S02]  /*3450*/  @UP1 UIMAD UR5, UR45, UR25, UR5 ;  /* 0x000000192d0512a4 */ /* 0x000fc4000f8e0205 */
[----:B------:R-:W-:Y:S02]  /*3460*/  @UP1 ULEA UR22, UP0, UR20, UR22, 0x2 ;  /* 0x0000001614161291 */ /* 0x000fe4000f80103f */
[----:B------:R-:W-:Y:S01]  /*3470*/  @UP1 UIADD3 UR5, UR21, UR5, URZ ;  /* 0x0000000515051290 */ /* 0x000fe2000fffe03f */
[----:B------:R-:W-:Y:S01]  /*3480*/  IMAD.SHL.U32 R249, R22, 0x4, RZ ;  /* 0x0000000416f97824 */ /* 0x000fe200078e00ff */
[----:B------:R-:W-:Y:S01]  /*3490*/  CS2R R126, SRZ ;  /* 0x00000000007e7805 */ /* 0x000fe2000001ff00 */
[----:B------:R-:W-:Y:S01]  /*34a0*/  IMAD.SHL.U32 R175, R182, 0x2, RZ ;  /* 0x00000002b6af7824 */ /* 0x000fe200078e00ff */
[----:B------:R-:W-:Y:S01]  /*34b0*/  @UP1 ULEA.HI.X UR23, UR20, UR23, UR5, 0x2, UP0 ;  /* 0x0000001714171291 */ /* 0x000fe200080f1405 */
[----:B------:R-:W-:Y:S01]  /*34c0*/  IMAD.U32 R4, RZ, RZ, UR22 ;  /* 0x00000016ff047e24 */ /* 0x000fe2000f8e00ff */
[----:B-1----:R-:W-:Y:S01]  /*34d0*/  SHF.L.U64.HI R0, R22, 0x2, R9 ;  /* 0x0000000216007819 */ /* 0x002fe20000010209 */
[----:B------:R-:W-:Y:S01]  /*34e0*/  @UP1 ULDC UR5, c[0x0][0x2e8] ;  /* 0x0000ba0000051ab9 */ /* 0x000fe20000000800 */
[C---:B------:R-:W-:Y:S01]  /*34f0*/  VIADD R240, R232.reuse, 0x20 ;  /* 0x00000020e8f07836 */ /* 0x040fe20000000000 */
[----:B------:R-:W-:Y:S01]  /*3500*/  CS2R R124, SRZ ;  /* 0x00000000007c7805 */ /* 0x000fe2000001ff00 */
[----:B------:R-:W-:Y:S01]  /*3510*/  IMAD.U32 R5, RZ, RZ, UR23 ;  /* 0x00000017ff057e24 */ /* 0x000fe2000f8e00ff */
[----:B------:R-:W-:Y:S01]  /*3520*/  CS2R R130, SRZ ;  /* 0x0000000000827805 */ /* 0x000fe2000001ff00 */
[----:B------:R-:W-:Y:S01]  /*3530*/  VIADD R241, R232, 0x40 ;  /* 0x00000040e8f17836 */ /* 0x000fe20000000000 */
[----:B------:R-:W-:-:S02]  /*3540*/  CS2R R128, SRZ ;  /* 0x0000000000807805 */ /* 0x000fc4000001ff00 */
[----:B------:R-:W-:Y:S01]  /*3550*/  CS2R R122, SRZ ;  /* 0x00000000007a7805 */ /* 0x000fe2000001ff00 */
[----:B------:R1:W2:Y:S01]  /*3560*/  @P1 LDG.E R8, desc[UR10][R4.64] ;  /* 0x0000000a04081981 */ /* 0x0002a2000c1e1900 */
        /* <DEDUP_REMOVED lines=24> */
[----:B-1----:R-:W-:Y:S01]  /*36f0*/  IMAD.SHL.U32 R4, R22, 0x4, RZ ;  /* 0x0000000416047824 */ /* 0x002fe200078e00ff */
[----:B------:R-:W-:Y:S02]  /*3700*/  CS2R R72, SRZ ;  /* 0x0000000000487805 */ /* 0x000fe4000001ff00 */
[----:B------:R-:W-:Y:S02]  /*3710*/  CS2R R70, SRZ ;  /* 0x0000000000467805 */ /* 0x000fe4000001ff00 */
[----:B------:R-:W-:Y:S02]  /*3720*/  CS2R R68, SRZ ;  /* 0x0000000000447805 */ /* 0x000fe4000001ff00 */
[----:B------:R-:W-:Y:S02]  /*3730*/  CS2R R62, SRZ ;  /* 0x00000000003e7805 */ /* 0x000fe4000001ff00 */
[----:B------:R-:W-:-:S02]  /*3740*/  IADD3 R4, P2, R4, UR14, RZ ;  /* 0x0000000e04047c10 */ /* 0x000fc4000ff5e0ff */
[----:B------:R-:W-:Y:S02]  /*3750*/  CS2R R60, SRZ ;  /* 0x00000000003c7805 */ /* 0x000fe4000001ff00 */
[----:B------:R-:W-:Y:S02]  /*3760*/  CS2R R66, SRZ ;  /* 0x0000000000427805 */ /* 0x000fe4000001ff00 */
[----:B------:R-:W-:Y:S02]  /*3770*/  CS2R R64, SRZ ;  /* 0x0000000000407805 */ /* 0x000fe4000001ff00 */
[----:B------:R-:W-:Y:S02]  /*3780*/  IADD3.X R5, R0, UR13, RZ, P2, !PT ;  /* 0x0000000d00057c10 */ /* 0x000fe400097fe4ff */
[----:B------:R-:W-:Y:S02]  /*3790*/  CS2R R58, SRZ ;  /* 0x00000000003a7805 */ /* 0x000fe4000001ff00 */
[C---:B------:R-:W-:Y:S01]  /*37a0*/  @!P6 LEA R6, P2, R16.reuse, UR14, 0x2 ;  /* 0x0000000e1006ec11 */ /* 0x040fe2000f8410ff */
[----:B------:R-:W2:Y:S01]  /*37b0*/  @P1 MUFU.RCP R0, UR5 ;  /* 0x0000000500001d08 */ /* 0x000ea20008001000 */
[----:B------:R-:W-:Y:S01]  /*37c0*/  USHF.L.U32 UR19, UR32, 0x4, URZ ;  /* 0x0000000420137899 */ /* 0x000fe2000800063f */
[----:B------:R-:W5:Y:S01]  /*37d0*/  @!P5 LDG.E R238, desc[UR10][R4.64] ;  /* 0x0000000a04eed981 */ /* 0x000f62000c1e1900 */
[----:B------:R-:W-:-:S02]  /*37e0*/  @!P6 LEA.HI.X R7, R16, UR13, R3, 0x2, P2 ;  /* 0x0000000d1007ec11 */ /* 0x000fc400090f1403 */
[----:B------:R-:W-:Y:S02]  /*37f0*/  CS2R R56, SRZ ;  /* 0x0000000000387805 */ /* 0x000fe4000001ff00 */
[----:B------:R-:W-:Y:S01]  /*3800*/  CS2R R54, SRZ ;  /* 0x0000000000367805 */ /* 0x000fe2000001ff00 */
[----:B------:R-:W5:Y:S01]  /*3810*/  @!P4 LDG.E R239, desc[UR10][R4.64+0x20] ;  /* 0x0000200a04efc981 */ /* 0x000f62000c1e1900 */
[----:B------:R-:W-:Y:S02]  /*3820*/  CS2R R52, SRZ ;  /* 0x0000000000347805 */ /* 0x000fe4000001ff00 */
[----:B------:R-:W-:Y:S02]  /*3830*/  CS2R R46, SRZ ;  /* 0x00000000002e7805 */ /* 0x000fe4000001ff00 */
[----:B------:R-:W-:Y:S01]  /*3840*/  CS2R R44, SRZ ;  /* 0x00000000002c7805 */ /* 0x000fe2000001ff00 */
[----:B------:R-:W5:Y:S01]  /*3850*/  @!P6 LDG.E R237, desc[UR10][R6.64] ;  /* 0x0000000a06ede981 */ /* 0x000f62000c1e1900 */
[----:B------:R-:W-:-:S02]  /*3860*/  UIADD3 UR28, UR19, 0x20, URZ ;  /* 0x00000020131c7890 */ /* 0x000fc4000fffe03f */
[----:B------:R-:W-:Y:S01]  /*3870*/  UIADD3 UR29, UR19, 0x40, URZ ;  /* 0x00000040131d7890 */ /* 0x000fe2000fffe03f */
[----:B------:R1:W5:Y:S01]  /*3880*/  @!P3 LDG.E R236, desc[UR10][R4.64+0x80] ;  /* 0x0000800a04ecb981 */ /* 0x000362000c1e1900 */
[----:B------:R-:W-:Y:S02]  /*3890*/  UIADD3 UR27, UR17, UR28, URZ ;  /* 0x0000001c111b7290 */ /* 0x000fe4000fffe03f */
[----:B------:R-:W-:Y:S01]  /*38a0*/  UIADD3 UR23, UR17, UR29, URZ ;  /* 0x0000001d11177290 */ /* 0x000fe2000fffe03f */
[----:B------:R-:W-:Y:S01]  /*38b0*/  VIADD R3, R182, 0x1800 ;  /* 0x00001800b6037836 */ /* 0x000fe20000000000 */
[----:B------:R-:W-:Y:S02]  /*38c0*/  UIADD3 UR26, UR17, UR27, URZ ;  /* 0x0000001b111a7290 */ /* 0x000fe4000fffe03f */
[----:B------:R-:W-:Y:S02]  /*38d0*/  UIADD3 UR22, UR17, UR23, URZ ;  /* 0x0000001711167290 */ /* 0x000fe4000fffe03f */
[----:B------:R-:W-:Y:S01]  /*38e0*/  UIADD3 UR25, UR17, UR26, URZ ;  /* 0x0000001a11197290 */ /* 0x000fe2000fffe03f */
[----:B------:R-:W-:Y:S01]  /*38f0*/  SEL R174, R3, R182, !P0 ;  /* 0x000000b603ae7207 */ /* 0x000fe20004000000 */
        /* <DEDUP_REMOVED lines=8> */
[----:B------:R-:W-:Y:S01]  /*3980*/  CS2R R36, SRZ ;  /* 0x0000000000247805 */ /* 0x000fe2000001ff00 */
[----:B------:R-:W-:Y:S02]  /*3990*/  UIMAD UR36, UR32, 0x18, URZ ;  /* 0x00000018202478a4 */ /* 0x000fe4000f8e023f */
[----:B------:R-:W-:Y:S02]  /*39a0*/  USHF.L.U32 UR35, UR32, 0x5, URZ ;  /* 0x0000000520237899 */ /* 0x000fe4000800063f */
[----:B------:R-:W-:Y:S01]  /*39b0*/  UIMAD UR34, UR32, 0x28, URZ ;  /* 0x00000028202278a4 */ /* 0x000fe2000f8e023f */
[----:B-1----:R-:W-:Y:S01]  /*39c0*/  VIADD R4, R181, 0x1800 ;  /* 0x00001800b5047836 */ /* 0x002fe20000000000 */
[----:B------:R-:W-:Y:S01]  /*39d0*/  UIMAD UR33, UR32, 0x30, URZ ;  /* 0x00000030202178a4 */ /* 0x000fe2000f8e023f */
[----:B------:R-:W-:Y:S01]  /*39e0*/  VIADD R5, R22, 0xffffffc0 ;  /* 0xffffffc016057836 */ /* 0x000fe20000000000 */
[----:B------:R-:W-:Y:S01]  /*39f0*/  ULDC UR37, c[0x0][0x2d0] ;  /* 0x0000b40000257ab9 */ /* 0x000fe20000000800 */
[----:B------:R-:W-:Y:S01]  /*3a00*/  ULDC UR12, c[0x0][0x2ec] ;  /* 0x0000bb00000c7ab9 */ /* 0x000fe20000000800 */
[----:B------:R-:W-:Y:S01]  /*3a10*/  SEL R4, R4, R181, !P0 ;  /* 0x000000b504047207 */ /* 0x000fe20004000000 */
[----:B------:R-:W-:Y:S01]  /*3a20*/  IMAD.SHL.U32 R247, R5, 0x4, RZ ;  /* 0x0000000405f77824 */ /* 0x000fe200078e00ff */
[----:B------:R-:W-:Y:S01]  /*3a30*/  SHF.L.U64.HI R248, R22, 0x2, R9 ;  /* 0x0000000216f87819 */ /* 0x000fe20000010209 */
[----:B------:R-:W-:Y:S01]  /*3a40*/  UMOV UR5, URZ ;  /* 0x0000003f00057c82 */ /* 0x000fe20008000000 */
[----:B------:R-:W-:-:S02]  /*3a50*/  LEA R3, R4, UR4, 0x1 ;  /* 0x0000000404037c11 */ /* 0x000fc4000f8e08ff */
[----:B------:R-:W-:Y:S01]  /*3a60*/  LEA R174, R174, UR4, 0x1 ;  /* 0x00000004aeae7c11 */ /* 0x000fe2000f8e08ff */
[----:B------:R-:W-:Y:S02]  /*3a70*/  UIMAD UR32, UR32, 0x38, URZ ;  /* 0x00000038202078a4 */ /* 0x000fe4000f8e023f */
[----:B------:R-:W-:Y:S02]  /*3a80*/  UIADD3 UR31, UR17, UR24, URZ ;  /* 0x00000018111f7290 */ /* 0x000fe4000fffe03f */
[----:B------:R-:W-:Y:S01]  /*3a90*/  UIADD3 UR30, UR17, UR20, URZ ;  /* 0x00000014111e7290 */ /* 0x000fe2000fffe03f */
[----:B--2---:R-:W-:-:S05]  /*3aa0*/  @P1 FMUL.FTZ R0, R8, R0 ;  /* 0x0000000008001220 */ /* 0x004fca0000410000 */
[----:B------:R-:W-:Y:S01]  /*3ab0*/  @P1 R2UR UR6, R0 ;  /* 0x00000000000612ca */ /* 0x000fe200000e0000 */
[----:B------:R-:W-:-:S04]  /*3ac0*/  IMAD.U32 R0, RZ, RZ, UR18 ;  /* 0x00000012ff007e24 */ /* 0x000fc8000f8e00ff */
[----:B------:R-:W-:-:S05]  /*3ad0*/  IMAD R0, R0, 0x80, R251 ;  /* 0x0000008000007824 */ /* 0x000fca00078e02fb */
[----:B------:R-:W-:-:S03]  /*3ae0*/  IADD3 R0, R22, -UR40, -R0 ;  /* 0x8000002816007c10 */ /* 0x000fc6000fffe800 */
[----:B------:R-:W-:Y:S01]  /*3af0*/  @UP1 UMOV UR5, UR6 ;  /* 0x0000000600051c82 */ /* 0x000fe20008000000 */
[----:B------:R-:W-:Y:S01]  /*3b00*/  ULDC UR6, c[0x0][0x39c] ;  /* 0x0000e70000067ab9 */ /* 0x000fe20000000800 */
[----:B------:R-:W-:-:S07]  /*3b10*/  VIADD R246, R0, UR7 ;  /* 0x0000000700f67c36 */ /* 0x000fce0008000000 */
.L_x_1088:
[----:B------:R-:W0:Y:S01]  /*3b20*/  LDGDEPBAR ;  /* 0x00000000000079af */ /* 0x000e220000000000 */
[----:B------:R-:W-:Y:S01]  /*3b30*/  IADD3 R0, R180, R174, RZ ;  /* 0x000000aeb4007210 */ /* 0x000fe20007ffe0ff */
[----:B------:R-:W-:Y:S01]  /*3b40*/  USHF.L.U32 UR9, UR18, 0x7, URZ ;  /* 0x0000000712097899 */ /* 0x000fe2000800063f */
[----:B-----5:R-:W-:Y:S03]  /*3b50*/  FSETP.NEU.FTZ.AND P3, PT, R239, -INF , PT ;  /* 0xff800000ef00780b */ /* 0x020fe60003f7d000 */
[----:B------:R-:W-:Y:S04]  /*3b60*/  UIADD3 UR9, UR9, 0x80, URZ ;  /* 0x0000008009097890 */ /* 0x000fe8000fffe03f */
[----:B------:R-:W-:Y:S06]  /*3b70*/  UISETP.GE.AND UP0, UPT, UR9, UR7, UPT ;  /* 0x000000070900728c */ /* 0x000fec000bf06270 */
[----:B------:R-:W-:Y:S02]  /*3b80*/  PLOP3.LUT P0, PT, PT, PT, UP0, 0x80, 0x0 ;  /* 0x000000000000781c */ /* 0x000fe40003f0f008 */
[----:B------:R-:W-:Y:S02]  /*3b90*/  PLOP3.LUT P5, PT, PT, PT, UP0, 0x80, 0x0 ;  /* 0x000000000000781c */ /* 0x000fe40003faf008 */
        /* <DEDUP_REMOVED lines=87> */
[----:B------:R-:W2:Y:S01]  /*4110*/  MUFU.TANH R231, R6 ;  /* 0x0000000600e77308 */ /* 0x000ea20000002400 */
[----:B------:R-:W-:Y:S01]  /*4120*/  FMUL.FTZ R16, R16, UR6 ;  /* 0x0000000610107c20 */ /* 0x000fe20008410000 */
[----:B------:R-:W-:Y:S08]  /*4130*/  FMUL.FTZ R18, R18, UR6 ;  /* 0x0000000612127c20 */ /* 0x000ff00008410000 */
[----:B------:R3:W4:Y:S10]  /*4140*/  MUFU.TANH R230, R7 ;  /* 0x0000000700e67308 */ /* 0x0007340000002400 */
[----:B------:R1:W4:Y:S10]  /*4150*/  MUFU.TANH R192, R10 ;  /* 0x0000000a00c07308 */ /* 0x0003340000002400 */
[----:B------:R2:W4:Y:S01]  /*4160*/  MUFU.TANH R188, R8 ;  /* 0x0000000800bc7308 */ /* 0x0005220000002400 */
[----:B---3--:R-:W3:Y:S09]  /*4170*/  LDSM.16.M88.4 R4, [R173+0xd400] ;  /* 0x00d40000ad04783b */ /* 0x008ef20000000200 */
[----:B------:R-:W-:Y:S01]  /*4180*/  MUFU.TANH R217, R17 ;  /* 0x0000001100d97308 */ /* 0x000fe20000002400 */
[----:B-1----:R-:W-:Y:S05]  /*4190*/  IMAD.U32 R10, RZ, RZ, UR18 ;  /* 0x00000012ff0a7e24 */ /* 0x002fea000f8e00ff */
[----:B------:R-:W-:Y:S04]  /*41a0*/  LEA R10, R10, R251, 0x7 ;  /* 0x000000fb0a0a7211 */ /* 0x000fe800078e38ff */
[----:B------:R1:W4:Y:S01]  /*41b0*/  MUFU.TANH R187, R9 ;  /* 0x0000000900bb7308 */ /* 0x0003220000002400 */
[----:B--2---:R-:W-:Y:S01]  /*41c0*/  MOV R8, UR8 ;  /* 0x0000000800087c02 */ /* 0x004fe20008000f00 */
[----:B------:R-:W-:Y:S01]  /*41d0*/  @P0 VIADD R0, R10, 0x1 ;  /* 0x000000010a000836 */ /* 0x000fe20000000000 */
[----:B------:R-:W-:Y:S02]  /*41e0*/  FSETP.NEU.FTZ.AND P0, PT, R238, -INF , PT ;  /* 0xff800000ee00780b */ /* 0x000fe40003f1d000 */
[----:B------:R-:W-:Y:S05]  /*41f0*/  @P4 ISETP.GE.AND P4, PT, R10, UR7, PT ;  /* 0x000000070a004c0c */ /* 0x000fea000bf86270 */
[----:B------:R2:W-:Y:S01]  /*4200*/  MUFU.TANH R186, R12 ;  /* 0x0000000c00ba7308 */ /* 0x0005e20000002400 */
[----:B------:R-:W-:Y:S01]  /*4210*/  @P5 ISETP.GE.AND P5, PT, R0, UR7, PT ;  /* 0x0000000700005c0c */ /* 0x000fe2000bfa6270 */
[----:B------:R-:W-:Y:S04]  /*4220*/  IMAD R0, R8, 0x40, R246 ;  /* 0x0000004008007824 */ /* 0x000fe800078e02f6 */
[----:B------:R-:W-:Y:S04]  /*4230*/  VIADD R8, R0, 0x8 ;  /* 0x0000000800087836 */ /* 0x000fe80000000000 */
[----:B------:R-:W-:Y:S01]  /*4240*/  MUFU.TANH R191, R11 ;  /* 0x0000000b00bf7308 */ /* 0x000fe20000002400 */
[----:B-1----:R-:W-:Y:S01]  /*4250*/  FMUL.FTZ R9, R238, 1.4426950216293334961 ;  /* 0x3fb8aa3bee097820 */ /* 0x002fe20000410000 */
[----:B------:R-:W-:Y:S04]  /*4260*/  ISETP.GE.AND P2, PT, R8, RZ, PT ;  /* 0x000000ff0800720c */ /* 0x000fe80003f46270 */
[----:B------:R-:W-:Y:S04]  /*4270*/  FSEL R9, R9, RZ, P0 ;  /* 0x000000ff09097208 */ /* 0x000fe80000000000 */
[----:B------:R-:W-:Y:S01]  /*4280*/  MUFU.TANH R219, R16 ;  /* 0x0000001000db7308 */ /* 0x000fe20000002400 */
[-C--:B---3--:R-:W-:Y:S03]  /*4290*/  HMMA.16816.F32.BF16 R20, R156, R4.reuse, R20 ;  /* 0x000000049c14723c */ /* 0x088fe60000041814 */
[----:B--2---:R-:W-:Y:S03]  /*42a0*/  FMUL.FTZ R12, R239, 1.4426950216293334961 ;  /* 0x3fb8aa3bef0c7820 */ /* 0x004fe60000410000 */
[C---:B------:R-:W-:Y:S03]  /*42b0*/  HMMA.16816.F32.BF16 R24, R136.reuse, R4, R24 ;  /* 0x000000048818723c */ /* 0x040fe60000041818 */
[----:B------:R-:W-:Y:S02]  /*42c0*/  MUFU.TANH R189, R15 ;  /* 0x0000000f00bd7308 */ /* 0x000fe40000002400 */
[C---:B------:R-:W-:Y:S01]  /*42d0*/  @!P2 IADD3 R8, -R0.reuse, -0x8, RZ ;  /* 0xfffffff80008a810 */ /* 0x040fe20007ffe1ff */
[-C--:B------:R-:W-:Y:S01]  /*42e0*/  HMMA.16816.F32.BF16 R28, R136, R6.reuse, R28 ;  /* 0x00000006881c723c */ /* 0x080fe2000004181c */
[----:B------:R-:W-:Y:S06]  /*42f0*/  PLOP3.LUT P2, PT, PT, PT, UP0, 0x80, 0x0 ;  /* 0x000000000000781c */ /* 0x000fec0003f4f008 */
[----:B------:R-:W-:Y:S01]  /*4300*/  MUFU.TANH R185, R13 ;  /* 0x0000000d00b97308 */ /* 0x000fe20000002400 */
[----:B------:R-:W-:Y:S01]  /*4310*/  IADD3 R5, R0, 0x7, RZ ;  /* 0x0000000700057810 */ /* 0x000fe20007ffe0ff */
[----:B------:R-:W-:Y:S04]  /*4320*/  HMMA.16816.F32.BF16 R32, R156, R6, R32 ;  /* 0x000000069c20723c */ /* 0x000fe80000041820 */
[----:B------:R-:W-:Y:S04]  /*4330*/  ISETP.GE.AND P6, PT, R5, RZ, PT ;  /* 0x000000ff0500720c */ /* 0x000fe80003fc6270 */
[----:B------:R1:W-:Y:S03]  /*4340*/  MUFU.TANH R226, R18 ;  /* 0x0000001200e27308 */ /* 0x0003e60000002400 */
[----:B------:R-:W-:Y:S01]  /*4350*/  FMUL.FTZ R21, R21, UR6 ;  /* 0x0000000615157c20 */ /* 0x000fe20008410000 */
[----:B------:R-:W-:Y:S01]  /*4360*/  FMUL.FTZ R23, R23, UR6 ;  /* 0x0000000617177c20 */ /* 0x000fe20008410000 */
[----:B------:R-:W-:Y:S01]  /*4370*/  FMUL.FTZ R22, R22, UR6 ;  /* 0x0000000616167c20 */ /* 0x000fe20008410000 */
[----:B------:R-:W-:Y:S01]  /*4380*/  IABS R4, R0 ;  /* 0x0000000000047213 */ /* 0x000fe20000000000 */
[----:B------:R-:W-:Y:S03]  /*4390*/  FMUL.FTZ R24, R24, UR6 ;  /* 0x0000000618187c20 */ /* 0x000fe60008410000 */
[----:B------:R2:W-:Y:S01]  /*43a0*/  MUFU.TANH R211, R21 ;  /* 0x0000001500d37308 */ /* 0x0005e20000002400 */
[----:B------:R-:W-:Y:S01]  /*43b0*/  FMUL.FTZ R26, R26, UR6 ;  /* 0x000000061a1a7c20 */ /* 0x000fe20008410000 */
[----:B------:R-:W-:Y:S01]  /*43c0*/  I2FP.F32.S32 R17, R4 ;  /* 0x0000000400117245 */ /* 0x000fe20000201400 */
[----:B------:R-:W-:Y:S01]  /*43d0*/  FMUL.FTZ R25, R25, UR6 ;  /* 0x0000000619197c20 */ /* 0x000fe20008410000 */
[----:B------:R-:W-:Y:S01]  /*43e0*/  FMUL.FTZ R27, R27, UR6 ;  /* 0x000000061b1b7c20 */ /* 0x000fe20008410000 */
[----:B------:R-:W-:Y:S01]  /*43f0*/  FMUL.FTZ R28, R28, UR6 ;  /* 0x000000061c1c7c20 */ /* 0x000fe20008410000 */
[----:B------:R-:W-:Y:S01]  /*4400*/  FMUL.FTZ R30, R30, UR6 ;  /* 0x000000061e1e7c20 */ /* 0x000fe20008410000 */
[----:B------:R-:W-:Y:S03]  /*4410*/  FMUL.FTZ R29, R29, UR6 ;  /* 0x000000061d1d7c20 */ /* 0x000fe60008410000 */
[----:B------:R3:W-:Y:S01]  /*4420*/  MUFU.TANH R222, R22 ;  /* 0x0000001600de7308 */ /* 0x0007e20000002400 */
[----:B------:R-:W-:Y:S01]  /*4430*/  FFMA.FTZ R4, R17, -UR5, R213 ;  /* 0x8000000511047c23 */ /* 0x000fe200080100d5 */
[C---:B------:R-:W-:Y:S01]  /*4440*/  @!P6 IADD3 R5, -R0.reuse, -0x7, RZ ;  /* 0xfffffff90005e810 */ /* 0x040fe20007ffe1ff */
[----:B-1----:R-:W-:Y:S01]  /*4450*/  FMUL.FTZ R18, R237, 1.4426950216293334961 ;  /* 0x3fb8aa3bed127820 */ /* 0x002fe20000410000 */
[----:B------:R-:W-:Y:S01]  /*4460*/  IADD3 R11, R0, -0x1, RZ ;  /* 0xffffffff000b7810 */ /* 0x000fe20007ffe0ff */
[----:B------:R-:W-:Y:S01]  /*4470*/  FMUL.FTZ R32, R32, UR6 ;  /* 0x0000000620207c20 */ /* 0x000fe20008410000 */
[----:B------:R-:W-:Y:S01]  /*4480*/  @P1 FSEL R4, R4, -INF , !P4 ;  /* 0xff80000004041808 */ /* 0x000fe20006000000 */
[----:B------:R-:W-:Y:S03]  /*4490*/  FMUL.FTZ R34, R34, UR6 ;  /* 0x0000000622227c20 */ /* 0x000fe60008410000 */
[----:B------:R-:W1:Y:S01]  /*44a0*/  MUFU.TANH R190, R14 ;  /* 0x0000000e00be7308 */ /* 0x000e620000002400 */
[----:B--2---:R-:W-:Y:S01]  /*44b0*/  I2FP.F32.S32 R21, R8 ;  /* 0x0000000800157245 */ /* 0x004fe20000201400 */
[----:B------:R-:W-:Y:S01]  /*44c0*/  FMUL.FTZ R33, R33, UR6 ;  /* 0x0000000621217c20 */ /* 0x000fe20008410000 */
[----:B------:R-:W-:Y:S01]  /*44d0*/  FFMA.FTZ R4, R4, UR12, -R9 ;  /* 0x0000000c04047c23 */ /* 0x000fe20008010809 */
[----:B------:R-:W-:Y:S01]  /*44e0*/  FMUL.FTZ R35, R35, UR6 ;  /* 0x0000000623237c20 */ /* 0x000fe20008410000 */
[----:B------:R-:W-:Y:S01]  /*44f0*/  FMUL.FTZ R31, R31, UR6 ;  /* 0x000000061f1f7c20 */ /* 0x000fe20008410000 */
[----:B------:R-:W-:Y:S01]  /*4500*/  FSEL R8, R12, RZ, P3 ;  /* 0x000000ff0c087208 */ /* 0x000fe20001800000 */
[----:B------:R-:W-:Y:S03]  /*4510*/  FMUL.FTZ R20, R20, UR6 ;  /* 0x0000000614147c20 */ /* 0x000fe60008410000 */
[----:B------:R4:W-:Y:S01]  /*4520*/  MUFU.EX2 R145, R4 ;  /* 0x0000000400917308 */ /* 0x0009e20000000800 */
[----:B---3--:R-:W-:Y:S01]  /*4530*/  I2FP.F32.S32 R22, R5 ;  /* 0x0000000500167245 */ /* 0x008fe20000201400 */
[----:B------:R-:W-:Y:S01]  /*4540*/  FFMA.FTZ R5, R21, -UR5, R231 ;  /* 0x8000000515057c23 */ /* 0x000fe200080100e7 */
[----:B------:R-:W-:Y:S01]  /*4550*/  ISETP.GE.AND P0, PT, R11, RZ, PT ;  /* 0x000000ff0b00720c */ /* 0x000fe20003f06270 */
[----:B------:R-:W-:Y:S01]  /*4560*/  VIADD R12, R0, 0x28 ;  /* 0x00000028000c7836 */ /* 0x000fe20000000000 */
[----:B------:R-:W-:Y:S02]  /*4570*/  PLOP3.LUT P1, PT, PT, PT, UP0, 0x80, 0x0 ;  /* 0x000000000000781c */ /* 0x000fe40003f2f008 */
[----:B------:R-:W-:Y:S03]  /*4580*/  @P2 FSEL R5, R5, -INF , !P4 ;  /* 0xff80000005052808 */ /* 0x000fe60006000000 */
[----:B------:R-:W2:Y:S01]  /*4590*/  MUFU.TANH R223, R19 ;  /* 0x0000001300df7308 */ /* 0x000ea20000002400 */
[----:B------:R-:W-:Y:S02]  /*45a0*/  FSETP.NEU.FTZ.AND P3, PT, R236, -INF , PT ;  /* 0xff800000ec00780b */ /* 0x000fe40003f7d000 */
[----:B------:R-:W-:Y:S01]  /*45b0*/  ISETP.GE.AND P2, PT, R12, RZ, PT ;  /* 0x000000ff0c00720c */ /* 0x000fe20003f46270 */
[----:B------:R-:W-:Y:S01]  /*45c0*/  FFMA.FTZ R5, R5, UR12, -R8 ;  /* 0x0000000c05057c23 */ /* 0x000fe20008010808 */
[C---:B------:R-:W-:Y:S05]  /*45d0*/  IADD3 R13, R0.reuse, 0x1f, RZ ;  /* 0x0000001f000d7810 */ /* 0x040fea0007ffe0ff */
[----:B------:R3:W-:Y:S01]  /*45e0*/  MUFU.EX2 R234, R5 ;  /* 0x0000000500ea7308 */ /* 0x0007e20000000800 */
[----:B------:R-:W-:Y:S01]  /*45f0*/  @!P0 IADD3 R11, -R0, 0x1, RZ ;  /* 0x00000001000b8810 */ /* 0x000fe20007ffe1ff */
[----:B----4-:R-:W-:Y:S01]  /*4600*/  FFMA.FTZ R4, R22, -UR5, R230 ;  /* 0x8000000516047c23 */ /* 0x010fe200080100e6 */
[----:B------:R-:W-:Y:S02]  /*4610*/  PLOP3.LUT P0, PT, PT, PT, UP0, 0x80, 0x0 ;  /* 0x000000000000781c */ /* 0x000fe40003f0f008 */
[----:B------:R-:W-:Y:S02]  /*4620*/  I2FP.F32.S32 R16, R11 ;  /* 0x0000000b00107245 */ /* 0x000fe40000201400 */
[----:B------:R-:W-:Y:S03]  /*4630*/  @P1 FSEL R4, R4, -INF , !P5 ;  /* 0xff80000004041808 */ /* 0x000fe60006800000 */
[----:B------:R-:W4:Y:S01]  /*4640*/  MUFU.TANH R209, R20 ;  /* 0x0000001400d17308 */ /* 0x000f220000002400 */
[----:B------:R-:W-:Y:S01]  /*4650*/  @!P2 IADD3 R12, -R0, -0x28, RZ ;  /* 0xffffffd8000ca810 */ /* 0x000fe20007ffe1ff */
[----:B------:R-:W-:Y:S01]  /*4660*/  FFMA.FTZ R11, R16, -UR5, R220 ;  /* 0x80000005100b7c23 */ /* 0x000fe200080100dc */
[----:B------:R-:W-:Y:S02]  /*4670*/  PLOP3.LUT P2, PT, PT, PT, UP0, 0x80, 0x0 ;  /* 0x000000000000781c */ /* 0x000fe40003f4f008 */
[----:B------:R-:W-:Y:S05]  /*4680*/  I2FP.F32.S32 R12, R12 ;  /* 0x0000000c000c7245 */ /* 0x000fea0000201400 */
[----:B------:R-:W-:Y:S01]  /*4690*/  MUFU.TANH R166, R24 ;  /* 0x0000001800a67308 */ /* 0x000fe20000002400 */
[----:B---3--:R-:W-:Y:S01]  /*46a0*/  FFMA.FTZ R5, R4, UR12, -R8 ;  /* 0x0000000c04057c23 */ /* 0x008fe20008010808 */
[----:B------:R-:W-:Y:S01]  /*46b0*/  VIADD R4, R0, 0x20 ;  /* 0x0000002000047836 */ /* 0x000fe20000000000 */
[----:B------:R-:W-:Y:S01]  /*46c0*/  @P0 FSEL R11, R11, -INF , !P5 ;  /* 0xff8000000b0b0808 */ /* 0x000fe20006800000 */
[----:B------:R-:W-:Y:S01]  /*46d0*/  FFMA.FTZ R12, R12, -UR5, R192 ;  /* 0x800000050c0c7c23 */ /* 0x000fe200080100c0 */
[----:B------:R-:W-:Y:S02]  /*46e0*/  ISETP.GE.AND P0, PT, R13, RZ, PT ;  /* 0x000000ff0d00720c */ /* 0x000fe40003f06270 */
[----:B------:R-:W-:Y:S03]  /*46f0*/  ISETP.GE.AND P1, PT, R4, RZ, PT ;  /* 0x000000ff0400720c */ /* 0x000fe60003f26270 */
[----:B------:R3:W-:Y:S01]  /*4700*/  MUFU.EX2 R235, R5 ;  /* 0x0000000500eb7308 */ /* 0x0007e20000000800 */
[----:B------:R-:W-:Y:S01]  /*4710*/  FFMA.FTZ R11, R11, UR12, -R9 ;  /* 0x0000000c0b0b7c23 */ /* 0x000fe20008010809 */
[----:B------:R-:W-:Y:S02]  /*4720*/  @P2 FSEL R12, R12, -INF , !P4 ;  /* 0xff8000000c0c2808 */ /* 0x000fe40006000000 */
[----:B------:R-:W-:Y:S06]  /*4730*/  PLOP3.LUT P2, PT, PT, PT, UP0, 0x80, 0x0 ;  /* 0x000000000000781c */ /* 0x000fec0003f4f008 */
[----:B------:R1:W-:Y:S01]  /*4740*/  MUFU.EX2 R148, R11 ;  /* 0x0000000b00947308 */ /* 0x0003e20000000800 */
[C---:B------:R-:W-:Y:S02]  /*4750*/  @!P0 IADD3 R13, -R0.reuse, -0x1f, RZ ;  /* 0xffffffe1000d8810 */ /* 0x040fe40007ffe1ff */
[----:B------:R-:W-:Y:S02]  /*4760*/  @!P1 IADD3 R4, -R0, -0x20, RZ ;  /* 0xffffffe000049810 */ /* 0x000fe40007ffe1ff */
[----:B------:R-:W-:Y:S05]  /*4770*/  PLOP3.LUT P1, PT, PT, PT, UP0, 0x80, 0x0 ;  /* 0x000000000000781c */ /* 0x000fea0003f2f008 */
[----:B------:R-:W4:Y:S01]  /*4780*/  MUFU.TANH R221, R23 ;  /* 0x0000001700dd7308 */ /* 0x000f220000002400 */
[----:B------:R-:W-:Y:S01]  /*4790*/  I2FP.F32.S32 R15, R4 ;  /* 0x00000004000f7245 */ /* 0x000fe20000201400 */
[----:B---3--:R-:W-:Y:S01]  /*47a0*/  FMUL.FTZ R5, R236, 1.4426950216293334961 ;  /* 0x3fb8aa3bec057820 */ /* 0x008fe20000410000 */
[----:B------:R-:W-:Y:S02]  /*47b0*/  PLOP3.LUT P0, PT, PT, PT, UP0, 0x80, 0x0 ;  /* 0x000000000000781c */ /* 0x000fe40003f0f008 */
[----:B------:R-:W-:Y:S01]  /*47c0*/  I2FP.F32.S32 R14, R13 ;  /* 0x0000000d000e7245 */ /* 0x000fe20000201400 */
[----:B------:R-:W-:Y:S01]  /*47d0*/  FFMA.FTZ R4, R15, -UR5, R188 ;  /* 0x800000050f047c23 */ /* 0x000fe200080100bc */
[----:B------:R-:W-:Y:S03]  /*47e0*/  FSEL R5, R5, RZ, P3 ;  /* 0x000000ff05057208 */ /* 0x000fe60001800000 */
[----:B------:R-:W-:Y:S01]  /*47f0*/  MUFU.TANH R184, R26 ;  /* 0x0000001a00b87308 */ /* 0x000fe20000002400 */
[----:B-1----:R-:W-:Y:S01]  /*4800*/  IADD3 R11, R0, 0x27, RZ ;  /* 0x00000027000b7810 */ /* 0x002fe20007ffe0ff */
[----:B------:R-:W-:Y:S01]  /*4810*/  FFMA.FTZ R13, R14, -UR5, R187 ;  /* 0x800000050e0d7c23 */ /* 0x000fe200080100bb */
[----:B------:R-:W-:Y:S01]  /*4820*/  @P1 FSEL R4, R4, -INF , !P4 ;  /* 0xff80000004041808 */ /* 0x000fe20006000000 */
[----:B------:R-:W-:Y:S01]  /*4830*/  FFMA.FTZ R7, R15, -UR5, R190 ;  /* 0x800000050f077c23 */ /* 0x000fe200080100be */
[----:B------:R-:W-:Y:S01]  /*4840*/  ISETP.GE.AND P6, PT, R11, RZ, PT ;  /* 0x000000ff0b00720c */ /* 0x000fe20003fc6270 */
[----:B------:R-:W-:Y:S01]  /*4850*/  FFMA.FTZ R6, R14, -UR5, R189 ;  /* 0x800000050e067c23 */ /* 0x000fe200080100bd */
[----:B------:R-:W-:Y:S03]  /*4860*/  PLOP3.LUT P1, PT, PT, PT, UP0, 0x80, 0x0 ;  /* 0x000000000000781c */ /* 0x000fe60003f2f008 */
[----:B------:R-:W1:Y:S01]  /*4870*/  MUFU.TANH R165, R25 ;  /* 0x0000001900a57308 */ /* 0x000e620000002400 */
[--C-:B------:R-:W-:Y:S01]  /*4880*/  FFMA.FTZ R4, R4, UR12, -R5.reuse ;  /* 0x0000000c04047c23 */ /* 0x100fe20008010805 */
[----:B------:R-:W-:Y:S02]  /*4890*/  FSETP.NEU.FTZ.AND P3, PT, R237, -INF , PT ;  /* 0xff800000ed00780b */ /* 0x000fe40003f7d000 */
[----:B------:R-:W-:Y:S02]  /*48a0*/  @P0 FSEL R13, R13, -INF , !P5 ;  /* 0xff8000000d0d0808 */ /* 0x000fe40006800000 */
[----:B------:R-:W-:Y:S04]  /*48b0*/  PLOP3.LUT P0, PT, PT, PT, UP0, 0x80, 0x0 ;  /* 0x000000000000781c */ /* 0x000fe80003f0f008 */
[----:B------:R3:W-:Y:S01]  /*48c0*/  MUFU.EX2 R161, R4 ;  /* 0x0000000400a17308 */ /* 0x0007e20000000800 */
[----:B------:R-:W-:Y:S01]  /*48d0*/  FFMA.FTZ R13, R13, UR12, -R5 ;  /* 0x0000000c0d0d7c23 */ /* 0x000fe20008010805 */
[----:B------:R-:W-:Y:S02]  /*48e0*/  @!P6 IADD3 R11, -R0, -0x27, RZ ;  /* 0xffffffd9000be810 */ /* 0x000fe40007ffe1ff */
[----:B------:R-:W-:Y:S02]  /*48f0*/  PLOP3.LUT P6, PT, PT, PT, UP0, 0x80, 0x0 ;  /* 0x000000000000781c */ /* 0x000fe40003fcf008 */
[----:B------:R-:W-:Y:S04]  /*4900*/  I2FP.F32.S32 R11, R11 ;  /* 0x0000000b000b7245 */ /* 0x000fe80000201400 */
[----:B------:R2:W-:Y:S01]  /*4910*/  MUFU.EX2 R160, R13 ;  /* 0x0000000d00a07308 */ /* 0x0005e20000000800 */
[----:B------:R-:W-:Y:S01]  /*4920*/  PLOP3.LUT P4, PT, PT, PT, UP0, 0x80, 0x0 ;  /* 0x000000000000781c */ /* 0x000fe20003f8f008 */
[----:B------:R-:W-:Y:S05]  /*4930*/  FFMA.FTZ R11, R11, -UR5, R191 ;  /* 0x800000050b0b7c23 */ /* 0x000fea00080100bf */
[----:B------:R-:W-:Y:S03]  /*4940*/  @P1 FSEL R11, R11, -INF , !P5 ;  /* 0xff8000000b0b1808 */ /* 0x000fe60006800000 */
[----:B------:R-:W-:Y:S01]  /*4950*/  MUFU.TANH R164, R28 ;  /* 0x0000001c00a47308 */ /* 0x000fe20000002400 */
[----:B---3--:R-:W-:Y:S02]  /*4960*/  FSEL R4, R18, RZ, P3 ;  /* 0x000000ff12047208 */ /* 0x008fe40001800000 */
[----:B------:R-:W-:Y:S03]  /*4970*/  PLOP3.LUT P3, PT, PT, PT, UP0, 0x80, 0x0 ;  /* 0x000000000000781c */ /* 0x000fe60003f6f008 */
[--C-:B------:R-:W-:Y:S01]  /*4980*/  FFMA.FTZ R11, R11, UR12, -R4.reuse ;  /* 0x0000000c0b0b7c23 */ /* 0x100fe20008010804 */
[----:B------:R-:W-:Y:S01]  /*4990*/  FFMA.FTZ R12, R12, UR12, -R4 ;  /* 0x0000000c0c0c7c23 */ /* 0x000fe20008010804 */
[C---:B--2---:R-:W-:Y:S02]  /*49a0*/  @P0 IADD3 R13, R10.reuse, 0x8, RZ ;  /* 0x000000080a0d0810 */ /* 0x044fe40007ffe0ff */
[----:B------:R-:W2:Y:S01]  /*49b0*/  MUFU.TANH R171, R27 ;  /* 0x0000001b00ab7308 */ /* 0x000ea20000002400 */
[----:B------:R-:W-:Y:S02]  /*49c0*/  PLOP3.LUT P0, PT, PT, PT, UP0, 0x80, 0x0 ;  /* 0x000000000000781c */ /* 0x000fe40003f0f008 */
[----:B------:R-:W-:Y:S01]  /*49d0*/  @P6 ISETP.GE.AND P6, PT, R13, UR7, PT ;  /* 0x000000070d006c0c */ /* 0x000fe2000bfc6270 */
[----:B------:R-:W-:Y:S06]  /*49e0*/  @P4 VIADD R13, R10, 0x9 ;  /* 0x000000090a0d4836 */ /* 0x000fec0000000000 */
[----:B------:R3:W-:Y:S01]  /*49f0*/  MUFU.EX2 R167, R11 ;  /* 0x0000000b00a77308 */ /* 0x0007e20000000800 */
[----:B------:R-:W-:Y:S01]  /*4a00*/  @P3 ISETP.GE.AND P3, PT, R13, UR7, PT ;  /* 0x000000070d003c0c */ /* 0x000fe2000bf66270 */
[C---:B------:R-:W-:Y:S08]  /*4a10*/  VIADD R13, R0.reuse, 0xfffffff0 ;  /* 0xfffffff0000d7836 */ /* 0x040ff00000000000 */
[----:B------:R4:W-:Y:S10]  /*4a20*/  MUFU.EX2 R168, R12 ;  /* 0x0000000c00a87308 */ /* 0x0009f40000000800 */
[----:B------:R-:W-:Y:S01]  /*4a30*/  MUFU.TANH R170, R30 ;  /* 0x0000001e00aa7308 */ /* 0x000fe20000002400 */
[C---:B---3--:R-:W-:Y:S04]  /*4a40*/  IADD3 R11, R0.reuse, 0x17, RZ ;  /* 0x00000017000b7810 */ /* 0x048fe80007ffe0ff */
[----:B------:R-:W-:Y:S05]  /*4a50*/  ISETP.GE.AND P1, PT, R11, RZ, PT ;  /* 0x000000ff0b00720c */ /* 0x000fea0003f26270 */
[----:B------:R-:W-:Y:S01]  /*4a60*/  MUFU.TANH R197, R32 ;  /* 0x0000002000c57308 */ /* 0x000fe20000002400 */
[----:B----4-:R-:W-:Y:S05]  /*4a70*/  VIADD R12, R0, 0x18 ;  /* 0x00000018000c7836 */ /* 0x010fea0000000000 */
[----:B------:R-:W-:Y:S04]  /*4a80*/  ISETP.GE.AND P5, PT, R12, RZ, PT ;  /* 0x000000ff0c00720c */ /* 0x000fe80003fa6270 */
[----:B------:R-:W3:Y:S01]  /*4a90*/  MUFU.TANH R163, R29 ;  /* 0x0000001d00a37308 */ /* 0x000ee20000002400 */
[C---:B------:R-:W-:Y:S02]  /*4aa0*/  @!P1 IADD3 R11, -R0.reuse, -0x17, RZ ;  /* 0xffffffe9000b9810 */ /* 0x040fe40007ffe1ff */
[----:B------:R-:W-:Y:S02]  /*4ab0*/  PLOP3.LUT P1, PT, PT, PT, UP0, 0x80, 0x0 ;  /* 0x000000000000781c */ /* 0x000fe40003f2f008 */
[----:B------:R-:W-:Y:S05]  /*4ac0*/  I2FP.F32.S32 R18, R11 ;  /* 0x0000000b00127245 */ /* 0x000fea0000201400 */
[----:B------:R-:W-:Y:S01]  /*4ad0*/  MUFU.TANH R205, R34 ;  /* 0x0000002200cd7308 */ /* 0x000fe20000002400 */
[----:B------:R-:W-:Y:S02]  /*4ae0*/  @!P5 IADD3 R12, -R0, -0x18, RZ ;  /* 0xffffffe8000cd810 */ /* 0x000fe40007ffe1ff */
[----:B------:R-:W-:Y:S02]  /*4af0*/  PLOP3.LUT P5, PT, PT, PT, UP0, 0x80, 0x0 ;  /* 0x000000000000781c */ /* 0x000fe40003faf008 */
[----:B------:R-:W-:Y:S01]  /*4b00*/  I2FP.F32.S32 R19, R12 ;  /* 0x0000000c00137245 */ /* 0x000fe20000201400 */
[----:B------:R-:W-:Y:S01]  /*4b10*/  FFMA.FTZ R12, R18, -UR5, R185 ;  /* 0x80000005120c7c23 */ /* 0x000fe200080100b9 */
[----:B------:R-:W-:Y:S03]  /*4b20*/  @P1 FSEL R7, R7, -INF , !P6 ;  /* 0xff80000007071808 */ /* 0x000fe60007000000 */
[----:B------:R-:W4:Y:S01]  /*4b30*/  MUFU.TANH R198, R33 ;  /* 0x0000002100c67308 */ /* 0x000f220000002400 */
[----:B------:R-:W-:Y:S01]  /*4b40*/  FFMA.FTZ R11, R19, -UR5, R186 ;  /* 0x80000005130b7c23 */ /* 0x000fe200080100ba */
[----:B------:R-:W-:Y:S01]  /*4b50*/  @P0 FSEL R12, R12, -INF , !P3 ;  /* 0xff8000000c0c0808 */ /* 0x000fe20005800000 */
[--C-:B------:R-:W-:Y:S01]  /*4b60*/  FFMA.FTZ R7, R7, UR12, -R4.reuse ;  /* 0x0000000c07077c23 */ /* 0x100fe20008010804 */
[----:B------:R-:W-:Y:S02]  /*4b70*/  PLOP3.LUT P0, PT, PT, PT, UP0, 0x80, 0x0 ;  /* 0x000000000000781c */ /* 0x000fe40003f0f008 */
[----:B------:R-:W-:Y:S04]  /*4b80*/  @P2 FSEL R11, R11, -INF , !P6 ;  /* 0xff8000000b0b2808 */ /* 0x000fe80007000000 */
[----:B------:R1:W-:Y:S01]  /*4b90*/  MUFU.EX2 R162, R7 ;  /* 0x0000000700a27308 */ /* 0x0003e20000000800 */
[----:B------:R-:W-:Y:S01]  /*4ba0*/  PLOP3.LUT P2, PT, PT, PT, UP0, 0x80, 0x0 ;  /* 0x000000000000781c */ /* 0x000fe20003f4f008 */
[--C-:B------:R-:W-:Y:S01]  /*4bb0*/  FFMA.FTZ R12, R12, UR12, -R5.reuse ;  /* 0x0000000c0c0c7c23 */ /* 0x100fe20008010805 */
[----:B------:R-:W-:Y:S07]  /*4bc0*/  FFMA.FTZ R11, R11, UR12, -R5 ;  /* 0x0000000c0b0b7c23 */ /* 0x000fee0008010805 */
[----:B------:R-:W-:Y:S04]  /*4bd0*/  MUFU.EX2 R156, R11 ;  /* 0x0000000b009c7308 */ /* 0x000fe80000000800 */
[----:B------:R-:W-:Y:S02]  /*4be0*/  @P2 FSEL R6, R6, -INF , !P3 ;  /* 0xff80000006062808 */ /* 0x000fe40005800000 */
[----:B------:R-:W-:Y:S04]  /*4bf0*/  PLOP3.LUT P2, PT, PT, PT, UP0, 0x80, 0x0 ;  /* 0x000000000000781c */ /* 0x000fe80003f4f008 */
[----:B------:R2:W-:Y:S01]  /*4c00*/  MUFU.EX2 R155, R12 ;  /* 0x0000000c009b7308 */ /* 0x0005e20000000800 */
[----:B-1----:R-:W-:Y:S01]  /*4c10*/  FFMA.FTZ R7, R6, UR12, -R4 ;  /* 0x0000000c06077c23 */ /* 0x002fe20008010804 */
[----:B------:R-:W-:Y:S04]  /*4c20*/  IADD3 R6, R0, -0x8, RZ ;  /* 0xfffffff800067810 */ /* 0x000fe80007ffe0ff */
[----:B------:R-:W-:Y:S04]  /*4c30*/  ISETP.GE.AND P1, PT, R6, RZ, PT ;  /* 0x000000ff0600720c */ /* 0x000fe80003f26270 */
[----:B------:R1:W-:Y:S10]  /*4c40*/  MUFU.EX2 R159, R7 ;  /* 0x00000007009f7308 */ /* 0x0003f40000000800 */
[----:B------:R-:W4:Y:S01]  /*4c50*/  MUFU.TANH R204, R35 ;  /* 0x0000002300cc7308 */ /* 0x000f220000002400 */
[C---:B--2---:R-:W-:Y:S02]  /*4c60*/  IADD3 R12, R0.reuse, -0x11, RZ ;  /* 0xffffffef000c7810 */ /* 0x044fe40007ffe0ff */
[C---:B------:R-:W-:Y:S02]  /*4c70*/  @!P1 IADD3 R6, -R0.reuse, 0x8, RZ ;  /* 0x0000000800069810 */ /* 0x040fe40007ffe1ff */
[----:B------:R-:W-:Y:S02]  /*4c80*/  PLOP3.LUT P1, PT, PT, PT, UP0, 0x80, 0x0 ;  /* 0x000000000000781c */ /* 0x000fe40003f2f008 */
[----:B------:R-:W-:Y:S03]  /*4c90*/  I2FP.F32.S32 R15, R6 ;  /* 0x00000006000f7245 */ /* 0x000fe60000201400 */
[----:B------:R-:W-:Y:S01]  /*4ca0*/  MUFU.TANH R169, R31 ;  /* 0x0000001f00a97308 */ /* 0x000fe20000002400 */
[----:B-1----:R-:W-:Y:S01]  /*4cb0*/  IADD3 R7, R0, -0x9, RZ ;  /* 0xfffffff700077810 */ /* 0x002fe20007ffe0ff */
[----:B------:R-:W-:Y:S03]  /*4cc0*/  FFMA.FTZ R6, R15, -UR5, R219 ;  /* 0x800000050f067c23 */ /* 0x000fe600080100db */
[----:B------:R-:W-:Y:S02]  /*4cd0*/  ISETP.GE.AND P4, PT, R7, RZ, PT ;  /* 0x000000ff0700720c */ /* 0x000fe40003f86270 */
[----:B------:R-:W-:Y:S02]  /*4ce0*/  @P0 FSEL R6, R6, -INF , !P6 ;  /* 0xff80000006060808 */ /* 0x000fe40007000000 */
[----:B------:R-:W-:Y:S02]  /*4cf0*/  ISETP.GE.AND P0, PT, R13, RZ, PT ;  /* 0x000000ff0d00720c */ /* 0x000fe40003f06270 */
[----:B------:R-:W-:Y:S01]  /*4d00*/  @P1 IADD3 R20, R10, 0x10, RZ ;  /* 0x000000100a141810 */ /* 0x000fe20007ffe0ff */
[----:B------:R-:W-:Y:S01]  /*4d10*/  FFMA.FTZ R6, R6, UR12, -R9 ;  /* 0x0000000c06067c23 */ /* 0x000fe20008010809 */
[----:B------:R-:W-:Y:S02]  /*4d20*/  PLOP3.LUT P1, PT, PT, PT, UP0, 0x80, 0x0 ;  /* 0x000000000000781c */ /* 0x000fe40003f2f008 */
[----:B------:R-:W-:Y:S01]  /*4d30*/  @P5 ISETP.GE.AND P5, PT, R20, UR7, PT ;  /* 0x0000000714005c0c */ /* 0x000fe2000bfa6270 */
[----:B------:R1:W-:Y:S02]  /*4d40*/  MUFU.EX2 R218, R6 ;  /* 0x0000000600da7308 */ /* 0x0003e40000000800 */
        /* <DEDUP_REMOVED lines=10> */
[----:B-1----:R-:W-:Y:S01]  /*4df0*/  FFMA.FTZ R6, R16, -UR5, R223 ;  /* 0x8000000510067c23 */ /* 0x002fe200080100df */
        /* <DEDUP_REMOVED lines=10> */
[----:B------:R-:W-:Y:S01]  /*4ea0*/  FFMA.FTZ R6, R6, UR12, -R8 ;  /* 0x0000000c06067c23 */ /* 0x000fe20008010808 */
[----:B------:R-:W-:Y:S01]  /*4eb0*/  I2FP.F32.S32 R16, R12 ;  /* 0x0000000c00107245 */ /* 0x000fe20000201400 */
[----:B-1----:R-:W-:Y:S02]  /*4ec0*/  @P1 VIADD R11, R10, 0x11 ;  /* 0x000000110a0b1836 */ /* 0x002fe40000000000 */
[----:B------:R1:W4:Y:S01]  /*4ed0*/  MUFU.EX2 R227, R6 ;  /* 0x0000000600e37308 */ /* 0x0003220000000800 */
[----:B------:R-:W-:Y:S02]  /*4ee0*/  PLOP3.LUT P1, PT, PT, PT, UP0, 0x80, 0x0 ;  /* 0x000000000000781c */ /* 0x000fe40003f2f008 */
[----:B------:R-:W-:Y:S02]  /*4ef0*/  IADD3 R12, R0, 0x10, RZ ;  /* 0x00000010000c7810 */ /* 0x000fe40007ffe0ff */
[----:B------:R-:W-:Y:S01]  /*4f00*/  @P6 ISETP.GE.AND P6, PT, R11, UR7, PT ;  /* 0x000000070b006c0c */ /* 0x000fe2000bfc6270 */
[----:B--2---:R-:W-:Y:S01]  /*4f10*/  FFMA.FTZ R7, R17, -UR5, R209 ;  /* 0x8000000511077c23 */ /* 0x004fe200080100d1 */
[----:B------:R-:W-:Y:S02]  /*4f20*/  ISETP.GE.AND P4, PT, R12, RZ, PT ;  /* 0x000000ff0c00720c */ /* 0x000fe40003f86270 */
[----:B------:R-:W-:Y:S02]  /*4f30*/  IADD3 R11, R0, 0xf, RZ ;  /* 0x0000000f000b7810 */ /* 0x000fe40007ffe0ff */
[----:B------:R-:W-:Y:S02]  /*4f40*/  @P0 FSEL R7, R7, -INF , !P5 ;  /* 0xff80000007070808 */ /* 0x000fe40006800000 */
[----:B------:R-:W-:Y:S02]  /*4f50*/  PLOP3.LUT P0, PT, PT, PT, UP0, 0x80, 0x0 ;  /* 0x000000000000781c */ /* 0x000fe40003f0f008 */
[----:B------:R-:W-:Y:S01]  /*4f60*/  ISETP.GE.AND P3, PT, R11, RZ, PT ;  /* 0x000000ff0b00720c */ /* 0x000fe20003f66270 */
[----:B------:R-:W-:Y:S01]  /*4f70*/  FFMA.FTZ R7, R7, UR12, -R9 ;  /* 0x0000000c07077c23 */ /* 0x000fe20008010809 */
[----:B-1----:R-:W-:Y:S03]  /*4f80*/  FFMA.FTZ R6, R16, -UR5, R211 ;  /* 0x8000000510067c23 */ /* 0x002fe600080100d3 */
        /* <DEDUP_REMOVED lines=11> */
[----:B-1----:R-:W-:Y:S05]  /*5040*/  FFMA.FTZ R7, R15, -UR5, R222 ;  /* 0x800000050f077c23 */ /* 0x002fea00080100de */
[----:B------:R-:W-:Y:S02]  /*5050*/  @P0 FSEL R7, R7, -INF , !P5 ;  /* 0xff80000007070808 */ /* 0x000fe40006800000 */
[----:B------:R-:W-:Y:S03]  /*5060*/  PLOP3.LUT P0, PT, PT, PT, UP0, 0x80, 0x0 ;  /* 0x000000000000781c */ /* 0x000fe60003f0f008 */
[--C-:B------:R-:W-:Y:S01]  /*5070*/  FFMA.FTZ R7, R7, UR12, -R8.reuse ;  /* 0x0000000c07077c23 */ /* 0x100fe20008010808 */
[----:B--2---:R-:W-:Y:S01]  /*5080*/  FFMA.FTZ R6, R14, -UR5, R221 ;  /* 0x800000050e067c23 */ /* 0x004fe200080100dd */
        /* <DEDUP_REMOVED lines=9> */
[----:B------:R2:W4:Y:S01]  /*5120*/  MUFU.EX2 R224, R6 ;  /* 0x0000000600e07308 */ /* 0x0005220000000800 */
[----:B-1----:R-:W-:Y:S05]  /*5130*/  FFMA.FTZ R7, R13, -UR5, R166 ;  /* 0x800000050d077c23 */ /* 0x002fea00080100a6 */
[----:B------:R-:W-:Y:S02]  /*5140*/  @P1 FSEL R7, R7, -INF , !P5 ;  /* 0xff80000007071808 */ /* 0x000fe40006800000 */
[----:B------:R-:W-:Y:S03]  /*5150*/  PLOP3.LUT P1, PT, PT, PT, UP0, 0x80, 0x0 ;  /* 0x000000000000781c */ /* 0x000fe60003f2f008 */
[----:B------:R-:W-:Y:S01]  /*5160*/  FFMA.FTZ R7, R7, UR12, -R5 ;  /* 0x0000000c07077c23 */ /* 0x000fe20008010805 */
[----:B--2---:R-:W-:Y:S03]  /*5170*/  FFMA.FTZ R6, R14, -UR5, R165 ;  /* 0x800000050e067c23 */ /* 0x004fe600080100a5 */
        /* <DEDUP_REMOVED lines=11> */
[--C-:B------:R-:W-:Y:S01]  /*5230*/  FFMA.FTZ R7, R7, UR12, -R4.reuse ;  /* 0x0000000c07077c23 */ /* 0x100fe20008010804 */
        /* <DEDUP_REMOVED lines=14> */
[----:B------:R-:W-:Y:S01]  /*5320*/  FFMA.FTZ R7, R7, UR12, -R5 ;  /* 0x0000000c07077c23 */ /* 0x000fe20008010805 */
[----:B---3--:R-:W-:Y:S03]  /*5330*/  FFMA.FTZ R6, R22, -UR5, R163 ;  /* 0x8000000516067c23 */ /* 0x008fe600080100a3 */
        /* <DEDUP_REMOVED lines=17> */
[----:B----4-:R-:W-:Y:S01]  /*5450*/  FFMA.FTZ R5, R5, -UR5, R198 ;  /* 0x8000000505057c23 */ /* 0x010fe200080100c6 */
        /* <DEDUP_REMOVED lines=10> */
[----:B---3--:R-:W-:Y:S01]  /*5500*/  F2FP.BF16.F32.PACK_AB R6, R227, R228 ;  /* 0x000000e4e306723e */ /* 0x008fe200000010ff */
        /* <DEDUP_REMOVED lines=11> */
[----:B------:R-:W3:Y:S01]  /*55c0*/  LDG.E R144, desc[UR10][R146.64] ;  /* 0x0000000a92907981 */ /* 0x000ee2000c1e1900 */
[----:B----4-:R-:W-:Y:S01]  /*55d0*/  FFMA.FTZ R0, R14, -UR5, R169 ;  /* 0x800000050e007c23 */ /* 0x010fe200080100a9 */
[----:B--2---:R-:W-:Y:S04]  /*55e0*/  F2FP.BF16.F32.PACK_AB R7, R216, R218 ;  /* 0x000000dad807723e */ /* 0x004fe800000010ff */
[----:B------:R-:W-:Y:S01]  /*55f0*/  @P1 FSEL R0, R0, -INF , !P4 ;  /* 0xff80000000001808 */ /* 0x000fe20006000000 */
[----:B------:R2:W-:Y:S01]  /*5600*/  STS [R195+0x19000], R7 ;  /* 0x01900007c3007388 */ /* 0x0005e20000000800 */
[----:B---3--:R-:W-:Y:S03]  /*5610*/  F2FP.BF16.F32.PACK_AB R6, R159, R162 ;  /* 0x000000a29f06723e */ /* 0x008fe600000010ff */
        /* <DEDUP_REMOVED lines=88> */
[----:B------:R1:W-:Y:S08]  /*5ba0*/  LDSM.16.M88.4 R132, [R0+0x2000] ;  /* 0x002000000084783b */ /* 0x0003f00000000200 */
[----:B------:R-:W2:Y:S01]  /*5bb0*/  LDSM.16.M88.4 R136, [R173+0x13000] ;  /* 0x01300000ad88783b */ /* 0x000ea20000000200 */
[----:B-1----:R-:W-:Y:S04]  /*5bc0*/  FFMA.FTZ R0, -R213, R213, 1 ;  /* 0x3f800000d5007423 */ /* 0x002fe800000101d5 */
[----:B------:R-:W-:Y:S01]  /*5bd0*/  FMUL.FTZ R0, R0, UR6 ;  /* 0x0000000600007c20 */ /* 0x000fe20008410000 */
[-C--:B--2---:R-:W-:Y:S06]  /*5be0*/  HMMA.16816.F32.BF16 R4, R132, R136.reuse, R4 ;  /* 0x000000888404723c */ /* 0x084fec0000041804 */
[C---:B------:R-:W-:Y:S06]  /*5bf0*/  HMMA.16816.F32.BF16 R8, R140.reuse, R136, R8 ;  /* 0x000000888c08723c */ /* 0x040fec0000041808 */
[-C--:B------:R-:W-:Y:S06]  /*5c00*/  HMMA.16816.F32.BF16 R12, R140, R138.reuse, R12 ;  /* 0x0000008a8c0c723c */ /* 0x080fec000004180c */
[C---:B------:R-:W-:Y:S01]  /*5c10*/  HMMA.16816.F32.BF16 R16, R132.reuse, R138, R16 ;  /* 0x0000008a8410723c */ /* 0x040fe20000041810 */
[----:B------:R-:W1:Y:S05]  /*5c20*/  LDSM.16.M88.4 R136, [R173+0x13400] ;  /* 0x01340000ad88783b */ /* 0x000e6a0000000200 */
[C---:B------:R-:W-:Y:S01]  /*5c30*/  FADD.FTZ R5, -R144.reuse, R5 ;  /* 0x0000000590057221 */ /* 0x040fe20000010100 */
[----:B------:R-:W-:Y:S04]  /*5c40*/  FADD.FTZ R4, -R144, R4 ;  /* 0x0000000490047221 */ /* 0x000fe80000010100 */
[----:B------:R-:W-:Y:S01]  /*5c50*/  FMUL.FTZ R148, R148, R5 ;  /* 0x0000000594947220 */ /* 0x000fe20000410000 */
[----:B------:R-:W-:Y:S01]  /*5c60*/  FMUL.FTZ R145, R145, R4 ;  /* 0x0000000491917220 */ /* 0x000fe20000410000 */
[----:B------:R-:W2:Y:S03]  /*5c70*/  LDG.E R5, desc[UR10][R146.64+0x20] ;  /* 0x0000200a92057981 */ /* 0x000ea6000c1e1900 */
[----:B------:R-:W-:Y:S01]  /*5c80*/  FMUL.FTZ R145, R0, R145 ;  /* 0x0000009100917220 */ /* 0x000fe20000410000 */
[----:B------:R3:W5:Y:S04]  /*5c90*/  LDG.E R4, desc[UR10][R146.64+0x80] ;  /* 0x0000800a92047981 */ /* 0x000768000c1e1900 */
[----:B------:R3:W5:Y:S03]  /*5ca0*/  LDG.E R0, desc[UR10][R146.64+0xa0] ;  /* 0x0000a00a92007981 */ /* 0x000766000c1e1900 */
[----:B------:R-:W-:Y:S01]  /*5cb0*/  FADD.FTZ R17, -R144, R17 ;  /* 0x0000001190117221 */ /* 0x000fe20000010100 */
[-C--:B-1----:R-:W-:Y:S06]  /*5cc0*/  HMMA.16816.F32.BF16 R20, R132, R136.reuse, R20 ;  /* 0x000000888414723c */ /* 0x082fec0000041814 */
[C---:B------:R-:W-:Y:S06]  /*5cd0*/  HMMA.16816.F32.BF16 R24, R140.reuse, R136, R24 ;  /* 0x000000888c18723c */ /* 0x040fec0000041818 */
[-C--:B------:R-:W-:Y:S05]  /*5ce0*/  HMMA.16816.F32.BF16 R28, R140, R138.reuse, R28 ;  /* 0x0000008a8c1c723c */ /* 0x080fea000004181c */
[----:B------:R-:W-:Y:S01]  /*5cf0*/  FFMA.FTZ R136, -R220, R220, 1 ;  /* 0x3f800000dc887423 */ /* 0x000fe200000101dc */
[----:B------:R-:W-:Y:S05]  /*5d00*/  HMMA.16816.F32.BF16 R32, R132, R138, R32 ;  /* 0x0000008a8420723c */ /* 0x000fea0000041820 */
[----:B------:R-:W-:Y:S01]  /*5d10*/  FMUL.FTZ R136, R136, UR6 ;  /* 0x0000000688887c20 */ /* 0x000fe20008410000 */
[----:B------:R-:W-:Y:S01]  /*5d20*/  FADD.FTZ R20, -R144, R20 ;  /* 0x0000001490147221 */ /* 0x000fe20000010100 */
[----:B------:R-:W-:Y:S01]  /*5d30*/  FMUL.FTZ R134, R216, R17 ;  /* 0x00000011d8867220 */ /* 0x000fe20000410000 */
[----:B------:R-:W-:Y:S03]  /*5d40*/  FADD.FTZ R133, -R144, R16 ;  /* 0x0000001090857221 */ /* 0x000fe60000010100 */
[----:B------:R-:W-:Y:S01]  /*5d50*/  FMUL.FTZ R135, R210, R20 ;  /* 0x00000014d2877220 */ /* 0x000fe20000410000 */
[----:B------:R-:W-:Y:S01]  /*5d60*/  FFMA.FTZ R17, -R219, R219, 1 ;  /* 0x3f800000db117423 */ /* 0x000fe200000101db */
[----:B------:R-:W-:Y:S01]  /*5d70*/  FFMA.FTZ R20, -R217, R217, 1 ;  /* 0x3f800000d9147423 */ /* 0x000fe200000101d9 */
[----:B------:R-:W-:Y:S01]  /*5d80*/  FMUL.FTZ R132, R136, R148 ;  /* 0x0000009488847220 */ /* 0x000fe20000410000 */
[----:B------:R-:W-:Y:S01]  /*5d90*/  FADD.FTZ R136, -R144, R21 ;  /* 0x0000001590887221 */ /* 0x000fe20000010100 */
[----:B------:R-:W-:Y:S01]  /*5da0*/  FMUL.FTZ R133, R218, R133 ;  /* 0x00000085da857220 */ /* 0x000fe20000410000 */
[----:B------:R-:W-:Y:S01]  /*5db0*/  FMUL.FTZ R21, R17, UR6 ;  /* 0x0000000611157c20 */ /* 0x000fe20008410000 */
[----:B------:R-:W-:Y:S01]  /*5dc0*/  FMUL.FTZ R17, R20, UR6 ;  /* 0x0000000614117c20 */ /* 0x000fe20008410000 */
[----:B------:R-:W-:Y:S01]  /*5dd0*/  F2FP.BF16.F32.PACK_AB R16, R132, R145 ;  /* 0x000000918410723e */ /* 0x000fe200000010ff */
[----:B------:R-:W-:Y:S01]  /*5de0*/  FFMA.FTZ R132, -R209, R209, 1 ;  /* 0x3f800000d1847423 */ /* 0x000fe200000101d1 */
[----:B------:R-:W-:Y:S01]  /*5df0*/  FMUL.FTZ R21, R21, R133 ;  /* 0x0000008515157220 */ /* 0x000fe20000410000 */
[----:B------:R-:W-:Y:S01]  /*5e00*/  FMUL.FTZ R17, R17, R134 ;  /* 0x0000008611117220 */ /* 0x000fe20000410000 */
[----:B------:R-:W-:Y:S01]  /*5e10*/  FFMA.FTZ R133, -R211, R211, 1 ;  /* 0x3f800000d3857423 */ /* 0x000fe200000101d3 */
[----:B------:R-:W-:Y:S01]  /*5e20*/  FADD.FTZ R134, -R144, R32 ;  /* 0x0000002090867221 */ /* 0x000fe20000010100 */
[----:B------:R-:W-:Y:S01]  /*5e30*/  FFMA.FTZ R20, -R197, R197, 1 ;  /* 0x3f800000c5147423 */ /* 0x000fe200000101c5 */
        /* <DEDUP_REMOVED lines=8> */
[----:B------:R-:W-:Y:S01]  /*5ec0*/  FFMA.FTZ R133, -R230, R230, 1 ;  /* 0x3f800000e6857423 */ /* 0x000fe200000101e6 */
[----:B------:R-:W-:Y:S01]  /*5ed0*/  FMUL.FTZ R33, R32, R136 ;  /* 0x0000008820217220 */ /* 0x000fe20000410000 */
[----:B------:R-:W-:Y:S01]  /*5ee0*/  FFMA.FTZ R32, -R198, R198, 1 ;  /* 0x3f800000c6207423 */ /* 0x000fe200000101c6 */
[----:B------:R-:W-:Y:S01]  /*5ef0*/  FMUL.FTZ R136, R207, R144 ;  /* 0x00000090cf887220 */ /* 0x000fe20000410000 */
[----:B------:R-:W-:Y:S02]  /*5f00*/  FMUL.FTZ R133, R133, UR6 ;  /* 0x0000000685857c20 */ /* 0x000fe40008410000 */
[----:B------:R-:W-:Y:S01]  /*5f10*/  FMUL.FTZ R32, R32, UR6 ;  /* 0x0000000620207c20 */ /* 0x000fe20008410000 */
[----:B------:R-:W-:Y:S01]  /*5f20*/  F2FP.BF16.F32.PACK_AB R33, R33, R132 ;  /* 0x000000842121723e */ /* 0x000fe200000010ff */
[----:B------:R-:W-:Y:S02]  /*5f30*/  FFMA.FTZ R132, -R222, R222, 1 ;  /* 0x3f800000de847423 */ /* 0x000fe400000101de */
[----:B------:R-:W-:Y:S02]  /*5f40*/  FMUL.FTZ R32, R32, R136 ;  /* 0x0000008820207220 */ /* 0x000fe40000410000 */
[----:B------:R-:W-:Y:S03]  /*5f50*/  FMUL.FTZ R132, R132, UR6 ;  /* 0x0000000684847c20 */ /* 0x000fe60008410000 */
[----:B------:R-:W-:Y:S01]  /*5f60*/  F2FP.BF16.F32.PACK_AB R32, R32, R20 ;  /* 0x000000142020723e */ /* 0x000fe200000010ff */
[C---:B--2---:R-:W-:Y:S01]  /*5f70*/  FADD.FTZ R6, -R5.reuse, R6 ;  /* 0x0000000605067221 */ /* 0x044fe20000010100 */
        /* <DEDUP_REMOVED lines=37> */
[----:B---3--:R-:W-:Y:S06]  /*61d0*/  @!P0 BRA `(.L_x_1086) ;  /* 0x0000000000c08947 */ /* 0x008fec0003800000 */
        /* <DEDUP_REMOVED lines=48> */
.L_x_1086:
[----:B------:R1:W-:Y:S01]  /*64e0*/  STS [R196+0x15400], R6 ;  /* 0x01540006c4007388 */ /* 0x0003e20000000800 */
[C---:B-----5:R-:W-:Y:S01]  /*64f0*/  FADD.FTZ R12, -R4.reuse, R12 ;  /* 0x0000000c040c7221 */ /* 0x060fe20000010100 */
[C---:B------:R-:W-:Y:S01]  /*6500*/  FADD.FTZ R9, -R4.reuse, R9 ;  /* 0x0000000904097221 */ /* 0x040fe20000010100 */
[----:B------:R-:W-:Y:S01]  /*6510*/  FADD.FTZ R8, -R4, R8 ;  /* 0x0000000804087221 */ /* 0x000fe20000010100 */
[----:B------:R-:W-:Y:S01]  /*6520*/  STS [R196+0x15000], R16 ;  /* 0x01500010c4007388 */ /* 0x000fe20000000800 */
[----:B------:R-:W-:Y:S01]  /*6530*/  F2FP.BF16.F32.PACK_AB R5, R23, R34 ;  /* 0x000000221705723e */ /* 0x000fe200000010ff */
[----:B--2---:R-:W-:Y:S01]  /*6540*/  FMUL.FTZ R18, R160, R9 ;  /* 0x00000009a0127220 */ /* 0x004fe20000410000 */
        /* <DEDUP_REMOVED lines=10> */
[----:B------:R-:W-:Y:S01]  /*65f0*/  FADD.FTZ R10, -R0, R10 ;  /* 0x0000000a000a7221 */ /* 0x000fe20000010100 */
[----:B------:R-:W-:Y:S01]  /*6600*/  FMUL.FTZ R24, R152, R24 ;  /* 0x0000001898187220 */ /* 0x000fe20000410000 */
[----:B------:R-:W-:Y:S01]  /*6610*/  FMUL.FTZ R25, R151, R25 ;  /* 0x0000001997197220 */ /* 0x000fe20000410000 */
[----:B------:R-:W-:Y:S01]  /*6620*/  FMUL.FTZ R28, R150, R28 ;  /* 0x0000001c961c7220 */ /* 0x000fe20000410000 */
[C---:B------:R-:W-:Y:S01]  /*6630*/  FADD.FTZ R11, -R0.reuse, R11 ;  /* 0x0000000b000b7221 */ /* 0x040fe20000010100 */
[C---:B------:R-:W-:Y:S01]  /*6640*/  FADD.FTZ R14, -R0.reuse, R14 ;  /* 0x0000000e000e7221 */ /* 0x040fe20000010100 */
[C---:B------:R-:W-:Y:S01]  /*6650*/  FADD.FTZ R26, -R0.reuse, R26 ;  /* 0x0000001a001a7221 */ /* 0x040fe20000010100 */
[----:B------:R-:W-:Y:S01]  /*6660*/  FADD.FTZ R27, -R0, R27 ;  /* 0x0000001b001b7221 */ /* 0x000fe20000010100 */
[----:B-1----:R-:W-:Y:S01]  /*6670*/  FADD.FTZ R6, -R4, R13 ;  /* 0x0000000d04067221 */ /* 0x002fe20000010100 */
[----:B------:R-:W-:Y:S01]  /*6680*/  FMUL.FTZ R13, R156, R12 ;  /* 0x0000000c9c0d7220 */ /* 0x000fe20000410000 */
[----:B------:R-:W-:Y:S01]  /*6690*/  FFMA.FTZ R12, -R188, R188, 1 ;  /* 0x3f800000bc0c7423 */ /* 0x000fe200000101bc */
[----:B------:R-:W-:Y:S01]  /*66a0*/  FADD.FTZ R4, -R4, R29 ;  /* 0x0000001d04047221 */ /* 0x000fe20000010100 */
[----:B------:R-:W-:Y:S01]  /*66b0*/  FMUL.FTZ R6, R155, R6 ;  /* 0x000000069b067220 */ /* 0x000fe20000410000 */
[----:B------:R-:W-:Y:S01]  /*66c0*/  FADD.FTZ R30, -R0, R30 ;  /* 0x0000001e001e7221 */ /* 0x000fe20000010100 */
[----:B------:R-:W-:Y:S01]  /*66d0*/  FMUL.FTZ R12, R12, UR6 ;  /* 0x000000060c0c7c20 */ /* 0x000fe20008410000 */
[----:B------:R-:W-:Y:S01]  /*66e0*/  FMUL.FTZ R4, R149, R4 ;  /* 0x0000000495047220 */ /* 0x000fe20000410000 */
[----:B--2---:R-:W-:Y:S01]  /*66f0*/  FFMA.FTZ R7, -R185, R185, 1 ;  /* 0x3f800000b9077423 */ /* 0x004fe200000101b9 */
[----:B------:R-:W-:Y:S01]  /*6700*/  FMUL.FTZ R30, R154, R30 ;  /* 0x0000001e9a1e7220 */ /* 0x000fe20000410000 */
[----:B------:R-:W-:Y:S01]  /*6710*/  FMUL.FTZ R20, R12, R19 ;  /* 0x000000130c147220 */ /* 0x000fe20000410000 */
[----:B------:R-:W-:Y:S01]  /*6720*/  FMUL.FTZ R19, R9, R18 ;  /* 0x0000001209137220 */ /* 0x000fe20000410000 */
[----:B------:R-:W-:Y:S01]  /*6730*/  FMUL.FTZ R7, R7, UR6 ;  /* 0x0000000607077c20 */ /* 0x000fe20008410000 */
[----:B------:R-:W-:Y:S01]  /*6740*/  FMUL.FTZ R18, R8, R13 ;  /* 0x0000000d08127220 */ /* 0x000fe20000410000 */
[----:B------:R-:W-:Y:S01]  /*6750*/  FFMA.FTZ R9, -R166, R166, 1 ;  /* 0x3f800000a6097423 */ /* 0x000fe200000101a6 */
[----:B------:R-:W-:Y:S01]  /*6760*/  FFMA.FTZ R8, -R165, R165, 1 ;  /* 0x3f800000a5087423 */ /* 0x000fe200000101a5 */
[----:B------:R-:W-:Y:S01]  /*6770*/  FMUL.FTZ R12, R7, R6 ;  /* 0x00000006070c7220 */ /* 0x000fe20000410000 */
[----:B------:R-:W-:Y:S01]  /*6780*/  FFMA.FTZ R6, -R163, R163, 1 ;  /* 0x3f800000a3067423 */ /* 0x000fe200000101a3 */
[----:B------:R-:W-:Y:S01]  /*6790*/  FFMA.FTZ R7, -R164, R164, 1 ;  /* 0x3f800000a4077423 */ /* 0x000fe200000101a4 */
[----:B------:R-:W-:Y:S01]  /*67a0*/  FMUL.FTZ R13, R9, UR6 ;  /* 0x00000006090d7c20 */ /* 0x000fe20008410000 */
[----:B------:R-:W-:Y:S01]  /*67b0*/  FMUL.FTZ R9, R8, UR6 ;  /* 0x0000000608097c20 */ /* 0x000fe20008410000 */
[----:B------:R-:W-:Y:S01]  /*67c0*/  FMUL.FTZ R6, R6, UR6 ;  /* 0x0000000606067c20 */ /* 0x000fe20008410000 */
[----:B------:R-:W-:Y:S01]  /*67d0*/  FMUL.FTZ R8, R7, UR6 ;  /* 0x0000000607087c20 */ /* 0x000fe20008410000 */
[----:B---3--:R-:W-:Y:S01]  /*67e0*/  FADD.FTZ R5, -R0, R15 ;  /* 0x0000000f00057221 */ /* 0x008fe20000010100 */
        /* <DEDUP_REMOVED lines=22> */
[----:B------:R-:W-:Y:S01]  /*6950*/  FMUL.FTZ R6, R6, UR6 ;  /* 0x0000000606067c20 */ /* 0x000fe20008410000 */
[----:B------:R-:W-:Y:S01]  /*6960*/  FMUL.FTZ R13, R11, R13 ;  /* 0x0000000d0b0d7220 */ /* 0x000fe20000410000 */
        /* <DEDUP_REMOVED lines=16> */
[----:B------:R-:W-:Y:S01]  /*6a70*/  F2FP.BF16.F32.PACK_AB R17, R35, R132 ;  /* 0x000000842311723e */ /* 0x000fe200000010ff */
[----:B------:R-:W-:Y:S01]  /*6a80*/  STS [R195+0x16000], R8 ;  /* 0x01600008c3007388 */ /* 0x000fe20000000800 */
[----:B------:R-:W-:Y:S01]  /*6a90*/  FMUL.FTZ R26, R11, R26 ;  /* 0x0000001a0b1a7220 */ /* 0x000fe20000410000 */
[----:B------:R-:W-:Y:S01]  /*6aa0*/  FMUL.FTZ R27, R10, R27 ;  /* 0x0000001b0a1b7220 */ /* 0x000fe20000410000 */
        /* <DEDUP_REMOVED lines=8> */
[----:B------:R-:W-:Y:S02]  /*6b30*/  LEA R160, R250, UR4, 0x1 ;  /* 0x00000004faa07c11 */ /* 0x000fe4000f8e08ff */
[----:B------:R-:W-:Y:S01]  /*6b40*/  MOV R162, R206 ;  /* 0x000000ce00a27202 */ /* 0x000fe20000000f00 */
[----:B------:R-:W-:Y:S01]  /*6b50*/  STS [R193+0x15000], R32 ;  /* 0x01500020c1007388 */ /* 0x000fe20000000800 */
[----:B------:R-:W-:Y:S03]  /*6b60*/  MOV R163, R203 ;  /* 0x000000cb00a37202 */ /* 0x000fe60000000f00 */
        /* <DEDUP_REMOVED lines=111> */
.L_x_1087:
        /* <DEDUP_REMOVED lines=442> */
.L_x_1089:
        /* <DEDUP_REMOVED lines=19> */
.L_x_1090:
        /* <DEDUP_REMOVED lines=50> */
.L_x_1092:
[----:B------:R-:W-:Y:S05]  /*9250*/  BSYNC B0 ;  /* 0x0000000000007941 */ /* 0x000fea0003800000 */
.L_x_1091:
        /* <DEDUP_REMOVED lines=20> */
.L_x_1094:
[----:B------:R-:W-:Y:S05]  /*93a0*/  BSYNC B0 ;  /* 0x0000000000007941 */ /* 0x000fea0003800000 */
.L_x_1093:
        /* <DEDUP_REMOVED lines=35> */
.L_x_1096:
[----:B------:R-:W-:Y:S05]  /*95e0*/  BSYNC B0 ;  /* 0x0000000000007941 */ /* 0x000fea0003800000 */
.L_x_1095:
        /* <DEDUP_REMOVED lines=20> */
.L_x_1072:
        /* <DEDUP_REMOVED lines=23> */
.L_x_1098:
        /* <DEDUP_REMOVED lines=21> */
.L_x_1099:
        /* <DEDUP_REMOVED lines=39> */
.L_x_1101:
[----:B------:R-:W-:Y:S05]  /*9c60*/  BSYNC B0 ;  /* 0x0000000000007941 */ /* 0x000fea0003800000 */
.L_x_1100:
        /* <DEDUP_REMOVED lines=19> */
.L_x_1103:
[----:B------:R-:W-:Y:S05]  /*9da0*/  BSYNC B0 ;  /* 0x0000000000007941 */ /* 0x000fea0003800000 */
.L_x_1102:
        /* <DEDUP_REMOVED lines=32> */
.L_x_1105:
[----:B------:R-:W-:Y:S05]  /*9fb0*/  BSYNC B0 ;  /* 0x0000000000007941 */ /* 0x000fea0003800000 */
.L_x_1104:
        /* <DEDUP_REMOVED lines=18> */
.L_x_1097:
[----:B------:R-:W-:Y:S05]  /*a0e0*/  BSYNC B1 ;  /* 0x0000000000017941 */ /* 0x000fea0003800000 */
.L_x_1067:
        /* <DEDUP_REMOVED lines=8> */
.L_x_1106:
[----:B------:R-:W-:Y:S05]  /*a170*/  EXIT ;  /* 0x000000000000794d */ /* 0x000fea0003800000 */
.L_x_1108:
        /* <DEDUP_REMOVED lines=16> */
.L_x_1312:


//--------------------- .text._ZN5flash44flash_bwd_dq_dk_dv_loop_seqk_parallel_kernelI23Flash_bwd_kernel_traitsILi96ELi64ELi128ELi8ELi2ELi4ELi4ELb0ELb0EN7cutlass10bfloat16_tE19Flash_kernel_traitsILi96ELi64ELi128ELi8ES3_EELb1ELb0ELb1ELb0ELb0ELb1ELb0EEEvNS_16Flash_bwd_paramsE --------------------------
	.section	.text._ZN5flash44flash_bwd_dq_dk_dv_loop_seqk_parallel_kernelI23Flash_bwd_kernel_traitsILi96ELi64ELi128ELi8ELi2ELi4ELi4ELb0ELb0EN7cutlass10bfloat16_tE19Flash_kernel_traitsILi96ELi64ELi128ELi8ES3_EELb1ELb0ELb1ELb0ELb0ELb1ELb0EEEvNS_16Flash_bwd_paramsE,"ax",@progbits
	.align	128
        .global         _ZN5flash44flash_bwd_dq_dk_dv_loop_seqk_parallel_kernelI23Flash_bwd_kernel_traitsILi96ELi64ELi128ELi8ELi2ELi4ELi4ELb0ELb0EN7cutlass10bfloat16_tE19Flash_kernel_traitsILi96ELi64ELi128ELi8ES3_EELb1ELb0ELb1ELb0ELb0ELb1ELb0EEEvNS_16Flash_bwd_paramsE
        .type           _ZN5flash44flash_bwd_dq_dk_dv_loop_seqk_parallel_kernelI23Flash_bwd_kernel_traitsILi96ELi64ELi128ELi8ELi2ELi4ELi4ELb0ELb0EN7cutlass10bfloat16_tE19Flash_kernel_traitsILi96ELi64ELi128ELi8ES3_EELb1ELb0ELb1ELb0ELb0ELb1ELb0EEEvNS_16Flash_bwd_paramsE,@function
        .size           _ZN5flash44flash_bwd_dq_dk_dv_loop_seqk_parallel_kernelI23Flash_bwd_kernel_traitsILi96ELi64ELi128ELi8ELi2ELi4ELi4ELb0ELb0EN7cutlass10bfloat16_tE19Flash_kernel_traitsILi96ELi64ELi128ELi8ES3_EELb1ELb0ELb1ELb0ELb0ELb1ELb0EEEvNS_16Flash_bwd_paramsE,(.L_x_1313 - _ZN5flash44flash_bwd_dq_dk_dv_loop_seqk_parallel_kernelI23Flash_bwd_kernel_traitsILi96ELi64ELi128ELi8ELi2ELi4ELi4ELb0ELb0EN7cutlass10bfloat16_tE19Flash_kernel_traitsILi96ELi64ELi128ELi8ES3_EELb1ELb0ELb1ELb0ELb0ELb1ELb0EEEvNS_16Flash_bwd_paramsE)
        .other          _ZN5flash44flash_bwd_dq_dk_dv_loop_seqk_parallel_kernelI23Flash_bwd_kernel_traitsILi96ELi64ELi128ELi8ELi2ELi4ELi4ELb0ELb0EN7cutlass10bfloat16_tE19Flash_kernel_traitsILi96ELi64ELi128ELi8ES3_EELb1ELb0ELb1ELb0ELb0ELb1ELb0EEEvNS_16Flash_bwd_paramsE,@"STO_CUDA_ENTRY STV_DEFAULT"
_ZN5flash44flash_bwd_dq_dk_dv_loop_seqk_parallel_kernelI23Flash_bwd_kernel_traitsILi96ELi64ELi128ELi8ELi2ELi4ELi4ELb0ELb0EN7cutlass10bfloat16_tE19Flash_kernel_traitsILi96ELi64ELi128ELi8ES3_EELb1ELb0ELb1ELb0ELb0ELb1ELb0EEEvNS_16Flash_bwd_paramsE:
.text._ZN5flash44flash_bwd_dq_dk_dv_loop_seqk_parallel_kernelI23Flash_bwd_kernel_traitsILi96ELi64ELi128ELi8ELi2ELi4ELi4ELb0ELb0EN7cutlass10bfloat16_tE19Flash_kernel_traitsILi96ELi64ELi128ELi8ES3_EELb1ELb0ELb1ELb0ELb0ELb1ELb0EEEvNS_16Flash_bwd_paramsE:
        /* <DEDUP_REMOVED lines=27> */
[----:B------:R-:W-:Y:S02]  /*01b0*/  SHF.R.S32.HI R3, RZ, 0x4, R0 ;  /* 0x00000004ff037819 */ /* 0x000fe40000011400 */
[----:B------:R-:W-:Y:S02]  /*01c0*/  LOP3.LUT R7, R9, 0xffffffe0, RZ, 0xc0, !PT ;  /* 0xffffffe009077812 */ /* 0x000fe400078ec0ff */
[----:B------:R-:W-:-:S02]  /*01d0*/  LEA.HI R5, R2, R8, RZ, 0x2 ;  /* 0x0000000802057211 */ /* 0x000fc400078f10ff */
[----:B------:R-:W-:Y:S02]  /*01e0*/  LOP3.LUT R6, R19, 0xfffffff8, RZ, 0xc0, !PT ;  /* 0xfffffff813067812 */ /* 0x000fe400078ec0ff */
[CC--:B------:R-:W-:Y:S02]  /*01f0*/  LEA.HI R241, R2.reuse, R8.reuse, RZ, 0x6 ;  /* 0x0000000802f17211 */ /* 0x0c0fe400078f30ff */
[----:B------:R-:W-:Y:S01]  /*0200*/  LEA.HI R13, R2, R8, RZ, 0x7 ;  /* 0x00000008020d7211 */ /* 0x000fe200078f38ff */
[----:B------:R-:W-:Y:S01]  /*0210*/  IMAD.IADD R10, R8, 0x1, -R6 ;  /* 0x00000001080a7824 */ /* 0x000fe200078e0a06 */
[C---:B------:R-:W-:Y:S02]  /*0220*/  LOP3.LUT R4, R0.reuse, 0xfffffff0, RZ, 0xc0, !PT ;  /* 0xfffffff000047812 */ /* 0x040fe400078ec0ff */
[----:B------:R-:W-:Y:S01]  /*0230*/  LEA.HI R2, R0, R3, RZ, 0x1 ;  /* 0x0000000300027211 */ /* 0x000fe200078f08ff */
[C---:B------:R-:W-:Y:S01]  /*0240*/  IMAD.IADD R0, R8.reuse, 0x1, -R7 ;  /* 0x0000000108007824 */ /* 0x040fe200078e0a07 */
[----:B------:R-:W-:Y:S01]  /*0250*/  SHF.R.S32.HI R12, RZ, 0x3, R19 ;  /* 0x00000003ff0c7819 */ /* 0x000fe20000011413 */
[----:B------:R-:W-:Y:S01]  /*0260*/  IMAD.IADD R6, R8, 0x1, -R4 ;  /* 0x0000000108067824 */ /* 0x000fe200078e0a04 */
[----:B------:R-:W-:-:S02]  /*0270*/  LOP3.LUT R11, R5, 0xfffffffc, RZ, 0xc0, !PT ;  /* 0xfffffffc050b7812 */ /* 0x000fc400078ec0ff */
[----:B------:R-:W-:Y:S01]  /*0280*/  LOP3.LUT R2, R2, 0xfffffffe, RZ, 0xc0, !PT ;  /* 0xfffffffe02027812 */ /* 0x000fe200078ec0ff */
[----:B------:R-:W-:Y:S01]  /*0290*/  IMAD.SHL.U32 R4, R12, 0x40, RZ ;  /* 0x000000400c047824 */ /* 0x000fe200078e00ff */
[----:B------:R-:W-:Y:S01]  /*02a0*/  SHF.R.S32.HI R7, RZ, 0x1f, R0 ;  /* 0x0000001fff077819 */ /* 0x000fe20000011400 */
[----:B------:R-:W-:Y:S01]  /*02b0*/  IMAD.IADD R14, R8, 0x1, -R11 ;  /* 0x00000001080e7824 */ /* 0x000fe200078e0a0b */
[----:B------:R-:W-:Y:S01]  /*02c0*/  LEA.HI R12, R10, R10, RZ, 0x1 ;  /* 0x0000000a0a0c7211 */ /* 0x000fe200078f08ff */
[----:B------:R-:W-:Y:S01]  /*02d0*/  IMAD.IADD R15, R3, 0x1, -R2 ;  /* 0x00000001030f7824 */ /* 0x000fe200078e0a02 */
[----:B------:R-:W-:Y:S01]  /*02e0*/  LEA.HI R234, R7, R0, RZ, 0x2 ;  /* 0x0000000007ea7211 */ /* 0x000fe200078f10ff */
[----:B------:R-:W-:Y:S01]  /*02f0*/  IMAD.SHL.U32 R248, R14, 0x8, RZ ;  /* 0x000000080ef87824 */ /* 0x000fe200078e00ff */
[----:B------:R-:W-:Y:S02]  /*0300*/  LOP3.LUT R0, R4, 0xc0, RZ, 0xc0, !PT ;  /* 0x000000c004007812 */ /* 0x000fe400078ec0ff */
[----:B------:R-:W-:-:S02]  /*0310*/  LOP3.LUT R2, R12, 0x7fffffe, RZ, 0xc0, !PT ;  /* 0x07fffffe0c027812 */ /* 0x000fc400078ec0ff */
[----:B------:R-:W-:Y:S02]  /*0320*/  SHF.R.S32.HI R241, RZ, 0x6, R241 ;  /* 0x00000006fff17819 */ /* 0x000fe400000114f1 */
[----:B------:R-:W-:Y:S01]  /*0330*/  SHF.R.U32.HI R7, RZ, 0x3, R0 ;  /* 0x00000003ff077819 */ /* 0x000fe20000011600 */
[----:B------:R-:W-:Y:S01]  /*0340*/  IMAD.IADD R3, R10, 0x1, -R2 ;  /* 0x000000010a037824 */ /* 0x000fe200078e0a02 */
[----:B------:R-:W-:Y:S01]  /*0350*/  LOP3.LUT R4, R0, 0x18, R248, 0xf8, !PT ;  /* 0x0000001800047812 */ /* 0x000fe200078ef8f8 */
[C---:B------:R-:W-:Y:S01]  /*0360*/  IMAD R0, R241.reuse, 0x4, R15 ;  /* 0x00000004f1007824 */ /* 0x040fe200078e020f */
[--C-:B------:R-:W-:Y:S01]  /*0370*/  SHF.R.S32.HI R242, RZ, 0x2, R5.reuse ;  /* 0x00000002fff27819 */ /* 0x100fe20000011405 */
[----:B------:R-:W-:Y:S01]  /*0380*/  IMAD.SHL.U32 R17, R241, 0x20, RZ ;  /* 0x00000020f1117824 */ /* 0x000fe200078e00ff */
[----:B------:R-:W-:Y:S01]  /*0390*/  SHF.R.S32.HI R2, RZ, 0x1f, R5 ;  /* 0x0000001fff027819 */ /* 0x000fe20000011405 */
[----:B------:R-:W-:Y:S01]  /*03a0*/  IMAD R177, R0, 0x8, R3 ;  /* 0x0000000800b17824 */ /* 0x000fe200078e0203 */
[----:B------:R-:W-:-:S02]  /*03b0*/  LEA.HI R3, R5, R242, RZ, 0x1 ;  /* 0x000000f205037211 */ /* 0x000fc400078f08ff */
[----:B------:R-:W-:Y:S02]  /*03c0*/  LEA.HI R2, R2, R242, RZ, 0x3 ;  /* 0x000000f202027211 */ /* 0x000fe400078f18ff */
[----:B------:R-:W-:Y:S02]  /*03d0*/  LOP3.LUT R246, R4, R7, RZ, 0x3c, !PT ;  /* 0x0000000704f67212 */ /* 0x000fe400078e3cff */
[----:B------:R-:W-:Y:S02]  /*03e0*/  LEA.HI R0, R6, R6, RZ, 0x1 ;  /* 0x0000000606007211 */ /* 0x000fe400078f08ff */
[----:B------:R-:W-:Y:S02]  /*03f0*/  LOP3.LUT R4, R3, 0x7fffffe, RZ, 0xc0, !PT ;  /* 0x07fffffe03047812 */ /* 0x000fe400078ec0ff */
[----:B------:R-:W-:Y:S02]  /*0400*/  SHF.R.S32.HI R11, RZ, 0x1f, R6 ;  /* 0x0000001fff0b7819 */ /* 0x000fe40000011406 */
[----:B------:R-:W-:Y:S01]  /*0410*/  LOP3.LUT R2, R2, 0xfffffff8, RZ, 0xc0, !PT ;  /* 0xfffffff802027812 */ /* 0x000fe200078ec0ff */
[----:B------:R-:W-:Y:S01]  /*0420*/  IMAD.IADD R5, R242, 0x1, -R4 ;  /* 0x00000001f2057824 */ /* 0x000fe200078e0a04 */
[----:B------:R-:W-:-:S02]  /*0430*/  SHF.R.S32.HI R7, RZ, 0x1, R0 ;  /* 0x00000001ff077819 */ /* 0x000fc40000011400 */
[----:B------:R-:W-:Y:S01]  /*0440*/  SHF.R.S32.HI R3, RZ, 0x1f, R0 ;  /* 0x0000001fff037819 */ /* 0x000fe20000011400 */
[----:B------:R-:W-:Y:S01]  /*0450*/  IMAD.IADD R4, R242, 0x1, -R2 ;  /* 0x00000001f2047824 */ /* 0x000fe200078e0a02 */
[----:B------:R-:W-:Y:S02]  /*0460*/  LEA.HI R11, R11, R6, RZ, 0x3 ;  /* 0x000000060b0b7211 */ /* 0x000fe400078f18ff */
[----:B------:R-:W-:Y:S02]  /*0470*/  LOP3.LUT R8, R0, 0x7fffffe, RZ, 0xc0, !PT ;  /* 0x07fffffe00087812 */ /* 0x000fe400078ec0ff */
[----:B------:R-:W-:Y:S02]  /*0480*/  LEA.HI R2, R3, R7, RZ, 0x2 ;  /* 0x0000000703027211 */ /* 0x000fe400078f10ff */
[----:B------:R-:W-:Y:S01]  /*0490*/  LOP3.LUT R0, R11, 0xfffffff8, RZ, 0xc0, !PT ;  /* 0xfffffff80b007812 */ /* 0x000fe200078ec0ff */
[----:B------:R-:W-:Y:S01]  /*04a0*/  IMAD.IADD R20, R6, 0x1, -R8 ;  /* 0x0000000106147824 */ /* 0x000fe200078e0a08 */
[--C-:B------:R-:W-:Y:S01]  /*04b0*/  SHF.R.S32.HI R250, RZ, 0x5, R9.reuse ;  /* 0x00000005fffa7819 */ /* 0x100fe20000011409 */
[----:B------:R-:W-:Y:S01]  /*04c0*/  IMAD.SHL.U32 R8, R14, 0x2, RZ ;  /* 0x000000020e087824 */ /* 0x000fe200078e00ff */
[----:B------:R-:W-:Y:S01]  /*04d0*/  LOP3.LUT R2, R2, 0xfffffffc, RZ, 0xc0, !PT ;  /* 0xfffffffc02027812 */ /* 0x000fe200078ec0ff */
[----:B------:R-:W-:Y:S01]  /*04e0*/  IMAD.IADD R18, R6, 0x1, -R0 ;  /* 0x0000000106127824 */ /* 0x000fe200078e0a00 */
[----:B------:R-:W-:Y:S01]  /*04f0*/  SHF.R.S32.HI R0, RZ, 0x1f, R9 ;  /* 0x0000001fff007819 */ /* 0x000fe20000011409 */
[----:B------:R-:W-:Y:S01]  /*0500*/  IMAD R3, R250, 0x8, R5 ;  /* 0x00000008fa037824 */ /* 0x000fe200078e0205 */
[----:B------:R-:W-:Y:S01]  /*0510*/  LOP3.LUT R5, R4, 0x1, RZ, 0xc0, !PT ;  /* 0x0000000104057812 */ /* 0x000fe200078ec0ff */
[----:B------:R-:W-:Y:S01]  /*0520*/  IMAD.IADD R16, R7, 0x1, -R2 ;  /* 0x0000000107107824 */ /* 0x000fe200078e0a02 */
[-C--:B------:R-:W-:Y:S01]  /*0530*/  LEA.HI R2, R9, R250.reuse, RZ, 0x1 ;  /* 0x000000fa09027211 */ /* 0x080fe200078f08ff */
[----:B------:R-:W-:Y:S01]  /*0540*/  IMAD.U32 R246, R3, 0x20, R246 ;  /* 0x0000002003f67824 */ /* 0x000fe200078e00f6 */
[----:B------:R-:W-:-:S02]  /*0550*/  LEA.HI R0, R0, R250, RZ, 0x2 ;  /* 0x000000fa00007211 */ /* 0x000fc400078f10ff */
[----:B------:R-:W-:Y:S02]  /*0560*/  LOP3.LUT R3, R2, 0xfffffffe, RZ, 0xc0, !PT ;  /* 0xfffffffe02037812 */ /* 0x000fe400078ec0ff */
[----:B------:R-:W-:Y:S02]  /*0570*/  LOP3.LUT R0, R0, 0xfffffffc, RZ, 0xc0, !PT ;  /* 0xfffffffc00007812 */ /* 0x000fe400078ec0ff */
[----:B------:R-:W-:Y:S01]  /*0580*/  SHF.R.S32.HI R2, RZ, 0x1, R12 ;  /* 0x00000001ff027819 */ /* 0x000fe2000001140c */
[----:B------:R-:W-:Y:S01]  /*0590*/  IMAD.IADD R247, R250, 0x1, -R3 ;  /* 0x00000001faf77824 */ /* 0x000fe200078e0a03 */
[----:B------:R-:W-:Y:S01]  /*05a0*/  ISETP.NE.U32.AND P5, PT, R5, 0x1, PT ;  /* 0x000000010500780c */ /* 0x000fe20003fa5070 */
[----:B------:R-:W-:Y:S01]  /*05b0*/  IMAD.SHL.U32 R5, R10, 0x40, RZ ;  /* 0x000000400a057824 */ /* 0x000fe200078e00ff */
[----:B------:R-:W-:Y:S01]  /*05c0*/  LEA.HI R12, R4, R4, RZ, 0x1 ;  /* 0x00000004040c7211 */ /* 0x000fe200078f08ff */
[----:B------:R-:W-:Y:S01]  /*05d0*/  IMAD.IADD R0, R250, 0x1, -R0 ;  /* 0x00000001fa007824 */ /* 0x000fe200078e0a00 */
[----:B------:R-:W-:-:S02]  /*05e0*/  LOP3.LUT P6, RZ, R2, 0x2, RZ, 0xc0, !PT ;  /* 0x0000000202ff7812 */ /* 0x000fc400078cc0ff */
[----:B------:R-:W-:Y:S01]  /*05f0*/  LOP3.LUT R3, R12, 0x3fffffe, RZ, 0xc0, !PT ;  /* 0x03fffffe0c037812 */ /* 0x000fe200078ec0ff */
[----:B------:R-:W-:Y:S01]  /*0600*/  IMAD.SHL.U32 R6, R0, 0x10, RZ ;  /* 0x0000001000067824 */ /* 0x000fe200078e00ff */
[----:B------:R-:W-:Y:S01]  /*0610*/  LOP3.LUT R7, R5, 0x1c0, RZ, 0xc0, !PT ;  /* 0x000001c005077812 */ /* 0x000fe200078ec0ff */
[----:B------:R-:W-:Y:S01]  /*0620*/  IMAD.SHL.U32 R5, R2, 0x40, RZ ;  /* 0x0000004002057824 */ /* 0x000fe200078e00ff */
[----:B------:R-:W-:Y:S01]  /*0630*/  SHF.R.S32.HI R2, RZ, 0x3, R11 ;  /* 0x00000003ff027819 */ /* 0x000fe2000001140b */
[C---:B------:R-:W-:Y:S01]  /*0640*/  IMAD.IADD R11, R4.reuse, 0x1, -R3 ;  /* 0x00000001040b7824 */ /* 0x040fe200078e0a03 */
[C---:B------:R-:W-:Y:S01]  /*0650*/  LOP3.LUT P4, RZ, R4.reuse, 0x2, RZ, 0xc0, !PT ;  /* 0x0000000204ff7812 */ /* 0x040fe2000788c0ff */
[----:B------:R-:W-:Y:S01]  /*0660*/  IMAD.SHL.U32 R4, R4, 0x40, RZ ;  /* 0x0000004004047824 */ /* 0x000fe200078e00ff */
[----:B------:R-:W-:Y:S01]  /*0670*/  LOP3.LUT R3, R5, 0xc0, RZ, 0xc0, !PT ;  /* 0x000000c005037812 */ /* 0x000fe200078ec0ff */
[C---:B------:R-:W-:Y:S01]  /*0680*/  IMAD R14, R0.reuse, 0x2, R2 ;  /* 0x00000002000e7824 */ /* 0x040fe200078e0202 */
[----:B------:R-:W-:Y:S01]  /*0690*/  LOP3.LUT R5, R7, 0x30, R6, 0xf8, !PT ;  /* 0x0000003007057812 */ /* 0x000fe200078ef806 */
[----:B------:R-:W-:Y:S01]  /*06a0*/  IMAD R10, R0, 0x200, R8 ;  /* 0x00000200000a7824 */ /* 0x000fe200078e0208 */
[----:B------:R-:W-:Y:S01]  /*06b0*/  SHF.R.S32.HI R13, RZ, 0x7, R13 ;  /* 0x00000007ff0d7819 */ /* 0x000fe2000001140d */
[----:B------:R-:W-:Y:S01]  /*06c0*/  IMAD R20, R2, 0x8, R20 ;  /* 0x0000000802147824 */ /* 0x000fe200078e0214 */
[----:B------:R-:W-:Y:S01]  /*06d0*/  LOP3.LUT R0, R4, 0x1c0, RZ, 0xc0, !PT ;  /* 0x000001c004007812 */ /* 0x000fe200078ec0ff */
[----:B------:R-:W-:Y:S01]  /*06e0*/  IMAD R10, R11, 0x20, R10 ;  /* 0x000000200b0a7824 */ /* 0x000fe200078e020a */
[----:B------:R-:W-:-:S02]  /*06f0*/  LOP3.LUT R9, R5, 0x8, R19, 0xf8, !PT ;  /* 0x0000000805097812 */ /* 0x000fc400078ef813 */
[----:B------:R-:W-:Y:S02]  /*0700*/  LOP3.LUT R5, R3, 0x8, R19, 0xf8, !PT ;  /* 0x0000000803057812 */ /* 0x000fe400078ef813 */
        /* <DEDUP_REMOVED lines=8> */
[C---:B------:R-:W-:Y:S01]  /*0790*/  IMAD.SHL.U32 R3, R18.reuse, 0x40, RZ ;  /* 0x0000004012037824 */ /* 0x040fe200078e00ff */
[----:B------:R-:W-:Y:S01]  /*07a0*/  R2P PR, R18, 0x6 ;  /* 0x0000000612007804 */ /* 0x000fe20000000000 */
[----:B------:R-:W-:Y:S01]  /*07b0*/  IMAD.IADD R226, R2, 0x1, R0 ;  /* 0x0000000102e27824 */ /* 0x000fe200078e0200 */
[----:B------:R-:W-:Y:S01]  /*07c0*/  LOP3.LUT R5, R9, R6, RZ, 0x3c, !PT ;  /* 0x0000000609057212 */ /* 0x000fe200078e3cff */
        /* <DEDUP_REMOVED lines=14> */
[----:B------:R-:W-:Y:S01]  /*08b0*/  IMAD.SHL.U32 R177, R177, 0x2, RZ ;  /* 0x00000002b1b17824 */ /* 0x000fe200078e00ff */
[----:B------:R-:W-:Y:S01]  /*08c0*/  SHF.R.U32.HI R180, RZ, 0x3, R3 ;  /* 0x00000003ffb47819 */ /* 0x000fe20000011603 */
[----:B------:R-:W-:Y:S01]  /*08d0*/  VIADD R224, R226, 0x20 ;  /* 0x00000020e2e07836 */ /* 0x000fe20000000000 */
[----:B------:R-:W-:Y:S01]  /*08e0*/  LOP3.LUT R0, R0, 0xc0, RZ, 0xc0, !PT ;  /* 0x000000c000007812 */ /* 0x000fe200078ec0ff */
[----:B------:R-:W-:Y:S01]  /*08f0*/  @P4 VIADD R224, R226, 0xffffffe0 ;  /* 0xffffffe0e2e04836 */ /* 0x000fe20000000000 */
[----:B------:R-:W-:-:S02]  /*0900*/  SHF.R.U32.HI R6, RZ, 0x3, R2 ;  /* 0x00000003ff067819 */ /* 0x000fc40000011602 */
        /* <DEDUP_REMOVED lines=18> */
[----:B------:R-:W-:Y:S01]  /*0a30*/  SHF.R.S32.HI R234, RZ, 0x2, R234 ;  /* 0x00000002ffea7819 */ /* 0x000fe200000114ea */
[----:B------:R-:W-:Y:S01]  /*0a40*/  IMAD.IADD R186, R4, 0x1, R3 ;  /* 0x0000000104ba7824 */ /* 0x000fe200078e0203 */
[----:B------:R-:W-:Y:S01]  /*0a50*/  LOP3.LUT P0, RZ, R16, 0x2, RZ, 0xc0, !PT ;  /* 0x0000000210ff7812 */ /* 0x000fe2000780c0ff */
[----:B------:R-:W-:Y:S01]  /*0a60*/  IMAD.U32 R0, RZ, RZ, UR5 ;  /* 0x00000005ff007e24 */ /* 0x000fe2000f8e00ff */
[----:B------:R-:W-:Y:S01]  /*0a70*/  UIADD3 UR5, UR4, 0x9000, URZ ;  /* 0x0000900004057890 */ /* 0x000fe2000fffe03f */
[----:B------:R-:W-:Y:S01]  /*0a80*/  IMAD.U32 R0, RZ, RZ, UR6 ;  /* 0x00000006ff007e24 */ /* 0x000fe2000f8e00ff */
[----:B------:R-:W-:Y:S01]  /*0a90*/  UIADD3 UR6, UR4, 0x15000, URZ ;  /* 0x0001500004067890 */ /* 0x000fe2000fffe03f */
[----:B------:R-:W-:Y:S01]  /*0aa0*/  SEL R178, R184, 0xffffffe0, !P6 ;  /* 0xffffffe0b8b27807 */ /* 0x000fe20007000000 */
[----:B------:R-:W-:Y:S01]  /*0ab0*/  IMAD.IADD R225, R226, 0x1, R223 ;  /* 0x00000001e2e17824 */ /* 0x000fe200078e02df */
[----:B------:R-:W-:Y:S01]  /*0ac0*/  SEL R184, R184, 0xffffffe0, !P0 ;  /* 0xffffffe0b8b87807 */ /* 0x000fe20004000000 */
[----:B------:R-:W-:Y:S01]  /*0ad0*/  IMAD R234, R247, 0x10, R234 ;  /* 0x00000010f7ea7824 */ /* 0x000fe200078e02ea */
[----:B------:R-:W-:Y:S01]  /*0ae0*/  LEA R243, R8, UR5, 0x1 ;  /* 0x0000000508f37c11 */ /* 0x000fe2000f8e08ff */
[----:B------:R-:W-:Y:S01]  /*0af0*/  IMAD.IADD R223, R223, 0x1, R224 ;  /* 0x00000001dfdf7824 */ /* 0x000fe200078e02e0 */
[----:B------:R-:W-:-:S02]  /*0b00*/  LEA R180, R180, UR6, 0x1 ;  /* 0x00000006b4b47c11 */ /* 0x000fc4000f8e08ff */
[----:B------:R-:W-:Y:S01]  /*0b10*/  LEA R3, R5, UR4, 0x1 ;  /* 0x0000000405037c11 */ /* 0x000fe2000f8e08ff */
[----:B------:R-:W-:Y:S01]  /*0b20*/  VIADD R244, R243, 0x20 ;  /* 0x00000020f3f47836 */ /* 0x000fe20000000000 */
[----:B------:R-:W-:Y:S01]  /*0b30*/  IADD3 R178, R178, UR5, R177 ;  /* 0x00000005b2b27c10 */ /* 0x000fe2000fffe0b1 */
[C---:B------:R-:W-:Y:S02]  /*0b40*/  IMAD.IADD R181, R180.reuse, 0x1, R181 ;  /* 0x00000001b4b57824 */ /* 0x040fe400078e02b5 */
[--C-:B------:R-:W-:Y:S02]  /*0b50*/  IMAD.IADD R183, R180, 0x1, R182.reuse ;  /* 0x00000001b4b77824 */ /* 0x100fe400078e02b6 */
[----:B------:R-:W-:Y:S02]  /*0b60*/  IMAD.IADD R182, R181, 0x1, R182 ;  /* 0x00000001b5b67824 */ /* 0x000fe400078e02b6 */
[----:B------:R-:W-:-:S07]  /*0b70*/  @P3 VIADD R244, R243, 0xffffffe0 ;  /* 0xffffffe0f3f43836 */ /* 0x000fce0000000000 */
.L_x_1139:
        /* <DEDUP_REMOVED lines=67> */
.L_x_1109:
        /* <DEDUP_REMOVED lines=16> */
[----:B------:R-:W-:-:S02]  /*10b0*/  ULDC.64 UR28, c[0x0][0x240] ;  /* 0x00009000001c7ab9 */ /* 0x000fc40000000a00 */
[----:B------:R-:W-:Y:S01]  /*10c0*/  @!UP2 ULDC.64 UR6, c[0x0][0x418] ;  /* 0x000106000006aab9 */ /* 0x000fe20000000a00 */
[----:B------:R-:W-:Y:S01]  /*10d0*/  ULDC UR52, c[0x0][0x2d4] ;  /* 0x0000b50000347ab9 */ /* 0x000fe20000000800 */
        /* <DEDUP_REMOVED lines=9> */
[----:B------:R-:W-:Y:S01]  /*1170*/  UIMAD UR18, UR13, UR29, URZ ;  /* 0x0000001d0d1272a4 */ /* 0x000fe2000f8e023f */
[----:B------:R-:W1:Y:S01]  /*1180*/  I2F.RP R4, R6 ;  /* 0x0000000600047306 */ /* 0x000e620000209400 */
[----:B------:R-:W-:Y:S01]  /*1190*/  ULDC.U8 UR25, c[0x0][0x480] ;  /* 0x0001200000197ab9 */ /* 0x000fe20000000000 */
[----:B------:R-:W-:Y:S01]  /*11a0*/  ULDC.U8 UR33, c[0x0][0x3d8] ;  /* 0x0000f60000217ab9 */ /* 0x000fe20000000000 */
[----:B------:R-:W-:-:S02]  /*11b0*/  UISETP.NE.AND UP4, UPT, UR25, URZ, UPT ;  /* 0x0000003f1900728c */ /* 0x000fc4000bf85270 */
[----:B--2---:R-:W-:Y:S02]  /*11c0*/  UIMAD.WIDE.U32 UR26, UR14, UR8, URZ ;  /* 0x000000080e1a72a5 */ /* 0x004fe4000f8e003f */
[----:B------:R-:W-:Y:S02]  /*11d0*/  UISETP.NE.AND UP3, UPT, UR33, URZ, UPT ;  /* 0x0000003f2100728c */ /* 0x000fe4000bf65270 */
[----:B------:R-:W-:Y:S02]  /*11e0*/  UIMAD UR38, UR14, UR9, UR27 ;  /* 0x000000090e2672a4 */ /* 0x000fe4000f8e021b */
[----:B------:R-:W-:Y:S01]  /*11f0*/  USHF.L.U32 UR14, UR60, 0x7, URZ ;  /* 0x000000073c0e7899 */ /* 0x000fe2000800063f */
[----:B------:R-:W-:Y:S01]  /*1200*/  @UP2 ULDC.64 UR8, c[0x0][0x420] ;  /* 0x0001080000082ab9 */ /* 0x000fe20000000a00 */
[----:B------:R-:W-:Y:S01]  /*1210*/  USEL UR25, UR20, URZ, UP0 ;  /* 0x0000003f14197287 */ /* 0x000fe20008000000 */
[----:B-1----:R-:W1:Y:S01]  /*1220*/  MUFU.RCP R4, R4 ;  /* 0x0000000400047308 */ /* 0x002e620000001000 */
[----:B------:R-:W-:-:S02]  /*1230*/  @UP2 UIMAD.WIDE.U32 UR36, UR13, UR8, URZ ;  /* 0x000000080d2422a5 */ /* 0x000fc4000f8e003f */
[----:B------:R-:W-:Y:S02]  /*1240*/  @!UP2 UIMAD UR8, UR51, UR6, URZ ;  /* 0x000000063308a2a4 */ /* 0x000fe4000f8e023f */
[----:B------:R-:W-:Y:S02]  /*1250*/  UIADD3 UR6, UR12, 0x3f, URZ ;  /* 0x0000003f0c067890 */ /* 0x000fe4000fffe03f */
[----:B------:R-:W-:Y:S02]  /*1260*/  @!UP2 UIMAD UR21, UR60, UR7, UR8 ;  /* 0x000000073c15a2a4 */ /* 0x000fe4000f8e0208 */
[----:B------:R-:W-:Y:S02]  /*1270*/  UIADD3 UR7, UR12, 0x80, UR55 ;  /* 0x000000800c077890 */ /* 0x000fe4000fffe037 */
[----:B------:R-:W-:Y:S01]  /*1280*/  @UP2 UIMAD UR43, UR13, UR9, UR37 ;  /* 0x000000090d2b22a4 */ /* 0x000fe2000f8e0225 */
[----:B------:R-:W-:Y:S01]  /*1290*/  ULDC UR8, c[0x0][0x394] ;  /* 0x0000e50000087ab9 */ /* 0x000fe20000000800 */
[----:B------:R-:W-:-:S02]  /*12a0*/  USHF.R.S32.HI UR9, URZ, 0x1f, UR6 ;  /* 0x0000001f3f097899 */ /* 0x000fc40008011406 */
[----:B------:R-:W-:Y:S01]  /*12b0*/  UIADD3 UR7, UR7, UR8, -UR5 ;  /* 0x0000000807077290 */ /* 0x000fe2000fffe805 */
[----:B-1----:R-:W-:Y:S01]  /*12c0*/  VIADD R4, R4, 0xffffffe ;  /* 0x0ffffffe04047836 */ /* 0x002fe20000000000 */
[----:B------:R-:W-:Y:S02]  /*12d0*/  @UP1 UIADD3 UR8, UR57, UR58, URZ ;  /* 0x0000003a39081290 */ /* 0x000fe4000fffe03f */
[----:B------:R-:W-:Y:S01]  /*12e0*/  ULEA.HI UR27, UR9, UR6, URZ, 0x6 ;  /* 0x00000006091b7291 */ /* 0x000fe2000f8f303f */
[----:B------:R-:W1:Y:S01]  /*12f0*/  F2I.FTZ.U32.TRUNC.NTZ R5, R4 ;  /* 0x0000000400057305 */ /* 0x000e62000021f000 */
[----:B------:R-:W-:Y:S02]  /*1300*/  UIADD3 UR9, UR7, 0x3f, URZ ;  /* 0x0000003f07097890 */ /* 0x000fe4000fffe03f */
[----:B------:R-:W-:Y:S02]  /*1310*/  @UP1 UIMAD.WIDE.U32 UR6, UR8, UR22, URZ ;  /* 0x00000016080612a5 */ /* 0x000fe4000f8e003f */
[----:B------:R-:W-:-:S02]  /*1320*/  @UP1 UIMAD UR8, UR8, UR23, URZ ;  /* 0x00000017080812a4 */ /* 0x000fc4000f8e023f */
[----:B------:R-:W-:Y:S02]  /*1330*/  USEL UR30, UR14, URZ, UP0 ;  /* 0x0000003f0e1e7287 */ /* 0x000fe40008000000 */
[----:B------:R-:W-:Y:S02]  /*1340*/  @UP1 UIADD3 UR45, UR7, UR8, URZ ;  /* 0x00000008072d1290 */ /* 0x000fe4000fffe03f */
[----:B------:R-:W-:Y:S02]  /*1350*/  USHF.R.S32.HI UR8, URZ, 0x1f, UR9 ;  /* 0x0000001f3f087899 */ /* 0x000fe40008011409 */
[----:B------:R-:W-:Y:S01]  /*1360*/  UIMAD.WIDE.U32 UR14, UR13, UR28, URZ ;  /* 0x0000001c0d0e72a5 */ /* 0x000fe2000f8e003f */
[----:B-1----:R-:W-:Y:S01]  /*1370*/  IMAD.MOV R0, RZ, RZ, -R5 ;  /* 0x000000ffff007224 */ /* 0x002fe200078e0a05 */
[----:B------:R-:W-:Y:S01]  /*1380*/  @UP1 UMOV UR44, UR6 ;  /* 0x00000006002c1c82 */ /* 0x000fe20008000000 */
[----:B------:R-:W-:Y:S01]  /*1390*/  IMAD.MOV.U32 R4, RZ, RZ, RZ ;  /* 0x000000ffff047224 */ /* 0x000fe200078e00ff */
[----:B------:R-:W-:Y:S01]  /*13a0*/  ULEA.HI UR19, UR8, UR9, URZ, 0x6 ;  /* 0x0000000908137291 */ /* 0x000fe2000f8f303f */
[----:B------:R-:W-:Y:S01]  /*13b0*/  IMAD R0, R0, R6, RZ ;  /* 0x0000000600007224 */ /* 0x000fe200078e02ff */
[----:B------:R-:W-:-:S02]  /*13c0*/  USEL UR49, UR16, UR14, !UP2 ;  /* 0x0000000e10317287 */ /* 0x000fc4000d000000 */
[----:B------:R-:W-:Y:S01]  /*13d0*/  UIMAD.WIDE UR6, UR54, UR53, URZ ;  /* 0x00000035360672a5 */ /* 0x000fe2000f8e023f */
[----:B------:R-:W-:Y:S01]  /*13e0*/  IMAD.HI.U32 R0, R5, R0, R4 ;  /* 0x0000000005007227 */ /* 0x000fe200078e0004 */
[----:B------:R-:W-:Y:S02]  /*13f0*/  UIMAD.WIDE.U32 UR8, UR60, UR52, URZ ;  /* 0x000000343c0872a5 */ /* 0x000fe4000f8e003f */
[----:B------:R-:W-:Y:S02]  /*1400*/  UIMAD UR16, UR31, UR60, URZ ;  /* 0x0000003c1f1072a4 */ /* 0x000fe4000f8e023f */
[----:B------:R-:W-:Y:S01]  /*1410*/  @UP2 UIADD3 UR32, UR15, UR18, URZ ;  /* 0x000000120f202290 */ /* 0x000fe2000fffe03f */
[----:B------:R-:W-:Y:S01]  /*1420*/  IMAD.HI.U32 R0, R0, R2, RZ ;  /* 0x0000000200007227 */ /* 0x000fe200078e00ff */
[----:B------:R-:W-:Y:S02]  /*1430*/  UIMAD.WIDE.U32 UR14, UR6, UR8, URZ ;  /* 0x00000008060e72a5 */ /* 0x000fe4000f8e003f */
[----:B------:R-:W-:Y:S01]  /*1440*/  UIMAD UR20, UR7, UR8, URZ ;  /* 0x00000008071472a4 */ /* 0x000fe2000f8e023f */
[----:B------:R-:W-:Y:S01]  /*1450*/  IMAD.MOV R4, RZ, RZ, -R0 ;  /* 0x000000ffff047224 */ /* 0x000fe200078e0a00 */
[----:B------:R-:W-:Y:S01]  /*1460*/  UIMAD UR8, UR51, UR52, UR16 ;  /* 0x00000034330872a4 */ /* 0x000fe2000f8e0210 */
[----:B------:R-:W-:-:S02]  /*1470*/  ULDC UR40, c[0x0][0x2c4] ;  /* 0x0000b10000287ab9 */ /* 0x000fc40000000800 */
[C---:B------:R-:W-:Y:S01]  /*1480*/  IMAD R2, R6.reuse, R4, R2 ;  /* 0x0000000406027224 */ /* 0x040fe200078e0202 */
[----:B------:R-:W-:Y:S02]  /*1490*/  UIADD3 UR17, UR9, UR8, URZ ;  /* 0x0000000809117290 */ /* 0x000fe4000fffe03f */
[----:B------:R-:W-:Y:S02]  /*14a0*/  USHF.R.S32.HI UR9, URZ, 0x6, UR27 ;  /* 0x000000063f097899 */ /* 0x000fe4000801141b */
[----:B------:R-:W-:Y:S01]  /*14b0*/  ISETP.GT.U32.AND P1, PT, R6, R2, PT ;  /* 0x000000020600720c */ /* 0x000fe20003f24070 */
[----:B------:R-:W-:Y:S02]  /*14c0*/  USHF.R.S32.HI UR8, URZ, 0x6, UR19 ;  /* 0x000000063f087899 */ /* 0x000fe40008011413 */
[----:B------:R-:W-:Y:S02]  /*14d0*/  @UP3 UIMAD UR18, UR60, UR40, URZ ;  /* 0x000000283c1232a4 */ /* 0x000fe4000f8e023f */
[----:B------:R-:W-:-:S02]  /*14e0*/  UISETP.LT.AND UP0, UPT, UR9, UR8, UPT ;  /* 0x000000080900728c */ /* 0x000fc4000bf01270 */
[----:B------:R-:W-:Y:S02]  /*14f0*/  @UP3 USEL UR18, UR18, UR13, !UP2 ;  /* 0x0000000d12123287 */ /* 0x000fe4000d000000 */
[----:B------:R-:W-:Y:S01]  /*1500*/  USEL UR33, UR9, UR8, UP0 ;  /* 0x0000000809217287 */ /* 0x000fe20008000000 */
[----:B------:R-:W-:Y:S01]  /*1510*/  @UP3 ULDC UR16, c[0x0][0x2e4] ;  /* 0x0000b90000103ab9 */ /* 0x000fe20000000800 */
[----:B------:R-:W-:Y:S02]  /*1520*/  UIMAD UR17, UR6, UR17, UR20 ;  /* 0x00000011061172a4 */ /* 0x000fe4000f8e0214 */
[-C--:B------:R-:W-:Y:S01]  /*1530*/  @!P1 IADD3 R2, R2, -R6.reuse, RZ ;  /* 0x8000000602029210 */ /* 0x080fe20007ffe0ff */
[----:B------:R-:W-:Y:S01]  /*1540*/  @UP3 UIMAD UR27, UR61, UR16, UR18 ;  /* 0x000000103d1b32a4 */ /* 0x000fe2000f8e0212 */
[----:B------:R-:W-:Y:S01]  /*1550*/  @!P1 VIADD R0, R0, 0x1 ;  /* 0x0000000100009836 */ /* 0x000fe20000000000 */
[----:B------:R-:W-:Y:S01]  /*1560*/  UIMAD.WIDE.U32 UR8, UR6, UR13, URZ ;  /* 0x0000000d060872a5 */ /* 0x000fe2000f8e003f */
[----:B------:R-:W-:Y:S01]  /*1570*/  ISETP.GE.U32.AND P0, PT, R2, R6, PT ;  /* 0x000000060200720c */ /* 0x000fe20003f06070 */
[----:B------:R-:W-:Y:S01]  /*1580*/  ULEA UR18, UR33, 0xffffffc0, 0x6 ;  /* 0xffffffc021127891 */ /* 0x000fe2000f8e303f */
[----:B------:R-:W-:Y:S01]  /*1590*/  LOP3.LUT R2, R7, UR61, RZ, 0x3c, !PT ;  /* 0x0000003d07027c12 */ /* 0x000fe2000f8e3cff */
[----:B------:R-:W-:Y:S01]  /*15a0*/  USEL UR50, UR14, UR8, !UP2 ;  /* 0x000000080e327287 */ /* 0x000fe2000d000000 */
[----:B------:R-:W-:Y:S01]  /*15b0*/  PLOP3.LUT P1, PT, PT, PT, UP1, 0x80, 0x0 ;  /* 0x000000000000781c */ /* 0x000fe20003f2f018 */
[----:B------:R-:W-:Y:S01]  /*15c0*/  UIADD3 UR41, UR15, UR17, URZ ;  /* 0x000000110f297290 */ /* 0x000fe2000fffe03f */
[----:B------:R-:W-:Y:S01]  /*15d0*/  ISETP.GE.AND P2, PT, R2, RZ, PT ;  /* 0x000000ff0200720c */ /* 0x000fe20003f46270 */
[----:B------:R-:W-:-:S02]  /*15e0*/  USHF.R.S32.HI UR17, URZ, 0x1f, UR18 ;  /* 0x0000001f3f117899 */ /* 0x000fc40008011412 */
[----:B------:R-:W-:Y:S02]  /*15f0*/  UIADD3 UR8, UP0, UR18, UR30, URZ ;  /* 0x0000001e12087290 */ /* 0x000fe4000ff1e03f */
        /* <DEDUP_REMOVED lines=38> */
.L_x_1111:
        /* <DEDUP_REMOVED lines=13> */
.L_x_1112:
        /* <DEDUP_REMOVED lines=11> */
.L_x_1113:
[----:B------:R-:W-:-:S04]  /*19e0*/  UIMAD UR6, UR60, UR53, UR61 ;  /* 0x000000353c0672a4 */ /* 0x000fc8000f8e023d */
[----:B------:R-:W-:-:S12]  /*19f0*/  UIMAD UR6, UR6, UR52, URZ ;  /* 0x00000034060672a4 */ /* 0x000fd8000f8e023f */
.L_x_1114:
[----:B------:R-:W-:Y:S01]  /*1a00*/  SHF.R.S32.HI R17, RZ, 0x1f, R242 ;  /* 0x0000001fff117819 */ /* 0x000fe200000114f2 */
[----:B------:R-:W1:Y:S01]  /*1a10*/  S2R R21, SR_TID.X ;  /* 0x0000000000157919 */ /* 0x000e620000002100 */
[----:B------:R-:W-:Y:S01]  /*1a20*/  IADD3 R4, P0, R242, UR18, RZ ;  /* 0x00000012f2047c10 */ /* 0x000fe2000ff1e0ff */
[----:B------:R-:W-:Y:S01]  /*1a30*/  USHF.R.S32.HI UR15, URZ, 0x1f, UR61 ;  /* 0x0000001f3f0f7899 */ /* 0x000fe2000801143d */
[----:B------:R-:W-:Y:S01]  /*1a40*/  SHF.R.S32.HI R249, RZ, 0x1f, R248 ;  /* 0x0000001ffff97819 */ /* 0x000fe200000114f8 */
[----:B------:R-:W-:Y:S01]  /*1a50*/  UIADD3 UR16, UR18, UR6, URZ ;  /* 0x0000000612107290 */ /* 0x000fe2000fffe03f */
[----:B------:R-:W-:Y:S01]  /*1a60*/  IADD3.X R2, R17, UR17, RZ, P0, !PT ;  /* 0x0000001111027c10 */ /* 0x000fe200087fe4ff */
[----:B------:R-:W-:Y:S01]  /*1a70*/  ULDC.64 UR8, c[0x0][0x428] ;  /* 0x00010a0000087ab9 */ /* 0x000fe20000000a00 */
[----:B------:R-:W-:Y:S01]  /*1a80*/  ULDC.64 UR6, c[0x0][0x258] ;  /* 0x0000960000067ab9 */ /* 0x000fe20000000a00 */
[----:B------:R-:W-:Y:S01]  /*1a90*/  IMAD.U32 R8, RZ, RZ, UR8 ;  /* 0x00000008ff087e24 */ /* 0x000fe2000f8e00ff */
[----:B------:R-:W-:Y:S01]  /*1aa0*/  UIMAD UR13, UR15, UR6, URZ ;  /* 0x000000060f0d72a4 */ /* 0x000fe2000f8e023f */
[----:B------:R-:W-:Y:S01]  /*1ab0*/  IMAD R2, R2, UR28, RZ ;  /* 0x0000001c02027c24 */ /* 0x000fe2000f8e02ff */
[----:B------:R-:W-:Y:S01]  /*1ac0*/  UIMAD UR15, UR15, UR8, URZ ;  /* 0x000000080f0f72a4 */ /* 0x000fe2000f8e023f */
[----:B------:R-:W-:Y:S01]  /*1ad0*/  IMAD.U32 R9, RZ, RZ, UR6 ;  /* 0x00000006ff097e24 */ /* 0x000fe2000f8e00ff */
[----:B------:R-:W-:Y:S01]  /*1ae0*/  UIADD3 UR31, UR18, UR27, URZ ;  /* 0x0000001b121f7290 */ /* 0x000fe2000fffe03f */
[C---:B------:R-:W-:Y:S01]  /*1af0*/  IMAD R2, R4.reuse, UR29, R2 ;  /* 0x0000001d04027c24 */ /* 0x040fe2000f8e0202 */
[----:B------:R-:W-:Y:S01]  /*1b00*/  UIMAD UR15, UR61, UR9, UR15 ;  /* 0x000000093d0f72a4 */ /* 0x000fe2000f8e020f */
[----:B------:R-:W-:Y:S01]  /*1b10*/  IMAD.WIDE.U32 R4, R4, UR28, R248 ;  /* 0x0000001c04047c25 */ /* 0x000fe2000f8e00f8 */
[----:B------:R-:W-:Y:S01]  /*1b20*/  UIMAD UR27, UR61, UR7, UR13 ;  /* 0x000000073d1b72a4 */ /* 0x000fe2000f8e020d */
[----:B------:R-:W-:Y:S01]  /*1b30*/  BSSY B1, `(.L_x_1110) ;  /* 0x000079d000017945 */ /* 0x000fe20003800000 */
[----:B------:R-:W-:Y:S01]  /*1b40*/  ULDC.64 UR8, c[0x0][0x420] ;  /* 0x0001080000087ab9 */ /* 0x000fe20000000a00 */
[----:B------:R-:W-:Y:S01]  /*1b50*/  ULDC UR34, c[0x0][0x398] ;  /* 0x0000e60000227ab9 */ /* 0x000fe20000000800 */
[----:B------:R-:W-:Y:S01]  /*1b60*/  IADD3 R6, P0, R4, UR49, RZ ;  /* 0x0000003104067c10 */ /* 0x000fe2000ff1e0ff */
[----:B------:R-:W-:-:S02]  /*1b70*/  UIMAD UR7, UR17, UR8, URZ ;  /* 0x00000008110772a4 */ /* 0x000fc4000f8e023f */
[----:B------:R-:W-:Y:S01]  /*1b80*/  UIMAD UR35, UR54, UR53, URZ ;  /* 0x00000035362372a4 */ /* 0x000fe2000f8e023f */
[----:B------:R-:W-:Y:S01]  /*1b90*/  IADD3.X R7, R5, UR32, R2, P0, !PT ;  /* 0x0000002005077c10 */ /* 0x000fe200087fe402 */
[----:B------:R-:W-:Y:S01]  /*1ba0*/  IMAD.U32 R2, RZ, RZ, UR8 ;  /* 0x00000008ff027e24 */ /* 0x000fe2000f8e00ff */
[----:B------:R-:W-:Y:S01]  /*1bb0*/  IADD3 R4, P0, R248, UR14, RZ ;  /* 0x0000000ef8047c10 */ /* 0x000fe2000ff1e0ff */
[----:B------:R-:W-:Y:S02]  /*1bc0*/  UIADD3 UR14, -UR5, UR12, UR55 ;  /* 0x0000000c050e7290 */ /* 0x000fe4000fffe137 */
[----:B------:R-:W-:Y:S01]  /*1bd0*/  UIMAD UR13, UR18, UR9, UR7 ;  /* 0x00000009120d72a4 */ /* 0x000fe2000f8e0207 */
[----:B------:R-:W-:Y:S01]  /*1be0*/  IADD3.X R5, R249, UR43, RZ, P0, !PT ;  /* 0x0000002bf9057c10 */ /* 0x000fe200087fe4ff */
[----:B------:R-:W-:Y:S01]  /*1bf0*/  UIADD3 UR7, UR14, -UR34, URZ ;  /* 0x800000220e077290 */ /* 0x000fe2000fffe03f */
[----:B------:R-:W-:Y:S01]  /*1c00*/  IMAD.WIDE.U32 R6, R9, UR61, R6 ;  /* 0x0000003d09067c25 */ /* 0x000fe2000f8e0006 */
[----:B------:R-:W-:-:S02]  /*1c10*/  USHF.L.U32 UR26, UR35, 0x6, URZ ;  /* 0x00000006231a7899 */ /* 0x000fc4000800063f */
[----:B------:R-:W-:Y:S01]  /*1c20*/  USHF.R.S32.HI UR32, URZ, 0x1f, UR7 ;  /* 0x0000001f3f207899 */ /* 0x000fe20008011407 */
[----:B------:R-:W-:Y:S01]  /*1c30*/  IMAD.WIDE.U32 R4, R2, UR18, R4 ;  /* 0x0000001202047c25 */ /* 0x000fe2000f8e0004 */
[----:B-1----:R-:W-:Y:S01]  /*1c40*/  SHF.R.S32.HI R2, RZ, 0x1f, R21 ;  /* 0x0000001fff027819 */ /* 0x002fe20000011415 */
[----:B------:R-:W-:Y:S02]  /*1c50*/  UIADD3 UR14, UP2, UP0, UR30, UR26, UR42 ;  /* 0x0000001a1e0e7290 */ /* 0x000fe4000f85e02a */
[----:B------:R-:W-:Y:S01]  /*1c60*/  ULEA.HI UR32, UR32, UR7, URZ, 0x6 ;  /* 0x0000000720207291 */ /* 0x000fe2000f8f303f */
[----:B------:R-:W-:Y:S01]  /*1c70*/  LEA.HI R2, R2, R21, RZ, 0x5 ;  /* 0x0000001502027211 */ /* 0x000fe200078f28ff */
[----:B------:R-:W-:Y:S01]  /*1c80*/  VIADD R5, R5, UR13 ;  /* 0x0000000d05057c36 */ /* 0x000fe20008000000 */
[----:B------:R-:W-:Y:S01]  /*1c90*/  USHF.R.S32.HI UR13, URZ, 0x1f, UR26 ;  /* 0x0000001f3f0d7899 */ /* 0x000fe2000801141a */
[----:B------:R-:W-:Y:S01]  /*1ca0*/  IMAD R9, R17, UR8, RZ ;  /* 0x0000000811097c24 */ /* 0x000fe2000f8e02ff */
[----:B------:R-:W-:Y:S01]  /*1cb0*/  LOP3.LUT R2, R2, 0xffffffe0, RZ, 0xc0, !PT ;  /* 0xffffffe002027812 */ /* 0x000fe200078ec0ff */
[----:B------:R-:W-:Y:S01]  /*1cc0*/  USHF.R.S32.HI UR32, URZ, 0x6, UR32 ;  /* 0x000000063f207899 */ /* 0x000fe20008011420 */
[----:B------:R-:W-:Y:S01]  /*1cd0*/  IMAD.WIDE.U32 R4, R8, UR61, R4 ;  /* 0x0000003d08047c25 */ /* 0x000fe2000f8e0004 */
[----:B------:R-:W-:-:S02]  /*1ce0*/  UIADD3.X UR7, UR19, UR13, UR46, UP2, UP0 ;  /* 0x0000000d13077290 */ /* 0x000fc400097e042e */
[----:B------:R-:W-:Y:S01]  /*1cf0*/  UISETP.LT.AND UP0, UPT, URZ, UR32, UPT ;  /* 0x000000203f00728c */ /* 0x000fe2000bf01270 */
[----:B------:R-:W-:Y:S01]  /*1d00*/  IMAD.IADD R21, R21, 0x1, -R2 ;  /* 0x0000000115157824 */ /* 0x000fe200078e0a02 */
[----:B------:R-:W-:Y:S01]  /*1d10*/  UIADD3 UR13, UP3, UP2, UR48, UR14, UR50 ;  /* 0x0000000e300d7290 */ /* 0x000fe2000fa7e032 */
[----:B------:R-:W-:Y:S01]  /*1d20*/  VIADD R5, R5, UR15 ;  /* 0x0000000f05057c36 */ /* 0x000fe20008000000 */
[----:B------:R-:W-:Y:S01]  /*1d30*/  USEL UR32, URZ, UR32, !UP0 ;  /* 0x000000203f207287 */ /* 0x000fe2000c000000 */
[----:B------:R-:W-:Y:S01]  /*1d40*/  IMAD R8, R250, UR35, R21 ;  /* 0x00000023fa087c24 */ /* 0x000fe2000f8e0215 */
[----:B------:R-:W-:Y:S01]  /*1d50*/  UIADD3.X UR7, UR47, UR7, UR41, UP3, UP2 ;  /* 0x000000072f077290 */ /* 0x000fe20009fe4429 */
[C---:B------:R-:W-:Y:S01]  /*1d60*/  IMAD R9, R242.reuse, UR9, R9 ;  /* 0x00000009f2097c24 */ /* 0x040fe2000f8e0209 */
[----:B------:R-:W-:Y:S01]  /*1d70*/  UISETP.GT.AND UP0, UPT, UR33, UR32, UPT ;  /* 0x000000202100728c */ /* 0x000fe2000bf04270 */
[----:B------:R-:W-:Y:S01]  /*1d80*/  IMAD.WIDE.U32 R4, R242, UR8, R4 ;  /* 0x00000008f2047c25 */ /* 0x000fe2000f8e0004 */
[C---:B------:R-:W-:Y:S01]  /*1d90*/  IADD3 R2, P0, R8.reuse, UR13, RZ ;  /* 0x0000000d08027c10 */ /* 0x040fe2000ff1e0ff */
[----:B------:R-:W-:Y:S01]  /*1da0*/  ULDC.64 UR24, c[0x0][0x478] ;  /* 0x00011e0000187ab9 */ /* 0x000fe20000000a00 */
[----:B------:R-:W-:Y:S01]  /*1db0*/  ULDC.64 UR18, c[0x0][0x400] ;  /* 0x0001000000127ab9 */ /* 0x000fe20000000a00 */
[----:B------:R-:W-:Y:S01]  /*1dc0*/  UIMAD.WIDE UR16, UR16, 0x4, UR24 ;  /* 0x00000004101078a5 */ /* 0x000fe2000f8e0218 */
[----:B------:R-:W-:Y:S01]  /*1dd0*/  LEA.HI.X.SX32 R8, R8, UR7, 0x1, P0 ;  /* 0x0000000708087c11 */ /* 0x000fe200080f0eff */
[----:B------:R-:W-:Y:S01]  /*1de0*/  ULDC.64 UR28, c[0x0][0x210] ;  /* 0x00008400001c7ab9 */ /* 0x000fe20000000a00 */
[----:B------:R-:W-:Y:S01]  /*1df0*/  PLOP3.LUT P0, PT, PT, PT, UP0, 0x80, 0x0 ;  /* 0x000000000000781c */ /* 0x000fe20003f0f008 */
[----:B------:R-:W-:Y:S01]  /*1e00*/  ULDC.64 UR24, c[0x0][0x3e0] ;  /* 0x0000f80000187ab9 */ /* 0x000fe20000000a00 */
[----:B------:R-:W-:Y:S01]  /*1e10*/  VIADD R7, R7, UR27 ;  /* 0x0000001b07077c36 */ /* 0x000fe20008000000 */
[----:B------:R-:W-:Y:S01]  /*1e20*/  LEA R165, P2, R2, UR18, 0x2 ;  /* 0x0000001202a57c11 */ /* 0x000fe2000f8410ff */
[----:B------:R-:W-:Y:S01]  /*1e30*/  IMAD.IADD R5, R5, 0x1, R9 ;  /* 0x0000000105057824 */ /* 0x000fe200078e0209 */
[----:B------:R-:W-:Y:S01]  /*1e40*/  LEA R230, P4, R6, UR28, 0x1 ;  /* 0x0000001c06e67c11 */ /* 0x000fe2000f8808ff */
[----:B------:R-:W-:Y:S01]  /*1e50*/  ULDC.64 UR36, c[0x0][0x2b0] ;  /* 0x0000ac0000247ab9 */ /* 0x000fe20000000a00 */
[----:B------:R-:W-:Y:S01]  /*1e60*/  LEA R228, P3, R4, UR24, 0x1 ;  /* 0x0000001804e47c11 */ /* 0x000fe2000f8608ff */
[----:B------:R-:W-:Y:S01]  /*1e70*/  UIADD3 UR6, UR33, -0x1, URZ ;  /* 0xffffffff21067890 */ /* 0x000fe2000fffe03f */
[----:B------:R-:W-:Y:S01]  /*1e80*/  LEA.HI.X R164, R2, UR19, R8, 0x2, P2 ;  /* 0x0000001302a47c11 */ /* 0x000fe200090f1408 */
[----:B------:R-:W-:Y:S01]  /*1e90*/  UIMAD.WIDE UR14, UR31, 0x4, UR36 ;  /* 0x000000041f0e78a5 */ /* 0x000fe2000f8e0224 */
[----:B------:R-:W-:Y:S01]  /*1ea0*/  LEA.HI.X R231, R6, UR29, R7, 0x1, P4 ;  /* 0x0000001d06e77c11 */ /* 0x000fe2000a0f0c07 */
[----:B------:R-:W-:Y:S01]  /*1eb0*/  UMOV UR19, UR16 ;  /* 0x0000001000137c82 */ /* 0x000fe20008000000 */
[----:B------:R-:W-:Y:S01]  /*1ec0*/  LEA.HI.X R229, R4, UR25, R5, 0x1, P3 ;  /* 0x0000001904e57c11 */ /* 0x000fe200098f0c05 */
[----:B------:R-:W-:Y:S01]  /*1ed0*/  UMOV UR18, UR17 ;  /* 0x0000001100127c82 */ /* 0x000fe20008000000 */
[----:B------:R-:W-:Y:S07]  /*1ee0*/  @P0 BRA `(.L_x_1115) ;  /* 0x0000000800040947 */ /* 0x000fee0003800000 */
        /* <DEDUP_REMOVED lines=19> */
.L_x_1116:
        /* <DEDUP_REMOVED lines=17> */
.L_x_1117:
        /* <DEDUP_REMOVED lines=32> */
.L_x_1119:
[----:B------:R-:W-:Y:S05]  /*2330*/  BSYNC B0 ;  /* 0x0000000000007941 */ /* 0x000fea0003800000 */
.L_x_1118:
        /* <DEDUP_REMOVED lines=15> */
.L_x_1121:
[----:B------:R-:W-:Y:S05]  /*2430*/  BSYNC B0 ;  /* 0x0000000000007941 */ /* 0x000fea0003800000 */
.L_x_1120:
        /* <DEDUP_REMOVED lines=28> */
.L_x_1123:
[----:B------:R-:W-:Y:S05]  /*2600*/  BSYNC B0 ;  /* 0x0000000000007941 */ /* 0x000fea0003800000 */
.L_x_1122:
        /* <DEDUP_REMOVED lines=15> */
.L_x_1115:
[----:B------:R-:W-:Y:S01]  /*2700*/  UIMAD UR7, UR39, UR22, URZ ;  /* 0x00000016270772a4 */ /* 0x000fe2000f8e023f */
[----:B------:R-:W-:Y:S01]  /*2710*/  IMAD.U32 R6, RZ, RZ, UR22 ;  /* 0x00000016ff067e24 */ /* 0x000fe2000f8e00ff */
[----:B------:R-:W-:Y:S01]  /*2720*/  UIMAD UR8, UR39, UR20, URZ ;  /* 0x00000014270872a4 */ /* 0x000fe2000f8e023f */
[----:B------:R-:W-:Y:S01]  /*2730*/  VIADD R9, R242, 0x40 ;  /* 0x00000040f2097836 */ /* 0x000fe20000000000 */
[----:B------:R-:W-:Y:S01]  /*2740*/  UIMAD UR9, UR55, UR23, UR7 ;  /* 0x00000017370972a4 */ /* 0x000fe2000f8e0207 */
[--C-:B------:R-:W-:Y:S01]  /*2750*/  IMAD.WIDE.U32 R6, R6, UR55, R248.reuse ;  /* 0x0000003706067c25 */ /* 0x100fe2000f8e00f8 */
[----:B------:R-:W-:Y:S02]  /*2760*/  UIMAD UR7, UR56, -0x80, UR5 ;  /* 0xffffff80380778a4 */ /* 0x000fe4000f8e0205 */
[----:B------:R-:W-:Y:S01]  /*2770*/  UIMAD UR8, UR55, UR21, UR8 ;  /* 0x00000015370872a4 */ /* 0x000fe2000f8e0208 */
[----:B------:R-:W-:Y:S01]  /*2780*/  IMAD.U32 R4, RZ, RZ, UR20 ;  /* 0x00000014ff047e24 */ /* 0x000fe2000f8e00ff */
[----:B------:R-:W-:Y:S01]  /*2790*/  IADD3 R8, P0, R6, UR44, RZ ;  /* 0x0000002c06087c10 */ /* 0x000fe2000ff1e0ff */
[----:B------:R-:W-:Y:S01]  /*27a0*/  IMAD.U32 R2, RZ, RZ, UR9 ;  /* 0x00000009ff027e24 */ /* 0x000fe2000f8e00ff */
[----:B------:R-:W-:Y:S01]  /*27b0*/  ISETP.GE.AND P1, PT, R9, UR7, PT ;  /* 0x0000000709007c0c */ /* 0x000fe2000bf26270 */
[----:B------:R-:W-:Y:S01]  /*27c0*/  IMAD.WIDE.U32 R4, R4, UR55, R248 ;  /* 0x0000003704047c25 */ /* 0x000fe2000f8e00f8 */
[----:B------:R-:W-:Y:S01]  /*27d0*/  ISETP.GE.AND P2, PT, R242, UR7, PT ;  /* 0x00000007f2007c0c */ /* 0x000fe2000bf46270 */
[----:B------:R-:W-:Y:S01]  /*27e0*/  ULDC.64 UR16, c[0x0][0x260] ;  /* 0x0000980000107ab9 */ /* 0x000fe20000000a00 */
[----:B------:R-:W-:Y:S01]  /*27f0*/  IADD3.X R9, R7, UR45, R2, P0, !PT ;  /* 0x0000002d07097c10 */ /* 0x000fe200087fe402 */
[----:B------:R-:W-:Y:S01]  /*2800*/  IMAD.U32 R2, RZ, RZ, UR8 ;  /* 0x00000008ff027e24 */ /* 0x000fe2000f8e00ff */
[----:B------:R-:W-:Y:S01]  /*2810*/  IADD3 R6, P0, R4, UR38, RZ ;  /* 0x0000002604067c10 */ /* 0x000fe2000ff1e0ff */
[----:B------:R-:W-:Y:S01]  /*2820*/  ULDC.64 UR8, c[0x0][0x268] ;  /* 0x00009a0000087ab9 */ /* 0x000fe20000000a00 */
[C---:B------:R-:W-:Y:S01]  /*2830*/  IMAD R4, R10.reuse, UR16, RZ ;  /* 0x000000100a047c24 */ /* 0x040fe2000f8e02ff */
[----:B------:R-:W-:Y:S01]  /*2840*/  UIMAD UR7, UR6, -0x40, UR12 ;  /* 0xffffffc0060778a4 */ /* 0x000fe2000f8e020c */
[----:B------:R-:W-:Y:S01]  /*2850*/  IADD3.X R7, R5, UR40, R2, P0, !PT ;  /* 0x0000002805077c10 */ /* 0x000fe200087fe402 */
[----:B------:R-:W-:-:S02]  /*2860*/  IMAD R2, R10, UR8, RZ ;  /* 0x000000080a027c24 */ /* 0x000fc4000f8e02ff */
[----:B------:R-:W-:Y:S01]  /*2870*/  IMAD.MOV.U32 R237, RZ, RZ, 0x7f800000 ;  /* 0x7f800000ffed7424 */ /* 0x000fe200078e00ff */
[----:B------:R-:W-:Y:S01]  /*2880*/  @!P1 IADD3 R12, P0, R242, 0x40, RZ ;  /* 0x00000040f20c9810 */ /* 0x000fe20007f1e0ff */
[C---:B------:R-:W-:Y:S01]  /*2890*/  IMAD R10, R0.reuse, UR17, R4 ;  /* 0x00000011000a7c24 */ /* 0x040fe2000f8e0204 */
[----:B------:R-:W1:Y:S01]  /*28a0*/  @!P2 LDC.64 R18, c[0x0][0x218] ;  /* 0x00008600ff12ab82 */ /* 0x000e620000000a00 */
[----:B------:R-:W-:Y:S01]  /*28b0*/  IMAD.WIDE.U32 R4, R0, UR16, R8 ;  /* 0x0000001000047c25 */ /* 0x000fe2000f8e0008 */
[----:B------:R-:W-:-:S03]  /*28c0*/  ISETP.GE.AND P3, PT, R242, UR7, PT ;  /* 0x00000007f2007c0c */ /* 0x000fc6000bf66270 */
[----:B------:R-:W-:Y:S02]  /*28d0*/  IMAD.MOV.U32 R238, RZ, RZ, 0x7f800000 ;  /* 0x7f800000ffee7424 */ /* 0x000fe400078e00ff */
[----:B------:R-:W-:Y:S01]  /*28e0*/  IMAD.MOV.U32 R235, RZ, RZ, 0x7f800000 ;  /* 0x7f800000ffeb7424 */ /* 0x000fe200078e00ff */
[----:B------:R-:W2:Y:S01]  /*28f0*/  @!P1 LDC.64 R22, c[0x0][0x218] ;  /* 0x00008600ff169b82 */ /* 0x000ea20000000a00 */
[C---:B------:R-:W-:Y:S02]  /*2900*/  IMAD R2, R0.reuse, UR9, R2 ;  /* 0x0000000900027c24 */ /* 0x040fe4000f8e0202 */
[----:B------:R-:W-:Y:S02]  /*2910*/  IMAD.MOV.U32 R236, RZ, RZ, 0x7f800000 ;  /* 0x7f800000ffec7424 */ /* 0x000fe400078e00ff */
[----:B------:R-:W-:Y:S01]  /*2920*/  IMAD R239, RZ, RZ, -UR26 ;  /* 0x8000001affef7e24 */ /* 0x000fe2000f8e02ff */
[----:B------:R-:W-:Y:S01]  /*2930*/  UIADD3 UR51, UR55, UR12, URZ ;  /* 0x0000000c37337290 */ /* 0x000fe2000fffe03f */
[----:B------:R-:W-:Y:S01]  /*2940*/  IMAD.WIDE.U32 R6, R0, UR8, R6 ;  /* 0x0000000800067c25 */ /* 0x000fe2000f8e0006 */
[----:B------:R-:W-:Y:S01]  /*2950*/  ULEA.HI UR8, UR6, UR6, URZ, 0x1 ;  /* 0x0000000606087291 */ /* 0x000fe2000f8f083f */
[----:B------:R-:W-:-:S02]  /*2960*/  CS2R R126, SRZ ;  /* 0x00000000007e7805 */ /* 0x000fc4000001ff00 */
[----:B------:R-:W-:Y:S01]  /*2970*/  CS2R R124, SRZ ;  /* 0x00000000007c7805 */ /* 0x000fe2000001ff00 */
[--C-:B------:R-:W-:Y:S01]  /*2980*/  @!P1 IMAD.X R0, RZ, RZ, R17.reuse, P0 ;  /* 0x000000ffff009224 */ /* 0x100fe200000e0611 */
[----:B------:R-:W-:Y:S01]  /*2990*/  @!P1 IADD3 R14, P0, R242, 0x40, RZ ;  /* 0x00000040f20e9810 */ /* 0x000fe20007f1e0ff */
[----:B------:R-:W-:Y:S01]  /*29a0*/  IMAD.IADD R7, R7, 0x1, R2 ;  /* 0x0000000107077824 */ /* 0x000fe200078e0202 */
[----:B------:R-:W-:Y:S01]  /*29b0*/  ULOP3.LUT UR8, UR8, 0xfffffffe, URZ, 0xc0, !UPT ;  /* 0xfffffffe08087892 */ /* 0x000fe2000f8ec03f */
[----:B------:R-:W-:Y:S01]  /*29c0*/  @!P1 IMAD R2, R0, UR22, RZ ;  /* 0x0000001600029c24 */ /* 0x000fe2000f8e02ff */
[----:B------:R-:W-:Y:S01]  /*29d0*/  CS2R R130, SRZ ;  /* 0x0000000000827805 */ /* 0x000fe2000001ff00 */
[----:B------:R-:W-:Y:S01]  /*29e0*/  @!P1 IMAD.X R0, RZ, RZ, R17, P0 ;  /* 0x000000ffff009224 */ /* 0x000fe200000e0611 */
[----:B------:R-:W-:Y:S01]  /*29f0*/  PLOP3.LUT P0, PT, PT, PT, UP4, 0x80, 0x0 ;  /* 0x000000000000781c */ /* 0x000fe20003f0f048 */
[----:B------:R-:W-:Y:S01]  /*2a00*/  IMAD.IADD R5, R5, 0x1, R10 ;  /* 0x0000000105057824 */ /* 0x000fe200078e020a */
[----:B------:R-:W-:Y:S01]  /*2a10*/  UIADD3 UR8, UR6, -UR8, URZ ;  /* 0x8000000806087290 */ /* 0x000fe2000fffe03f */
[----:B------:R-:W-:Y:S01]  /*2a20*/  @!P2 IMAD R15, R17, UR22, RZ ;  /* 0x00000016110fac24 */ /* 0x000fe2000f8e02ff */
[----:B------:R-:W-:Y:S01]  /*2a30*/  CS2R R128, SRZ ;  /* 0x0000000000807805 */ /* 0x000fe2000001ff00 */
[----:B------:R-:W-:Y:S01]  /*2a40*/  @!P1 IMAD.MOV.U32 R8, RZ, RZ, R4 ;  /* 0x000000ffff089224 */ /* 0x000fe200078e0004 */
[----:B------:R-:W-:Y:S01]  /*2a50*/  UISETP.NE.AND UP0, UPT, UR8, 0x1, UPT ;  /* 0x000000010800788c */ /* 0x000fe2000bf05270 */
[----:B------:R-:W-:Y:S01]  /*2a60*/  @!P1 IMAD.MOV.U32 R9, RZ, RZ, R5 ;  /* 0x000000ffff099224 */ /* 0x000fe200078e0005 */
[----:B------:R-:W-:Y:S01]  /*2a70*/  CS2R R122, SRZ ;  /* 0x00000000007a7805 */ /* 0x000fe2000001ff00 */
[----:B------:R-:W-:Y:S01]  /*2a80*/  @!P1 IMAD R16, R12, UR23, R2 ;  /* 0x000000170c109c24 */ /* 0x000fe2000f8e0202 */
[----:B------:R-:W-:Y:S01]  /*2a90*/  CS2R R120, SRZ ;  /* 0x0000000000787805 */ /* 0x000fe2000001ff00 */
[----:B------:R-:W-:Y:S01]  /*2aa0*/  @!P1 IMAD R0, R0, UR20, RZ ;  /* 0x0000001400009c24 */ /* 0x000fe2000f8e02ff */
[----:B------:R-:W-:Y:S01]  /*2ab0*/  CS2R R118, SRZ ;  /* 0x0000000000767805 */ /* 0x000fe2000001ff00 */
[----:B------:R-:W-:Y:S01]  /*2ac0*/  @P0 BAR.SYNC.DEFER_BLOCKING 0x0 ;  /* 0x0000000000000b1d */ /* 0x000fe20000010000 */
[----:B------:R-:W-:Y:S01]  /*2ad0*/  @!P1 IMAD.MOV.U32 R10, RZ, RZ, R6 ;  /* 0x000000ffff0a9224 */ /* 0x000fe200078e0006 */
[----:B------:R-:W-:Y:S01]  /*2ae0*/  PLOP3.LUT P0, PT, PT, PT, UP0, 0x80, 0x0 ;  /* 0x000000000000781c */ /* 0x000fe20003f0f008 */
[----:B------:R-:W-:-:S02]  /*2af0*/  @!P1 IMAD.MOV.U32 R11, RZ, RZ, R7 ;  /* 0x000000ffff0b9224 */ /* 0x000fc400078e0007 */
[C---:B------:R-:W-:Y:S01]  /*2b00*/  @!P2 IMAD R2, R242.reuse, UR23, R15 ;  /* 0x00000017f202ac24 */ /* 0x040fe2000f8e020f */
[----:B------:R-:W-:Y:S01]  /*2b10*/  CS2R R116, SRZ ;  /* 0x0000000000747805 */ /* 0x000fe2000001ff00 */
[----:B------:R-:W-:Y:S01]  /*2b20*/  @!P2 IMAD.WIDE.U32 R4, R242, UR22, R4 ;  /* 0x00000016f204ac25 */ /* 0x000fe2000f8e0004 */
[----:B------:R-:W-:Y:S02]  /*2b30*/  CS2R R110, SRZ ;  /* 0x00000000006e7805 */ /* 0x000fe4000001ff00 */
[----:B------:R-:W-:Y:S02]  /*2b40*/  CS2R R108, SRZ ;  /* 0x00000000006c7805 */ /* 0x000fe4000001ff00 */
[----:B------:R-:W-:Y:S01]  /*2b50*/  CS2R R114, SRZ ;  /* 0x0000000000727805 */ /* 0x000fe2000001ff00 */
[C---:B------:R-:W-:Y:S01]  /*2b60*/  @!P1 IMAD R20, R14.reuse, UR21, R0 ;  /* 0x000000150e149c24 */ /* 0x040fe2000f8e0200 */
[----:B------:R-:W-:Y:S01]  /*2b70*/  CS2R R112, SRZ ;  /* 0x0000000000707805 */ /* 0x000fe2000001ff00 */
[----:B------:R-:W-:Y:S01]  /*2b80*/  @!P1 IMAD.WIDE.U32 R14, R14, UR20, R10 ;  /* 0x000000140e0e9c25 */ /* 0x000fe2000f8e000a */
[----:B-1----:R-:W-:-:S02]  /*2b90*/  @!P2 LEA R10, P5, R4, R18, 0x1 ;  /* 0x00000012040aa211 */ /* 0x002fc400078a08ff */
[----:B------:R-:W-:Y:S02]  /*2ba0*/  CS2R R106, SRZ ;  /* 0x00000000006a7805 */ /* 0x000fe4000001ff00 */
[----:B------:R-:W-:Y:S01]  /*2bb0*/  CS2R R104, SRZ ;  /* 0x0000000000687805 */ /* 0x000fe2000001ff00 */
[----:B------:R-:W-:Y:S01]  /*2bc0*/  @!P2 IMAD.IADD R0, R5, 0x1, R2 ;  /* 0x000000010500a824 */ /* 0x000fe200078e0202 */
[----:B------:R-:W-:Y:S01]  /*2bd0*/  CS2R R102, SRZ ;  /* 0x0000000000667805 */ /* 0x000fe2000001ff00 */
[----:B------:R-:W-:Y:S01]  /*2be0*/  @!P1 IMAD.WIDE.U32 R12, R12, UR22, R8 ;  /* 0x000000160c0c9c25 */ /* 0x000fe2000f8e0008 */
[----:B------:R-:W-:Y:S02]  /*2bf0*/  CS2R R100, SRZ ;  /* 0x0000000000647805 */ /* 0x000fe4000001ff00 */
[----:B------:R-:W-:Y:S02]  /*2c00*/  CS2R R94, SRZ ;  /* 0x00000000005e7805 */ /* 0x000fe4000001ff00 */
[----:B------:R-:W-:Y:S01]  /*2c10*/  @!P2 LEA.HI.X R11, R4, R19, R0, 0x1, P5 ;  /* 0x00000013040ba211 */ /* 0x000fe200028f0c00 */
[----:B------:R-:W-:Y:S01]  /*2c20*/  @!P2 IMAD R2, R17, UR20, RZ ;  /* 0x000000141102ac24 */ /* 0x000fe2000f8e02ff */
[----:B--2---:R-:W-:Y:S01]  /*2c30*/  @!P1 LEA R8, P4, R12, R22, 0x1 ;  /* 0x000000160c089211 */ /* 0x004fe200078808ff */
[----:B------:R-:W-:Y:S01]  /*2c40*/  @!P1 IMAD.IADD R5, R13, 0x1, R16 ;  /* 0x000000010d059824 */ /* 0x000fe200078e0210 */
[----:B------:R-:W-:Y:S01]  /*2c50*/  LEA R0, R246, UR4, 0x1 ;  /* 0x00000004f6007c11 */ /* 0x000fe2000f8e08ff */
[----:B------:R-:W-:Y:S01]  /*2c60*/  @!P2 IMAD R4, R242, UR21, R2 ;  /* 0x00000015f204ac24 */ /* 0x000fe2000f8e0202 */
[----:B------:R-:W1:Y:S01]  /*2c70*/  @!P1 LDC.64 R16, c[0x0][0x220] ;  /* 0x00008800ff109b82 */ /* 0x000e620000000a00 */
[----:B------:R-:W-:Y:S01]  /*2c80*/  VIADD R2, R246, 0x1800 ;  /* 0x00001800f6027836 */ /* 0x000fe20000000000 */
[----:B------:R-:W-:Y:S01]  /*2c90*/  @!P1 LEA.HI.X R9, R12, R23, R5, 0x1, P4 ;  /* 0x000000170c099211 */ /* 0x000fe200020f0c05 */
[----:B------:R-:W-:Y:S01]  /*2ca0*/  @!P2 IMAD.WIDE.U32 R12, R242, UR20, R6 ;  /* 0x00000014f20cac25 */ /* 0x000fe2000f8e0006 */
[----:B------:R-:W-:Y:S01]  /*2cb0*/  @P3 STS [R0+0x6000], RZ ;  /* 0x006000ff00003388 */ /* 0x000fe20000000800 */
[----:B------:R-:W-:-:S02]  /*2cc0*/  CS2R R92, SRZ ;  /* 0x00000000005c7805 */ /* 0x000fc4000001ff00 */
[----:B------:R-:W-:Y:S01]  /*2cd0*/  SEL R2, R2, R246, !P0 ;  /* 0x000000f602027207 */ /* 0x000fe20004000000 */
[----:B------:R-:W-:Y:S01]  /*2ce0*/  @!P1 IMAD.IADD R5, R15, 0x1, R20 ;  /* 0x000000010f059824 */ /* 0x000fe200078e0214 */
[----:B------:R-:W2:Y:S01]  /*2cf0*/  @!P2 LDC.64 R6, c[0x0][0x220] ;  /* 0x00008800ff06ab82 */ /* 0x000ea20000000a00 */
[----:B------:R-:W-:Y:S01]  /*2d00*/  @P3 STS [R0+0x6004], RZ ;  /* 0x006004ff00003388 */ /* 0x000fe20000000800 */
[----:B------:R-:W-:Y:S01]  /*2d10*/  LEA R227, R2, UR4, 0x1 ;  /* 0x0000000402e37c11 */ /* 0x000fe2000f8e08ff */
[----:B------:R-:W-:Y:S01]  /*2d20*/  @!P2 IMAD.IADD R2, R13, 0x1, R4 ;  /* 0x000000010d02a824 */ /* 0x000fe200078e0204 */
[----:B------:R-:W-:Y:S01]  /*2d30*/  CS2R R98, SRZ ;  /* 0x0000000000627805 */ /* 0x000fe2000001ff00 */
[----:B------:R-:W-:Y:S01]  /*2d40*/  @P3 STS.64 [R0+0x6008], RZ ;  /* 0x006008ff00003388 */ /* 0x000fe20000000a00 */
[----:B------:R-:W-:Y:S01]  /*2d50*/  IMAD.MOV.U32 R252, RZ, RZ, 0x4 ;  /* 0x00000004fffc7424 */ /* 0x000fe200078e00ff */
        /* <DEDUP_REMOVED lines=9> */
[----:B-1----:R-:W-:Y:S01]  /*2df0*/  @!P1 LEA R4, P4, R14, R16, 0x1 ;  /* 0x000000100e049211 */ /* 0x002fe200078808ff */
[----:B------:R-:W-:Y:S01]  /*2e00*/  @!PT LDS RZ, [RZ] ;  /* 0x00000000fffff984 */ /* 0x000fe20000000800 */
[----:B------:R-:W-:Y:S01]  /*2e10*/  @!PT LDS RZ, [RZ] ;  /* 0x00000000fffff984 */ /* 0x000fe20000000800 */
[----:B------:R-:W-:Y:S01]  /*2e20*/  @!PT LDS RZ, [RZ] ;  /* 0x00000000fffff984 */ /* 0x000fe20000000800 */
[----:B------:R-:W-:Y:S01]  /*2e30*/  @!P3 LDGSTS.E.BYPASS.LTC128B.128 [R0+0x6000], desc[UR10][R228.64] ;  /* 0x06000000e400bfae */ /* 0x000fe2000b901d4a */
[----:B------:R-:W-:-:S02]  /*2e40*/  CS2R R82, SRZ ;  /* 0x0000000000527805 */ /* 0x000fc4000001ff00 */
[----:B------:R-:W-:Y:S02]  /*2e50*/  CS2R R80, SRZ ;  /* 0x0000000000507805 */ /* 0x000fe4000001ff00 */
[----:B------:R-:W-:Y:S01]  /*2e60*/  @!P1 LEA.HI.X R5, R14, R17, R5, 0x1, P4 ;  /* 0x000000110e059211 */ /* 0x000fe200020f0c05 */
[----:B------:R-:W-:Y:S01]  /*2e70*/  @!P3 LDGSTS.E.BYPASS.LTC128B.128 [R0+0x7000], desc[UR10][R228.64+0x40] ;  /* 0x07000040e400bfae */ /* 0x000fe2000b901d4a */
[----:B------:R-:W-:Y:S02]  /*2e80*/  CS2R R74, SRZ ;  /* 0x00000000004a7805 */ /* 0x000fe4000001ff00 */
[----:B------:R-:W-:Y:S02]  /*2e90*/  CS2R R72, SRZ ;  /* 0x0000000000487805 */ /* 0x000fe4000001ff00 */
[----:B--2---:R-:W-:Y:S01]  /*2ea0*/  @!P2 LEA R6, P5, R12, R6, 0x1 ;  /* 0x000000060c06a211 */ /* 0x004fe200078a08ff */
[----:B------:R-:W-:Y:S01]  /*2eb0*/  @!P3 LDGSTS.E.BYPASS.LTC128B.128 [R0+0x8000], desc[UR10][R228.64+0x80] ;  /* 0x08000080e400bfae */ /* 0x000fe2000b901d4a */
[----:B------:R-:W-:-:S02]  /*2ec0*/  CS2R R70, SRZ ;  /* 0x0000000000467805 */ /* 0x000fc4000001ff00 */
[----:B------:R-:W-:Y:S02]  /*2ed0*/  CS2R R68, SRZ ;  /* 0x0000000000447805 */ /* 0x000fe4000001ff00 */
[----:B------:R-:W-:Y:S01]  /*2ee0*/  @!P2 LEA.HI.X R7, R12, R7, R2, 0x1, P5 ;  /* 0x000000070c07a211 */ /* 0x000fe200028f0c02 */
[----:B------:R-:W-:Y:S01]  /*2ef0*/  @P3 STS [R227], RZ ;  /* 0x000000ffe3003388 */ /* 0x000fe20000000800 */
        /* <DEDUP_REMOVED lines=20> */
[----:B------:R-:W-:Y:S01]  /*3040*/  CS2R R36, SRZ ;  /* 0x0000000000247805 */ /* 0x000fe2000001ff00 */
[----:B------:R-:W-:Y:S01]  /*3050*/  ULDC UR13, c[0x0][0x394] ;  /* 0x0000e500000d7ab9 */ /* 0x000fe20000000800 */
[----:B------:R-:W-:Y:S01]  /*3060*/  UIMAD UR49, UR35, 0x18, URZ ;  /* 0x00000018233178a4 */ /* 0x000fe2000f8e023f */
[----:B------:R-:W-:Y:S01]  /*3070*/  @P3 STS [R227+0x1008], RZ ;  /* 0x001008ffe3003388 */ /* 0x000fe20000000800 */
[----:B------:R-:W-:-:S02]  /*3080*/  USHF.L.U32 UR48, UR35, 0x5, URZ ;  /* 0x0000000523307899 */ /* 0x000fc4000800063f */
[----:B------:R-:W-:Y:S01]  /*3090*/  UIMAD UR47, UR35, 0x28, URZ ;  /* 0x00000028232f78a4 */ /* 0x000fe2000f8e023f */
[----:B------:R-:W-:Y:S01]  /*30a0*/  @P3 STS [R227+0x100c], RZ ;  /* 0x00100cffe3003388 */ /* 0x000fe20000000800 */
[----:B------:R-:W-:Y:S02]  /*30b0*/  UIMAD UR46, UR35, 0x30, URZ ;  /* 0x00000030232e78a4 */ /* 0x000fe4000f8e023f */
[----:B------:R-:W-:Y:S01]  /*30c0*/  UIADD3 UR54, UR55, 0x80, URZ ;  /* 0x0000008037367890 */ /* 0x000fe2000fffe03f */
[----:B------:R-:W-:Y:S01]  /*30d0*/  @P3 STS [R227+0x2000], RZ ;  /* 0x002000ffe3003388 */ /* 0x000fe20000000800 */
[----:B------:R-:W-:Y:S01]  /*30e0*/  ULDC UR59, c[0x0][0x398] ;  /* 0x0000e600003b7ab9 */ /* 0x000fe20000000800 */
[----:B------:R-:W-:Y:S02]  /*30f0*/  ULDC.U8 UR9, c[0x0][0x388] ;  /* 0x0000e20000097ab9 */ /* 0x000fe40000000000 */
        /* <DEDUP_REMOVED lines=29> */
[----:B-1----:R-:W1:Y:S03]  /*32d0*/  LDC.64 R10, c[0x0][0x3b8] ;  /* 0x0000ee00ff0a7b82 */ /* 0x002e660000000a00 */
        /* <DEDUP_REMOVED lines=19> */
[----:B------:R3:W-:Y:S04]  /*3410*/  @!P1 LDGSTS.E.BYPASS.LTC128B.128 [R0+0x14000], desc[UR10][R4.64+0x80] ;  /* 0x1400008004009fae */ /* 0x0007e8000b901d4a */
[----:B------:R-:W0:Y:S04]  /*3420*/  LDGDEPBAR ;  /* 0x00000000000079af */ /* 0x000e280000000000 */
[----:B-1----:R-:W4:Y:S01]  /*3430*/  LDG.E.64 R6, desc[UR10][R10.64+0x8] ;  /* 0x0000080a0a067981 */ /* 0x002f22000c1e1b00 */
[C---:B------:R-:W-:Y:S01]  /*3440*/  ISETP.GE.AND P4, PT, R234.reuse, UR7, PT ;  /* 0x00000007ea007c0c */ /* 0x040fe2000bf86270 */
[----:B---3--:R-:W-:-:S02]  /*3450*/  VIADD R4, R234, 0x8 ;  /* 0x00000008ea047836 */ /* 0x008fc40000000000 */
[----:B------:R-:W3:Y:S03]  /*3460*/  LDG.E.64 R10, desc[UR10][R10.64] ;  /* 0x0000000a0a0a7981 */ /* 0x000ee6000c1e1b00 */
[----:B------:R-:W-:Y:S01]  /*3470*/  ISETP.GE.AND P3, PT, R4, UR7, PT ;  /* 0x0000000704007c0c */ /* 0x000fe2000bf66270 */
[----:B------:R-:W-:Y:S02]  /*3480*/  IMAD.MOV.U32 R4, RZ, RZ, 0x4 ;  /* 0x00000004ff047424 */ /* 0x000fe400078e00ff */
[C---:B--2---:R-:W-:Y:S02]  /*3490*/  VIADD R0, R234.reuse, 0x28 ;  /* 0x00000028ea007836 */ /* 0x044fe40000000000 */
[----:B------:R-:W-:-:S03]  /*34a0*/  IMAD.WIDE R4, R234, R4, UR14 ;  /* 0x0000000eea047e25 */ /* 0x000fc6000f8e0204 */
[----:B------:R-:W-:Y:S01]  /*34b0*/  ISETP.GE.AND P1, PT, R0, UR7, PT ;  /* 0x0000000700007c0c */ /* 0x000fe2000bf26270 */
[----:B------:R-:W-:Y:S01]  /*34c0*/  VIADD R2, R234, 0x20 ;  /* 0x00000020ea027836 */ /* 0x000fe20000000000 */
[----:B------:R1:W5:Y:S01]  /*34d0*/  @!P4 LDG.E R237, desc[UR10][R4.64] ;  /* 0x0000000a04edc981 */ /* 0x000362000c1e1900 */
[----:B------:R-:W-:-:S03]  /*34e0*/  IMAD.MOV.U32 R8, RZ, RZ, 0x4 ;  /* 0x00000004ff087424 */ /* 0x000fc600078e00ff */
[----:B------:R1:W5:Y:S01]  /*34f0*/  @!P3 LDG.E R238, desc[UR10][R4.64+0x20] ;  /* 0x0000200a04eeb981 */ /* 0x000362000c1e1900 */
[----:B------:R-:W-:Y:S01]  /*3500*/  ISETP.GE.AND P2, PT, R2, UR7, PT ;  /* 0x0000000702007c0c */ /* 0x000fe2000bf46270 */
[----:B------:R-:W-:Y:S02]  /*3510*/  UIMAD UR7, UR60, UR53, UR61 ;  /* 0x000000353c0772a4 */ /* 0x000fe4000f8e023d */
[----:B------:R-:W-:Y:S02]  /*3520*/  USHF.L.U32 UR21, UR35, 0x4, URZ ;  /* 0x0000000423157899 */ /* 0x000fe4000800063f */
[----:B------:R-:W-:Y:S01]  /*3530*/  USHF.L.U32 UR7, UR7, 0x5, URZ ;  /* 0x0000000507077899 */ /* 0x000fe2000800063f */
[----:B------:R-:W-:Y:S01]  /*3540*/  @!P1 IMAD.WIDE R8, R0, R8, UR14 ;  /* 0x0000000e00089e25 */ /* 0x000fe2000f8e0208 */
[----:B------:R-:W-:Y:S02]  /*3550*/  USHF.L.U32 UR20, UR35, 0x3, URZ ;  /* 0x0000000323147899 */ /* 0x000fe4000800063f */
[----:B------:R-:W-:-:S02]  /*3560*/  UIADD3 UR31, UR21, 0x20, URZ ;  /* 0x00000020151f7890 */ /* 0x000fc4000fffe03f */
[----:B------:R-:W-:Y:S01]  /*3570*/  UIADD3 UR26, UR21, 0x40, URZ ;  /* 0x00000040151a7890 */ /* 0x000fe2000fffe03f */
[----:B------:R1:W5:Y:S01]  /*3580*/  @!P1 LDG.E R236, desc[UR10][R8.64] ;  /* 0x0000000a08ec9981 */ /* 0x000362000c1e1900 */
[----:B------:R-:W-:Y:S01]  /*3590*/  USHF.R.S32.HI UR8, URZ, 0x1f, UR7 ;  /* 0x0000001f3f087899 */ /* 0x000fe20008011407 */
[----:B------:R-:W-:Y:S02]  /*35a0*/  SHF.R.S32.HI R0, RZ, 0x1f, R21 ;  /* 0x0000001fff007819 */ /* 0x000fe40000011415 */
[----:B------:R1:W5:Y:S01]  /*35b0*/  @!P2 LDG.E R235, desc[UR10][R4.64+0x80] ;  /* 0x0000800a04eba981 */ /* 0x000362000c1e1900 */
[----:B------:R-:W-:Y:S02]  /*35c0*/  UIADD3 UR30, UR20, UR31, URZ ;  /* 0x0000001f141e7290 */ /* 0x000fe4000fffe03f */
[----:B------:R-:W-:Y:S01]  /*35d0*/  UIADD3 UR25, UR20, UR26, URZ ;  /* 0x0000001a14197290 */ /* 0x000fe2000fffe03f */
[----:B------:R-:W-:Y:S01]  /*35e0*/  VIADD R2, R186, 0x1800 ;  /* 0x00001800ba027836 */ /* 0x000fe20000000000 */
[----:B------:R-:W-:-:S02]  /*35f0*/  UIADD3 UR29, UR20, UR30, URZ ;  /* 0x0000001e141d7290 */ /* 0x000fc4000fffe03f */
[----:B------:R-:W-:Y:S02]  /*3600*/  UIADD3 UR24, UR20, UR25, URZ ;  /* 0x0000001914187290 */ /* 0x000fe4000fffe03f */
[----:B------:R-:W-:Y:S01]  /*3610*/  UIADD3 UR28, UR20, UR29, URZ ;  /* 0x0000001d141c7290 */ /* 0x000fe2000fffe03f */
[----:B------:R-:W-:Y:S01]  /*3620*/  SEL R2, R2, R186, !P0 ;  /* 0x000000ba02027207 */ /* 0x000fe20004000000 */
[----:B------:R-:W-:Y:S02]  /*3630*/  UIADD3 UR23, UR20, UR24, URZ ;  /* 0x0000001814177290 */ /* 0x000fe4000fffe03f */
[----:B------:R-:W-:Y:S01]  /*3640*/  UIADD3 UR51, -UR5, 0x80, UR51 ;  /* 0x0000008005337890 */ /* 0x000fe2000fffe133 */
[----:B------:R-:W-:Y:S01]  /*3650*/  LEA R179, R2, UR4, 0x1 ;  /* 0x0000000402b37c11 */ /* 0x000fe2000f8e08ff */
[----:B------:R-:W-:Y:S02]  /*3660*/  UIADD3 UR27, UR20, UR28, URZ ;  /* 0x0000001c141b7290 */ /* 0x000fe4000fffe03f */
[----:B------:R-:W-:-:S02]  /*3670*/  UIADD3 UR22, UR20, UR23, URZ ;  /* 0x0000001714167290 */ /* 0x000fc4000fffe03f */
[----:B------:R-:W-:Y:S02]  /*3680*/  UIADD3 UR51, UR51, -UR34, URZ ;  /* 0x8000002233337290 */ /* 0x000fe4000fffe03f */
[----:B------:R-:W-:Y:S02]  /*3690*/  UIMAD UR35, UR35, 0x38, URZ ;  /* 0x00000038232378a4 */ /* 0x000fe4000f8e023f */
[----:B------:R-:W-:Y:S02]  /*36a0*/  UIADD3 UR34, UR20, UR27, URZ ;  /* 0x0000001b14227290 */ /* 0x000fe4000fffe03f */
[----:B------:R-:W-:Y:S01]  /*36b0*/  UIADD3 UR33, UR20, UR22, URZ ;  /* 0x0000001614217290 */ /* 0x000fe2000fffe03f */
[----:B------:R-:W-:Y:S01]  /*36c0*/  UMOV UR17, UR13 ;  /* 0x0000000d00117c82 */ /* 0x000fe20008000000 */
[----:B----4-:R-:W-:-:S04]  /*36d0*/  IADD3 R245, P2, P1, R6, UR7, R21 ;  /* 0x0000000706f57c10 */ /* 0x010fc8000f95e015 */
[----:B------:R-:W-:Y:S01]  /*36e0*/  IADD3.X R240, R7, UR8, R0, P2, P1 ;  /* 0x0000000807f07c10 */ /* 0x000fe200097e2400 */
[----:B------:R-:W-:Y:S01]  /*36f0*/  VIADD R0, R185, 0x1800 ;  /* 0x00001800b9007836 */ /* 0x000fe20000000000 */
[----:B------:R-:W-:-:S04]  /*3700*/  ULDC UR8, c[0x0][0x2ec] ;  /* 0x0000bb0000087ab9 */ /* 0x000fc80000000800 */
[----:B------:R-:W-:Y:S02]  /*3710*/  SEL R0, R0, R185, !P0 ;  /* 0x000000b900007207 */ /* 0x000fe40004000000 */
[----:B---3--:R-:W-:Y:S02]  /*3720*/  R2UR UR7, R10 ;  /* 0x000000000a0772ca */ /* 0x008fe400000e0000 */
[----:B------:R-:W-:Y:S02]  /*3730*/  R2UR UR50, R11 ;  /* 0x000000000b3272ca */ /* 0x000fe400000e0000 */
[----:B------:R-:W-:-:S09]  /*3740*/  LEA R176, R0, UR4, 0x1 ;  /* 0x0000000400b07c11 */ /* 0x000fd2000f8e08ff */
[----:B------:R-:W-:Y:S01]  /*3750*/  LOP3.LUT R240, R240, UR7, RZ, 0x3c, !PT ;  /* 0x00000007f0f07c12 */ /* 0x000fe2000f8e3cff */
[----:B------:R-:W-:Y:S02]  /*3760*/  UIADD3 UR45, UR7, -0x61c88647, URZ ;  /* 0x9e3779b9072d7890 */ /* 0x000fe4000fffe03f */
[----:B------:R-:W-:Y:S02]  /*3770*/  UIADD3 UR53, UR50, -0x4498517b, URZ ;  /* 0xbb67ae8532357890 */ /* 0x000fe4000fffe03f */
[----:B------:R-:W-:Y:S02]  /*3780*/  UIADD3 UR52, UR7, 0x3c6ef372, URZ ;  /* 0x3c6ef37207347890 */ /* 0x000fe4000fffe03f */
[----:B------:R-:W-:Y:S02]  /*3790*/  UIADD3 UR44, UR50, 0x76cf5d0a, URZ ;  /* 0x76cf5d0a322c7890 */ /* 0x000fe4000fffe03f */
[----:B------:R-:W-:Y:S02]  /*37a0*/  UIADD3 UR43, UR7, -0x255992d5, URZ ;  /* 0xdaa66d2b072b7890 */ /* 0x000fe4000fffe03f */
[----:B------:R-:W-:-:S02]  /*37b0*/  UIADD3 UR42, UR50, 0x32370b8f, URZ ;  /* 0x32370b8f322a7890 */ /* 0x000fc4000fffe03f */
[----:B------:R-:W-:Y:S02]  /*37c0*/  UIADD3 UR41, UR7, 0x78dde6e4, URZ ;  /* 0x78dde6e407297890 */ /* 0x000fe4000fffe03f */
[----:B------:R-:W-:Y:S02]  /*37d0*/  UIADD3 UR40, UR50, -0x126145ec, URZ ;  /* 0xed9eba1432287890 */ /* 0x000fe4000fffe03f */
[----:B------:R-:W-:Y:S02]  /*37e0*/  UIADD3 UR39, UR7, 0x1715609d, URZ ;  /* 0x1715609d07277890 */ /* 0x000fe4000fffe03f */
[----:B------:R-:W-:Y:S02]  /*37f0*/  UIADD3 UR38, UR50, -0x56f99767, URZ ;  /* 0xa906689932267890 */ /* 0x000fe4000fffe03f */
[----:B------:R-:W-:Y:S02]  /*3800*/  UIADD3 UR36, UR50, 0x646e171e, URZ ;  /* 0x646e171e32247890 */ /* 0x000fe4000fffe03f */
[----:B-1----:R-:W-:-:S12]  /*3810*/  UIADD3 UR37, UR7, -0x4ab325aa, URZ ;  /* 0xb54cda5607257890 */ /* 0x002fd8000fffe03f */
.L_x_1129:
        /* <DEDUP_REMOVED lines=93> */
[----:B------:R-:W-:Y:S01]  /*3df0*/  UIADD3 UR13, UR55, UR12, URZ ;  /* 0x0000000c370d7290 */ /* 0x000fe2000fffe03f */
[----:B------:R-:W-:Y:S03]  /*3e00*/  IMAD.U32 R0, RZ, RZ, UR54 ;  /* 0x00000036ff007e24 */ /* 0x000fe6000f8e00ff */
[----:B------:R-:W-:Y:S02]  /*3e10*/  UIADD3 UR16, UR17, UR13, -UR5 ;  /* 0x0000000d11107290 */ /* 0x000fe4000fffe805 */
[----:B------:R-:W-:Y:S01]  /*3e20*/  UIADD3 UR13, UR7, 0x40, URZ ;  /* 0x00000040070d7890 */ /* 0x000fe2000fffe03f */
[----:B------:R-:W-:Y:S03]  /*3e30*/  ISETP.LT.AND P0, PT, R0, UR5, PT ;  /* 0x0000000500007c0c */ /* 0x000fe6000bf01270 */
[----:B------:R-:W-:Y:S03]  /*3e40*/  UISETP.GE.AND UP0, UPT, UR13, UR16, UPT ;  /* 0x000000100d00728c */ /* 0x000fe6000bf06270 */
[----:B------:R-:W-:Y:S03]  /*3e50*/  UMOV UR13, UR17 ;  /* 0x00000011000d7c82 */ /* 0x000fe60008000000 */
[----:B------:R-:W-:Y:S11]  /*3e60*/  PLOP3.LUT P1, PT, PT, PT, UP0, 0x80, 0x0 ;  /* 0x000000000000781c */ /* 0x000ff60003f2f008 */
[----:B------:R-:W-:Y:S02]  /*3e70*/  @!UPT UIADD3 URZ, URZ, URZ, URZ ;  /* 0x0000003f3f3ff290 */ /* 0x000fe4000fffe03f */
[----:B------:R-:W-:Y:S05]  /*3e80*/  @!P1 BRA P0, `(.L_x_1126) ;  /* 0x0000000800109947 */ /* 0x000fea0000000000 */
.L_x_1125:
        /* <DEDUP_REMOVED lines=132> */
.L_x_1126:
[C---:B------:R-:W-:Y:S01]  /*46d0*/  FSETP.NEU.FTZ.AND P0, PT, R237.reuse, -INF , PT ;  /* 0xff800000ed00780b */ /* 0x040fe20003f1d000 */
[----:B------:R-:W-:Y:S01]  /*46e0*/  FMUL.FTZ R132, R237, 1.4426950216293334961 ;  /* 0x3fb8aa3bed847820 */ /* 0x000fe20000410000 */
[C---:B------:R-:W-:Y:S01]  /*46f0*/  FSETP.NEU.FTZ.AND P1, PT, R238.reuse, -INF , PT ;  /* 0xff800000ee00780b */ /* 0x040fe20003f3d000 */
[----:B------:R-:W-:Y:S01]  /*4700*/  FMUL.FTZ R2, R238, 1.4426950216293334961 ;  /* 0x3fb8aa3bee027820 */ /* 0x000fe20000410000 */
[----:B------:R-:W-:Y:S04]  /*4710*/  IMAD.WIDE.U32 R134, R245, -0x2daee0ad, RZ ;  /* 0xd2511f53f5867825 */ /* 0x000fe800078e00ff */
[C---:B------:R-:W-:Y:S01]  /*4720*/  FMUL.FTZ R0, R235.reuse, 1.4426950216293334961 ;  /* 0x3fb8aa3beb007820 */ /* 0x040fe20000410000 */
        /* <DEDUP_REMOVED lines=38> */
[--C-:B------:R-:W-:Y:S01]  /*4990*/  FFMA.FTZ R6, R4, UR8, -R132.reuse ;  /* 0x0000000804067c23 */ /* 0x100fe20008010884 */
        /* <DEDUP_REMOVED lines=249> */
[----:B-1----:R-:W-:Y:S07]  /*5930*/  LEA R0, R186, UR4, 0x1 ;  /* 0x00000004ba007c11 */ /* 0x002fee000f8e08ff */
[----:B------:R-:W-:Y:S08]  /*5940*/  LDSM.16.M88.4 R132, [R177+UR4+0xf400] ;  /* 0x00f40004b184783b */ /* 0x000ff00008000200 */
[----:B------:R-:W1:Y:S01]  /*5950*/  LDSM.16.M88.4 R32, [R0+0x6000] ;  /* 0x006000000020783b */ /* 0x000e620000000200 */
[----:B--2---:R-:W-:Y:S07]  /*5960*/  IMAD.IADD R2, R0, 0x1, R184 ;  /* 0x0000000100027824 */ /* 0x004fee00078e02b8 */
[----:B------:R-:W2:Y:S08]  /*5970*/  LDSM.16.M88.4 R28, [R0+0x6800] ;  /* 0x00680000001c783b */ /* 0x000eb00000000200 */
[----:B------:R-:W-:Y:S08]  /*5980*/  LDSM.16.M88.4 R136, [R2+0x6000] ;  /* 0x006000000288783b */ /* 0x000ff00000000200 */
[----:B------:R-:W3:Y:S08]  /*5990*/  LDSM.16.M88.4 R140, [R178+0x6000] ;  /* 0x00600000b28c783b */ /* 0x000ef00000000200 */
[----:B------:R-:W4:Y:S01]  /*59a0*/  LDSM.16.M88.4 R144, [R2+0x6800] ;  /* 0x006800000290783b */ /* 0x000f220000000200 */
[-C--:B-1----:R-:W-:Y:S07]  /*59b0*/  HMMA.16816.F32.BF16 R4, R32, R16.reuse, RZ ;  /* 0x000000102004723c */ /* 0x082fee00000418ff */
[----:B------:R-:W1:Y:S01]  /*59c0*/  LDSM.16.M88.4 R148, [R178+0x6400] ;  /* 0x00640000b294783b */ /* 0x000e620000000200 */
[C---:B--2---:R-:W-:Y:S07]  /*59d0*/  HMMA.16816.F32.BF16 R8, R28.reuse, R16, RZ ;  /* 0x000000101c08723c */ /* 0x044fee00000418ff */
[----:B------:R-:W-:Y:S01]  /*59e0*/  LDSM.16.M88.4 R152, [R0+0x7000] ;  /* 0x007000000098783b */ /* 0x000fe20000000200 */
[-C--:B------:R-:W-:Y:S07]  /*59f0*/  HMMA.16816.F32.BF16 R12, R28, R18.reuse, RZ ;  /* 0x000000121c0c723c */ /* 0x080fee00000418ff */
[----:B------:R-:W2:Y:S01]  /*5a00*/  LDSM.16.M88.4 R156, [R177+UR4+0x11000] ;  /* 0x01100004b19c783b */ /* 0x000ea20008000200 */
[C---:B------:R-:W-:Y:S07]  /*5a10*/  HMMA.16816.F32.BF16 R16, R32.reuse, R18, RZ ;  /* 0x000000122010723c */ /* 0x040fee00000418ff */
[----:B------:R-:W2:Y:S01]  /*5a20*/  LDSM.16.M88.4 R160, [R0+0x7800] ;  /* 0x0078000000a0783b */ /* 0x000ea20000000200 */
        /* <DEDUP_REMOVED lines=12> */
[----:B------:R-:W-:Y:S05]  /*5af0*/  LDSM.16.M88.4 R140, [R0+0x8000] ;  /* 0x00800000008c783b */ /* 0x000fea0000000200 */
[-C--:B-1----:R-:W-:Y:S06]  /*5b00*/  HMMA.16816.F32.BF16 R20, R136, R148.reuse, R20 ;  /* 0x000000948814723c */ /* 0x082fec0000041814 */
[C---:B------:R-:W-:Y:S06]  /*5b10*/  HMMA.16816.F32.BF16 R24, R144.reuse, R148, R24 ;  /* 0x000000949018723c */ /* 0x040fec0000041818 */
[-C--:B------:R-:W-:Y:S01]  /*5b20*/  HMMA.16816.F32.BF16 R28, R144, R150.reuse, R28 ;  /* 0x00000096901c723c */ /* 0x080fe2000004181c */
[----:B------:R-:W-:Y:S05]  /*5b30*/  LDSM.16.M88.4 R144, [R177+UR4+0x13000] ;  /* 0x01300004b190783b */ /* 0x000fea0008000200 */
[----:B------:R-:W-:Y:S03]  /*5b40*/  HMMA.16816.F32.BF16 R32, R136, R150, R32 ;  /* 0x000000968820723c */ /* 0x000fe60000041820 */
[----:B------:R-:W1:Y:S03]  /*5b50*/  LDSM.16.M88.4 R136, [R178+0x8400] ;  /* 0x00840000b288783b */ /* 0x000e660000000200 */
[-C--:B--2---:R-:W-:Y:S05]  /*5b60*/  HMMA.16816.F32.BF16 R4, R152, R156.reuse, R4 ;  /* 0x0000009c9804723c */ /* 0x084fea0000041804 */
[----:B------:R-:W2:Y:S01]  /*5b70*/  LDSM.16.M88.4 R148, [R0+0x8800] ;  /* 0x008800000094783b */ /* 0x000ea20000000200 */
        /* <DEDUP_REMOVED lines=46> */
[----:B------:R-:W-:Y:S01]  /*5e60*/  FADD.FTZ R5, -R188, R8 ;  /* 0x00000008bc057221 */ /* 0x000fe20000010100 */
[----:B------:R-:W-:Y:S01]  /*5e70*/  FSETP.GE.FTZ.AND P1, PT, R192, RZ, PT ;  /* 0x000000ffc000720b */ /* 0x000fe20003f36000 */
[----:B------:R-:W-:Y:S01]  /*5e80*/  FMUL.FTZ R7, R208, R4 ;  /* 0x00000004d0077220 */ /* 0x000fe20000410000 */
[----:B------:R-:W-:Y:S01]  /*5e90*/  FSETP.GE.FTZ.AND P3, PT, R202, RZ, PT ;  /* 0x000000ffca00720b */ /* 0x000fe20003f76000 */
[C---:B------:R-:W-:Y:S04]  /*5ea0*/  HMMA.16816.F32.BF16 R24, R160.reuse, R132, R24 ;  /* 0x00000084a018723c */ /* 0x040fe80000041818 */
[----:B------:R-:W-:Y:S01]  /*5eb0*/  FSEL R4, R9, R188, P2 ;  /* 0x000000bc09047208 */ /* 0x000fe20001000000 */
[----:B------:R-:W-:Y:S01]  /*5ec0*/  FMUL.FTZ R193, R193, R2 ;  /* 0x00000002c1c17220 */ /* 0x000fe20000410000 */
[-C--:B------:R-:W-:Y:S01]  /*5ed0*/  FSEL R2, R10, R187.reuse, P1 ;  /* 0x000000bb0a027208 */ /* 0x080fe20000800000 */
[----:B------:R-:W-:Y:S01]  /*5ee0*/  FMUL.FTZ R204, R204, R0 ;  /* 0x00000000cccc7220 */ /* 0x000fe20000410000 */
[-C--:B------:R-:W-:Y:S01]  /*5ef0*/  FSEL R0, R11, R187.reuse, P0 ;  /* 0x000000bb0b007208 */ /* 0x080fe20000000000 */
[-C--:B------:R-:W-:Y:S03]  /*5f00*/  HMMA.16816.F32.BF16 R28, R160, R134.reuse, R28 ;  /* 0x00000086a01c723c */ /* 0x080fe6000004181c */
[----:B------:R-:W-:Y:S01]  /*5f10*/  FSEL R5, R5, R188, P3 ;  /* 0x000000bc05057208 */ /* 0x000fe20001800000 */
[----:B------:R-:W-:Y:S01]  /*5f20*/  FMUL.FTZ R6, R210, R6 ;  /* 0x00000006d2067220 */ /* 0x000fe20000410000 */
[----:B------:R-:W-:Y:S01]  /*5f30*/  FSETP.GE.FTZ.AND P0, PT, R209, RZ, PT ;  /* 0x000000ffd100720b */ /* 0x000fe20003f16000 */
[----:B------:R-:W-:Y:S01]  /*5f40*/  FADD.FTZ R15, -R187, R15 ;  /* 0x0000000fbb0f7221 */ /* 0x000fe20000010100 */
[----:B------:R-:W-:Y:S01]  /*5f50*/  FSETP.GE.FTZ.AND P3, PT, R211, RZ, PT ;  /* 0x000000ffd300720b */ /* 0x000fe20003f76000 */
[----:B------:R-:W-:Y:S01]  /*5f60*/  FADD.FTZ R12, -R188, R12 ;  /* 0x0000000cbc0c7221 */ /* 0x000fe20000010100 */
[----:B------:R-:W-:Y:S01]  /*5f70*/  FSETP.GE.FTZ.AND P2, PT, R196, RZ, PT ;  /* 0x000000ffc400720b */ /* 0x000fe20003f56000 */
[----:B------:R-:W-:Y:S04]  /*5f80*/  HMMA.16816.F32.BF16 R32, R152, R134, R32 ;  /* 0x000000869820723c */ /* 0x000fe80000041820 */
[----:B------:R-:W-:Y:S01]  /*5f90*/  FSETP.GE.FTZ.AND P1, PT, R201, RZ, PT ;  /* 0x000000ffc900720b */ /* 0x000fe20003f36000 */
[----:B------:R-:W-:Y:S01]  /*5fa0*/  FADD.FTZ R13, -R188, R13 ;  /* 0x0000000dbc0d7221 */ /* 0x000fe20000010100 */
[----:B------:R-:W-:Y:S01]  /*5fb0*/  FADD.FTZ R8, -R187, R14 ;  /* 0x0000000ebb087221 */ /* 0x000fe20000010100 */
[----:B------:R-:W-:Y:S01]  /*5fc0*/  FMUL.FTZ R191, R191, R4 ;  /* 0x00000004bfbf7220 */ /* 0x000fe20000410000 */
[----:B------:R-:W-:Y:S02]  /*5fd0*/  FSEL R4, R15, R187, P0 ;  /* 0x000000bb0f047208 */ /* 0x000fe40000000000 */
[----:B------:R-:W-:Y:S01]  /*5fe0*/  FSETP.GE.FTZ.AND P0, PT, R216, RZ, PT ;  /* 0x000000ffd800720b */ /* 0x000fe20003f16000 */
[----:B------:R-:W-:Y:S01]  /*5ff0*/  FMUL.FTZ R192, R192, R2 ;  /* 0x00000002c0c07220 */ /* 0x000fe20000410000 */
[----:B------:R-:W-:Y:S01]  /*6000*/  F2FP.BF16.F32.PACK_AB R2, R193, R7 ;  /* 0x00000007c102723e */ /* 0x000fe200000010ff */
[----:B------:R-:W-:Y:S01]  /*6010*/  FMUL.FTZ R14, R198, R0 ;  /* 0x00000000c60e7220 */ /* 0x000fe20000410000 */
[----:B------:R-:W-:Y:S01]  /*6020*/  F2FP.BF16.F32.PACK_AB R0, R6, R204 ;  /* 0x000000cc0600723e */ /* 0x000fe200000010ff */
[----:B------:R-:W-:Y:S01]  /*6030*/  FADD.FTZ R19, -R189, R19 ;  /* 0x00000013bd137221 */ /* 0x000fe20000010100 */
        /* <DEDUP_REMOVED lines=12> */
[-C--:B------:R-:W-:Y:S01]  /*6100*/  FSEL R7, R16, R190.reuse, P3 ;  /* 0x000000be10077208 */ /* 0x080fe20001800000 */
[C---:B------:R-:W-:Y:S01]  /*6110*/  FADD.FTZ R20, -R190.reuse, R20 ;  /* 0x00000014be147221 */ /* 0x040fe20000010100 */
        /* <DEDUP_REMOVED lines=22> */
[----:B------:R-:W-:Y:S01]  /*6280*/  FSEL R16, R23, R189, P0 ;  /* 0x000000bd17107208 */ /* 0x000fe20000000000 */
[----:B------:R-:W-:Y:S01]  /*6290*/  FADD.FTZ R5, -R187, R27 ;  /* 0x0000001bbb057221 */ /* 0x000fe20000010100 */
[----:B------:R-:W-:Y:S01]  /*62a0*/  FSETP.GE.FTZ.AND P0, PT, R200, RZ, PT ;  /* 0x000000ffc800720b */ /* 0x000fe20003f16000 */
[----:B------:R-:W-:Y:S01]  /*62b0*/  FMUL.FTZ R19, R215, R7 ;  /* 0x00000007d7137220 */ /* 0x000fe20000410000 */
[----:B------:R-:W-:Y:S01]  /*62c0*/  F2FP.BF16.F32.PACK_AB R9, R9, R4 ;  /* 0x000000040909723e */ /* 0x000fe200000010ff */
[----:B------:R-:W-:Y:S01]  /*62d0*/  FADD.FTZ R4, -R187, R30 ;  /* 0x0000001ebb047221 */ /* 0x000fe20000010100 */
[-C--:B------:R-:W-:Y:S01]  /*62e0*/  FSEL R6, R6, R187.reuse, P1 ;  /* 0x000000bb06067208 */ /* 0x080fe20000800000 */
[----:B------:R-:W-:Y:S01]  /*62f0*/  FADD.FTZ R7, -R188, R25 ;  /* 0x00000019bc077221 */ /* 0x000fe20000010100 */
[----:B------:R-:W-:Y:S01]  /*6300*/  FSETP.GE.FTZ.AND P1, PT, R194, RZ, PT ;  /* 0x000000ffc200720b */ /* 0x000fe20003f36000 */
[----:B------:R-:W-:Y:S01]  /*6310*/  FADD.FTZ R32, -R190, R32 ;  /* 0x00000020be207221 */ /* 0x000fe20000010100 */
[----:B------:R-:W-:Y:S01]  /*6320*/  F2FP.BF16.F32.PACK_AB R12, R12, R8 ;  /* 0x000000080c0c723e */ /* 0x000fe200000010ff */
[----:B------:R-:W-:Y:S01]  /*6330*/  FADD.FTZ R8, -R188, R24 ;  /* 0x00000018bc087221 */ /* 0x000fe20000010100 */
[----:B------:R-:W-:Y:S01]  /*6340*/  FSEL R5, R5, R187, P0 ;  /* 0x000000bb05057208 */ /* 0x000fe20000000000 */
[----:B------:R-:W-:Y:S01]  /*6350*/  FMUL.FTZ R17, R212, R17 ;  /* 0x00000011d4117220 */ /* 0x000fe20000410000 */
[----:B------:R-:W-:Y:S01]  /*6360*/  FSETP.GE.FTZ.AND P3, PT, R203, RZ, PT ;  /* 0x000000ffcb00720b */ /* 0x000fe20003f76000 */
        /* <DEDUP_REMOVED lines=8> */
[----:B------:R-:W-:Y:S01]  /*63f0*/  FADD.FTZ R5, -R188, R28 ;  /* 0x0000001cbc057221 */ /* 0x000fe20000010100 */
[----:B------:R-:W-:Y:S02]  /*6400*/  FSETP.GE.FTZ.AND P2, PT, R197, RZ, PT ;  /* 0x000000ffc500720b */ /* 0x000fe40003f56000 */
[-C--:B------:R-:W-:Y:S02]  /*6410*/  FSEL R8, R8, R188.reuse, P3 ;  /* 0x000000bc08087208 */ /* 0x080fe40001800000 */
[----:B------:R-:W-:Y:S01]  /*6420*/  FSETP.GE.FTZ.AND P3, PT, R220, RZ, PT ;  /* 0x000000ffdc00720b */ /* 0x000fe20003f76000 */
[----:B------:R-:W-:Y:S01]  /*6430*/  @P0 FADD.FTZ R187, -R187, R31 ;  /* 0x0000001fbbbb0221 */ /* 0x000fe20000010100 */
[-C--:B------:R-:W-:Y:S02]  /*6440*/  FSEL R7, R7, R188.reuse, P2 ;  /* 0x000000bc07077208 */ /* 0x080fe40001000000 */
[----:B------:R-:W-:Y:S02]  /*6450*/  FSETP.GE.FTZ.AND P2, PT, R199, RZ, PT ;  /* 0x000000ffc700720b */ /* 0x000fe40003f56000 */
[----:B------:R-:W-:Y:S01]  /*6460*/  FSEL R5, R5, R188, P3 ;  /* 0x000000bc05057208 */ /* 0x000fe20001800000 */
[----:B------:R-:W-:Y:S01]  /*6470*/  FMUL.FTZ R7, R197, R7 ;  /* 0x00000007c5077220 */ /* 0x000fe20000410000 */
[----:B------:R-:W-:Y:S02]  /*6480*/  FSETP.GE.FTZ.AND P3, PT, R222, RZ, PT ;  /* 0x000000ffde00720b */ /* 0x000fe40003f76000 */
[----:B------:R-:W-:Y:S02]  /*6490*/  FSETP.GE.FTZ.AND P0, PT, R221, RZ, PT ;  /* 0x000000ffdd00720b */ /* 0x000fe40003f16000 */
[----:B------:R-:W-:Y:S01]  /*64a0*/  FSEL R32, R32, R190, P3 ;  /* 0x000000be20207208 */ /* 0x000fe20001800000 */
[----:B------:R-:W-:Y:S01]  /*64b0*/  @P1 FADD.FTZ R190, -R190, R33 ;  /* 0x00000021bebe1221 */ /* 0x000fe20000010100 */
[----:B------:R-:W-:Y:S02]  /*64c0*/  PLOP3.LUT P1, PT, PT, PT, UP2, 0x80, 0x0 ;  /* 0x000000000000781c */ /* 0x000fe40003f2f028 */
[----:B------:R-:W-:Y:S01]  /*64d0*/  F2FP.BF16.F32.PACK_AB R11, R11, R19 ;  /* 0x000000130b0b723e */ /* 0x000fe200000010ff */
        /* <DEDUP_REMOVED lines=8> */
[----:B------:R-:W-:Y:S01]  /*6560*/  FMUL.FTZ R5, R199, R188 ;  /* 0x000000bcc7057220 */ /* 0x000fe20000410000 */
[----:B------:R-:W-:Y:S01]  /*6570*/  F2FP.BF16.F32.PACK_AB R14, R14, R192 ;  /* 0x000000c00e0e723e */ /* 0x000fe200000010ff */
        /* <DEDUP_REMOVED lines=31> */
.L_x_1127:
[----:B------:R2:W-:Y:S01]  /*6770*/  STS [R226+0x15000], R2 ;  /* 0x01500002e2007388 */ /* 0x0005e20000000800 */
[----:B------:R-:W-:Y:S03]  /*6780*/  LEA R162, R246, UR4, 0x1 ;  /* 0x00000004f6a27c11 */ /* 0x000fe6000f8e08ff */
        /* <DEDUP_REMOVED lines=23> */
[----:B------:R-:W5:Y:S04]  /*6900*/  LDSM.16.MT88.4 R20, [R0+0x8000] ;  /* 0x008000000014783b */ /* 0x000f680000004200 */
        /* <DEDUP_REMOVED lines=15> */
[-C--:B-----5:R-:W-:Y:S06]  /*6a00*/  HMMA.16816.F32.BF16 R68, R4, R20.reuse, R68 ;  /* 0x000000140444723c */ /* 0x0a0fec0000041844 */
[C---:B------:R-:W-:Y:S06]  /*6a10*/  HMMA.16816.F32.BF16 R72, R12.reuse, R20, R72 ;  /* 0x000000140c48723c */ /* 0x040fec0000041848 */
[-C--:B------:R-:W-:Y:S01]  /*6a20*/  HMMA.16816.F32.BF16 R76, R12, R22.reuse, R76 ;  /* 0x000000160c4c723c */ /* 0x080fe2000004184c */
[----:B------:R-:W-:Y:S05]  /*6a30*/  LDSM.16.MT88.4 R12, [R3+0x1c000] ;  /* 0x01c00000030c783b */ /* 0x000fea0000004200 */
[----:B------:R-:W-:Y:S01]  /*6a40*/  HMMA.16816.F32.BF16 R80, R4, R22, R80 ;  /* 0x000000160450723c */ /* 0x000fe20000041850 */
        /* <DEDUP_REMOVED lines=17> */
[----:B------:R-:W4:Y:S04]  /*6b60*/  LDSM.16.MT88.4 R24, [R0+0x7c00] ;  /* 0x007c00000018783b */ /* 0x000f280000004200 */
[----:B------:R-:W5:Y:S01]  /*6b70*/  LDSM.16.MT88.4 R136, [R0+0x8c00] ;  /* 0x008c00000088783b */ /* 0x000f620000004200 */
[-C--:B--2---:R-:W-:Y:S01]  /*6b80*/  HMMA.16816.F32.BF16 R36, R4, R8.reuse, R36 ;  /* 0x000000080424723c */ /* 0x084fe20000041824 */
        /* <DEDUP_REMOVED lines=40> */
.L_x_1128:
[----:B------:R-:W-:Y:S01]  /*6e10*/  LDSM.16.M88.4 R24, [R180] ;  /* 0x00000000b418783b */ /* 0x000fe20000000200 */
[C---:B------:R-:W-:Y:S01]  /*6e20*/  LEA R165, P0, R239.reuse, R232, 0x2 ;  /* 0x000000e8efa57211 */ /* 0x040fe200078010ff */
[----:B------:R-:W-:Y:S01]  /*6e30*/  @P1 VIADD R2, R234, 0xffffffc0 ;  /* 0xffffffc0ea021836 */ /* 0x000fe20000000000 */
[----:B------:R-:W-:Y:S01]  /*6e40*/  @UP2 UIADD3 UR13, UP0, UR14, -0x100, URZ ;  /* 0xffffff000e0d2890 */ /* 0x000fe2000ff1e03f */
[----:B------:R-:W2:Y:S01]  /*6e50*/  LDSM.16.MT88.4 R8, [R0+0x9000] ;  /* 0x009000000008783b */ /* 0x000ea20000004200 */
[----:B------:R-:W-:Y:S01]  /*6e60*/  LEA.HI.X.SX32 R164, R239, R233, 0x2, P0 ;  /* 0x000000e9efa47211 */ /* 0x000fe200000f16ff */
[----:B------:R-:W-:Y:S01]  /*6e70*/  @P1 IMAD.WIDE R160, R2, R252, UR14 ;  /* 0x0000000e02a01e25 */ /* 0x000fe2000f8e02fc */
[----:B------:R-:W-:Y:S01]  /*6e80*/  @UP2 UIADD3.X UR7, UR15, -0x1, URZ, UP0, !UPT ;  /* 0xffffffff0f072890 */ /* 0x000fe200087fe43f */
[----:B------:R-:W3:Y:S01]  /*6e90*/  LDSM.16.MT88.4 R16, [R0+0xb000] ;  /* 0x00b000000010783b */ /* 0x000ee20000004200 */
[----:B------:R-:W-:Y:S01]  /*6ea0*/  UISETP.GT.AND UP1, UPT, UR6, UR32, UPT ;  /* 0x000000200600728c */ /* 0x000fe2000bf24270 */
[----:B------:R-:W-:Y:S01]  /*6eb0*/  IMAD.U32 R2, RZ, RZ, UR48 ;  /* 0x00000030ff027e24 */ /* 0x000fe2000f8e00ff */
[----:B------:R-:W-:Y:S01]  /*6ec0*/  @UP2 UMOV UR14, UR13 ;  /* 0x0000000d000e2c82 */ /* 0x000fe20008000000 */
[----:B------:R-:W4:Y:S02]  /*6ed0*/  LDSM.16.MT88.4 R28, [R0+0xd000] ;  /* 0x00d00000001c783b */ /* 0x000f240000004200 */
[----:B------:R-:W-:Y:S01]  /*6ee0*/  @UP2 UMOV UR15, UR7 ;  /* 0x00000007000f2c82 */ /* 0x000fe20008000000 */
[----:B------:R-:W-:Y:S01]  /*6ef0*/  ULOP3.LUT UR7, UR6, 0x1, URZ, 0xc0, !UPT ;  /* 0x0000000106077892 */ /* 0x000fe2000f8ec03f */
[----:B------:R-:W-:Y:S01]  /*6f00*/  LDSM.16.M88.4 R32, [R181] ;  /* 0x00000000b520783b */ /* 0x000fe20000000200 */
[----:B------:R-:W-:Y:S02]  /*6f10*/  UIADD3 UR6, UR6, -0x1, URZ ;  /* 0xffffffff06067890 */ /* 0x000fe4000fffe03f */
[----:B------:R-:W-:Y:S01]  /*6f20*/  UISETP.NE.U32.AND UP0, UPT, UR7, 0x1, UPT ;  /* 0x000000010700788c */ /* 0x000fe2000bf05070 */
[----:B------:R-:W1:Y:S04]  /*6f30*/  LDSM.16.MT88.4 R132, [R0+0x9400] ;  /* 0x009400000084783b */ /* 0x000e680000004200 */
[----:B------:R-:W1:Y:S04]  /*6f40*/  LDSM.16.MT88.4 R136, [R0+0xb400] ;  /* 0x00b400000088783b */ /* 0x000e680000004200 */
[----:B------:R-:W1:Y:S04]  /*6f50*/  LDSM.16.MT88.4 R140, [R0+0xd400] ;  /* 0x00d40000008c783b */ /* 0x000e680000004200 */
[----:B------:R-:W-:Y:S04]  /*6f60*/  LDSM.16.M88.4 R144, [R183] ;  /* 0x00000000b790783b */ /* 0x000fe80000000200 */
[----:B------:R-:W1:Y:S04]  /*6f70*/  LDSM.16.MT88.4 R148, [R0+0x9800] ;  /* 0x009800000094783b */ /* 0x000e680000004200 */
[----:B------:R-:W1:Y:S01]  /*6f80*/  LDSM.16.MT88.4 R152, [R0+0xb800] ;  /* 0x00b800000098783b */ /* 0x000e620000004200 */
[C---:B--2---:R-:W-:Y:S03]  /*6f90*/  HMMA.16816.F32.BF16 R4, R24.reuse, R8, RZ ;  /* 0x000000081804723c */ /* 0x044fe600000418ff */
        /* <DEDUP_REMOVED lines=11> */
[C---:B-1----:R-:W-:Y:S06]  /*7050*/  HMMA.16816.F32.BF16 R4, R32.reuse, R132, R4 ;  /* 0x000000842004723c */ /* 0x042fec0000041804 */
[C---:B------:R-:W-:Y:S01]  /*7060*/  HMMA.16816.F32.BF16 R8, R32.reuse, R134, R8 ;  /* 0x000000862008723c */ /* 0x040fe20000041808 */
[----:B------:R-:W1:Y:S05]  /*7070*/  LDSM.16.M88.4 R132, [R182] ;  /* 0x00000000b684783b */ /* 0x000e6a0000000200 */
[C---:B------:R-:W-:Y:S06]  /*7080*/  HMMA.16816.F32.BF16 R12, R32.reuse, R136, R12 ;  /* 0x00000088200c723c */ /* 0x040fec000004180c */
[C---:B------:R-:W-:Y:S01]  /*7090*/  HMMA.16816.F32.BF16 R16, R32.reuse, R138, R16 ;  /* 0x0000008a2010723c */ /* 0x040fe20000041810 */
[----:B------:R-:W4:Y:S05]  /*70a0*/  LDSM.16.MT88.4 R136, [R0+0xbc00] ;  /* 0x00bc00000088783b */ /* 0x000f2a0000004200 */
        /* <DEDUP_REMOVED lines=10> */
[C---:B---3--:R-:W-:Y:S06]  /*7150*/  HMMA.16816.F32.BF16 R20, R144.reuse, R28, R20 ;  /* 0x0000001c9014723c */ /* 0x048fec0000041814 */
[----:B------:R-:W-:Y:S01]  /*7160*/  HMMA.16816.F32.BF16 R24, R144, R30, R24 ;  /* 0x0000001e9018723c */ /* 0x000fe20000041818 */
[----:B------:R-:W3:Y:S04]  /*7170*/  LDSM.16.MT88.4 R28, [R0+0xe000] ;  /* 0x00e00000001c783b */ /* 0x000ee80000004200 */
[----:B------:R-:W-:Y:S01]  /*7180*/  LDSM.16.M88.4 R144, [R181+0x2000] ;  /* 0x00200000b590783b */ /* 0x000fe20000000200 */
[C---:B-1----:R-:W-:Y:S06]  /*7190*/  HMMA.16816.F32.BF16 R4, R132.reuse, R156, R4 ;  /* 0x0000009c8404723c */ /* 0x042fec0000041804 */
[C---:B------:R-:W-:Y:S01]  /*71a0*/  HMMA.16816.F32.BF16 R8, R132.reuse, R158, R8 ;  /* 0x0000009e8408723c */ /* 0x040fe20000041808 */
[----:B------:R-:W1:Y:S05]  /*71b0*/  LDSM.16.MT88.4 R156, [R0+0xa400] ;  /* 0x00a40000009c783b */ /* 0x000e6a0000004200 */
[C---:B----4-:R-:W-:Y:S06]  /*71c0*/  HMMA.16816.F32.BF16 R12, R132.reuse, R136, R12 ;  /* 0x00000088840c723c */ /* 0x050fec000004180c */
[C---:B------:R-:W-:Y:S01]  /*71d0*/  HMMA.16816.F32.BF16 R16, R132.reuse, R138, R16 ;  /* 0x0000008a8410723c */ /* 0x040fe20000041810 */
[----:B------:R-:W4:Y:S05]  /*71e0*/  LDSM.16.MT88.4 R136, [R0+0xc400] ;  /* 0x00c400000088783b */ /* 0x000f2a0000004200 */
        /* <DEDUP_REMOVED lines=22> */
[----:B------:R2:W4:Y:S05]  /*7350*/  LDSM.16.MT88.4 R32, [R0+0xec00] ;  /* 0x00ec00000020783b */ /* 0x00052a0000004200 */
[C---:B------:R-:W-:Y:S06]  /*7360*/  HMMA.16816.F32.BF16 R4, R132.reuse, R148, R4 ;  /* 0x000000948404723c */ /* 0x040fec0000041804 */
[C---:B------:R-:W-:Y:S06]  /*7370*/  HMMA.16816.F32.BF16 R8, R132.reuse, R150, R8 ;  /* 0x000000968408723c */ /* 0x040fec0000041808 */
[C---:B------:R-:W-:Y:S06]  /*7380*/  HMMA.16816.F32.BF16 R12, R132.reuse, R152, R12 ;  /* 0x00000098840c723c */ /* 0x040fec000004180c */
[C---:B------:R-:W-:Y:S01]  /*7390*/  HMMA.16816.F32.BF16 R16, R132.reuse, R154, R16 ;  /* 0x0000009a8410723c */ /* 0x040fe20000041810 */
[----:B--2---:R-:W-:Y:S05]  /*73a0*/  IMAD.U32 R0, RZ, RZ, UR20 ;  /* 0x00000014ff007e24 */ /* 0x004fea000f8e00ff */
[C---:B---3--:R-:W-:Y:S06]  /*73b0*/  HMMA.16816.F32.BF16 R20, R132.reuse, R28, R20 ;  /* 0x0000001c8414723c */ /* 0x048fec0000041814 */
[----:B------:R-:W-:Y:S05]  /*73c0*/  HMMA.16816.F32.BF16 R24, R132, R30, R24 ;  /* 0x0000001e8418723c */ /* 0x000fea0000041818 */
[----:B------:R-:W-:Y:S01]  /*73d0*/  IMAD.MOV.U32 R28, RZ, RZ, R165 ;  /* 0x000000ffff1c7224 */ /* 0x000fe200078e00a5 */
[C---:B-1----:R-:W-:Y:S01]  /*73e0*/  HMMA.16816.F32.BF16 R4, R140.reuse, R156, R4 ;  /* 0x0000009c8c04723c */ /* 0x042fe20000041804 */
        /* <DEDUP_REMOVED lines=356> */
[----:B------:R-:W-:Y:S01]  /*8a30*/  @UP0 UIADD3 UR19, UR9, UR6, URZ ;  /* 0x0000000609130290 */ /* 0x000fe2000fffe03f */
[----:B------:R-:W-:Y:S01]  /*8a40*/  PLOP3.LUT P0, PT, PT, PT, UP0, 0x80, 0x0 ;  /* 0x000000000000781c */ /* 0x000fe20003f0f008 */
[----:B------:R-:W-:Y:S01]  /*8a50*/  STS [R244+0x6000], R19 ;  /* 0x00600013f4007388 */ /* 0x000fe20000000800 */
[----:B------:R-:W-:-:S03]  /*8a60*/  @UP0 UMOV UR18, UR8 ;  /* 0x0000000800120c82 */ /* 0x000fc60008000000 */
        /* <DEDUP_REMOVED lines=18> */
[----:B------:R3:W-:Y:S01]  /*8b90*/  STS [R243+0xb200], R4 ;  /* 0x00b20004f3007388 */ /* 0x0007e20000000800 */
[----:B-1----:R-:W-:Y:S01]  /*8ba0*/  FMUL.FTZ R2, R77, UR7 ;  /* 0x000000074d027c20 */ /* 0x002fe20008410000 */
[----:B--2---:R-:W-:Y:S01]  /*8bb0*/  FMUL.FTZ R0, R79, UR7 ;  /* 0x000000074f007c20 */ /* 0x004fe20008410000 */
[----:B------:R-:W-:Y:S06]  /*8bc0*/  @P0 BRA `(.L_x_1130) ;  /* 0x0000000000340947 */ /* 0x000fec0003800000 */
        /* <DEDUP_REMOVED lines=13> */
.L_x_1130:
[----:B------:R-:W-:Y:S01]  /*8ca0*/  @UP0 UIADD3 UR14, UR57, UR58, URZ ;  /* 0x0000003a390e0290 */ /* 0x000fe2000fffe03f */
[----:B------:R-:W-:Y:S01]  /*8cb0*/  F2FP.BF16.F32.PACK_AB R2, R2, R76 ;  /* 0x0000004c0202723e */ /* 0x000fe200000010ff */
[----:B------:R-:W-:Y:S01]  /*8cc0*/  @UP0 ULDC.64 UR6, c[0x0][0x458] ;  /* 0x0001160000060ab9 */ /* 0x000fe20000000a00 */
[----:B------:R-:W-:Y:S01]  /*8cd0*/  F2FP.BF16.F32.PACK_AB R0, R0, R78 ;  /* 0x0000004e0000723e */ /* 0x000fe200000010ff */
        /* <DEDUP_REMOVED lines=18> */
.L_x_1131:
[----:B------:R1:W-:Y:S01]  /*8e00*/  STS [R244+0xb000], R2 ;  /* 0x00b00002f4007388 */ /* 0x0003e20000000800 */
[----:B------:R-:W-:Y:S01]  /*8e10*/  USHF.R.S32.HI UR8, URZ, 0x1f, UR55 ;  /* 0x0000001f3f087899 */ /* 0x000fe20008011437 */
[--C-:B------:R-:W-:Y:S01]  /*8e20*/  SHF.R.S32.HI R7, RZ, 0x1f, R248.reuse ;  /* 0x0000001fff077819 */ /* 0x100fe200000114f8 */
[----:B------:R-:W-:Y:S01]  /*8e30*/  IMAD.MOV.U32 R6, RZ, RZ, R248 ;  /* 0x000000ffff067224 */ /* 0x000fe200078e00f8 */
[----:B------:R2:W-:Y:S01]  /*8e40*/  STS [R244+0xb200], R0 ;  /* 0x00b20000f4007388 */ /* 0x0005e20000000800 */
[----:B------:R-:W-:Y:S01]  /*8e50*/  UIMAD UR14, UR8, UR12, URZ ;  /* 0x0000000c080e72a4 */ /* 0x000fe2000f8e023f */
[----:B------:R-:W-:Y:S01]  /*8e60*/  BSSY B0, `(.L_x_1132) ;  /* 0x000002a000007945 */ /* 0x000fe20003800000 */
[----:B------:R-:W-:Y:S01]  /*8e70*/  UIMAD UR5, UR56, -0x80, UR5 ;  /* 0xffffff80380578a4 */ /* 0x000fe2000f8e0205 */
[----:B------:R-:W-:Y:S01]  /*8e80*/  BAR.SYNC.DEFER_BLOCKING 0x0 ;  /* 0x0000000000007b1d */ /* 0x000fe20000010000 */
[----:B------:R-:W-:Y:S01]  /*8e90*/  UIMAD UR14, UR55, UR13, UR14 ;  /* 0x0000000d370e72a4 */ /* 0x000fe2000f8e020e */
[----:B------:R-:W-:Y:S01]  /*8ea0*/  SHF.R.S32.HI R25, RZ, 0x1f, R242 ;  /* 0x0000001fff197819 */ /* 0x000fe200000114f2 */
[----:B------:R-:W-:-:S02]  /*8eb0*/  USHF.R.S32.HI UR16, URZ, 0x1f, UR61 ;  /* 0x0000001f3f107899 */ /* 0x000fc4000801143d */
[C---:B------:R-:W-:Y:S02]  /*8ec0*/  ISETP.GE.AND P2, PT, R242.reuse, UR5, PT ;  /* 0x00000005f2007c0c */ /* 0x040fe4000bf46270 */
[----:B-1----:R-:W-:Y:S01]  /*8ed0*/  IADD3 R2, R242, 0x40, RZ ;  /* 0x00000040f2027810 */ /* 0x002fe20007ffe0ff */
[----:B--2---:R-:W-:-:S03]  /*8ee0*/  IMAD.U32 R0, RZ, RZ, UR12 ;  /* 0x0000000cff007e24 */ /* 0x004fc6000f8e00ff */
[----:B------:R-:W-:Y:S01]  /*8ef0*/  ISETP.GE.AND P1, PT, R2, UR5, PT ;  /* 0x0000000502007c0c */ /* 0x000fe2000bf26270 */
[----:B------:R1:W2:Y:S01]  /*8f00*/  LDS.128 R36, [R162+0xa000] ;  /* 0x00a00000a2247984 */ /* 0x0002a20000000c00 */
[----:B---3--:R-:W-:-:S03]  /*8f10*/  IMAD.WIDE.U32 R4, R0, UR55, R6 ;  /* 0x0000003700047c25 */ /* 0x008fc6000f8e0006 */
[----:B------:R1:W3:Y:S01]  /*8f20*/  LDS.128 R32, [R162+0xc000] ;  /* 0x00c00000a2207984 */ /* 0x0002e20000000c00 */
[----:B------:R-:W-:Y:S01]  /*8f30*/  IMAD.U32 R0, RZ, RZ, UR14 ;  /* 0x0000000eff007e24 */ /* 0x000fe2000f8e00ff */
[----:B------:R-:W-:Y:S01]  /*8f40*/  IADD3 R4, P0, R4, UR18, RZ ;  /* 0x0000001204047c10 */ /* 0x000fe2000ff1e0ff */
[----:B------:R-:W-:Y:S01]  /*8f50*/  ULDC.64 UR14, c[0x0][0x468] ;  /* 0x00011a00000e7ab9 */ /* 0x000fe20000000a00 */
[----:B------:R1:W4:Y:S01]  /*8f60*/  LDS.128 R28, [R162+0xe000] ;  /* 0x00e00000a21c7984 */ /* 0x0003220000000c00 */
[----:B------:R-:W-:Y:S01]  /*8f70*/  UIMAD UR16, UR16, UR14, URZ ;  /* 0x0000000e101072a4 */ /* 0x000fe2000f8e023f */
[----:B------:R-:W-:Y:S01]  /*8f80*/  IADD3.X R5, R5, UR19, R0, P0, !PT ;  /* 0x0000001305057c10 */ /* 0x000fe200087fe400 */
[----:B------:R-:W-:Y:S01]  /*8f90*/  IMAD.U32 R0, RZ, RZ, UR14 ;  /* 0x0000000eff007e24 */ /* 0x000fe2000f8e00ff */
[----:B------:R1:W1:Y:S01]  /*8fa0*/  LDS.128 R48, [R162+0x10000] ;  /* 0x01000000a2307984 */ /* 0x0002620000000c00 */
[----:B------:R-:W-:Y:S02]  /*8fb0*/  UIMAD UR15, UR61, UR15, UR16 ;  /* 0x0000000f3d0f72a4 */ /* 0x000fe4000f8e0210 */
[----:B------:R-:W-:Y:S01]  /*8fc0*/  IMAD.WIDE.U32 R8, R0, UR61, R4 ;  /* 0x0000003d00087c25 */ /* 0x000fe2000f8e0004 */
[----:B------:R1:W1:Y:S04]  /*8fd0*/  LDS.128 R44, [R162+0x12000] ;  /* 0x01200000a22c7984 */ /* 0x0002680000000c00 */
[----:B------:R1:W1:Y:S01]  /*8fe0*/  LDS.128 R40, [R162+0x14000] ;  /* 0x01400000a2287984 */ /* 0x0002620000000c00 */
[----:B------:R-:W-:Y:S01]  /*8ff0*/  IADD3 R24, R9, UR15, RZ ;  /* 0x0000000f09187c10 */ /* 0x000fe2000fffe0ff */
[----:B------:R-:W-:Y:S06]  /*9000*/  @P2 BRA `(.L_x_1133) ;  /* 0x00000000003c2947 */ /* 0x000fec0003800000 */
        /* <DEDUP_REMOVED lines=15> */
.L_x_1133:
[----:B------:R-:W-:Y:S05]  /*9100*/  BSYNC B0 ;  /* 0x0000000000007941 */ /* 0x000fea0003800000 */
.L_x_1132:
        /* <DEDUP_REMOVED lines=16> */
.L_x_1135:
[----:B------:R-:W-:Y:S05]  /*9210*/  BSYNC B0 ;  /* 0x0000000000007941 */ /* 0x000fea0003800000 */
.L_x_1134:
[----:B--2---:R2:W2:Y:S01]  /*9220*/  LDS.128 R16, [R162+0xf000] ;  /* 0x00f00000a2107984 */ /* 0x0044a20000000c00 */
[----:B------:R-:W-:Y:S01]  /*9230*/  UIMAD UR5, UR8, UR6, URZ ;  /* 0x00000006080572a4 */ /* 0x000fe2000f8e023f */
[----:B------:R-:W-:Y:S01]  /*9240*/  IMAD.U32 R0, RZ, RZ, UR6 ;  /* 0x00000006ff007e24 */ /* 0x000fe2000f8e00ff */
[----:B------:R-:W-:Y:S01]  /*9250*/  USHF.R.S32.HI UR12, URZ, 0x1f, UR61 ;  /* 0x0000001f3f0c7899 */ /* 0x000fe2000801143d */
[----:B------:R2:W2:Y:S01]  /*9260*/  LDS.128 R12, [R162+0x11000] ;  /* 0x01100000a20c7984 */ /* 0x0004a20000000c00 */
[----:B------:R-:W-:Y:S01]  /*9270*/  UIMAD UR5, UR55, UR7, UR5 ;  /* 0x00000007370572a4 */ /* 0x000fe2000f8e0205 */
[----:B------:R-:W-:Y:S01]  /*9280*/  IMAD.WIDE.U32 R6, R0, UR55, R6 ;  /* 0x0000003700067c25 */ /* 0x000fe2000f8e0006 */
[----:B------:R-:W-:Y:S01]  /*9290*/  BSSY B0, `(.L_x_1136) ;  /* 0x0000018000007945 */ /* 0x000fe20003800000 */
[----:B-1----:R-:W1:Y:S03]  /*92a0*/  LDS.128 R160, [R162+0x13000] ;  /* 0x01300000a2a07984 */ /* 0x002e660000000c00 */
[----:B------:R-:W-:Y:S01]  /*92b0*/  IMAD.U32 R0, RZ, RZ, UR5 ;  /* 0x00000005ff007e24 */ /* 0x000fe2000f8e00ff */
[----:B------:R-:W-:Y:S01]  /*92c0*/  IADD3 R6, P0, R6, UR9, RZ ;  /* 0x0000000906067c10 */ /* 0x000fe2000ff1e0ff */
[----:B------:R-:W-:-:S02]  /*92d0*/  ULDC.64 UR8, c[0x0][0x470] ;  /* 0x00011c0000087ab9 */ /* 0x000fc40000000a00 */
        /* <DEDUP_REMOVED lines=19> */
.L_x_1137:
[----:B------:R-:W-:Y:S05]  /*9410*/  BSYNC B0 ;  /* 0x0000000000007941 */ /* 0x000fea0003800000 */
.L_x_1136:
        /* <DEDUP_REMOVED lines=14> */
.L_x_1124:
[----:B------:R-:W-:Y:S05]  /*9500*/  BSYNC B1 ;  /* 0x0000000000017941 */ /* 0x000fea0003800000 */
.L_x_1110:
[----:B------:R-:W-:Y:S01]  /*9510*/  R2UR UR6, R251 ;  /* 0x00000000fb0672ca */ /* 0x000fe200000e0000 */
[----:B------:R-:W-:Y:S02]  /*9520*/  ULDC UR5, c[0x0][0xc] ;  /* 0x0000030000057ab9 */ /* 0x000fe40000000800 */
[----:B------:R-:W-:-:S10]  /*9530*/  UIADD3 UR56, UR5, UR56, URZ ;  /* 0x0000003805387290 */ /* 0x000fd4000fffe03f */
[----:B------:R-:W-:-:S06]  /*9540*/  UISETP.GE.AND UP0, UPT, UR56, UR6, UPT ;  /* 0x000000063800728c */ /* 0x000fcc000bf06270 */
[----:B------:R-:W-:-:S13]  /*9550*/  PLOP3.LUT P0, PT, PT, PT, UP0, 0x80, 0x0 ;  /* 0x000000000000781c */ /* 0x000fda0003f0f008 */
[----:B------:R-:W-:Y:S05]  /*9560*/  @P0 BRA `(.L_x_1138) ;  /* 0x0000000000040947 */ /* 0x000fea0003800000 */
[----:B------:R-:W-:Y:S05]  /*9570*/  BRA `(.L_x_1139) ;  /* 0xffffff7400807947 */ /* 0x000fea000383ffff */
.L_x_1138:
[----:B------:R-:W-:Y:S05]  /*9580*/  EXIT ;  /* 0x000000000000794d */ /* 0x000fea0003800000 */
.L_x_1140:
        /* <DEDUP_REMOVED lines=15> */
.L_x_1313:


//--------------------- .text._ZN5flash44flash_bwd_dq_dk_dv_loop_seqk_parallel_kernelI23Flash_bwd_kernel_traitsILi96ELi64ELi128ELi8ELi2ELi4ELi4ELb0ELb0EN7cutlass10bfloat16_tE19Flash_kernel_traitsILi96ELi64ELi128ELi8ES3_EELb0ELb0ELb1ELb0ELb0ELb1ELb1EEEvNS_16Flash_bwd_paramsE --------------------------
	.section	.text._ZN5flash44flash_bwd_dq_dk_dv_loop_seqk_parallel_kernelI23Flash_bwd_kernel_traitsILi96ELi64ELi128ELi8ELi2ELi4ELi4ELb0ELb0EN7cutlass10bfloat16_tE19Flash_kernel_traitsILi96ELi64ELi128ELi8ES3_EELb0ELb0ELb1ELb0ELb0ELb1ELb1EEEvNS_16Flash_bwd_paramsE,"ax",@progbits
	.align	128
        .global         _ZN5flash44flash_bwd_dq_dk_dv_loop_seqk_parallel_kernelI23Flash_bwd_kernel_traitsILi96ELi64ELi128ELi8ELi2ELi4ELi4ELb0ELb0EN7cutlass10bfloat16_tE19Flash_kernel_traitsILi96ELi64ELi128ELi8ES3_EELb0ELb0ELb1ELb0ELb0ELb1ELb1EEEvNS_16Flash_bwd_paramsE
        .type           _ZN5flash44flash_bwd_dq_dk_dv_loop_seqk_parallel_kernelI23Flash_bwd_kernel_traitsILi96ELi64ELi128ELi8ELi2ELi4ELi4ELb0ELb0EN7cutlass10bfloat16_tE19Flash_kernel_traitsILi96ELi64ELi128ELi8ES3_EELb0ELb0ELb1ELb0ELb0ELb1ELb1EEEvNS_16Flash_bwd_paramsE,@function
        .size           _ZN5flash44flash_bwd_dq_dk_dv_loop_seqk_parallel_kernelI23Flash_bwd_kernel_traitsILi96ELi64ELi128ELi8ELi2ELi4ELi4ELb0ELb0EN7cutlass10bfloat16_tE19Flash_kernel_traitsILi96ELi64ELi128ELi8ES3_EELb0ELb0ELb1ELb0ELb0ELb1ELb1EEEvNS_16Flash_bwd_paramsE,(.L_x_1314 - _ZN5flash44flash_bwd_dq_dk_dv_loop_seqk_parallel_kernelI23Flash_bwd_kernel_traitsILi96ELi64ELi128ELi8ELi2ELi4ELi4ELb0ELb0EN7cutlass10bfloat16_tE19Flash_kernel_traitsILi96ELi64ELi128ELi8ES3_EELb0ELb0ELb1ELb0ELb0ELb1ELb1EEEvNS_16Flash_bwd_paramsE)
        .other          _ZN5flash44flash_bwd_dq_dk_dv_loop_seqk_parallel_kernelI23Flash_bwd_kernel_traitsILi96ELi64ELi128ELi8ELi2ELi4ELi4ELb0ELb0EN7cutlass10bfloat16_tE19Flash_kernel_traitsILi96ELi64ELi128ELi8ES3_EELb0ELb0ELb1ELb0ELb0ELb1ELb1EEEvNS_16Flash_bwd_paramsE,@"STO_CUDA_ENTRY STV_DEFAULT"
_ZN5flash44flash_bwd_dq_dk_dv_loop_seqk_parallel_kernelI23Flash_bwd_kernel_traitsILi96ELi64ELi128ELi8ELi2ELi4ELi4ELb0ELb0EN7cutlass10bfloat16_tE19Flash_kernel_traitsILi96ELi64ELi128ELi8ES3_EELb0ELb0ELb1ELb0ELb0ELb1ELb1EEEvNS_16Flash_bwd_paramsE:
.text._ZN5flash44flash_bwd_dq_dk_dv_loop_seqk_parallel_kernelI23Flash_bwd_kernel_traitsILi96ELi64ELi128ELi8ELi2ELi4ELi4ELb0ELb0EN7cutlass10bfloat16_tE19Flash_kernel_traitsILi96ELi64ELi128ELi8ES3_EELb0ELb0ELb1ELb0ELb0ELb1ELb1EEEvNS_16Flash_bwd_paramsE:
        /* <DEDUP_REMOVED lines=20> */
[----:B------:R-:W-:Y:S01]  /*0140*/  IMAD.MOV.U32 R179, RZ, RZ, -0x40 ;  /* 0xffffffc0ffb37424 */ /* 0x000fe200078e00ff */
[----:B------:R-:W-:Y:S01]  /*0150*/  UMOV UR61, 0xffffd000 ;  /* 0xffffd000003d7882 */ /* 0x000fe20000000000 */
        /* <DEDUP_REMOVED lines=8> */
[----:B------:R-:W-:Y:S01]  /*01e0*/  SHF.R.S32.HI R3, RZ, 0x4, R2 ;  /* 0x00000004ff037819 */ /* 0x000fe20000011402 */
[----:B-----5:R-:W-:Y:S01]  /*01f0*/  USHF.L.U32 UR5, UR45, 0x7, URZ ;  /* 0x000000072d057899 */ /* 0x020fe2000800063f */
        /* <DEDUP_REMOVED lines=12> */
[----:B------:R-:W-:Y:S01]  /*02c0*/  IMAD.IADD R0, R19, 0x1, -R0 ;  /* 0x0000000113007824 */ /* 0x000fe200078e0a00 */
[----:B------:R-:W-:Y:S01]  /*02d0*/  SHF.R.S32.HI R252, RZ, 0x5, R13 ;  /* 0x00000005fffc7819 */ /* 0x000fe2000001140d */
[----:B------:R-:W-:-:S02]  /*02e0*/  IMAD.SHL.U32 R3, R3, 0x40, RZ ;  /* 0x0000004003037824 */ /* 0x000fc400078e00ff */
[----:B------:R-:W-:Y:S01]  /*02f0*/  IMAD.IADD R2, R19, 0x1, -R2 ;  /* 0x0000000113027824 */ /* 0x000fe200078e0a02 */
[----:B------:R-:W-:Y:S02]  /*0300*/  SHF.R.S32.HI R4, RZ, 0x1f, R0 ;  /* 0x0000001fff047819 */ /* 0x000fe40000011400 */
[----:B------:R-:W-:Y:S02]  /*0310*/  LOP3.LUT R3, R3, 0xc0, RZ, 0xc0, !PT ;  /* 0x000000c003037812 */ /* 0x000fe400078ec0ff */
[-C--:B------:R-:W-:Y:S02]  /*0320*/  LEA.HI R14, R4, R0.reuse, RZ, 0x3 ;  /* 0x00000000040e7211 */ /* 0x080fe400078f18ff */
[----:B------:R-:W-:Y:S02]  /*0330*/  LEA.HI R6, R0, R0, RZ, 0x1 ;  /* 0x0000000000067211 */ /* 0x000fe400078f08ff */
[----:B------:R-:W-:Y:S02]  /*0340*/  SHF.R.U32.HI R7, RZ, 0x3, R3 ;  /* 0x00000003ff077819 */ /* 0x000fe40000011603 */
[----:B------:R-:W-:-:S02]  /*0350*/  LOP3.LUT R5, R3, 0x18, R250, 0xf8, !PT ;  /* 0x0000001803057812 */ /* 0x000fc400078ef8fa */
[----:B------:R-:W-:Y:S02]  /*0360*/  SHF.R.S32.HI R8, RZ, 0x1f, R2 ;  /* 0x0000001fff087819 */ /* 0x000fe40000011402 */
[----:B------:R-:W-:Y:S02]  /*0370*/  LOP3.LUT R3, R14, 0xfffffff8, RZ, 0xc0, !PT ;  /* 0xfffffff80e037812 */ /* 0x000fe400078ec0ff */
[----:B------:R-:W-:Y:S02]  /*0380*/  LOP3.LUT R4, R6, 0x7fffffe, RZ, 0xc0, !PT ;  /* 0x07fffffe06047812 */ /* 0x000fe400078ec0ff */
[----:B------:R-:W-:Y:S01]  /*0390*/  LEA.HI R22, R8, R2, RZ, 0x2 ;  /* 0x0000000208167211 */ /* 0x000fe200078f10ff */
[----:B------:R-:W-:Y:S01]  /*03a0*/  IMAD.IADD R20, R0, 0x1, -R3 ;  /* 0x0000000100147824 */ /* 0x000fe200078e0a03 */
[----:B------:R-:W-:Y:S01]  /*03b0*/  LEA.HI R2, R18, R19, RZ, 0x6 ;  /* 0x0000001312027211 */ /* 0x000fe200078f30ff */
[----:B------:R-:W-:Y:S01]  /*03c0*/  IMAD.IADD R21, R0, 0x1, -R4 ;  /* 0x0000000100157824 */ /* 0x000fe200078e0a04 */
[----:B------:R-:W-:-:S02]  /*03d0*/  LOP3.LUT R3, R17, 0xfffffff8, RZ, 0xc0, !PT ;  /* 0xfffffff811037812 */ /* 0x000fc400078ec0ff */
[----:B------:R-:W-:Y:S02]  /*03e0*/  SHF.R.S32.HI R0, RZ, 0x1f, R9 ;  /* 0x0000001fff007819 */ /* 0x000fe40000011409 */
[----:B------:R-:W-:Y:S02]  /*03f0*/  SHF.R.S32.HI R10, RZ, 0x6, R2 ;  /* 0x00000006ff0a7819 */ /* 0x000fe40000011402 */
[-C--:B------:R-:W-:Y:S01]  /*0400*/  LEA.HI R2, R9, R240.reuse, RZ, 0x1 ;  /* 0x000000f009027211 */ /* 0x080fe200078f08ff */
[----:B------:R-:W-:Y:S01]  /*0410*/  IMAD.IADD R9, R19, 0x1, -R3 ;  /* 0x0000000113097824 */ /* 0x000fe200078e0a03 */
[----:B------:R-:W-:Y:S02]  /*0420*/  LEA.HI R0, R0, R240, RZ, 0x3 ;  /* 0x000000f000007211 */ /* 0x000fe400078f18ff */
[----:B------:R-:W-:Y:S02]  /*0430*/  LOP3.LUT R4, R2, 0x7fffffe, RZ, 0xc0, !PT ;  /* 0x07fffffe02047812 */ /* 0x000fe400078ec0ff */
[----:B------:R-:W-:-:S02]  /*0440*/  LEA.HI R11, R9, R9, RZ, 0x1 ;  /* 0x00000009090b7211 */ /* 0x000fc400078f08ff */
[----:B------:R-:W-:Y:S01]  /*0450*/  LOP3.LUT R0, R0, 0xfffffff8, RZ, 0xc0, !PT ;  /* 0xfffffff800007812 */ /* 0x000fe200078ec0ff */
[C---:B------:R-:W-:Y:S01]  /*0460*/  IMAD.IADD R8, R240.reuse, 0x1, -R4 ;  /* 0x00000001f0087824 */ /* 0x040fe200078e0a04 */
[----:B------:R-:W-:Y:S02]  /*0470*/  LOP3.LUT R246, R5, R7, RZ, 0x3c, !PT ;  /* 0x0000000705f67212 */ /* 0x000fe400078e3cff */
[----:B------:R-:W-:Y:S02]  /*0480*/  LOP3.LUT R2, R11, 0x3fffffe, RZ, 0xc0, !PT ;  /* 0x03fffffe0b027812 */ /* 0x000fe400078ec0ff */
[--C-:B------:R-:W-:Y:S02]  /*0490*/  SHF.R.S32.HI R7, RZ, 0x1, R6.reuse ;  /* 0x00000001ff077819 */ /* 0x100fe40000011406 */
[----:B------:R-:W-:Y:S01]  /*04a0*/  SHF.R.S32.HI R3, RZ, 0x1f, R6 ;  /* 0x0000001fff037819 */ /* 0x000fe20000011406 */
[----:B------:R-:W-:Y:S02]  /*04b0*/  IMAD.IADD R6, R240, 0x1, -R0 ;  /* 0x00000001f0067824 */ /* 0x000fe400078e0a00 */
[----:B------:R-:W-:Y:S01]  /*04c0*/  IMAD.IADD R4, R9, 0x1, -R2 ;  /* 0x0000000109047824 */ /* 0x000fe200078e0a02 */
[----:B------:R-:W-:Y:S01]  /*04d0*/  LEA.HI R5, R3, R7, RZ, 0x2 ;  /* 0x0000000703057211 */ /* 0x000fe200078f10ff */
[----:B------:R-:W-:Y:S01]  /*04e0*/  IMAD R2, R252, 0x8, R8 ;  /* 0x00000008fc027824 */ /* 0x000fe200078e0208 */
[----:B------:R-:W-:Y:S01]  /*04f0*/  LOP3.LUT R3, R6, 0x1, RZ, 0xc0, !PT ;  /* 0x0000000106037812 */ /* 0x000fe200078ec0ff */
[----:B------:R-:W-:Y:S01]  /*0500*/  IMAD R0, R10, 0x4, R15 ;  /* 0x000000040a007824 */ /* 0x000fe200078e020f */
[----:B------:R-:W-:Y:S01]  /*0510*/  LOP3.LUT R5, R5, 0xfffffffc, RZ, 0xc0, !PT ;  /* 0xfffffffc05057812 */ /* 0x000fe200078ec0ff */
[----:B------:R-:W-:Y:S01]  /*0520*/  IMAD.U32 R246, R2, 0x20, R246 ;  /* 0x0000002002f67824 */ /* 0x000fe200078e00f6 */
[----:B------:R-:W-:Y:S01]  /*0530*/  ISETP.NE.U32.AND P5, PT, R3, 0x1, PT ;  /* 0x000000010300780c */ /* 0x000fe20003fa5070 */
[----:B------:R-:W-:Y:S01]  /*0540*/  IMAD R172, R0, 0x8, R4 ;  /* 0x0000000800ac7824 */ /* 0x000fe200078e0204 */
[----:B------:R-:W-:Y:S01]  /*0550*/  LEA.HI R2, R18, R19, RZ, 0x7 ;  /* 0x0000001312027211 */ /* 0x000fe200078f38ff */
[----:B------:R-:W-:Y:S01]  /*0560*/  IMAD.IADD R16, R7, 0x1, -R5 ;  /* 0x0000000107107824 */ /* 0x000fe200078e0a05 */
[----:B------:R-:W-:Y:S01]  /*0570*/  LEA.HI R3, R13, R252, RZ, 0x1 ;  /* 0x000000fc0d037211 */ /* 0x000fe200078f08ff */
[----:B------:R-:W-:Y:S01]  /*0580*/  IMAD.SHL.U32 R8, R12, 0x2, RZ ;  /* 0x000000020c087824 */ /* 0x000fe200078e00ff */
[----:B------:R-:W-:Y:S01]  /*0590*/  SHF.R.S32.HI R0, RZ, 0x1f, R13 ;  /* 0x0000001fff007819 */ /* 0x000fe2000001140d */
[----:B------:R-:W-:Y:S01]  /*05a0*/  IMAD.SHL.U32 R10, R10, 0x20, RZ ;  /* 0x000000200a0a7824 */ /* 0x000fe200078e00ff */
[----:B------:R-:W-:-:S02]  /*05b0*/  SHF.R.S32.HI R13, RZ, 0x7, R2 ;  /* 0x00000007ff0d7819 */ /* 0x000fc40000011402 */
[----:B------:R-:W-:Y:S01]  /*05c0*/  LOP3.LUT R2, R3, 0xfffffffe, RZ, 0xc0, !PT ;  /* 0xfffffffe03027812 */ /* 0x000fe200078ec0ff */
[----:B------:R-:W-:Y:S01]  /*05d0*/  IMAD.SHL.U32 R3, R9, 0x40, RZ ;  /* 0x0000004009037824 */ /* 0x000fe200078e00ff */
[----:B------:R-:W-:Y:S02]  /*05e0*/  LEA.HI R0, R0, R252, RZ, 0x2 ;  /* 0x000000fc00007211 */ /* 0x000fe400078f10ff */
[----:B------:R-:W-:Y:S01]  /*05f0*/  LOP3.LUT P4, RZ, R6, 0x2, RZ, 0xc0, !PT ;  /* 0x0000000206ff7812 */ /* 0x000fe2000788c0ff */
[----:B------:R-:W-:Y:S01]  /*0600*/  IMAD.IADD R183, R252, 0x1, -R2 ;  /* 0x00000001fcb77824 */ /* 0x000fe200078e0a02 */
[----:B------:R-:W-:Y:S02]  /*0610*/  LOP3.LUT R0, R0, 0xfffffffc, RZ, 0xc0, !PT ;  /* 0xfffffffc00007812 */ /* 0x000fe400078ec0ff */
[----:B------:R-:W-:Y:S02]  /*0620*/  SHF.R.S32.HI R2, RZ, 0x1, R11 ;  /* 0x00000001ff027819 */ /* 0x000fe4000001140b */
[----:B------:R-:W-:Y:S01]  /*0630*/  LEA.HI R11, R6, R6, RZ, 0x1 ;  /* 0x00000006060b7211 */ /* 0x000fe200078f08ff */
[----:B------:R-:W-:Y:S01]  /*0640*/  IMAD.IADD R0, R252, 0x1, -R0 ;  /* 0x00000001fc007824 */ /* 0x000fe200078e0a00 */
[----:B------:R-:W-:Y:S01]  /*0650*/  LOP3.LUT R7, R3, 0x1c0, RZ, 0xc0, !PT ;  /* 0x000001c003077812 */ /* 0x000fe200078ec0ff */
[----:B------:R-:W-:Y:S01]  /*0660*/  IMAD.SHL.U32 R5, R2, 0x40, RZ ;  /* 0x0000004002057824 */ /* 0x000fe200078e00ff */
[----:B------:R-:W-:Y:S01]  /*0670*/  LOP3.LUT R4, R11, 0x3fffffe, RZ, 0xc0, !PT ;  /* 0x03fffffe0b047812 */ /* 0x000fe200078ec0ff */
[----:B------:R-:W-:Y:S01]  /*0680*/  IMAD R12, R0, 0x200, R8 ;  /* 0x00000200000c7824 */ /* 0x000fe200078e0208 */
[----:B------:R-:W-:-:S02]  /*0690*/  SHF.R.S32.HI R3, RZ, 0x3, R14 ;  /* 0x00000003ff037819 */ /* 0x000fc4000001140e */
[----:B------:R-:W-:Y:S01]  /*06a0*/  LOP3.LUT P6, RZ, R2, 0x2, RZ, 0xc0, !PT ;  /* 0x0000000202ff7812 */ /* 0x000fe200078cc0ff */
[----:B------:R-:W-:Y:S01]  /*06b0*/  IMAD.SHL.U32 R2, R0, 0x10, RZ ;  /* 0x0000001000027824 */ /* 0x000fe200078e00ff */
[----:B------:R-:W-:Y:S01]  /*06c0*/  LOP3.LUT R249, R10, 0x6, R249, 0xf8, !PT ;  /* 0x000000060af97812 */ /* 0x000fe200078ef8f9 */
[----:B------:R-:W-:Y:S01]  /*06d0*/  IMAD.IADD R14, R6, 0x1, -R4 ;  /* 0x00000001060e7824 */ /* 0x000fe200078e0a04 */
[----:B------:R-:W-:Y:S01]  /*06e0*/  R2P PR, R20, 0x6 ;  /* 0x0000000614007804 */ /* 0x000fe20000000000 */
[----:B------:R-:W-:Y:S01]  /*06f0*/  IMAD.SHL.U32 R4, R6, 0x40, RZ ;  /* 0x0000004006047824 */ /* 0x000fe200078e00ff */
[----:B------:R-:W-:Y:S01]  /*0700*/  SHF.R.U32.HI R6, RZ, 0x3, R7 ;  /* 0x00000003ff067819 */ /* 0x000fe20000011607 */
[----:B------:R-:W-:Y:S01]  /*0710*/  IMAD R21, R3, 0x8, R21 ;  /* 0x0000000803157824 */ /* 0x000fe200078e0215 */
[----:B------:R-:W-:Y:S01]  /*0720*/  LOP3.LUT P0, RZ, R16, 0x2, RZ, 0xc0, !PT ;  /* 0x0000000210ff7812 */ /* 0x000fe2000780c0ff */
        /* <DEDUP_REMOVED lines=12> */
[----:B------:R-:W-:Y:S01]  /*07f0*/  LOP3.LUT R4, R5, R4, RZ, 0x3c, !PT ;  /* 0x0000000405047212 */ /* 0x000fe200078e3cff */
[----:B------:R-:W-:Y:S01]  /*0800*/  IMAD.SHL.U32 R5, R15, 0x8, RZ ;  /* 0x000000080f057824 */ /* 0x000fe200078e00ff */
[----:B------:R-:W-:Y:S01]  /*0810*/  LOP3.LUT R2, R3, R2, RZ, 0x3c, !PT ;  /* 0x0000000203027212 */ /* 0x000fe200078e3cff */
[----:B------:R-:W-:Y:S01]  /*0820*/  IMAD R0, R183, 0x400, R0 ;  /* 0x00000400b7007824 */ /* 0x000fe200078e0200 */
[----:B------:R-:W-:Y:S01]  /*0830*/  LOP3.LUT R3, R9, R6, RZ, 0x3c, !PT ;  /* 0x0000000609037212 */ /* 0x000fe200078e3cff */
[----:B------:R-:W-:Y:S01]  /*0840*/  IMAD.U32 R172, R172, 0x20, R4 ;  /* 0x00000020acac7824 */ /* 0x000fe200078e0004 */
[----:B------:R-:W-:Y:S01]  /*0850*/  LOP3.LUT R5, R5, 0x8, RZ, 0xc0, !PT ;  /* 0x0000000805057812 */ /* 0x000fe200078ec0ff */
[----:B------:R-:W-:Y:S01]  /*0860*/  IMAD.IADD R200, R2, 0x1, R0 ;  /* 0x0000000102c87824 */ /* 0x000fe200078e0200 */
[C---:B------:R-:W-:Y:S01]  /*0870*/  SEL R178, R182.reuse, 0xffffffe0, !P1 ;  /* 0xffffffe0b6b27807 */ /* 0x040fe20004800000 */
[----:B------:R-:W-:Y:S01]  /*0880*/  IMAD.SHL.U32 R0, R13, 0x8, RZ ;  /* 0x000000080d007824 */ /* 0x000fe200078e00ff */
[----:B------:R-:W-:Y:S01]  /*0890*/  SEL R173, R182, 0xffffffe0, !P6 ;  /* 0xffffffe0b6ad7807 */ /* 0x000fe20007000000 */
[----:B------:R-:W-:Y:S01]  /*08a0*/  IMAD.SHL.U32 R2, R20, 0x40, RZ ;  /* 0x0000004014027824 */ /* 0x000fe200078e00ff */
[----:B------:R-:W-:Y:S01]  /*08b0*/  LEA R200, R200, UR4, 0x1 ;  /* 0x00000004c8c87c11 */ /* 0x000fe2000f8e08ff */
[----:B------:R-:W-:Y:S01]  /*08c0*/  IMAD.SHL.U32 R4, R16, 0x40, RZ ;  /* 0x0000004010047824 */ /* 0x000fe200078e00ff */
[----:B------:R-:W-:Y:S01]  /*08d0*/  LOP3.LUT R7, R0, 0x8, RZ, 0xc0, !PT ;  /* 0x0000000800077812 */ /* 0x000fe200078ec0ff */
[----:B------:R-:W-:Y:S01]  /*08e0*/  IMAD R3, R15, 0x200, R3 ;  /* 0x000002000f037824 */ /* 0x000fe200078e0203 */
[----:B------:R-:W-:Y:S01]  /*08f0*/  SHF.R.S32.HI R0, RZ, 0x1, R11 ;  /* 0x00000001ff007819 */ /* 0x000fe2000001140b */
[----:B------:R-:W-:Y:S01]  /*0900*/  VIADD R201, R200, 0x20 ;  /* 0x00000020c8c97836 */ /* 0x000fe20000000000 */
[----:B------:R-:W-:Y:S01]  /*0910*/  LOP3.LUT R6, R2, 0x1c0, RZ, 0xc0, !PT ;  /* 0x000001c002067812 */ /* 0x000fe200078ec0ff */
[----:B------:R-:W-:Y:S01]  /*0920*/  @P4 VIADD R201, R200, 0xffffffe0 ;  /* 0xffffffe0c8c94836 */ /* 0x000fe20000000000 */
        /* <DEDUP_REMOVED lines=12> */
[----:B------:R-:W-:Y:S01]  /*09f0*/  LOP3.LUT R8, R8, R0, R7, 0x1e, !PT ;  /* 0x0000000008087212 */ /* 0x000fe200078e1e07 */
[----:B------:R-:W-:Y:S01]  /*0a00*/  IMAD.SHL.U32 R0, R21, 0x20, RZ ;  /* 0x0000002015007824 */ /* 0x000fe200078e00ff */
[----:B------:R-:W-:Y:S02]  /*0a10*/  SHF.R.S32.HI R4, RZ, 0x2, R22 ;  /* 0x00000002ff047819 */ /* 0x000fe40000011416 */
[----:B------:R-:W-:Y:S01]  /*0a20*/  SEL R198, R198, 0x10, !P5 ;  /* 0x00000010c6c67807 */ /* 0x000fe20006800000 */
[----:B------:R-:W-:Y:S01]  /*0a30*/  IMAD.IADD R181, R0, 0x1, R2 ;  /* 0x0000000100b57824 */ /* 0x000fe200078e0202 */
[----:B------:R-:W-:Y:S01]  /*0a40*/  SEL R179, R179, 0x40, P2 ;  /* 0x00000040b3b37807 */ /* 0x000fe20001000000 */
[C---:B------:R-:W-:Y:S01]  /*0a50*/  IMAD R241, R183.reuse, 0x10, R4 ;  /* 0x00000010b7f17824 */ /* 0x040fe200078e0204 */
[----:B------:R-:W-:Y:S01]  /*0a60*/  LEA R172, R172, UR4, 0x1 ;  /* 0x00000004acac7c11 */ /* 0x000fe2000f8e08ff */
[----:B------:R-:W-:Y:S01]  /*0a70*/  IMAD R183, R183, 0x200, R0 ;  /* 0x00000200b7b77824 */ /* 0x000fe200078e0200 */
[----:B------:R-:W-:Y:S01]  /*0a80*/  SEL R182, R182, 0xffffffe0, !P0 ;  /* 0xffffffe0b6b67807 */ /* 0x000fe20004000000 */
[----:B------:R-:W-:Y:S01]  /*0a90*/  IMAD.U32 R2, RZ, RZ, UR6 ;  /* 0x00000006ff027e24 */ /* 0x000fe2000f8e00ff */
[----:B------:R-:W-:Y:S01]  /*0aa0*/  USHF.R.S32.HI UR6, URZ, 0x1f, UR45 ;  /* 0x0000001f3f067899 */ /* 0x000fe2000801142d */
[----:B------:R-:W-:Y:S01]  /*0ab0*/  IMAD.U32 R0, RZ, RZ, UR5 ;  /* 0x00000005ff007e24 */ /* 0x000fe2000f8e00ff */
[----:B------:R-:W-:Y:S01]  /*0ac0*/  USHF.R.S32.HI UR5, URZ, 0x1f, UR57 ;  /* 0x0000001f3f057899 */ /* 0x000fe20008011439 */
[----:B------:R-:W-:-:S02]  /*0ad0*/  IMAD.IADD R8, R8, 0x1, R12 ;  /* 0x0000000108087824 */ /* 0x000fc400078e020c */
[----:B------:R-:W-:Y:S02]  /*0ae0*/  IMAD.IADD R183, R183, 0x1, R5 ;  /* 0x00000001b7b77824 */ /* 0x000fe400078e0205 */
[----:B------:R-:W-:Y:S01]  /*0af0*/  IMAD.U32 R2, RZ, RZ, UR6 ;  /* 0x00000006ff027e24 */ /* 0x000fe2000f8e00ff */
[----:B------:R-:W-:Y:S01]  /*0b00*/  UIADD3 UR6, UR4, 0x9000, URZ ;  /* 0x0000900004067890 */ /* 0x000fe2000fffe03f */
[----:B------:R-:W-:Y:S01]  /*0b10*/  IMAD.U32 R2, RZ, RZ, UR5 ;  /* 0x00000005ff027e24 */ /* 0x000fe2000f8e00ff */
[----:B------:R-:W-:Y:S01]  /*0b20*/  UIADD3 UR5, UR4, 0x15000, URZ ;  /* 0x0001500004057890 */ /* 0x000fe2000fffe03f */
[----:B------:R-:W-:Y:S01]  /*0b30*/  VIADD R0, R241, 0xffffffc0 ;  /* 0xffffffc0f1007836 */ /* 0x000fe20000000000 */
[----:B------:R-:W-:Y:S01]  /*0b40*/  LEA R175, R183, UR4, 0x1 ;  /* 0x00000004b7af7c11 */ /* 0x000fe2000f8e08ff */
[----:B------:R-:W-:Y:S01]  /*0b50*/  IMAD.IADD R199, R200, 0x1, R198 ;  /* 0x00000001c8c77824 */ /* 0x000fe200078e02c6 */
[----:B------:R-:W-:Y:S01]  /*0b60*/  LEA R242, R8, UR6, 0x1 ;  /* 0x0000000608f27c11 */ /* 0x000fe2000f8e08ff */
[----:B------:R-:W-:Y:S01]  /*0b70*/  IMAD.SHL.U32 R247, R0, 0x4, RZ ;  /* 0x0000000400f77824 */ /* 0x000fe200078e00ff */
[----:B------:R-:W-:Y:S01]  /*0b80*/  LEA R177, R177, UR5, 0x1 ;  /* 0x00000005b1b17c11 */ /* 0x000fe2000f8e08ff */
[----:B------:R-:W-:Y:S01]  /*0b90*/  IMAD.IADD R173, R173, 0x1, R172 ;  /* 0x00000001adad7824 */ /* 0x000fe200078e02ac */
[----:B------:R-:W-:Y:S01]  /*0ba0*/  SHF.R.S32.HI R2, RZ, 0x1f, R0 ;  /* 0x0000001fff027819 */ /* 0x000fe20000011400 */
[----:B------:R-:W-:-:S02]  /*0bb0*/  VIADD R243, R242, 0x20 ;  /* 0x00000020f2f37836 */ /* 0x000fc40000000000 */
[C---:B------:R-:W-:Y:S01]  /*0bc0*/  IMAD.IADD R178, R177.reuse, 0x1, R178 ;  /* 0x00000001b1b27824 */ /* 0x040fe200078e02b2 */
[----:B------:R-:W-:Y:S01]  /*0bd0*/  SHF.L.U64.HI R248, R0, 0x2, R2 ;  /* 0x0000000200f87819 */ /* 0x000fe20000010202 */
[----:B------:R-:W-:Y:S01]  /*0be0*/  IMAD.IADD R180, R177, 0x1, R179 ;  /* 0x00000001b1b47824 */ /* 0x000fe200078e02b3 */
[----:B------:R-:W-:Y:S01]  /*0bf0*/  LEA R2, R3, UR4, 0x1 ;  /* 0x0000000403027c11 */ /* 0x000fe2000f8e08ff */
[----:B------:R-:W-:Y:S02]  /*0c00*/  IMAD.IADD R198, R198, 0x1, R201 ;  /* 0x00000001c6c67824 */ /* 0x000fe400078e02c9 */
[----:B------:R-:W-:Y:S02]  /*0c10*/  IMAD.IADD R179, R178, 0x1, R179 ;  /* 0x00000001b2b37824 */ /* 0x000fe400078e02b3 */
[----:B------:R-:W-:Y:S02]  /*0c20*/  @P3 VIADD R243, R242, 0xffffffe0 ;  /* 0xffffffe0f2f33836 */ /* 0x000fe40000000000 */
[----:B------:R-:W-:-:S07]  /*0c30*/  IMAD.IADD R176, R175, 0x1, R182 ;  /* 0x00000001afb07824 */ /* 0x000fce00078e02b6 */
.L_x_1171:
        /* <DEDUP_REMOVED lines=67> */
.L_x_1141:
        /* <DEDUP_REMOVED lines=95> */
[----:B------:R-:W-:Y:S01]  /*1660*/  UIMAD.WIDE.U32 UR12, UR8, UR15, URZ ;  /* 0x0000000f080c72a5 */ /* 0x000fe2000f8e003f */
[----:B------:R-:W-:Y:S01]  /*1670*/  PLOP3.LUT P1, PT, PT, PT, UP1, 0x80, 0x0 ;  /* 0x000000000000781c */ /* 0x000fe20003f2f018 */
[----:B------:R-:W-:Y:S01]  /*1680*/  UIADD3 UR44, UR17, UR19, URZ ;  /* 0x00000013112c7290 */ /* 0x000fe2000fffe03f */
[----:B------:R-:W-:Y:S01]  /*1690*/  ISETP.GE.AND P2, PT, R3, RZ, PT ;  /* 0x000000ff0300720c */ /* 0x000fe20003f46270 */
[----:B------:R-:W-:-:S02]  /*16a0*/  @!UP3 UIMAD UR20, UR45, UR50, UR57 ;  /* 0x000000322d14b2a4 */ /* 0x000fc4000f8e0239 */
[----:B------:R-:W-:Y:S02]  /*16b0*/  USHF.R.S32.HI UR19, URZ, 0x1f, UR18 ;  /* 0x0000001f3f137899 */ /* 0x000fe40008011412 */
[----:B------:R-:W-:Y:S02]  /*16c0*/  UIADD3 UR5, UP0, UR18, UR32, URZ ;  /* 0x0000002012057290 */ /* 0x000fe4000ff1e03f */
[----:B------:R-:W-:Y:S01]  /*16d0*/  USEL UR55, UR16, UR12, !UP2 ;  /* 0x0000000c10377287 */ /* 0x000fe2000d000000 */
[----:B------:R-:W-:Y:S01]  /*16e0*/  @P0 VIADD R0, R0, 0x1 ;  /* 0x0000000100000836 */ /* 0x000fe20000000000 */
[----:B------:R-:W-:Y:S01]  /*16f0*/  UIADD3.X UR16, UR19, UR22, URZ, UP0, !UPT ;  /* 0x0000001613107290 */ /* 0x000fe200087fe43f */
[----:B------:R-:W-:Y:S01]  /*1700*/  PLOP3.LUT P0, PT, PT, PT, UP3, 0x80, 0x0 ;  /* 0x000000000000781c */ /* 0x000fe20003f0f038 */
[----:B------:R-:W-:Y:S02]  /*1710*/  UIMAD UR7, UR9, UR5, URZ ;  /* 0x00000005090772a4 */ /* 0x000fe4000f8e023f */
[----:B------:R-:W-:Y:S01]  /*1720*/  @UP1 UIADD3 UR25, UR42, UR43, URZ ;  /* 0x0000002b2a191290 */ /* 0x000fe2000fffe03f */
[----:B------:R-:W-:Y:S01]  /*1730*/  @!P2 IADD3 R0, -R0, RZ, RZ ;  /* 0x000000ff0000a210 */ /* 0x000fe20007ffe1ff */
[----:B------:R-:W-:Y:S01]  /*1740*/  @!UP3 UIMAD UR24, UR20, UR41, URZ ;  /* 0x000000291418b2a4 */ /* 0x000fe2000f8e023f */
[----:B------:R-:W-:Y:S01]  /*1750*/  @!P3 LOP3.LUT R0, RZ, R7, RZ, 0x33, !PT ;  /* 0x00000007ff00b212 */ /* 0x000fe200078e33ff */
[----:B------:R-:W-:Y:S01]  /*1760*/  UIMAD.WIDE.U32 UR32, UR8, UR5, URZ ;  /* 0x00000005082072a5 */ /* 0x000fe2000f8e003f */
[----:B------:R-:W-:Y:S01]  /*1770*/  @UP1 ULDC.64 UR20, c[0x0][0x250] ;  /* 0x0000940000141ab9 */ /* 0x000fe20000000a00 */
[----:B------:R-:W-:-:S02]  /*1780*/  UIMAD UR12, UR9, UR15, URZ ;  /* 0x0000000f090c72a4 */ /* 0x000fc4000f8e023f */
[----:B------:R-:W-:Y:S02]  /*1790*/  UIMAD UR5, UR8, UR16, UR7 ;  /* 0x00000010080572a4 */ /* 0x000fe4000f8e0207 */
[----:B------:R-:W-:Y:S02]  /*17a0*/  @UP1 UIMAD.WIDE.U32 UR8, UR25, UR20, URZ ;  /* 0x00000014190812a5 */ /* 0x000fe4000f8e003f */
[----:B------:R-:W-:Y:S02]  /*17b0*/  UIMAD UR47, UR57, UR47, URZ ;  /* 0x0000002f392f72a4 */ /* 0x000fe4000f8e023f */
[----:B------:R-:W-:Y:S02]  /*17c0*/  @UP1 UIMAD UR7, UR25, UR21, URZ ;  /* 0x00000015190712a4 */ /* 0x000fe4000f8e023f */
[----:B------:R-:W-:Y:S02]  /*17d0*/  USEL UR52, UR38, URZ, UP4 ;  /* 0x0000003f26347287 */ /* 0x000fe4000a000000 */
[----:B------:R-:W-:-:S02]  /*17e0*/  USHF.R.S32.HI UR39, URZ, 0x1f, UR23 ;  /* 0x0000001f3f277899 */ /* 0x000fc40008011417 */
        /* <DEDUP_REMOVED lines=19> */
.L_x_1143:
        /* <DEDUP_REMOVED lines=13> */
.L_x_1144:
        /* <DEDUP_REMOVED lines=11> */
.L_x_1145:
[----:B------:R-:W-:Y:S02]  /*1aa0*/  ULDC UR5, c[0x0][0x270] ;  /* 0x00009c0000057ab9 */ /* 0x000fe40000000800 */
[----:B------:R-:W-:-:S04]  /*1ab0*/  UIMAD UR5, UR45, UR5, UR57 ;  /* 0x000000052d0572a4 */ /* 0x000fc8000f8e0239 */
[----:B------:R-:W-:-:S12]  /*1ac0*/  UIMAD UR5, UR5, UR59, URZ ;  /* 0x0000003b050572a4 */ /* 0x000fd8000f8e023f */
.L_x_1146:
[----:B------:R-:W1:Y:S01]  /*1ad0*/  S2R R9, SR_TID.X ;  /* 0x0000000000097919 */ /* 0x000e620000002100 */
[----:B------:R-:W-:Y:S01]  /*1ae0*/  SHF.R.S32.HI R22, RZ, 0x1f, R240 ;  /* 0x0000001fff167819 */ /* 0x000fe200000114f0 */
[----:B------:R-:W-:Y:S01]  /*1af0*/  UIADD3 UR33, UR18, UR5, URZ ;  /* 0x0000000512217290 */ /* 0x000fe2000fffe03f */
[----:B------:R-:W-:Y:S01]  /*1b00*/  IADD3 R3, P0, R240, UR18, RZ ;  /* 0x00000012f0037c10 */ /* 0x000fe2000ff1e0ff */
[----:B------:R-:W-:Y:S01]  /*1b10*/  UIADD3 UR5, UR18, UR24, URZ ;  /* 0x0000001812057290 */ /* 0x000fe2000fffe03f */
[--C-:B------:R-:W-:Y:S01]  /*1b20*/  SHF.R.S32.HI R251, RZ, 0x1f, R250.reuse ;  /* 0x0000001ffffb7819 */ /* 0x100fe200000114fa */
[----:B------:R-:W-:Y:S01]  /*1b30*/  ULDC UR8, c[0x0][0x2dc] ;  /* 0x0000b70000087ab9 */ /* 0x000fe20000000800 */
[----:B------:R-:W-:Y:S01]  /*1b40*/  IADD3.X R4, R22, UR19, RZ, P0, !PT ;  /* 0x0000001316047c10 */ /* 0x000fe200087fe4ff */
[----:B------:R-:W-:Y:S01]  /*1b50*/  ULDC UR9, c[0x0][0x270] ;  /* 0x00009c0000097ab9 */ /* 0x000fe20000000800 */
[----:B------:R-:W-:Y:S01]  /*1b60*/  ULDC.64 UR24, c[0x0][0x2b0] ;  /* 0x0000ac0000187ab9 */ /* 0x000fe20000000a00 */
[----:B------:R-:W-:Y:S01]  /*1b70*/  UIMAD UR35, UR8, UR9, URZ ;  /* 0x00000009082372a4 */ /* 0x000fe2000f8e023f */
[C---:B------:R-:W-:Y:S01]  /*1b80*/  IMAD.WIDE.U32 R6, R3.reuse, UR30, R250 ;  /* 0x0000001e03067c25 */ /* 0x040fe2000f8e00fa */
[----:B------:R-:W-:Y:S01]  /*1b90*/  UIMAD.WIDE UR24, UR5, 0x4, UR24 ;  /* 0x00000004051878a5 */ /* 0x000fe2000f8e0218 */
[----:B------:R-:W-:Y:S01]  /*1ba0*/  BSSY B1, `(.L_x_1142) ;  /* 0x0000727000017945 */ /* 0x000fe20003800000 */
[----:B------:R-:W-:Y:S01]  /*1bb0*/  ULDC.64 UR8, c[0x0][0x420] ;  /* 0x0001080000087ab9 */ /* 0x000fe20000000a00 */
[----:B------:R-:W-:Y:S01]  /*1bc0*/  IMAD R4, R4, UR30, RZ ;  /* 0x0000001e04047c24 */ /* 0x000fe2000f8e02ff */
[----:B------:R-:W-:Y:S01]  /*1bd0*/  UIMAD UR5, UR19, UR8, URZ ;  /* 0x00000008130572a4 */ /* 0x000fe2000f8e023f */
[----:B------:R-:W-:Y:S01]  /*1be0*/  IADD3 R6, P2, R6, UR56, RZ ;  /* 0x0000003806067c10 */ /* 0x000fe2000ff5e0ff */
[----:B------:R-:W-:Y:S01]  /*1bf0*/  USHF.R.S32.HI UR28, URZ, 0x1f, UR57 ;  /* 0x0000001f3f1c7899 */ /* 0x000fe20008011439 */
[----:B------:R-:W-:Y:S01]  /*1c00*/  IMAD R8, R3, UR31, R4 ;  /* 0x0000001f03087c24 */ /* 0x000fe2000f8e0204 */
[----:B------:R-:W-:Y:S01]  /*1c10*/  IADD3 R4, P0, R250, UR7, RZ ;  /* 0x00000007fa047c10 */ /* 0x000fe2000ff1e0ff */
[----:B------:R-:W-:Y:S01]  /*1c20*/  IMAD.U32 R3, RZ, RZ, UR8 ;  /* 0x00000008ff037e24 */ /* 0x000fe2000f8e00ff */
[----:B------:R-:W-:Y:S01]  /*1c30*/  ULDC.64 UR12, c[0x0][0x428] ;  /* 0x00010a00000c7ab9 */ /* 0x000fe20000000a00 */
[----:B------:R-:W-:Y:S01]  /*1c40*/  UIMAD UR7, UR18, UR9, UR5 ;  /* 0x00000009120772a4 */ /* 0x000fe2000f8e0205 */
[----:B------:R-:W-:Y:S01]  /*1c50*/  IADD3.X R5, R251, UR48, RZ, P0, !PT ;  /* 0x00000030fb057c10 */ /* 0x000fe200087fe4ff */
[----:B------:R-:W-:Y:S01]  /*1c60*/  ULDC.64 UR16, c[0x0][0x258] ;  /* 0x0000960000107ab9 */ /* 0x000fe20000000a00 */
[----:B------:R-:W-:Y:S01]  /*1c70*/  UIMAD UR5, UR28, UR12, URZ ;  /* 0x0000000c1c0572a4 */ /* 0x000fe2000f8e023f */
[----:B------:R-:W-:Y:S01]  /*1c80*/  IADD3.X R7, R7, UR46, R8, P2, !PT ;  /* 0x0000002e07077c10 */ /* 0x000fe200097fe408 */
[----:B------:R-:W-:Y:S01]  /*1c90*/  UIADD3 UR22, -UR6, UR14, UR23 ;  /* 0x0000000e06167290 */ /* 0x000fe2000fffe117 */
[----:B------:R-:W-:Y:S01]  /*1ca0*/  IMAD.WIDE.U32 R4, R3, UR18, R4 ;  /* 0x0000001203047c25 */ /* 0x000fe2000f8e0004 */
[----:B------:R-:W-:Y:S01]  /*1cb0*/  ULDC UR34, c[0x0][0x398] ;  /* 0x0000e60000227ab9 */ /* 0x000fe20000000800 */
[----:B------:R-:W-:Y:S01]  /*1cc0*/  UIMAD UR15, UR28, UR16, URZ ;  /* 0x000000101c0f72a4 */ /* 0x000fe2000f8e023f */
[----:B-1----:R-:W-:Y:S01]  /*1cd0*/  SHF.R.S32.HI R10, RZ, 0x1f, R9 ;  /* 0x0000001fff0a7819 */ /* 0x002fe20000011409 */
[----:B------:R-:W-:Y:S01]  /*1ce0*/  IMAD.U32 R3, RZ, RZ, UR16 ;  /* 0x00000010ff037e24 */ /* 0x000fe2000f8e00ff */
[----:B------:R-:W-:Y:S01]  /*1cf0*/  UIMAD UR13, UR57, UR13, UR5 ;  /* 0x0000000d390d72a4 */ /* 0x000fe2000f8e0205 */
[----:B------:R-:W-:Y:S01]  /*1d00*/  VIADD R5, R5, UR7 ;  /* 0x0000000705057c36 */ /* 0x000fe20008000000 */
[----:B------:R-:W-:Y:S01]  /*1d10*/  UIADD3 UR5, UR22, -UR34, URZ ;  /* 0x8000002216057290 */ /* 0x000fe2000fffe03f */
[----:B------:R-:W-:Y:S01]  /*1d20*/  IMAD.WIDE.U32 R6, R3, UR57, R6 ;  /* 0x0000003903067c25 */ /* 0x000fe2000f8e0006 */
[----:B------:R-:W-:Y:S01]  /*1d30*/  LEA.HI R3, R10, R9, RZ, 0x5 ;  /* 0x000000090a037211 */ /* 0x000fe200078f28ff */
[----:B------:R-:W-:-:S02]  /*1d40*/  UIMAD UR15, UR57, UR17, UR15 ;  /* 0x00000011390f72a4 */ /* 0x000fc4000f8e020f */
[----:B------:R-:W-:Y:S01]  /*1d50*/  USHF.R.S32.HI UR22, URZ, 0x1f, UR5 ;  /* 0x0000001f3f167899 */ /* 0x000fe20008011405 */
[----:B------:R-:W-:Y:S01]  /*1d60*/  LOP3.LUT R3, R3, 0xffffffe0, RZ, 0xc0, !PT ;  /* 0xffffffe003037812 */ /* 0x000fe200078ec0ff */
[----:B------:R-:W-:Y:S01]  /*1d70*/  USHF.L.U32 UR28, UR35, 0x6, URZ ;  /* 0x00000006231c7899 */ /* 0x000fe2000800063f */
[----:B------:R-:W-:Y:S01]  /*1d80*/  IMAD.U32 R8, RZ, RZ, UR12 ;  /* 0x0000000cff087e24 */ /* 0x000fe2000f8e00ff */
[----:B------:R-:W-:Y:S01]  /*1d90*/  ULDC.64 UR18, c[0x0][0x210] ;  /* 0x0000840000127ab9 */ /* 0x000fe20000000a00 */
[----:B------:R-:W-:Y:S01]  /*1da0*/  ULEA.HI UR22, UR22, UR5, URZ, 0x6 ;  /* 0x0000000516167291 */ /* 0x000fe2000f8f303f */
[----:B------:R-:W-:Y:S01]  /*1db0*/  VIADD R7, R7, UR15 ;  /* 0x0000000f07077c36 */ /* 0x000fe20008000000 */
[----:B------:R-:W-:Y:S01]  /*1dc0*/  UIADD3 UR12, UP2, UP0, UR32, UR28, UR47 ;  /* 0x0000001c200c7290 */ /* 0x000fe2000f85e02f */
[C---:B------:R-:W-:Y:S01]  /*1dd0*/  LEA R204, P0, R6.reuse, UR18, 0x1 ;  /* 0x0000001206cc7c11 */ /* 0x040fe2000f8008ff */
[----:B------:R-:W-:Y:S01]  /*1de0*/  USHF.R.S32.HI UR7, URZ, 0x1f, UR28 ;  /* 0x0000001f3f077899 */ /* 0x000fe2000801141c */
[----:B------:R-:W-:Y:S01]  /*1df0*/  IMAD.IADD R3, R9, 0x1, -R3 ;  /* 0x0000000109037824 */ /* 0x000fe200078e0a03 */
[----:B------:R-:W-:Y:S01]  /*1e00*/  USHF.R.S32.HI UR22, URZ, 0x6, UR22 ;  /* 0x000000063f167899 */ /* 0x000fe20008011416 */
[----:B------:R-:W-:Y:S01]  /*1e10*/  LEA.HI.X R205, R6, UR19, R7, 0x1, P0 ;  /* 0x0000001306cd7c11 */ /* 0x000fe200080f0c07 */
[----:B------:R-:W-:Y:S01]  /*1e20*/  UIADD3.X UR5, UR50, UR7, UR54, UP2, UP0 ;  /* 0x0000000732057290 */ /* 0x000fe200097e0436 */
[----:B------:R-:W-:Y:S01]  /*1e30*/  IMAD R6, R252, UR35, R3 ;  /* 0x00000023fc067c24 */ /* 0x000fe2000f8e0203 */
[----:B------:R-:W-:Y:S01]  /*1e40*/  UIADD3 UR7, UP3, UP2, UR53, UR12, UR55 ;  /* 0x0000000c35077290 */ /* 0x000fe2000fa7e037 */
[----:B------:R-:W-:Y:S01]  /*1e50*/  IMAD.WIDE.U32 R4, R8, UR57, R4 ;  /* 0x0000003908047c25 */ /* 0x000fe2000f8e0004 */
[----:B------:R-:W-:-:S02]  /*1e60*/  UISETP.LT.AND UP0, UPT, URZ, UR22, UPT ;  /* 0x000000163f00728c */ /* 0x000fc4000bf01270 */
[----:B------:R-:W-:Y:S01]  /*1e70*/  UIADD3.X UR5, UR52, UR5, UR44, UP3, UP2 ;  /* 0x0000000534057290 */ /* 0x000fe20009fe442c */
[----:B------:R-:W-:Y:S01]  /*1e80*/  VIADD R5, R5, UR13 ;  /* 0x0000000d05057c36 */ /* 0x000fe20008000000 */
[----:B------:R-:W-:Y:S01]  /*1e90*/  USEL UR22, URZ, UR22, !UP0 ;  /* 0x000000163f167287 */ /* 0x000fe2000c000000 */
[----:B------:R-:W-:Y:S01]  /*1ea0*/  IADD3 R3, P0, R6, UR7, RZ ;  /* 0x0000000706037c10 */ /* 0x000fe2000ff1e0ff */
[----:B------:R-:W-:Y:S01]  /*1eb0*/  ULDC.64 UR16, c[0x0][0x400] ;  /* 0x0001000000107ab9 */ /* 0x000fe20000000a00 */
[----:B------:R-:W-:Y:S01]  /*1ec0*/  IMAD R7, R22, UR8, RZ ;  /* 0x0000000816077c24 */ /* 0x000fe2000f8e02ff */
[----:B------:R-:W-:Y:S01]  /*1ed0*/  UISETP.GT.AND UP0, UPT, UR29, UR22, UPT ;  /* 0x000000161d00728c */ /* 0x000fe2000bf04270 */
[----:B------:R-:W-:Y:S01]  /*1ee0*/  LEA.HI.X.SX32 R6, R6, UR5, 0x1, P0 ;  /* 0x0000000506067c11 */ /* 0x000fe200080f0eff */
[----:B------:R-:W-:Y:S01]  /*1ef0*/  ULDC.64 UR36, c[0x0][0x478] ;  /* 0x00011e0000247ab9 */ /* 0x000fe20000000a00 */
[C---:B------:R-:W-:Y:S01]  /*1f00*/  LEA R197, P0, R3.reuse, UR16, 0x2 ;  /* 0x0000001003c57c11 */ /* 0x040fe2000f8010ff */
[C---:B------:R-:W-:Y:S01]  /*1f10*/  IMAD R7, R240.reuse, UR9, R7 ;  /* 0x00000009f0077c24 */ /* 0x040fe2000f8e0207 */
[----:B------:R-:W-:Y:S01]  /*1f20*/  ULDC.64 UR30, c[0x0][0x3e0] ;  /* 0x0000f800001e7ab9 */ /* 0x000fe20000000a00 */
[----:B------:R-:W-:Y:S01]  /*1f30*/  IMAD.WIDE.U32 R4, R240, UR8, R4 ;  /* 0x00000008f0047c25 */ /* 0x000fe2000f8e0004 */
[----:B------:R-:W-:Y:S01]  /*1f40*/  LEA.HI.X R196, R3, UR17, R6, 0x2, P0 ;  /* 0x0000001103c47c11 */ /* 0x000fe200080f1406 */
[----:B------:R-:W-:Y:S01]  /*1f50*/  UIMAD.WIDE UR8, UR33, 0x4, UR36 ;  /* 0x00000004210878a5 */ /* 0x000fe2000f8e0224 */
[----:B------:R-:W-:Y:S01]  /*1f60*/  PLOP3.LUT P0, PT, PT, PT, UP0, 0x80, 0x0 ;  /* 0x000000000000781c */ /* 0x000fe20003f0f008 */
[----:B------:R-:W-:Y:S01]  /*1f70*/  IMAD.IADD R5, R5, 0x1, R7 ;  /* 0x0000000105057824 */ /* 0x000fe200078e0207 */
[----:B------:R-:W-:Y:S01]  /*1f80*/  LEA R202, P2, R4, UR30, 0x1 ;  /* 0x0000001e04ca7c11 */ /* 0x000fe2000f8408ff */
[----:B------:R-:W-:Y:S01]  /*1f90*/  UIADD3 UR7, UR29, -0x1, URZ ;  /* 0xffffffff1d077890 */ /* 0x000fe2000fffe03f */
[----:B------:R-:W-:-:S02]  /*1fa0*/  UMOV UR17, UR24 ;  /* 0x0000001800117c82 */ /* 0x000fc40008000000 */
[----:B------:R-:W-:Y:S01]  /*1fb0*/  LEA.HI.X R203, R4, UR31, R5, 0x1, P2 ;  /* 0x0000001f04cb7c11 */ /* 0x000fe200090f0c05 */
[----:B------:R-:W-:Y:S01]  /*1fc0*/  UMOV UR16, UR25 ;  /* 0x0000001900107c82 */ /* 0x000fe20008000000 */
[----:B------:R-:W-:Y:S01]  /*1fd0*/  UMOV UR19, UR8 ;  /* 0x0000000800137c82 */ /* 0x000fe20008000000 */
[----:B------:R-:W-:-:S04]  /*1fe0*/  UMOV UR18, UR9 ;  /* 0x0000000900127c82 */ /* 0x000fc80008000000 */
        /* <DEDUP_REMOVED lines=20> */
.L_x_1148:
        /* <DEDUP_REMOVED lines=19> */
.L_x_1149:
        /* <DEDUP_REMOVED lines=32> */
.L_x_1151:
[----:B------:R-:W-:Y:S05]  /*2460*/  BSYNC B0 ;  /* 0x0000000000007941 */ /* 0x000fea0003800000 */
.L_x_1150:
        /* <DEDUP_REMOVED lines=15> */
.L_x_1153:
[----:B------:R-:W-:Y:S05]  /*2560*/  BSYNC B0 ;  /* 0x0000000000007941 */ /* 0x000fea0003800000 */
.L_x_1152:
        /* <DEDUP_REMOVED lines=28> */
.L_x_1155:
[----:B------:R-:W-:Y:S05]  /*2730*/  BSYNC B0 ;  /* 0x0000000000007941 */ /* 0x000fea0003800000 */
.L_x_1154:
        /* <DEDUP_REMOVED lines=15> */
.L_x_1147:
[----:B------:R-:W-:Y:S01]  /*2830*/  UIMAD UR5, UR39, UR26, URZ ;  /* 0x0000001a270572a4 */ /* 0x000fe2000f8e023f */
[----:B------:R-:W-:Y:S01]  /*2840*/  IMAD.U32 R6, RZ, RZ, UR26 ;  /* 0x0000001aff067e24 */ /* 0x000fe2000f8e00ff */
[----:B------:R-:W-:Y:S01]  /*2850*/  UIMAD UR9, UR39, UR20, URZ ;  /* 0x00000014270972a4 */ /* 0x000fe2000f8e023f */
[----:B------:R-:W-:Y:S01]  /*2860*/  IMAD.U32 R4, RZ, RZ, UR20 ;  /* 0x00000014ff047e24 */ /* 0x000fe2000f8e00ff */
[----:B------:R-:W-:Y:S01]  /*2870*/  UIMAD UR8, UR40, -0x80, UR6 ;  /* 0xffffff80280878a4 */ /* 0x000fe2000f8e0206 */
[--C-:B------:R-:W-:Y:S01]  /*2880*/  IMAD.WIDE.U32 R6, R6, UR23, R250.reuse ;  /* 0x0000001706067c25 */ /* 0x100fe2000f8e00fa */
[----:B------:R-:W-:Y:S02]  /*2890*/  UIMAD UR12, UR23, UR27, UR5 ;  /* 0x0000001b170c72a4 */ /* 0x000fe4000f8e0205 */
[----:B------:R-:W-:Y:S01]  /*28a0*/  UIMAD UR9, UR23, UR21, UR9 ;  /* 0x00000015170972a4 */ /* 0x000fe2000f8e0209 */
[----:B------:R-:W-:Y:S01]  /*28b0*/  VIADD R10, R240, 0x40 ;  /* 0x00000040f00a7836 */ /* 0x000fe20000000000 */
[----:B------:R-:W-:Y:S01]  /*28c0*/  UIMAD UR5, UR7, -0x40, UR14 ;  /* 0xffffffc0070578a4 */ /* 0x000fe2000f8e020e */
[----:B------:R-:W-:Y:S01]  /*28d0*/  IMAD.WIDE.U32 R4, R4, UR23, R250 ;  /* 0x0000001704047c25 */ /* 0x000fe2000f8e00fa */
[----:B------:R-:W-:-:S03]  /*28e0*/  ISETP.GE.AND P2, PT, R240, UR8, PT ;  /* 0x00000008f0007c0c */ /* 0x000fc6000bf46270 */
[----:B------:R-:W-:Y:S01]  /*28f0*/  VIADD R3, R241, 0x8 ;  /* 0x00000008f1037836 */ /* 0x000fe20000000000 */
[----:B------:R-:W-:Y:S01]  /*2900*/  IADD3 R8, P3, R6, UR49, RZ ;  /* 0x0000003106087c10 */ /* 0x000fe2000ff7e0ff */
[----:B------:R-:W-:Y:S01]  /*2910*/  IMAD.U32 R9, RZ, RZ, UR12 ;  /* 0x0000000cff097e24 */ /* 0x000fe2000f8e00ff */
[----:B------:R-:W-:Y:S01]  /*2920*/  ISETP.GE.AND P1, PT, R10, UR8, PT ;  /* 0x000000080a007c0c */ /* 0x000fe2000bf26270 */
[----:B------:R-:W-:Y:S01]  /*2930*/  ULDC.64 UR12, c[0x0][0x260] ;  /* 0x00009800000c7ab9 */ /* 0x000fe20000000a00 */
[----:B------:R-:W-:Y:S01]  /*2940*/  IADD3 R6, P0, R4, UR38, RZ ;  /* 0x0000002604067c10 */ /* 0x000fe2000ff1e0ff */
[----:B------:R-:W-:Y:S01]  /*2950*/  IMAD.U32 R4, RZ, RZ, UR9 ;  /* 0x00000009ff047e24 */ /* 0x000fe2000f8e00ff */
[----:B------:R-:W-:Y:S01]  /*2960*/  ISETP.GE.AND P6, PT, R3, UR5, PT ;  /* 0x0000000503007c0c */ /* 0x000fe2000bfc6270 */
[----:B------:R-:W-:Y:S01]  /*2970*/  ULDC.64 UR8, c[0x0][0x268] ;  /* 0x00009a0000087ab9 */ /* 0x000fe20000000a00 */
[----:B------:R-:W-:Y:S01]  /*2980*/  IADD3.X R9, R7, UR51, R9, P3, !PT ;  /* 0x0000003307097c10 */ /* 0x000fe20009ffe409 */
[----:B------:R-:W-:Y:S01]  /*2990*/  IMAD R3, R11, UR12, RZ ;  /* 0x0000000c0b037c24 */ /* 0x000fe2000f8e02ff */
[----:B------:R-:W-:Y:S01]  /*29a0*/  IADD3.X R7, R5, UR41, R4, P0, !PT ;  /* 0x0000002905077c10 */ /* 0x000fe200087fe404 */
[----:B------:R-:W-:Y:S01]  /*29b0*/  VIADD R10, R241, 0x20 ;  /* 0x00000020f10a7836 */ /* 0x000fe20000000000 */
[----:B------:R-:W1:Y:S01]  /*29c0*/  @!P2 LDC.64 R20, c[0x0][0x218] ;  /* 0x00008600ff14ab82 */ /* 0x000e620000000a00 */
[----:B------:R-:W-:-:S02]  /*29d0*/  IMAD R11, R11, UR8, RZ ;  /* 0x000000080b0b7c24 */ /* 0x000fc4000f8e02ff */
[----:B------:R-:W-:Y:S01]  /*29e0*/  IMAD.MOV.U32 R237, RZ, RZ, 0x7f800000 ;  /* 0x7f800000ffed7424 */ /* 0x000fe200078e00ff */
[----:B------:R-:W-:Y:S01]  /*29f0*/  ISETP.GE.AND P5, PT, R10, UR5, PT ;  /* 0x000000050a007c0c */ /* 0x000fe2000bfa6270 */
[----:B------:R-:W-:Y:S01]  /*2a00*/  IMAD R3, R0, UR13, R3 ;  /* 0x0000000d00037c24 */ /* 0x000fe2000f8e0203 */
[----:B------:R-:W-:Y:S01]  /*2a10*/  @!P1 IADD3 R10, P0, R240, 0x40, RZ ;  /* 0x00000040f00a9810 */ /* 0x000fe20007f1e0ff */
[----:B------:R-:W-:Y:S01]  /*2a20*/  IMAD.WIDE.U32 R4, R0, UR12, R8 ;  /* 0x0000000c00047c25 */ /* 0x000fe2000f8e0008 */
[----:B------:R-:W2:Y:S03]  /*2a30*/  @!P1 LDC.64 R18, c[0x0][0x218] ;  /* 0x00008600ff129b82 */ /* 0x000ea60000000a00 */
[----:B------:R-:W-:Y:S02]  /*2a40*/  IMAD.MOV.U32 R238, RZ, RZ, 0x7f800000 ;  /* 0x7f800000ffee7424 */ /* 0x000fe400078e00ff */
[----:B------:R-:W-:-:S02]  /*2a50*/  IMAD.MOV.U32 R235, RZ, RZ, 0x7f800000 ;  /* 0x7f800000ffeb7424 */ /* 0x000fc400078e00ff */
[----:B------:R-:W-:Y:S01]  /*2a60*/  IMAD.MOV.U32 R236, RZ, RZ, 0x7f800000 ;  /* 0x7f800000ffec7424 */ /* 0x000fe200078e00ff */
[----:B------:R-:W-:Y:S01]  /*2a70*/  UIMAD UR37, UR35, 0x28, URZ ;  /* 0x00000028232578a4 */ /* 0x000fe2000f8e023f */
[C---:B------:R-:W-:Y:S01]  /*2a80*/  IMAD R11, R0.reuse, UR9, R11 ;  /* 0x00000009000b7c24 */ /* 0x040fe2000f8e020b */
[----:B------:R-:W-:Y:S01]  /*2a90*/  UIMAD UR36, UR35, 0x30, URZ ;  /* 0x00000030232478a4 */ /* 0x000fe2000f8e023f */
[----:B------:R-:W-:Y:S01]  /*2aa0*/  IMAD.WIDE.U32 R6, R0, UR8, R6 ;  /* 0x0000000800067c25 */ /* 0x000fe2000f8e0006 */
[----:B------:R-:W-:Y:S01]  /*2ab0*/  ULEA.HI UR8, UR7, UR7, URZ, 0x1 ;  /* 0x0000000707087291 */ /* 0x000fe2000f8f083f */
[----:B------:R-:W-:Y:S02]  /*2ac0*/  ULDC UR15, c[0x0][0x394] ;  /* 0x0000e500000f7ab9 */ /* 0x000fe40000000800 */
[----:B------:R-:W-:Y:S01]  /*2ad0*/  @!P2 IMAD R0, R22, UR26, RZ ;  /* 0x0000001a1600ac24 */ /* 0x000fe2000f8e02ff */
[----:B------:R-:W-:Y:S01]  /*2ae0*/  ULOP3.LUT UR8, UR8, 0xfffffffe, URZ, 0xc0, !UPT ;  /* 0xfffffffe08087892 */ /* 0x000fe2000f8ec03f */
[----:B------:R-:W-:Y:S01]  /*2af0*/  IMAD.IADD R5, R5, 0x1, R3 ;  /* 0x0000000105057824 */ /* 0x000fe200078e0203 */
[----:B------:R-:W-:Y:S01]  /*2b00*/  ULDC UR44, c[0x0][0x398] ;  /* 0x0000e600002c7ab9 */ /* 0x000fe20000000800 */
[C---:B------:R-:W-:Y:S01]  /*2b10*/  @!P2 IMAD R3, R240.reuse, UR27, R0 ;  /* 0x0000001bf003ac24 */ /* 0x040fe2000f8e0200 */
[----:B------:R-:W-:Y:S01]  /*2b20*/  UIADD3 UR8, UR7, -UR8, URZ ;  /* 0x8000000807087290 */ /* 0x000fe2000fffe03f */
[----:B------:R-:W-:Y:S01]  /*2b30*/  @!P1 IMAD.X R0, RZ, RZ, R22, P0 ;  /* 0x000000ffff009224 */ /* 0x000fe200000e0616 */
[C---:B------:R-:W-:Y:S01]  /*2b40*/  @!P1 IADD3 R12, P0, R240.reuse, 0x40, RZ ;  /* 0x00000040f00c9810 */ /* 0x040fe20007f1e0ff */
[----:B------:R-:W-:Y:S01]  /*2b50*/  @!P2 IMAD.WIDE.U32 R8, R240, UR26, R4 ;  /* 0x0000001af008ac25 */ /* 0x000fe2000f8e0004 */
[----:B------:R-:W-:-:S03]  /*2b60*/  UISETP.NE.AND UP0, UPT, UR8, 0x1, UPT ;  /* 0x000000010800788c */ /* 0x000fc6000bf05270 */
[----:B------:R-:W-:Y:S02]  /*2b70*/  @!P1 IMAD R0, R0, UR26, RZ ;  /* 0x0000001a00009c24 */ /* 0x000fe4000f8e02ff */
[----:B------:R-:W-:Y:S01]  /*2b80*/  IMAD R239, RZ, RZ, -UR28 ;  /* 0x8000001cffef7e24 */ /* 0x000fe2000f8e02ff */
[----:B------:R-:W-:Y:S01]  /*2b90*/  CS2R R126, SRZ ;  /* 0x00000000007e7805 */ /* 0x000fe2000001ff00 */
[----:B------:R-:W-:Y:S01]  /*2ba0*/  @!P2 IMAD.IADD R3, R9, 0x1, R3 ;  /* 0x000000010903a824 */ /* 0x000fe200078e0203 */
[----:B------:R-:W-:Y:S01]  /*2bb0*/  CS2R R124, SRZ ;  /* 0x00000000007c7805 */ /* 0x000fe2000001ff00 */
[----:B------:R-:W-:Y:S01]  /*2bc0*/  @!P1 IMAD R9, R10, UR27, R0 ;  /* 0x0000001b0a099c24 */ /* 0x000fe2000f8e0200 */
[----:B------:R-:W-:Y:S01]  /*2bd0*/  CS2R R130, SRZ ;  /* 0x0000000000827805 */ /* 0x000fe2000001ff00 */
[----:B------:R-:W-:Y:S01]  /*2be0*/  @!P1 IMAD.X R0, RZ, RZ, R22, P0 ;  /* 0x000000ffff009224 */ /* 0x000fe200000e0616 */
[----:B------:R-:W-:Y:S01]  /*2bf0*/  PLOP3.LUT P0, PT, PT, PT, UP4, 0x80, 0x0 ;  /* 0x000000000000781c */ /* 0x000fe20003f0f048 */
[----:B------:R-:W-:Y:S01]  /*2c00*/  @!P1 IMAD.MOV.U32 R16, RZ, RZ, R4 ;  /* 0x000000ffff109224 */ /* 0x000fe200078e0004 */
[C---:B-1----:R-:W-:Y:S01]  /*2c10*/  @!P2 LEA R4, P3, R8.reuse, R20, 0x1 ;  /* 0x000000140804a211 */ /* 0x042fe200078608ff */
[----:B------:R-:W-:Y:S01]  /*2c20*/  @!P1 IMAD.MOV.U32 R17, RZ, RZ, R5 ;  /* 0x000000ffff119224 */ /* 0x000fe200078e0005 */
[----:B------:R-:W-:Y:S01]  /*2c30*/  CS2R R128, SRZ ;  /* 0x0000000000807805 */ /* 0x000fe2000001ff00 */
[----:B------:R-:W-:Y:S01]  /*2c40*/  IMAD.IADD R7, R7, 0x1, R11 ;  /* 0x0000000107077824 */ /* 0x000fe200078e020b */
[----:B------:R-:W-:Y:S01]  /*2c50*/  @!P2 LEA.HI.X R5, R8, R21, R3, 0x1, P3 ;  /* 0x000000150805a211 */ /* 0x000fe200018f0c03 */
[----:B------:R-:W-:Y:S01]  /*2c60*/  @!P1 IMAD.WIDE.U32 R10, R10, UR26, R16 ;  /* 0x0000001a0a0a9c25 */ /* 0x000fe2000f8e0010 */
[----:B------:R-:W-:Y:S01]  /*2c70*/  ISETP.GE.AND P3, PT, R240, UR5, PT ;  /* 0x00000005f0007c0c */ /* 0x000fe2000bf66270 */
[----:B------:R-:W1:Y:S01]  /*2c80*/  @!P1 LDC.64 R16, c[0x0][0x220] ;  /* 0x00008800ff109b82 */ /* 0x000e620000000a00 */
[----:B------:R-:W-:Y:S01]  /*2c90*/  CS2R R122, SRZ ;  /* 0x00000000007a7805 */ /* 0x000fe2000001ff00 */
[----:B------:R-:W-:Y:S01]  /*2ca0*/  @!P1 IMAD.IADD R9, R11, 0x1, R9 ;  /* 0x000000010b099824 */ /* 0x000fe200078e0209 */
[----:B--2---:R-:W-:-:S05]  /*2cb0*/  @!P1 LEA R8, P4, R10, R18, 0x1 ;  /* 0x000000120a089211 */ /* 0x004fca00078808ff */
[----:B------:R-:W-:Y:S01]  /*2cc0*/  @P0 BAR.SYNC.DEFER_BLOCKING 0x0 ;  /* 0x0000000000000b1d */ /* 0x000fe20000010000 */
[--C-:B------:R-:W-:Y:S01]  /*2cd0*/  @!P1 IMAD.MOV.U32 R14, RZ, RZ, R6.reuse ;  /* 0x000000ffff0e9224 */ /* 0x100fe200078e0006 */
[----:B------:R-:W-:Y:S01]  /*2ce0*/  PLOP3.LUT P0, PT, PT, PT, UP0, 0x80, 0x0 ;  /* 0x000000000000781c */ /* 0x000fe20003f0f008 */
[----:B------:R-:W-:Y:S01]  /*2cf0*/  @!P1 IMAD.MOV.U32 R15, RZ, RZ, R7 ;  /* 0x000000ffff0f9224 */ /* 0x000fe200078e0007 */
[----:B------:R-:W-:Y:S01]  /*2d00*/  @!P1 LEA.HI.X R9, R10, R19, R9, 0x1, P4 ;  /* 0x000000130a099211 */ /* 0x000fe200020f0c09 */
[----:B------:R-:W-:Y:S01]  /*2d10*/  @!P1 IMAD R0, R0, UR20, RZ ;  /* 0x0000001400009c24 */ /* 0x000fe2000f8e02ff */
[----:B------:R-:W-:Y:S01]  /*2d20*/  ISETP.GE.AND P4, PT, R241, UR5, PT ;  /* 0x00000005f1007c0c */ /* 0x000fe2000bf86270 */
[----:B------:R-:W-:Y:S01]  /*2d30*/  @!P2 IMAD.WIDE.U32 R10, R240, UR20, R6 ;  /* 0x00000014f00aac25 */ /* 0x000fe2000f8e0006 */
[----:B------:R-:W-:Y:S01]  /*2d40*/  CS2R R120, SRZ ;  /* 0x0000000000787805 */ /* 0x000fe2000001ff00 */
[----:B------:R-:W2:Y:S01]  /*2d50*/  @!P2 LDC.64 R6, c[0x0][0x220] ;  /* 0x00008800ff06ab82 */ /* 0x000ea20000000a00 */
[----:B------:R-:W-:Y:S01]  /*2d60*/  CS2R R118, SRZ ;  /* 0x0000000000767805 */ /* 0x000fe2000001ff00 */
[----:B------:R-:W-:Y:S01]  /*2d70*/  @!P2 IMAD R3, R22, UR20, RZ ;  /* 0x000000141603ac24 */ /* 0x000fe2000f8e02ff */
[----:B------:R-:W-:Y:S01]  /*2d80*/  CS2R R116, SRZ ;  /* 0x0000000000747805 */ /* 0x000fe2000001ff00 */
[----:B------:R-:W-:Y:S01]  /*2d90*/  @!P1 IMAD R18, R12, UR21, R0 ;  /* 0x000000150c129c24 */ /* 0x000fe2000f8e0200 */
[----:B------:R-:W-:Y:S01]  /*2da0*/  LEA R0, R246, UR4, 0x1 ;  /* 0x00000004f6007c11 */ /* 0x000fe2000f8e08ff */
[----:B------:R-:W-:Y:S01]  /*2db0*/  @!P1 IMAD.WIDE.U32 R12, R12, UR20, R14 ;  /* 0x000000140c0c9c25 */ /* 0x000fe2000f8e000e */
[----:B------:R-:W-:-:S02]  /*2dc0*/  CS2R R110, SRZ ;  /* 0x00000000006e7805 */ /* 0x000fc4000001ff00 */
[----:B------:R-:W-:Y:S02]  /*2dd0*/  CS2R R108, SRZ ;  /* 0x00000000006c7805 */ /* 0x000fe4000001ff00 */
[----:B------:R-:W-:Y:S01]  /*2de0*/  CS2R R114, SRZ ;  /* 0x0000000000727805 */ /* 0x000fe2000001ff00 */
[----:B------:R-:W-:Y:S01]  /*2df0*/  @!P2 IMAD R14, R240, UR21, R3 ;  /* 0x00000015f00eac24 */ /* 0x000fe2000f8e0203 */
[----:B------:R-:W-:Y:S01]  /*2e00*/  CS2R R112, SRZ ;  /* 0x0000000000707805 */ /* 0x000fe2000001ff00 */
[----:B------:R-:W-:Y:S01]  /*2e10*/  VIADD R3, R246, 0x1800 ;  /* 0x00001800f6037836 */ /* 0x000fe20000000000 */
[----:B------:R-:W-:Y:S01]  /*2e20*/  CS2R R106, SRZ ;  /* 0x00000000006a7805 */ /* 0x000fe2000001ff00 */
[----:B------:R-:W-:Y:S01]  /*2e30*/  IMAD.SHL.U32 R245, R241, 0x4, RZ ;  /* 0x00000004f1f57824 */ /* 0x000fe200078e00ff */
[----:B------:R-:W-:Y:S01]  /*2e40*/  @P3 STS [R0+0x6000], RZ ;  /* 0x006000ff00003388 */ /* 0x000fe20000000800 */
[----:B------:R-:W-:Y:S02]  /*2e50*/  CS2R R104, SRZ ;  /* 0x0000000000687805 */ /* 0x000fe4000001ff00 */
[----:B------:R-:W-:-:S02]  /*2e60*/  SEL R3, R3, R246, !P0 ;  /* 0x000000f603037207 */ /* 0x000fc40004000000 */
[----:B------:R-:W-:Y:S01]  /*2e70*/  CS2R R102, SRZ ;  /* 0x0000000000667805 */ /* 0x000fe2000001ff00 */
[----:B------:R-:W-:Y:S01]  /*2e80*/  @P3 STS [R0+0x6004], RZ ;  /* 0x006004ff00003388 */ /* 0x000fe20000000800 */
[----:B------:R-:W-:Y:S02]  /*2e90*/  CS2R R100, SRZ ;  /* 0x0000000000647805 */ /* 0x000fe4000001ff00 */
[----:B------:R-:W-:Y:S01]  /*2ea0*/  LEA R206, R3, UR4, 0x1 ;  /* 0x0000000403ce7c11 */ /* 0x000fe2000f8e08ff */
[----:B------:R-:W-:Y:S01]  /*2eb0*/  @!P2 IMAD.IADD R3, R11, 0x1, R14 ;  /* 0x000000010b03a824 */ /* 0x000fe200078e020e */
[----:B------:R-:W-:Y:S01]  /*2ec0*/  @P3 STS.64 [R0+0x6008], RZ ;  /* 0x006008ff00003388 */ /* 0x000fe20000000a00 */
        /* <DEDUP_REMOVED lines=22> */
[----:B------:R-:W-:Y:S01]  /*3030*/  @!P3 LDGSTS.E.BYPASS.LTC128B.128 [R0+0x8000], desc[UR10][R202.64+0x80] ;  /* 0x08000080ca00bfae */ /* 0x000fe2000b901d4a */
[----:B------:R-:W-:-:S02]  /*3040*/  CS2R R68, SRZ ;  /* 0x0000000000447805 */ /* 0x000fc4000001ff00 */
[----:B------:R-:W-:Y:S02]  /*3050*/  CS2R R62, SRZ ;  /* 0x00000000003e7805 */ /* 0x000fe4000001ff00 */
[----:B------:R-:W-:Y:S01]  /*3060*/  CS2R R60, SRZ ;  /* 0x00000000003c7805 */ /* 0x000fe2000001ff00 */
        /* <DEDUP_REMOVED lines=18> */
[----:B------:R-:W-:Y:S01]  /*3190*/  CS2R R36, SRZ ;  /* 0x0000000000247805 */ /* 0x000fe2000001ff00 */
[----:B------:R-:W-:Y:S01]  /*31a0*/  UIMAD UR39, UR35, 0x18, URZ ;  /* 0x00000018232778a4 */ /* 0x000fe2000f8e023f */
[----:B------:R-:W-:Y:S01]  /*31b0*/  @P3 STS [R206+0x1004], RZ ;  /* 0x001004ffce003388 */ /* 0x000fe20000000800 */
[----:B------:R-:W-:Y:S01]  /*31c0*/  USHF.L.U32 UR38, UR35, 0x5, URZ ;  /* 0x0000000523267899 */ /* 0x000fe2000800063f */
[----:B------:R-:W-:-:S02]  /*31d0*/  ULDC UR8, c[0x0][0x2ec] ;  /* 0x0000bb0000087ab9 */ /* 0x000fc40000000800 */
        /* <DEDUP_REMOVED lines=12> */
[----:B--2---:R-:W-:-:S03]  /*32a0*/  @!P2 LEA R6, P3, R10, R6, 0x1 ;  /* 0x000000060a06a211 */ /* 0x004fc600078608ff */
[----:B------:R-:W-:Y:S01]  /*32b0*/  @P2 STS [R0+0x9000], RZ ;  /* 0x009000ff00002388 */ /* 0x000fe20000000800 */
[----:B------:R-:W-:Y:S01]  /*32c0*/  @!P2 LEA.HI.X R7, R10, R7, R3, 0x1, P3 ;  /* 0x000000070a07a211 */ /* 0x000fe200018f0c03 */
[----:B------:R-:W-:Y:S02]  /*32d0*/  @!P1 IMAD.IADD R3, R13, 0x1, R18 ;  /* 0x000000010d039824 */ /* 0x000fe400078e0212 */
        /* <DEDUP_REMOVED lines=19> */
[----:B-1----:R-:W-:-:S03]  /*3410*/  @!P1 LEA R4, P3, R12, R16, 0x1 ;  /* 0x000000100c049211 */ /* 0x002fc600078608ff */
[----:B------:R-:W-:Y:S01]  /*3420*/  @P2 STS [R0+0xf000], RZ ;  /* 0x00f000ff00002388 */ /* 0x000fe20000000800 */
[----:B------:R-:W-:Y:S01]  /*3430*/  @!P1 LEA.HI.X R5, R12, R17, R3, 0x1, P3 ;  /* 0x000000110c059211 */ /* 0x000fe200018f0c03 */
[----:B------:R-:W-:Y:S02]  /*3440*/  VIADD R3, R241, 0x28 ;  /* 0x00000028f1037836 */ /* 0x000fe40000000000 */
        /* <DEDUP_REMOVED lines=8> */
[----:B--2---:R-:W-:-:S03]  /*34d0*/  SHF.R.S32.HI R8, RZ, 0x1f, R241 ;  /* 0x0000001fff087819 */ /* 0x004fc600000114f1 */
        /* <DEDUP_REMOVED lines=42> */
[----:B------:R-:W-:Y:S01]  /*3780*/  SHF.L.U64.HI R244, R241, 0x2, R8 ;  /* 0x00000002f1f47819 */ /* 0x000fe20000010208 */
[----:B------:R-:W-:Y:S01]  /*3790*/  UIADD3 UR23, UR20, UR24, URZ ;  /* 0x0000001814177290 */ /* 0x000fe2000fffe03f */
[----:B------:R-:W-:Y:S01]  /*37a0*/  LEA R3, R0, UR4, 0x1 ;  /* 0x0000000400037c11 */ /* 0x000fe2000f8e08ff */
[----:B------:R-:W-:-:S02]  /*37b0*/  UIADD3 UR41, UR5, -UR34, URZ ;  /* 0x8000002205297290 */ /* 0x000fc4000fffe03f */
[----:B------:R-:W-:Y:S02]  /*37c0*/  UIMAD UR35, UR35, 0x38, URZ ;  /* 0x00000038232378a4 */ /* 0x000fe4000f8e023f */
[----:B------:R-:W-:Y:S02]  /*37d0*/  UIADD3 UR34, UR20, UR28, URZ ;  /* 0x0000001c14227290 */ /* 0x000fe4000fffe03f */
[----:B------:R-:W-:Y:S01]  /*37e0*/  UIADD3 UR33, UR20, UR23, URZ ;  /* 0x0000001714217290 */ /* 0x000fe2000fffe03f */
[----:B-1----:R-:W-:-:S11]  /*37f0*/  ULDC UR5, c[0x0][0x39c] ;  /* 0x0000e70000057ab9 */ /* 0x002fd60000000800 */
.L_x_1161:
        /* <DEDUP_REMOVED lines=197> */
.L_x_1157:
        /* <DEDUP_REMOVED lines=21> */
[----:B------:R-:W-:Y:S01]  /*45a0*/  VIADD R9, R0, 0x18 ;  /* 0x0000001800097836 */ /* 0x000fe20000000000 */
        /* <DEDUP_REMOVED lines=106> */
.L_x_1158:
        /* <DEDUP_REMOVED lines=11> */
[----:B------:R1:W-:Y:S01]  /*4d00*/  MUFU.EX2 R196, R0 ;  /* 0x0000000000c47308 */ /* 0x0003e20000000800 */
[----:B------:R-:W-:Y:S02]  /*4d10*/  PLOP3.LUT P1, PT, PT, PT, UP3, 0x80, 0x0 ;  /* 0x000000000000781c */ /* 0x000fe40003f2f038 */
        /* <DEDUP_REMOVED lines=97> */
[----:B------:R-:W-:Y:S08]  /*5330*/  LDSM.16.M88.4 R32, [R175+0x6000] ;  /* 0x00600000af20783b */ /* 0x000ff00000000200 */
[----:B------:R-:W2:Y:S08]  /*5340*/  LDSM.16.M88.4 R16, [R172+0xf000] ;  /* 0x00f00000ac10783b */ /* 0x000eb00000000200 */
[----:B------:R-:W3:Y:S01]  /*5350*/  LDSM.16.M88.4 R28, [R175+0x6800] ;  /* 0x00680000af1c783b */ /* 0x000ee20000000200 */
[----:B-1----:R-:W-:Y:S07]  /*5360*/  FFMA.FTZ R0, -R148, R148, 1 ;  /* 0x3f80000094007423 */ /* 0x002fee0000010194 */
[----:B------:R-:W1:Y:S01]  /*5370*/  LDSM.16.M88.4 R132, [R172+0xf400] ;  /* 0x00f40000ac84783b */ /* 0x000e620000000200 */
[----:B------:R-:W-:Y:S07]  /*5380*/  FMUL.FTZ R0, R0, UR5 ;  /* 0x0000000500007c20 */ /* 0x000fee0008410000 */
[----:B------:R-:W-:Y:S08]  /*5390*/  LDSM.16.M88.4 R136, [R176+0x6000] ;  /* 0x00600000b088783b */ /* 0x000ff00000000200 */
        /* <DEDUP_REMOVED lines=70> */
[----:B------:R-:W-:Y:S01]  /*5800*/  FADD.FTZ R8, -R185, R8 ;  /* 0x00000008b9087221 */ /* 0x000fe20000010100 */
[----:B------:R-:W1:Y:S01]  /*5810*/  LDSM.16.M88.4 R4, [R173+0x13400] ;  /* 0x01340000ad04783b */ /* 0x000e620000000200 */
[----:B------:R-:W-:Y:S01]  /*5820*/  FADD.FTZ R10, -R184, R10 ;  /* 0x0000000ab80a7221 */ /* 0x000fe20000010100 */
[----:B------:R-:W-:Y:S01]  /*5830*/  FMUL.FTZ R132, R132, R0 ;  /* 0x0000000084847220 */ /* 0x000fe20000410000 */
[----:B------:R-:W-:Y:S01]  /*5840*/  FADD.FTZ R11, -R184, R11 ;  /* 0x0000000bb80b7221 */ /* 0x000fe20000010100 */
[----:B------:R-:W-:Y:S01]  /*5850*/  FFMA.FTZ R0, -R149, R149, 1 ;  /* 0x3f80000095007423 */ /* 0x000fe20000010195 */
[----:B------:R-:W-:Y:S01]  /*5860*/  FADD.FTZ R9, -R185, R9 ;  /* 0x00000009b9097221 */ /* 0x000fe20000010100 */
[----:B------:R-:W-:Y:S01]  /*5870*/  FMUL.FTZ R146, R208, R8 ;  /* 0x00000008d0927220 */ /* 0x000fe20000410000 */
[----:B------:R-:W-:Y:S01]  /*5880*/  FMUL.FTZ R144, R207, R10 ;  /* 0x0000000acf907220 */ /* 0x000fe20000410000 */
[----:B------:R-:W-:Y:S01]  /*5890*/  FMUL.FTZ R135, R197, R11 ;  /* 0x0000000bc5877220 */ /* 0x000fe20000410000 */
[----:B------:R-:W-:Y:S01]  /*58a0*/  FFMA.FTZ R10, -R152, R152, 1 ;  /* 0x3f800000980a7423 */ /* 0x000fe20000010198 */
[----:B------:R-:W-:Y:S01]  /*58b0*/  FFMA.FTZ R8, -R150, R150, 1 ;  /* 0x3f80000096087423 */ /* 0x000fe20000010196 */
[----:B------:R-:W-:Y:S01]  /*58c0*/  FMUL.FTZ R0, R0, UR5 ;  /* 0x0000000500007c20 */ /* 0x000fe20008410000 */
[----:B------:R-:W-:Y:S01]  /*58d0*/  FMUL.FTZ R145, R145, R9 ;  /* 0x0000000991917220 */ /* 0x000fe20000410000 */
[----:B------:R-:W-:Y:S01]  /*58e0*/  FFMA.FTZ R9, -R151, R151, 1 ;  /* 0x3f80000097097423 */ /* 0x000fe20000010197 */
[----:B------:R-:W-:Y:S01]  /*58f0*/  FMUL.FTZ R10, R10, UR5 ;  /* 0x000000050a0a7c20 */ /* 0x000fe20008410000 */
[----:B------:R-:W-:Y:S01]  /*5900*/  FMUL.FTZ R8, R8, UR5 ;  /* 0x0000000508087c20 */ /* 0x000fe20008410000 */
[----:B------:R-:W-:Y:S01]  /*5910*/  FADD.FTZ R13, -R185, R13 ;  /* 0x0000000db90d7221 */ /* 0x000fe20000010100 */
[----:B------:R-:W-:Y:S01]  /*5920*/  FMUL.FTZ R135, R135, R0 ;  /* 0x0000000087877220 */ /* 0x000fe20000410000 */
[----:B------:R-:W-:Y:S01]  /*5930*/  FADD.FTZ R15, -R184, R15 ;  /* 0x0000000fb80f7221 */ /* 0x000fe20000010100 */
[----:B------:R-:W-:Y:S01]  /*5940*/  FFMA.FTZ R0, -R160, R160, 1 ;  /* 0x3f800000a0007423 */ /* 0x000fe200000101a0 */
[----:B------:R-:W-:Y:S01]  /*5950*/  FMUL.FTZ R9, R9, UR5 ;  /* 0x0000000509097c20 */ /* 0x000fe20008410000 */
[----:B------:R-:W-:Y:S01]  /*5960*/  FMUL.FTZ R11, R196, R10 ;  /* 0x0000000ac40b7220 */ /* 0x000fe20000410000 */
[----:B------:R-:W-:Y:S01]  /*5970*/  FMUL.FTZ R134, R147, R8 ;  /* 0x0000000893867220 */ /* 0x000fe20000410000 */
[----:B------:R-:W-:Y:S01]  /*5980*/  FMUL.FTZ R148, R211, R13 ;  /* 0x0000000dd3947220 */ /* 0x000fe20000410000 */
[----:B------:R-:W-:Y:S01]  /*5990*/  FMUL.FTZ R13, R209, R15 ;  /* 0x0000000fd10d7220 */ /* 0x000fe20000410000 */
[----:B------:R-:W-:Y:S01]  /*59a0*/  FFMA.FTZ R10, -R155, R155, 1 ;  /* 0x3f8000009b0a7423 */ /* 0x000fe2000001019b */
[----:B------:R-:W-:Y:S01]  /*59b0*/  FFMA.FTZ R8, -R153, R153, 1 ;  /* 0x3f80000099087423 */ /* 0x000fe20000010199 */
[----:B------:R-:W-:Y:S01]  /*59c0*/  F2FP.BF16.F32.PACK_AB R132, R132, R134 ;  /* 0x000000868484723e */ /* 0x000fe200000010ff */
[----:B------:R-:W-:Y:S01]  /*59d0*/  FMUL.FTZ R0, R0, UR5 ;  /* 0x0000000500007c20 */ /* 0x000fe20008410000 */
[----:B------:R-:W-:Y:S01]  /*59e0*/  FMUL.FTZ R133, R133, R9 ;  /* 0x0000000985857220 */ /* 0x000fe20000410000 */
[----:B------:R-:W-:Y:S01]  /*59f0*/  FADD.FTZ R14, -R184, R14 ;  /* 0x0000000eb80e7221 */ /* 0x000fe20000010100 */
[----:B------:R-:W-:Y:S01]  /*5a00*/  FFMA.FTZ R9, -R154, R154, 1 ;  /* 0x3f8000009a097423 */ /* 0x000fe2000001019a */
[----:B------:R-:W-:Y:S01]  /*5a10*/  FMUL.FTZ R10, R10, UR5 ;  /* 0x000000050a0a7c20 */ /* 0x000fe20008410000 */
[----:B------:R-:W-:Y:S01]  /*5a20*/  FMUL.FTZ R8, R8, UR5 ;  /* 0x0000000508087c20 */ /* 0x000fe20008410000 */
[----:B------:R-:W-:Y:S01]  /*5a30*/  FMUL.FTZ R13, R13, R0 ;  /* 0x000000000d0d7220 */ /* 0x000fe20000410000 */
[----:B------:R-:W-:Y:S01]  /*5a40*/  FADD.FTZ R12, -R185, R12 ;  /* 0x0000000cb90c7221 */ /* 0x000fe20000010100 */
[----:B------:R-:W-:Y:S01]  /*5a50*/  FMUL.FTZ R147, R210, R14 ;  /* 0x0000000ed2937220 */ /* 0x000fe20000410000 */
[----:B------:R-:W-:Y:S01]  /*5a60*/  FADD.FTZ R19, -R187, R19 ;  /* 0x00000013bb137221 */ /* 0x000fe20000010100 */
[----:B------:R-:W-:Y:S01]  /*5a70*/  FFMA.FTZ R0, -R164, R164, 1 ;  /* 0x3f800000a4007423 */ /* 0x000fe200000101a4 */
[----:B------:R-:W-:Y:S01]  /*5a80*/  FMUL.FTZ R9, R9, UR5 ;  /* 0x0000000509097c20 */ /* 0x000fe20008410000 */
[-C--:B-1----:R-:W-:Y:S03]  /*5a90*/  HMMA.16816.F32.BF16 R20, R140, R4.reuse, R20 ;  /* 0x000000048c14723c */ /* 0x082fe60000041814 */
[----:B------:R-:W-:Y:S01]  /*5aa0*/  FMUL.FTZ R15, R146, R10 ;  /* 0x0000000a920f7220 */ /* 0x000fe20000410000 */
[----:B------:R-:W-:Y:S01]  /*5ab0*/  FMUL.FTZ R144, R144, R8 ;  /* 0x0000000890907220 */ /* 0x000fe20000410000 */
[----:B------:R-:W-:Y:S01]  /*5ac0*/  FMUL.FTZ R150, R212, R12 ;  /* 0x0000000cd4967220 */ /* 0x000fe20000410000 */
[C---:B------:R-:W-:Y:S05]  /*5ad0*/  HMMA.16816.F32.BF16 R24, R136.reuse, R4, R24 ;  /* 0x000000048818723c */ /* 0x040fea0000041818 */
[----:B------:R-:W-:Y:S01]  /*5ae0*/  FMUL.FTZ R19, R213, R19 ;  /* 0x00000013d5137220 */ /* 0x000fe20000410000 */
[-C--:B------:R-:W-:Y:S05]  /*5af0*/  HMMA.16816.F32.BF16 R28, R136, R6.reuse, R28 ;  /* 0x00000006881c723c */ /* 0x080fea000004181c */
[----:B------:R-:W-:Y:S01]  /*5b00*/  FFMA.FTZ R5, -R162, R162, 1 ;  /* 0x3f800000a2057423 */ /* 0x000fe200000101a2 */
[----:B------:R-:W-:Y:S01]  /*5b10*/  FFMA.FTZ R4, -R161, R161, 1 ;  /* 0x3f800000a1047423 */ /* 0x000fe200000101a1 */
[----:B------:R-:W-:Y:S01]  /*5b20*/  FFMA.FTZ R8, -R163, R163, 1 ;  /* 0x3f800000a3087423 */ /* 0x000fe200000101a3 */
[----:B------:R-:W-:Y:S01]  /*5b30*/  FMUL.FTZ R0, R0, UR5 ;  /* 0x0000000500007c20 */ /* 0x000fe20008410000 */
[----:B------:R-:W-:Y:S04]  /*5b40*/  HMMA.16816.F32.BF16 R32, R140, R6, R32 ;  /* 0x000000068c20723c */ /* 0x000fe80000041820 */
[----:B------:R-:W-:Y:S01]  /*5b50*/  FMUL.FTZ R5, R5, UR5 ;  /* 0x0000000505057c20 */ /* 0x000fe20008410000 */
[----:B------:R-:W-:Y:S01]  /*5b60*/  FMUL.FTZ R4, R4, UR5 ;  /* 0x0000000504047c20 */ /* 0x000fe20008410000 */
[----:B------:R-:W-:Y:S01]  /*5b70*/  FMUL.FTZ R12, R145, R9 ;  /* 0x00000009910c7220 */ /* 0x000fe20000410000 */
[----:B------:R-:W-:Y:S01]  /*5b80*/  FADD.FTZ R16, -R186, R16 ;  /* 0x00000010ba107221 */ /* 0x000fe20000010100 */
[----:B------:R-:W-:Y:S03]  /*5b90*/  FMUL.FTZ R14, R148, R5 ;  /* 0x00000005940e7220 */ /* 0x000fe60000410000 */
[----:B------:R-:W-:Y:S01]  /*5ba0*/  FMUL.FTZ R10, R147, R4 ;  /* 0x00000004930a7220 */ /* 0x000fe20000410000 */
[----:B------:R-:W-:Y:S01]  /*5bb0*/  FADD.FTZ R17, -R186, R17 ;  /* 0x00000011ba117221 */ /* 0x000fe20000010100 */
[----:B------:R-:W-:Y:S01]  /*5bc0*/  FADD.FTZ R18, -R187, R18 ;  /* 0x00000012bb127221 */ /* 0x000fe20000010100 */
[----:B------:R-:W-:Y:S01]  /*5bd0*/  FFMA.FTZ R5, -R166, R166, 1 ;  /* 0x3f800000a6057423 */ /* 0x000fe200000101a6 */
[----:B------:R-:W-:Y:S01]  /*5be0*/  FFMA.FTZ R4, -R165, R165, 1 ;  /* 0x3f800000a5047423 */ /* 0x000fe200000101a5 */
[----:B------:R-:W-:Y:S01]  /*5bf0*/  F2FP.BF16.F32.PACK_AB R133, R133, R11 ;  /* 0x0000000b8585723e */ /* 0x000fe200000010ff */
[----:B------:R-:W-:Y:S01]  /*5c00*/  FMUL.FTZ R8, R8, UR5 ;  /* 0x0000000508087c20 */ /* 0x000fe20008410000 */
[C---:B------:R-:W-:Y:S01]  /*5c10*/  FADD.FTZ R20, -R186.reuse, R20 ;  /* 0x00000014ba147221 */ /* 0x040fe20000010100 */
[----:B------:R-:W-:Y:S01]  /*5c20*/  FADD.FTZ R21, -R186, R21 ;  /* 0x00000015ba157221 */ /* 0x000fe20000010100 */
[----:B------:R-:W-:Y:S01]  /*5c30*/  FMUL.FTZ R19, R19, R0 ;  /* 0x0000000013137220 */ /* 0x000fe20000410000 */
[----:B------:R-:W-:Y:S01]  /*5c40*/  FMUL.FTZ R11, R222, R16 ;  /* 0x00000010de0b7220 */ /* 0x000fe20000410000 */
[----:B------:R-:W-:Y:S01]  /*5c50*/  FMUL.FTZ R17, R220, R17 ;  /* 0x00000011dc117220 */ /* 0x000fe20000410000 */
[----:B------:R-:W-:Y:S01]  /*5c60*/  FMUL.FTZ R18, R218, R18 ;  /* 0x00000012da127220 */ /* 0x000fe20000410000 */
[----:B------:R-:W-:Y:S01]  /*5c70*/  FADD.FTZ R23, -R187, R23 ;  /* 0x00000017bb177221 */ /* 0x000fe20000010100 */
[----:B------:R-:W-:Y:S01]  /*5c80*/  FMUL.FTZ R5, R5, UR5 ;  /* 0x0000000505057c20 */ /* 0x000fe20008410000 */
[----:B------:R-:W-:Y:S01]  /*5c90*/  FMUL.FTZ R4, R4, UR5 ;  /* 0x0000000504047c20 */ /* 0x000fe20008410000 */
[----:B------:R-:W-:Y:S01]  /*5ca0*/  FFMA.FTZ R0, -R168, R168, 1 ;  /* 0x3f800000a8007423 */ /* 0x000fe200000101a8 */
[----:B------:R-:W-:Y:S01]  /*5cb0*/  F2FP.BF16.F32.PACK_AB R16, R12, R15 ;  /* 0x0000000f0c10723e */ /* 0x000fe200000010ff */
[----:B------:R-:W-:Y:S01]  /*5cc0*/  FMUL.FTZ R9, R150, R8 ;  /* 0x0000000896097220 */ /* 0x000fe20000410000 */
[----:B------:R-:W-:Y:S01]  /*5cd0*/  F2FP.BF16.F32.PACK_AB R15, R135, R144 ;  /* 0x00000090870f723e */ /* 0x000fe200000010ff */
[----:B------:R-:W-:Y:S01]  /*5ce0*/  FMUL.FTZ R135, R221, R20 ;  /* 0x00000014dd877220 */ /* 0x000fe20000410000 */
[----:B------:R-:W-:Y:S01]  /*5cf0*/  FMUL.FTZ R134, R219, R21 ;  /* 0x00000015db867220 */ /* 0x000fe20000410000 */
[----:B------:R-:W-:Y:S01]  /*5d00*/  FMUL.FTZ R21, R216, R23 ;  /* 0x00000017d8157220 */ /* 0x000fe20000410000 */
[----:B------:R-:W-:Y:S01]  /*5d10*/  FFMA.FTZ R8, -R167, R167, 1 ;  /* 0x3f800000a7087423 */ /* 0x000fe200000101a7 */
[----:B------:R-:W-:Y:S01]  /*5d20*/  FMUL.FTZ R12, R17, R5 ;  /* 0x00000005110c7220 */ /* 0x000fe20000410000 */
[----:B------:R-:W-:Y:S01]  /*5d30*/  FMUL.FTZ R20, R18, R4 ;  /* 0x0000000412147220 */ /* 0x000fe20000410000 */
[----:B------:R-:W-:Y:S01]  /*5d40*/  FMUL.FTZ R0, R0, UR5 ;  /* 0x0000000500007c20 */ /* 0x000fe20008410000 */
[----:B------:R-:W-:Y:S01]  /*5d50*/  FADD.FTZ R22, -R187, R22 ;  /* 0x00000016bb167221 */ /* 0x000fe20000010100 */
[----:B------:R-:W-:Y:S01]  /*5d60*/  FFMA.FTZ R5, -R170, R170, 1 ;  /* 0x3f800000aa057423 */ /* 0x000fe200000101aa */
[----:B------:R-:W-:Y:S01]  /*5d70*/  FFMA.FTZ R4, -R169, R169, 1 ;  /* 0x3f800000a9047423 */ /* 0x000fe200000101a9 */
[----:B------:R-:W-:Y:S01]  /*5d80*/  FMUL.FTZ R8, R8, UR5 ;  /* 0x0000000508087c20 */ /* 0x000fe20008410000 */
[----:B------:R-:W-:Y:S01]  /*5d90*/  FMUL.FTZ R17, R21, R0 ;  /* 0x0000000015117220 */ /* 0x000fe20000410000 */
[----:B------:R-:W-:Y:S01]  /*5da0*/  FMUL.FTZ R22, R217, R22 ;  /* 0x00000016d9167220 */ /* 0x000fe20000410000 */
[----:B------:R-:W-:Y:S01]  /*5db0*/  FADD.FTZ R27, -R184, R27 ;  /* 0x0000001bb81b7221 */ /* 0x000fe20000010100 */
[----:B------:R-:W-:Y:S01]  /*5dc0*/  FMUL.FTZ R5, R5, UR5 ;  /* 0x0000000505057c20 */ /* 0x000fe20008410000 */
[----:B------:R-:W-:Y:S01]  /*5dd0*/  FMUL.FTZ R4, R4, UR5 ;  /* 0x0000000504047c20 */ /* 0x000fe20008410000 */
[----:B------:R-:W-:Y:S01]  /*5de0*/  FFMA.FTZ R0, -R156, R156, 1 ;  /* 0x3f8000009c007423 */ /* 0x000fe2000001019c */
[----:B------:R-:W-:Y:S01]  /*5df0*/  FMUL.FTZ R11, R11, R8 ;  /* 0x000000080b0b7220 */ /* 0x000fe20000410000 */
[----:B------:R-:W-:Y:S01]  /*5e00*/  FADD.FTZ R24, -R185, R24 ;  /* 0x00000018b9187221 */ /* 0x000fe20000010100 */
[----:B------:R-:W-:Y:S01]  /*5e10*/  FMUL.FTZ R23, R223, R27 ;  /* 0x0000001bdf177220 */ /* 0x000fe20000410000 */
[----:B------:R-:W-:Y:S01]  /*5e20*/  FMUL.FTZ R8, R134, R5 ;  /* 0x0000000586087220 */ /* 0x000fe20000410000 */
[----:B------:R-:W-:Y:S01]  /*5e30*/  FMUL.FTZ R18, R22, R4 ;  /* 0x0000000416127220 */ /* 0x000fe20000410000 */
[----:B------:R-:W-:Y:S01]  /*5e40*/  FMUL.FTZ R0, R0, UR5 ;  /* 0x0000000500007c20 */ /* 0x000fe20008410000 */
[----:B------:R-:W-:Y:S01]  /*5e50*/  FADD.FTZ R25, -R185, R25 ;  /* 0x00000019b9197221 */ /* 0x000fe20000010100 */
[----:B------:R-:W-:Y:S01]  /*5e60*/  FADD.FTZ R26, -R184, R26 ;  /* 0x0000001ab81a7221 */ /* 0x000fe20000010100 */
[----:B------:R-:W-:Y:S01]  /*5e70*/  FFMA.FTZ R6, -R171, R171, 1 ;  /* 0x3f800000ab067423 */ /* 0x000fe200000101ab */
[----:B------:R-:W-:Y:S01]  /*5e80*/  FFMA.FTZ R5, -R189, R189, 1 ;  /* 0x3f800000bd057423 */ /* 0x000fe200000101bd */
[----:B------:R-:W-:Y:S01]  /*5e90*/  FFMA.FTZ R4, -R188, R188, 1 ;  /* 0x3f800000bc047423 */ /* 0x000fe200000101bc */
[----:B------:R-:W-:Y:S01]  /*5ea0*/  F2FP.BF16.F32.PACK_AB R13, R13, R10 ;  /* 0x0000000a0d0d723e */ /* 0x000fe200000010ff */
[----:B------:R-:W-:Y:S01]  /*5eb0*/  FMUL.FTZ R10, R226, R24 ;  /* 0x00000018e20a7220 */ /* 0x000fe20000410000 */
[----:B------:R-:W-:Y:S01]  /*5ec0*/  F2FP.BF16.F32.PACK_AB R14, R14, R9 ;  /* 0x000000090e0e723e */ /* 0x000fe200000010ff */
[----:B------:R-:W-:Y:S01]  /*5ed0*/  FMUL.FTZ R23, R23, R0 ;  /* 0x0000000017177220 */ /* 0x000fe20000410000 */
[----:B------:R-:W-:Y:S01]  /*5ee0*/  FADD.FTZ R31, -R184, R31 ;  /* 0x0000001fb81f7221 */ /* 0x000fe20000010100 */
[----:B------:R-:W-:Y:S01]  /*5ef0*/  FMUL.FTZ R9, R225, R25 ;  /* 0x00000019e1097220 */ /* 0x000fe20000410000 */
        /* <DEDUP_REMOVED lines=29> */
[----:B------:R-:W-:Y:S01]  /*60d0*/  FMUL.FTZ R18, R0, UR5 ;  /* 0x0000000500127c20 */ /* 0x000fe20008410000 */
[----:B------:R-:W-:Y:S01]  /*60e0*/  FADD.FTZ R28, -R185, R28 ;  /* 0x0000001cb91c7221 */ /* 0x000fe20000010100 */
[C---:B------:R-:W-:Y:S01]  /*60f0*/  FADD.FTZ R32, -R186.reuse, R32 ;  /* 0x00000020ba207221 */ /* 0x040fe20000010100 */
[----:B------:R-:W-:Y:S01]  /*6100*/  FADD.FTZ R33, -R186, R33 ;  /* 0x00000021ba217221 */ /* 0x000fe20000010100 */
        /* <DEDUP_REMOVED lines=45> */
.L_x_1159:
[----:B------:R-:W-:Y:S01]  /*63e0*/  STS [R200+0x15000], R133 ;  /* 0x01500085c8007388 */ /* 0x000fe20000000800 */
[----:B------:R-:W-:Y:S03]  /*63f0*/  LEA R160, R246, UR4, 0x1 ;  /* 0x00000004f6a07c11 */ /* 0x000fe6000f8e08ff */
        /* <DEDUP_REMOVED lines=102> */
.L_x_1160:
[----:B------:R-:W-:Y:S01]  /*6a60*/  LDSM.16.M88.4 R24, [R177] ;  /* 0x00000000b118783b */ /* 0x000fe20000000200 */
[C---:B------:R-:W-:Y:S01]  /*6a70*/  LEA R197, P0, R239.reuse, R214, 0x2 ;  /* 0x000000d6efc57211 */ /* 0x040fe200078010ff */
[----:B------:R-:W-:Y:S02]  /*6a80*/  ULOP3.LUT UR9, UR7, 0x1, URZ, 0xc0, !UPT ;  /* 0x0000000107097892 */ /* 0x000fe4000f8ec03f */
[----:B------:R-:W2:Y:S01]  /*6a90*/  LDSM.16.MT88.4 R8, [R0+0x9000] ;  /* 0x009000000008783b */ /* 0x000ea20000004200 */
[----:B------:R-:W-:Y:S01]  /*6aa0*/  LEA.HI.X.SX32 R196, R239, R215, 0x2, P0 ;  /* 0x000000d7efc47211 */ /* 0x000fe200000f16ff */
[----:B------:R-:W-:Y:S02]  /*6ab0*/  UISETP.NE.U32.AND UP0, UPT, UR9, 0x1, UPT ;  /* 0x000000010900788c */ /* 0x000fe4000bf05070 */
[----:B------:R-:W3:Y:S01]  /*6ac0*/  LDSM.16.MT88.4 R16, [R0+0xb000] ;  /* 0x00b000000010783b */ /* 0x000ee20000004200 */
[----:B------:R-:W-:Y:S02]  /*6ad0*/  UISETP.GT.AND UP2, UPT, UR7, UR22, UPT ;  /* 0x000000160700728c */ /* 0x000fe4000bf44270 */
[----:B------:R-:W-:Y:S01]  /*6ae0*/  UIADD3 UR7, UR7, -0x1, URZ ;  /* 0xffffffff07077890 */ /* 0x000fe2000fffe03f */
        /* <DEDUP_REMOVED lines=433> */
.L_x_1162:
        /* <DEDUP_REMOVED lines=19> */
.L_x_1163:
[----:B------:R-:W-:Y:S01]  /*8730*/  BAR.SYNC.DEFER_BLOCKING 0x0 ;  /* 0x0000000000007b1d */ /* 0x000fe20000010000 */
[----:B------:R-:W-:Y:S01]  /*8740*/  USHF.R.S32.HI UR7, URZ, 0x1f, UR5 ;  /* 0x0000001f3f077899 */ /* 0x000fe20008011405 */
[--C-:B-1----:R-:W-:Y:S01]  /*8750*/  SHF.R.S32.HI R7, RZ, 0x1f, R250.reuse ;  /* 0x0000001fff077819 */ /* 0x102fe200000114fa */
[----:B------:R-:W-:Y:S01]  /*8760*/  IMAD.U32 R0, RZ, RZ, UR8 ;  /* 0x00000008ff007e24 */ /* 0x000fe2000f8e00ff */
[----:B------:R-:W-:Y:S01]  /*8770*/  UIMAD UR6, UR40, -0x80, UR6 ;  /* 0xffffff80280678a4 */ /* 0x000fe2000f8e0206 */
[----:B------:R-:W-:Y:S01]  /*8780*/  IMAD.MOV.U32 R6, RZ, RZ, R250 ;  /* 0x000000ffff067224 */ /* 0x000fe200078e00fa */
[----:B------:R-:W-:Y:S01]  /*8790*/  UIMAD UR15, UR7, UR8, URZ ;  /* 0x00000008070f72a4 */ /* 0x000fe2000f8e023f */
[----:B------:R-:W-:Y:S01]  /*87a0*/  IADD3 R3, R240, 0x40, RZ ;  /* 0x00000040f0037810 */ /* 0x000fe20007ffe0ff */
        /* <DEDUP_REMOVED lines=38> */
.L_x_1165:
[----:B------:R-:W-:Y:S05]  /*8a10*/  BSYNC B0 ;  /* 0x0000000000007941 */ /* 0x000fea0003800000 */
.L_x_1164:
        /* <DEDUP_REMOVED lines=16> */
.L_x_1167:
[----:B------:R-:W-:Y:S05]  /*8b20*/  BSYNC B0 ;  /* 0x0000000000007941 */ /* 0x000fea0003800000 */
.L_x_1166:
        /* <DEDUP_REMOVED lines=31> */
.L_x_1169:
[----:B------:R-:W-:Y:S05]  /*8d20*/  BSYNC B0 ;  /* 0x0000000000007941 */ /* 0x000fea0003800000 */
.L_x_1168:
        /* <DEDUP_REMOVED lines=14> */
.L_x_1156:
[----:B------:R-:W-:Y:S05]  /*8e10*/  BSYNC B1 ;  /* 0x0000000000017941 */ /* 0x000fea0003800000 */
.L_x_1142:
        /* <DEDUP_REMOVED lines=8> */
.L_x_1170:
[----:B------:R-:W-:Y:S05]  /*8ea0*/  EXIT ;  /* 0x000000000000794d */ /* 0x000fea0003800000 */
.L_x_1172:
        /* <DEDUP_REMOVED lines=13> */
.L_x_1314:


//--------------------- .text._ZN5flash44flash_bwd_dq_dk_dv_loop_seqk_parallel_kernelI23Flash_bwd_kernel_traitsILi96ELi64ELi128ELi8ELi2ELi4ELi4ELb0ELb0EN7cutlass10bfloat16_tE19Flash_kernel_traitsILi96ELi64ELi128ELi8ES3_EELb1ELb0ELb1ELb1ELb0ELb0ELb0EEEvNS_16Flash_bwd_paramsE --------------------------
	.section	.text._ZN5flash44flash_bwd_dq_dk_dv_loop_seqk_parallel_kernelI23Flash_bwd_kernel_traitsILi96ELi64ELi128ELi8ELi2ELi4ELi4ELb0ELb0EN7cutlass10bfloat16_tE19Flash_kernel_traitsILi96ELi64ELi128ELi8ES3_EELb1ELb0ELb1ELb1ELb0ELb0ELb0EEEvNS_16Flash_bwd_paramsE,"ax",@progbits
	.align	128
        .global         _ZN5flash44flash_bwd_dq_dk_dv_loop_seqk_parallel_kernelI23Flash_bwd_kernel_traitsILi96ELi64ELi128ELi8ELi2ELi4ELi4ELb0ELb0EN7cutlass10bfloat16_tE19Flash_kernel_traitsILi96ELi64ELi128ELi8ES3_EELb1ELb0ELb1ELb1ELb0ELb0ELb0EEEvNS_16Flash_bwd_paramsE
        .type           _ZN5flash44flash_bwd_dq_dk_dv_loop_seqk_parallel_kernelI23Flash_bwd_kernel_traitsILi96ELi64ELi128ELi8ELi2ELi4ELi4ELb0ELb0EN7cutlass10bfloat16_tE19Flash_kernel_traitsILi96ELi64ELi128ELi8ES3_EELb1ELb0ELb1ELb1ELb0ELb0ELb0EEEvNS_16Flash_bwd_paramsE,@function
        .size           _ZN5flash44flash_bwd_dq_dk_dv_loop_seqk_parallel_kernelI23Flash_bwd_kernel_traitsILi96ELi64ELi128ELi8ELi2ELi4ELi4ELb0ELb0EN7cutlass10bfloat16_tE19Flash_kernel_traitsILi96ELi64ELi128ELi8ES3_EELb1ELb0ELb1ELb1ELb0ELb0ELb0EEEvNS_16Flash_bwd_paramsE,(.L_x_1315 - _ZN5flash44flash_bwd_dq_dk_dv_loop_seqk_parallel_kernelI23Flash_bwd_kernel_traitsILi96ELi64ELi128ELi8ELi2ELi4ELi4ELb0ELb0EN7cutlass10bfloat16_tE19Flash_kernel_traitsILi96ELi64ELi128ELi8ES3_EELb1ELb0ELb1ELb1ELb0ELb0ELb0EEEvNS_16Flash_bwd_paramsE)
        .other          _ZN5flash44flash_bwd_dq_dk_dv_loop_seqk_parallel_kernelI23Flash_bwd_kernel_traitsILi96ELi64ELi128ELi8ELi2ELi4ELi4ELb0ELb0EN7cutlass10bfloat16_tE19Flash_kernel_traitsILi96ELi64ELi128ELi8ES3_EELb1ELb0ELb1ELb1ELb0ELb0ELb0EEEvNS_16Flash_bwd_paramsE,@"STO_CUDA_ENTRY STV_DEFAULT"
_ZN5flash44flash_bwd_dq_dk_dv_loop_seqk_parallel_kernelI23Flash_bwd_kernel_traitsILi96ELi64ELi128ELi8ELi2ELi4ELi4ELb0ELb0EN7cutlass10bfloat16_tE19Flash_kernel_traitsILi96ELi64ELi128ELi8ES3_EELb1ELb0ELb1ELb1ELb0ELb0ELb0EEEvNS_16Flash_bwd_paramsE:
.text._ZN5flash44flash_bwd_dq_dk_dv_loop_seqk_parallel_kernelI23Flash_bwd_kernel_traitsILi96ELi64ELi128ELi8ELi2ELi4ELi4ELb0ELb0EN7cutlass10bfloat16_tE19Flash_kernel_traitsILi96ELi64ELi128ELi8ES3_EELb1ELb0ELb1ELb1ELb0ELb0ELb0EEEvNS_16Flash_bwd_paramsE:
        /* <DEDUP_REMOVED lines=22> */
[----:B---3--:R-:W-:-:S02]  /*0160*/  USHF.R.S32.HI UR5, URZ, 0x1f, UR6 ;  /* 0x0000001f3f057899 */ /* 0x008fc40008011406 */
[----:B------:R-:W-:Y:S01]  /*0170*/  USHF.R.S32.HI UR6, URZ, 0x1f, UR6 ;  /* 0x0000001f3f067899 */ /* 0x000fe20008011406 */
[CC--:B------:R-:W-:Y:S02]  /*0180*/  LEA.HI R0, R2.reuse, R9.reuse, RZ, 0x4 ;  /* 0x0000000902007211 */ /* 0x0c0fe400078f20ff */
[CC--:B------:R-:W-:Y:S02]  /*0190*/  LEA.HI R18, R2.reuse, R9.reuse, RZ, 0x3 ;  /* 0x0000000902127211 */ /* 0x0c0fe400078f18ff */
[CC--:B------:R-:W-:Y:S01]  /*01a0*/  LEA.HI R6, R2.reuse, R9.reuse, RZ, 0x2 ;  /* 0x0000000902067211 */ /* 0x0c0fe200078f10ff */
[----:B----4-:R-:W-:Y:S01]  /*01b0*/  USHF.L.U32 UR7, UR61, 0x7, URZ ;  /* 0x000000073d077899 */ /* 0x010fe2000800063f */
[----:B------:R-:W-:Y:S02]  /*01c0*/  SHF.R.S32.HI R3, RZ, 0x4, R0 ;  /* 0x00000004ff037819 */ /* 0x000fe40000011400 */
[CC--:B------:R-:W-:Y:S02]  /*01d0*/  LEA.HI R8, R2.reuse, R9.reuse, RZ, 0x5 ;  /* 0x0000000902087211 */ /* 0x0c0fe400078f28ff */
[----:B------:R-:W-:-:S02]  /*01e0*/  LEA.HI R249, R2, R9, RZ, 0x6 ;  /* 0x0000000902f97211 */ /* 0x000fc400078f30ff */
[----:B------:R-:W-:Y:S02]  /*01f0*/  LEA.HI R12, R2, R9, RZ, 0x7 ;  /* 0x00000009020c7211 */ /* 0x000fe400078f38ff */
[----:B------:R-:W-:Y:S02]  /*0200*/  LOP3.LUT R2, R18, 0xfffffff8, RZ, 0xc0, !PT ;  /* 0xfffffff812027812 */ /* 0x000fe400078ec0ff */
[C---:B------:R-:W-:Y:S02]  /*0210*/  LOP3.LUT R4, R0.reuse, 0xfffffff0, RZ, 0xc0, !PT ;  /* 0xfffffff000047812 */ /* 0x040fe400078ec0ff */
[----:B------:R-:W-:Y:S01]  /*0220*/  SHF.R.S32.HI R7, RZ, 0x3, R18 ;  /* 0x00000003ff077819 */ /* 0x000fe20000011412 */
[----:B------:R-:W-:Y:S01]  /*0230*/  IMAD.IADD R10, R9, 0x1, -R2 ;  /* 0x00000001090a7824 */ /* 0x000fe200078e0a02 */
[----:B------:R-:W-:Y:S02]  /*0240*/  LEA.HI R0, R0, R3, RZ, 0x1 ;  /* 0x0000000300007211 */ /* 0x000fe400078f08ff */
[----:B------:R-:W-:Y:S01]  /*0250*/  LOP3.LUT R11, R6, 0xfffffffc, RZ, 0xc0, !PT ;  /* 0xfffffffc060b7812 */ /* 0x000fe200078ec0ff */
[----:B------:R-:W-:Y:S01]  /*0260*/  IMAD.SHL.U32 R7, R7, 0x40, RZ ;  /* 0x0000004007077824 */ /* 0x000fe200078e00ff */
[----:B------:R-:W-:Y:S01]  /*0270*/  LOP3.LUT R2, R0, 0xfffffffe, RZ, 0xc0, !PT ;  /* 0xfffffffe00027812 */ /* 0x000fe200078ec0ff */
[C---:B------:R-:W-:Y:S01]  /*0280*/  IMAD.IADD R0, R9.reuse, 0x1, -R4 ;  /* 0x0000000109007824 */ /* 0x040fe200078e0a04 */
[----:B------:R-:W-:Y:S01]  /*0290*/  LOP3.LUT R5, R8, 0xffffffe0, RZ, 0xc0, !PT ;  /* 0xffffffe008057812 */ /* 0x000fe200078ec0ff */
[----:B------:R-:W-:Y:S01]  /*02a0*/  IMAD.IADD R11, R9, 0x1, -R11 ;  /* 0x00000001090b7824 */ /* 0x000fe200078e0a0b */
[----:B------:R-:W-:Y:S01]  /*02b0*/  SHF.R.S32.HI R244, RZ, 0x2, R6 ;  /* 0x00000002fff47819 */ /* 0x000fe20000011406 */
[----:B------:R-:W-:Y:S01]  /*02c0*/  IMAD.IADD R13, R3, 0x1, -R2 ;  /* 0x00000001030d7824 */ /* 0x000fe200078e0a02 */
[----:B------:R-:W-:Y:S01]  /*02d0*/  LOP3.LUT R2, R7, 0xc0, RZ, 0xc0, !PT ;  /* 0x000000c007027812 */ /* 0x000fe200078ec0ff */
[----:B------:R-:W-:Y:S01]  /*02e0*/  IMAD.SHL.U32 R228, R11, 0x8, RZ ;  /* 0x000000080be47824 */ /* 0x000fe200078e00ff */
[----:B------:R-:W-:Y:S01]  /*02f0*/  SHF.R.S32.HI R249, RZ, 0x6, R249 ;  /* 0x00000006fff97819 */ /* 0x000fe200000114f9 */
[----:B------:R-:W-:Y:S01]  /*0300*/  IMAD.IADD R5, R9, 0x1, -R5 ;  /* 0x0000000109057824 */ /* 0x000fe200078e0a05 */
[----:B------:R-:W-:-:S02]  /*0310*/  SHF.R.S32.HI R9, RZ, 0x1f, R0 ;  /* 0x0000001fff097819 */ /* 0x000fc40000011400 */
[----:B------:R-:W-:Y:S01]  /*0320*/  SHF.R.U32.HI R4, RZ, 0x3, R2 ;  /* 0x00000003ff047819 */ /* 0x000fe20000011602 */
[----:B------:R-:W-:Y:S01]  /*0330*/  IMAD.SHL.U32 R17, R249, 0x20, RZ ;  /* 0x00000020f9117824 */ /* 0x000fe200078e00ff */
[----:B------:R-:W-:Y:S02]  /*0340*/  LOP3.LUT R3, R2, 0x18, R228, 0xf8, !PT ;  /* 0x0000001802037812 */ /* 0x000fe400078ef8e4 */
[----:B------:R-:W-:Y:S02]  /*0350*/  LEA.HI R14, R9, R0, RZ, 0x3 ;  /* 0x00000000090e7211 */ /* 0x000fe400078f18ff */
[----:B------:R-:W-:Y:S02]  /*0360*/  LOP3.LUT R245, R3, R4, RZ, 0x3c, !PT ;  /* 0x0000000403f57212 */ /* 0x000fe400078e3cff */
[----:B------:R-:W-:Y:S02]  /*0370*/  LEA.HI R2, R0, R0, RZ, 0x1 ;  /* 0x0000000000027211 */ /* 0x000fe400078f08ff */
[----:B------:R-:W-:-:S02]  /*0380*/  LOP3.LUT R3, R14, 0xfffffff8, RZ, 0xc0, !PT ;  /* 0xfffffff80e037812 */ /* 0x000fc400078ec0ff */
[----:B------:R-:W-:Y:S02]  /*0390*/  SHF.R.S32.HI R7, RZ, 0x1f, R5 ;  /* 0x0000001fff077819 */ /* 0x000fe40000011405 */
[----:B------:R-:W-:Y:S01]  /*03a0*/  LOP3.LUT R4, R2, 0x7fffffe, RZ, 0xc0, !PT ;  /* 0x07fffffe02047812 */ /* 0x000fe200078ec0ff */
[----:B------:R-:W-:Y:S01]  /*03b0*/  IMAD.IADD R15, R0, 0x1, -R3 ;  /* 0x00000001000f7824 */ /* 0x000fe200078e0a03 */
[----:B------:R-:W-:Y:S02]  /*03c0*/  LEA.HI R3, R6, R244, RZ, 0x1 ;  /* 0x000000f406037211 */ /* 0x000fe400078f08ff */
[----:B------:R-:W-:Y:S01]  /*03d0*/  LEA.HI R236, R7, R5, RZ, 0x2 ;  /* 0x0000000507ec7211 */ /* 0x000fe200078f10ff */
[----:B------:R-:W-:Y:S01]  /*03e0*/  IMAD.IADD R20, R0, 0x1, -R4 ;  /* 0x0000000100147824 */ /* 0x000fe200078e0a04 */
[----:B------:R-:W-:Y:S02]  /*03f0*/  LEA.HI R9, R10, R10, RZ, 0x1 ;  /* 0x0000000a0a097211 */ /* 0x000fe400078f08ff */
[----:B------:R-:W-:-:S02]  /*0400*/  SHF.R.S32.HI R5, RZ, 0x1f, R6 ;  /* 0x0000001fff057819 */ /* 0x000fc40000011406 */
[----:B------:R-:W-:Y:S02]  /*0410*/  LOP3.LUT R4, R3, 0x7fffffe, RZ, 0xc0, !PT ;  /* 0x07fffffe03047812 */ /* 0x000fe400078ec0ff */
[----:B------:R-:W-:Y:S02]  /*0420*/  LOP3.LUT R3, R9, 0x7fffffe, RZ, 0xc0, !PT ;  /* 0x07fffffe09037812 */ /* 0x000fe400078ec0ff */
[----:B------:R-:W-:Y:S01]  /*0430*/  LEA.HI R0, R5, R244, RZ, 0x3 ;  /* 0x000000f405007211 */ /* 0x000fe200078f18ff */
[----:B------:R-:W-:Y:S01]  /*0440*/  IMAD.IADD R6, R244, 0x1, -R4 ;  /* 0x00000001f4067824 */ /* 0x000fe200078e0a04 */
[--C-:B------:R-:W-:Y:S01]  /*0450*/  SHF.R.S32.HI R7, RZ, 0x1, R2.reuse ;  /* 0x00000001ff077819 */ /* 0x100fe20000011402 */
[----:B------:R-:W-:Y:S01]  /*0460*/  IMAD.IADD R3, R10, 0x1, -R3 ;  /* 0x000000010a037824 */ /* 0x000fe200078e0a03 */
[----:B------:R-:W-:Y:S01]  /*0470*/  SHF.R.S32.HI R5, RZ, 0x1f, R2 ;  /* 0x0000001fff057819 */ /* 0x000fe20000011402 */
[----:B------:R-:W-:Y:S01]  /*0480*/  IMAD R2, R249, 0x4, R13 ;  /* 0x00000004f9027824 */ /* 0x000fe200078e020d */
[----:B------:R-:W-:-:S02]  /*0490*/  SHF.R.S32.HI R251, RZ, 0x5, R8 ;  /* 0x00000005fffb7819 */ /* 0x000fc40000011408 */
[----:B------:R-:W-:Y:S01]  /*04a0*/  LEA.HI R4, R5, R7, RZ, 0x2 ;  /* 0x0000000705047211 */ /* 0x000fe200078f10ff */
[----:B------:R-:W-:Y:S01]  /*04b0*/  IMAD R176, R2, 0x8, R3 ;  /* 0x0000000802b07824 */ /* 0x000fe200078e0203 */
[----:B------:R-:W-:Y:S01]  /*04c0*/  LOP3.LUT R0, R0, 0xfffffff8, RZ, 0xc0, !PT ;  /* 0xfffffff800007812 */ /* 0x000fe200078ec0ff */
[----:B------:R-:W-:Y:S01]  /*04d0*/  IMAD R5, R251, 0x8, R6 ;  /* 0x00000008fb057824 */ /* 0x000fe200078e0206 */
[----:B------:R-:W-:Y:S02]  /*04e0*/  LOP3.LUT R3, R4, 0xfffffffc, RZ, 0xc0, !PT ;  /* 0xfffffffc04037812 */ /* 0x000fe400078ec0ff */
[----:B------:R-:W-:Y:S01]  /*04f0*/  SHF.R.S32.HI R2, RZ, 0x1f, R8 ;  /* 0x0000001fff027819 */ /* 0x000fe20000011408 */
[----:B------:R-:W-:Y:S01]  /*0500*/  IMAD.IADD R0, R244, 0x1, -R0 ;  /* 0x00000001f4007824 */ /* 0x000fe200078e0a00 */
[----:B------:R-:W-:Y:S01]  /*0510*/  SHF.R.S32.HI R12, RZ, 0x7, R12 ;  /* 0x00000007ff0c7819 */ /* 0x000fe2000001140c */
[----:B------:R-:W-:Y:S01]  /*0520*/  IMAD.IADD R16, R7, 0x1, -R3 ;  /* 0x0000000107107824 */ /* 0x000fe200078e0a03 */
[-C--:B------:R-:W-:Y:S01]  /*0530*/  LEA.HI R3, R8, R251.reuse, RZ, 0x1 ;  /* 0x000000fb08037211 */ /* 0x080fe200078f08ff */
[----:B------:R-:W-:Y:S01]  /*0540*/  IMAD.U32 R245, R5, 0x20, R245 ;  /* 0x0000002005f57824 */ /* 0x000fe200078e00f5 */
[----:B------:R-:W-:Y:S01]  /*0550*/  LEA.HI R2, R2, R251, RZ, 0x2 ;  /* 0x000000fb02027211 */ /* 0x000fe200078f10ff */
[----:B------:R-:W-:Y:S01]  /*0560*/  IMAD.SHL.U32 R5, R10, 0x40, RZ ;  /* 0x000000400a057824 */ /* 0x000fe200078e00ff */
[----:B------:R-:W-:Y:S01]  /*0570*/  LOP3.LUT R4, R3, 0xfffffffe, RZ, 0xc0, !PT ;  /* 0xfffffffe03047812 */ /* 0x000fe200078ec0ff */
[----:B------:R-:W-:Y:S01]  /*0580*/  IMAD.SHL.U32 R8, R11, 0x2, RZ ;  /* 0x000000020b087824 */ /* 0x000fe200078e00ff */
[----:B------:R-:W-:-:S02]  /*0590*/  SHF.R.S32.HI R3, RZ, 0x1, R9 ;  /* 0x00000001ff037819 */ /* 0x000fc40000011409 */
[----:B------:R-:W-:Y:S01]  /*05a0*/  LOP3.LUT R2, R2, 0xfffffffc, RZ, 0xc0, !PT ;  /* 0xfffffffc02027812 */ /* 0x000fe200078ec0ff */
[----:B------:R-:W-:Y:S01]  /*05b0*/  IMAD.IADD R250, R251, 0x1, -R4 ;  /* 0x00000001fbfa7824 */ /* 0x000fe200078e0a04 */
[C---:B------:R-:W-:Y:S02]  /*05c0*/  LEA.HI R10, R0.reuse, R0, RZ, 0x1 ;  /* 0x00000000000a7211 */ /* 0x040fe400078f08ff */
[----:B------:R-:W-:Y:S01]  /*05d0*/  LOP3.LUT R7, R5, 0x1c0, RZ, 0xc0, !PT ;  /* 0x000001c005077812 */ /* 0x000fe200078ec0ff */
[----:B------:R-:W-:Y:S01]  /*05e0*/  IMAD.SHL.U32 R5, R3, 0x40, RZ ;  /* 0x0000004003057824 */ /* 0x000fe200078e00ff */
[----:B------:R-:W-:Y:S01]  /*05f0*/  LOP3.LUT R6, R0, 0x1, RZ, 0xc0, !PT ;  /* 0x0000000100067812 */ /* 0x000fe200078ec0ff */
[----:B------:R-:W-:Y:S01]  /*0600*/  IMAD.IADD R2, R251, 0x1, -R2 ;  /* 0x00000001fb027824 */ /* 0x000fe200078e0a02 */
[----:B------:R-:W-:Y:S02]  /*0610*/  LOP3.LUT P4, RZ, R3, 0x2, RZ, 0xc0, !PT ;  /* 0x0000000203ff7812 */ /* 0x000fe4000788c0ff */
[----:B------:R-:W-:Y:S01]  /*0620*/  LOP3.LUT R3, R10, 0x3fffffe, RZ, 0xc0, !PT ;  /* 0x03fffffe0a037812 */ /* 0x000fe200078ec0ff */
[----:B------:R-:W-:Y:S01]  /*0630*/  IMAD R11, R2, 0x200, R8 ;  /* 0x00000200020b7824 */ /* 0x000fe200078e0208 */
[----:B------:R-:W-:Y:S01]  /*0640*/  ISETP.NE.U32.AND P3, PT, R6, 0x1, PT ;  /* 0x000000010600780c */ /* 0x000fe20003f65070 */
[----:B------:R-:W-:Y:S01]  /*0650*/  IMAD.SHL.U32 R6, R2, 0x10, RZ ;  /* 0x0000001002067824 */ /* 0x000fe200078e00ff */
[----:B------:R-:W-:Y:S01]  /*0660*/  SHF.R.S32.HI R4, RZ, 0x3, R14 ;  /* 0x00000003ff047819 */ /* 0x000fe2000001140e */
[C---:B------:R-:W-:Y:S01]  /*0670*/  IMAD.IADD R14, R0.reuse, 0x1, -R3 ;  /* 0x00000001000e7824 */ /* 0x040fe200078e0a03 */
[C---:B------:R-:W-:Y:S01]  /*0680*/  LOP3.LUT P2, RZ, R0.reuse, 0x2, RZ, 0xc0, !PT ;  /* 0x0000000200ff7812 */ /* 0x040fe2000784c0ff */
[----:B------:R-:W-:Y:S01]  /*0690*/  IMAD.SHL.U32 R0, R0, 0x40, RZ ;  /* 0x0000004000007824 */ /* 0x000fe200078e00ff */
[----:B------:R-:W-:Y:S01]  /*06a0*/  LOP3.LUT R3, R5, 0xc0, RZ, 0xc0, !PT ;  /* 0x000000c005037812 */ /* 0x000fe200078ec0ff */
[----:B------:R-:W-:Y:S01]  /*06b0*/  IMAD R20, R4, 0x8, R20 ;  /* 0x0000000804147824 */ /* 0x000fe200078e0214 */
[----:B------:R-:W-:Y:S01]  /*06c0*/  LOP3.LUT R5, R7, 0x30, R6, 0xf8, !PT ;  /* 0x0000003007057812 */ /* 0x000fe200078ef806 */
        /* <DEDUP_REMOVED lines=32> */
[----:B------:R-:W-:-:S02]  /*08d0*/  SHF.R.U32.HI R179, RZ, 0x3, R3 ;  /* 0x00000003ffb37819 */ /* 0x000fc40000011603 */
[----:B------:R-:W-:Y:S02]  /*08e0*/  LOP3.LUT R0, R0, 0xc0, RZ, 0xc0, !PT ;  /* 0x000000c000007812 */ /* 0x000fe400078ec0ff */
[----:B------:R-:W-:Y:S02]  /*08f0*/  SHF.R.U32.HI R6, RZ, 0x3, R2 ;  /* 0x00000003ff067819 */ /* 0x000fe40000011602 */
[----:B------:R-:W-:Y:S02]  /*0900*/  SHF.R.U32.HI R8, RZ, 0x3, R0 ;  /* 0x00000003ff087819 */ /* 0x000fe40000011600 */
[----:B------:R-:W-:Y:S02]  /*0910*/  LOP3.LUT R9, R7, 0x10, R9, 0xf8, !PT ;  /* 0x0000001007097812 */ /* 0x000fe400078ef809 */
[--C-:B------:R-:W-:Y:S02]  /*0920*/  LOP3.LUT R179, R179, R3, R4.reuse, 0x1e, !PT ;  /* 0x00000003b3b37212 */ /* 0x100fe400078e1e04 */
[----:B------:R-:W-:-:S02]  /*0930*/  LOP3.LUT R3, R6, R2, R4, 0x1e, !PT ;  /* 0x0000000206037212 */ /* 0x000fc400078e1e04 */
        /* <DEDUP_REMOVED lines=12> */
[----:B------:R-:W-:Y:S01]  /*0a00*/  SEL R181, R181, 0xffffffc0, !P6 ;  /* 0xffffffc0b5b57807 */ /* 0x000fe20007000000 */
[----:B------:R-:W-:Y:S01]  /*0a10*/  IMAD.IADD R8, R8, 0x1, R11 ;  /* 0x0000000108087824 */ /* 0x000fe200078e020b */
[----:B------:R-:W-:Y:S01]  /*0a20*/  SHF.R.S32.HI R236, RZ, 0x2, R236 ;  /* 0x00000002ffec7819 */ /* 0x000fe200000114ec */
[----:B------:R-:W-:Y:S01]  /*0a30*/  VIADD R225, R227, 0x20 ;  /* 0x00000020e3e17836 */ /* 0x000fe20000000000 */
[----:B------:R-:W-:Y:S01]  /*0a40*/  LOP3.LUT P0, RZ, R16, 0x2, RZ, 0xc0, !PT ;  /* 0x0000000210ff7812 */ /* 0x000fe2000780c0ff */
[----:B------:R-:W-:Y:S01]  /*0a50*/  IMAD.U32 R0, RZ, RZ, UR5 ;  /* 0x00000005ff007e24 */ /* 0x000fe2000f8e00ff */
[----:B------:R-:W-:Y:S01]  /*0a60*/  UIADD3 UR5, UR4, 0x9000, URZ ;  /* 0x0000900004057890 */ /* 0x000fe2000fffe03f */
[----:B------:R-:W-:Y:S01]  /*0a70*/  IMAD.U32 R0, RZ, RZ, UR6 ;  /* 0x00000006ff007e24 */ /* 0x000fe2000f8e00ff */
[----:B------:R-:W-:Y:S01]  /*0a80*/  UIADD3 UR6, UR4, 0x15000, URZ ;  /* 0x0001500004067890 */ /* 0x000fe2000fffe03f */
[----:B------:R-:W-:Y:S01]  /*0a90*/  SEL R177, R183, 0xffffffe0, !P4 ;  /* 0xffffffe0b7b17807 */ /* 0x000fe20006000000 */
[----:B------:R-:W-:Y:S01]  /*0aa0*/  @P2 VIADD R225, R227, 0xffffffe0 ;  /* 0xffffffe0e3e12836 */ /* 0x000fe20000000000 */
[----:B------:R-:W-:Y:S01]  /*0ab0*/  SEL R183, R183, 0xffffffe0, !P0 ;  /* 0xffffffe0b7b77807 */ /* 0x000fe20004000000 */
[----:B------:R-:W-:Y:S01]  /*0ac0*/  IMAD.IADD R226, R227, 0x1, R224 ;  /* 0x00000001e3e27824 */ /* 0x000fe200078e02e0 */
[----:B------:R-:W-:Y:S01]  /*0ad0*/  LEA R246, R8, UR5, 0x1 ;  /* 0x0000000508f67c11 */ /* 0x000fe2000f8e08ff */
[----:B------:R-:W-:Y:S01]  /*0ae0*/  IMAD.IADD R185, R4, 0x1, R3 ;  /* 0x0000000104b97824 */ /* 0x000fe200078e0203 */
[----:B------:R-:W-:Y:S01]  /*0af0*/  LEA R179, R179, UR6, 0x1 ;  /* 0x00000006b3b37c11 */ /* 0x000fe2000f8e08ff */
[----:B------:R-:W-:Y:S01]  /*0b00*/  IMAD R236, R250, 0x10, R236 ;  /* 0x00000010faec7824 */ /* 0x000fe200078e02ec */
[----:B------:R-:W-:Y:S01]  /*0b10*/  LEA R2, R5, UR4, 0x1 ;  /* 0x0000000405027c11 */ /* 0x000fe2000f8e08ff */
[----:B------:R-:W-:Y:S01]  /*0b20*/  VIADD R247, R246, 0x20 ;  /* 0x00000020f6f77836 */ /* 0x000fe20000000000 */
[----:B------:R-:W-:Y:S01]  /*0b30*/  IADD3 R177, R177, UR5, R176 ;  /* 0x00000005b1b17c10 */ /* 0x000fe2000fffe0b0 */
[----:B------:R-:W-:-:S02]  /*0b40*/  IMAD.IADD R180, R179, 0x1, R180 ;  /* 0x00000001b3b47824 */ /* 0x000fc400078e02b4 */
[----:B------:R-:W-:Y:S02]  /*0b50*/  IMAD.IADD R182, R179, 0x1, R181 ;  /* 0x00000001b3b67824 */ /* 0x000fe400078e02b5 */
[----:B------:R-:W-:Y:S02]  /*0b60*/  IMAD.IADD R224, R224, 0x1, R225 ;  /* 0x00000001e0e07824 */ /* 0x000fe400078e02e1 */
[----:B------:R-:W-:Y:S02]  /*0b70*/  IMAD.IADD R181, R180, 0x1, R181 ;  /* 0x00000001b4b57824 */ /* 0x000fe400078e02b5 */
[----:B------:R-:W-:-:S07]  /*0b80*/  @P1 VIADD R247, R246, 0xffffffe0 ;  /* 0xffffffe0f6f71836 */ /* 0x000fce0000000000 */
.L_x_1216:
        /* <DEDUP_REMOVED lines=28> */
[----:B------:R-:W-:Y:S01]  /*0d50*/  PLOP3.LUT P3, PT, PT, PT, UP0, 0x80, 0x0 ;  /* 0x000000000000781c */ /* 0x000fe20003f6f008 */
[----:B------:R-:W-:Y:S02]  /*0d60*/  UIADD3 UR6, UP1, UR16, UR12, URZ ;  /* 0x0000000c10067290 */ /* 0x000fe4000ff3e03f */
[----:B------:R-:W-:Y:S01]  /*0d70*/  UISETP.EQ.OR.EX UP4, UPT, UR13, URZ, !UP2, UP4 ;  /* 0x0000003f0d00728c */ /* 0x000fe2000d782740 */
[----:B------:R-:W2:Y:S01]  /*0d80*/  @P1 LDG.E R8, desc[UR10][R6.64] ;  /* 0x0000000a06081981 */ /* 0x000ea2000c1e1900 */
[----:B------:R-:W-:Y:S01]  /*0d90*/  UIADD3.X UR5, UR5, UR13, URZ, UP1, !UPT ;  /* 0x0000000d05057290 */ /* 0x000fe20008ffe43f */
[----:B------:R-:W-:Y:S01]  /*0da0*/  UMOV UR58, URZ ;  /* 0x0000003f003a7c82 */ /* 0x000fe20008000000 */
[----:B------:R-:W-:-:S02]  /*0db0*/  @!UP3 ULDC.64 UR8, c[0x0][0x318] ;  /* 0x0000c6000008bab9 */ /* 0x000fc40000000a00 */
[----:B------:R-:W-:Y:S01]  /*0dc0*/  PLOP3.LUT P2, PT, PT, PT, UP4, 0x80, 0x0 ;  /* 0x000000000000781c */ /* 0x000fe20003f4f048 */
[----:B------:R1:W3:Y:S02]  /*0dd0*/  @P0 LDG.E R6, desc[UR10][R4.64] ;  /* 0x0000000a04060981 */ /* 0x0002e4000c1e1900 */
[----:B-1----:R-:W-:Y:S02]  /*0de0*/  IMAD.U32 R4, RZ, RZ, UR15 ;  /* 0x0000000fff047e24 */ /* 0x002fe4000f8e00ff */
[----:B------:R-:W-:-:S05]  /*0df0*/  IMAD.U32 R5, RZ, RZ, UR14 ;  /* 0x0000000eff057e24 */ /* 0x000fca000f8e00ff */
[----:B------:R-:W4:Y:S04]  /*0e00*/  @P3 LDG.E R7, desc[UR10][R4.64] ;  /* 0x0000000a04073981 */ /* 0x000f28000c1e1900 */
        /* <DEDUP_REMOVED lines=27> */
.L_x_1173:
        /* <DEDUP_REMOVED lines=14> */
[----:B------:R-:W-:-:S02]  /*10a0*/  UIMAD UR20, UR61, UR13, UR12 ;  /* 0x0000000d3d1472a4 */ /* 0x000fc4000f8e020c */
[----:B------:R-:W-:Y:S01]  /*10b0*/  UIADD3 UR8, UR9, 0x80, UR26 ;  /* 0x0000008009087890 */ /* 0x000fe2000fffe01a */
[----:B------:R-:W-:Y:S02]  /*10c0*/  @!UP2 ULDC.64 UR12, c[0x0][0x418] ;  /* 0x00010600000caab9 */ /* 0x000fe40000000a00 */
[----:B------:R-:W3:Y:S01]  /*10d0*/  S2UR UR48, SR_CTAID.Z ;  /* 0x00000000003079c3 */ /* 0x000ee20000002700 */
[----:B------:R-:W-:Y:S01]  /*10e0*/  @!UP2 UIMAD.WIDE.U32 UR40, UR61, UR12, URZ ;  /* 0x0000000c3d28a2a5 */ /* 0x000fe2000f8e003f */
[----:B------:R-:W-:Y:S02]  /*10f0*/  ULDC UR55, c[0x0][0x2d4] ;  /* 0x0000b50000377ab9 */ /* 0x000fe40000000800 */
[----:B------:R-:W-:Y:S01]  /*1100*/  @UP1 ULDC.64 UR24, c[0x0][0x248] ;  /* 0x0000920000181ab9 */ /* 0x000fe20000000a00 */
[----:B------:R-:W-:Y:S02]  /*1110*/  USHF.R.S32.HI UR31, URZ, 0x1f, UR55 ;  /* 0x0000001f3f1f7899 */ /* 0x000fe40008011437 */
        /* <DEDUP_REMOVED lines=12> */
[----:B---3--:R-:W-:Y:S02]  /*11e0*/  IABS R3, UR48 ;  /* 0x0000003000037c13 */ /* 0x008fe40008000000 */
        /* <DEDUP_REMOVED lines=28> */
[----:B------:R-:W-:-:S02]  /*13b0*/  USHF.L.U64.HI UR22, UR61, 0x7, UR54 ;  /* 0x000000073d167899 */ /* 0x000fc40008010236 */
        /* <DEDUP_REMOVED lines=8> */
[----:B------:R-:W-:-:S02]  /*1440*/  USEL UR47, UR18, UR16, !UP2 ;  /* 0x00000010122f7287 */ /* 0x000fc4000d000000 */
[----:B------:R-:W-:Y:S01]  /*1450*/  IADD3 R4, -R0, RZ, RZ ;  /* 0x000000ff00047210 */ /* 0x000fe20007ffe1ff */
[----:B------:R-:W-:Y:S01]  /*1460*/  @UP1 UMOV UR32, UR12 ;  /* 0x0000000c00201c82 */ /* 0x000fe20008000000 */
[----:B------:R-:W-:Y:S02]  /*1470*/  UIMAD UR21, UR7, UR37, URZ ;  /* 0x00000025071572a4 */ /* 0x000fe4000f8e023f */
[----:B------:R-:W-:Y:S01]  /*1480*/  UIMAD.WIDE UR12, UR57, UR56, URZ ;  /* 0x00000038390c72a5 */ /* 0x000fe2000f8e023f */
[C---:B------:R-:W-:Y:S01]  /*1490*/  IMAD R3, R6.reuse, R4, R3 ;  /* 0x0000000406037224 */ /* 0x040fe200078e0203 */
[----:B------:R-:W-:Y:S02]  /*14a0*/  USEL UR22, UR22, URZ, UP0 ;  /* 0x0000003f16167287 */ /* 0x000fe40008000000 */
[----:B------:R-:W-:Y:S02]  /*14b0*/  @UP3 UIMAD UR18, UR61, UR44, URZ ;  /* 0x0000002c3d1232a4 */ /* 0x000fe4000f8e023f */
[----:B------:R-:W-:Y:S01]  /*14c0*/  ISETP.GT.U32.AND P1, PT, R6, R3, PT ;  /* 0x000000030600720c */ /* 0x000fe20003f24070 */
[----:B------:R-:W-:-:S02]  /*14d0*/  UISETP.LT.AND UP0, UPT, UR8, UR5, UPT ;  /* 0x000000050800728c */ /* 0x000fc4000bf01270 */
[----:B------:R-:W-:Y:S02]  /*14e0*/  @UP2 UIADD3 UR45, UR17, UR21, URZ ;  /* 0x00000015112d2290 */ /* 0x000fe4000fffe03f */
[----:B------:R-:W-:Y:S02]  /*14f0*/  UIMAD UR19, UR13, UR14, URZ ;  /* 0x0000000e0d1372a4 */ /* 0x000fe4000f8e023f */
[----:B------:R-:W-:Y:S02]  /*1500*/  @UP3 USEL UR18, UR18, UR7, !UP2 ;  /* 0x0000000712123287 */ /* 0x000fe4000d000000 */
[----:B------:R-:W-:Y:S02]  /*1510*/  UIMAD.WIDE.U32 UR16, UR12, UR14, URZ ;  /* 0x0000000e0c1072a5 */ /* 0x000fe4000f8e003f */
[----:B------:R-:W-:Y:S02]  /*1520*/  USEL UR38, UR8, UR5, UP0 ;  /* 0x0000000508267287 */ /* 0x000fe40008000000 */
[----:B------:R-:W-:Y:S01]  /*1530*/  @!P1 IMAD.IADD R3, R3, 0x1, -R6 ;  /* 0x0000000103039824 */ /* 0x000fe200078e0a06 */
[----:B------:R-:W-:Y:S01]  /*1540*/  @UP3 ULDC UR14, c[0x0][0x2e4] ;  /* 0x0000b900000e3ab9 */ /* 0x000fe20000000800 */
[----:B------:R-:W-:Y:S01]  /*1550*/  @!UP3 UIMAD UR20, UR61, UR56, UR48 ;  /* 0x000000383d14b2a4 */ /* 0x000fe2000f8e0230 */
[----:B------:R-:W-:Y:S01]  /*1560*/  @!P1 VIADD R0, R0, 0x1 ;  /* 0x0000000100009836 */ /* 0x000fe20000000000 */
[----:B------:R-:W-:Y:S01]  /*1570*/  @UP3 UIMAD UR29, UR48, UR14, UR18 ;  /* 0x0000000e301d32a4 */ /* 0x000fe2000f8e0212 */
[----:B------:R-:W-:Y:S01]  /*1580*/  ISETP.GE.U32.AND P0, PT, R3, R6, PT ;  /* 0x000000060300720c */ /* 0x000fe20003f06070 */
[----:B------:R-:W-:Y:S01]  /*1590*/  UIMAD UR19, UR12, UR15, UR19 ;  /* 0x0000000f0c1372a4 */ /* 0x000fe2000f8e0213 */
[----:B------:R-:W-:Y:S01]  /*15a0*/  LOP3.LUT R3, R7, UR48, RZ, 0x3c, !PT ;  /* 0x0000003007037c12 */ /* 0x000fe2000f8e3cff */
[----:B------:R-:W-:Y:S01]  /*15b0*/  ULEA UR18, UR38, 0xffffffc0, 0x6 ;  /* 0xffffffc026127891 */ /* 0x000fe2000f8e303f */
[----:B------:R-:W-:Y:S01]  /*15c0*/  PLOP3.LUT P1, PT, PT, PT, UP1, 0x80, 0x0 ;  /* 0x000000000000781c */ /* 0x000fe20003f2f018 */
[----:B------:R-:W-:Y:S01]  /*15d0*/  @!UP3 UIMAD UR29, UR20, UR44, URZ ;  /* 0x0000002c141db2a4 */ /* 0x000fe2000f8e023f */
[----:B------:R-:W-:Y:S01]  /*15e0*/  ISETP.GE.AND P2, PT, R3, RZ, PT ;  /* 0x000000ff0300720c */ /* 0x000fe20003f46270 */
[----:B------:R-:W-:-:S02]  /*15f0*/  UIMAD.WIDE.U32 UR14, UR12, UR7, URZ ;  /* 0x000000070c0e72a5 */ /* 0x000fc4000f8e003f */
[----:B------:R-:W-:Y:S02]  /*1600*/  UIADD3 UR44, UR17, UR19, URZ ;  /* 0x00000013112c7290 */ /* 0x000fe4000fffe03f */
[----:B------:R-:W-:Y:S02]  /*1610*/  USHF.R.S32.HI UR17, URZ, 0x1f, UR18 ;  /* 0x0000001f3f117899 */ /* 0x000fe40008011412 */
[----:B------:R-:W-:Y:S01]  /*1620*/  UIADD3 UR5, UP0, UR18, UR30, URZ ;  /* 0x0000001e12057290 */ /* 0x000fe2000ff1e03f */
[----:B------:R-:W-:Y:S01]  /*1630*/  @P0 IADD3 R0, R0, 0x1, RZ ;  /* 0x0000000100000810 */ /* 0x000fe20007ffe0ff */
[----:B------:R-:W-:Y:S01]  /*1640*/  USEL UR52, UR16, UR14, !UP2 ;  /* 0x0000000e10347287 */ /* 0x000fe2000d000000 */
[----:B------:R-:W-:Y:S01]  /*1650*/  PLOP3.LUT P0, PT, PT, PT, UP3, 0x80, 0x0 ;  /* 0x000000000000781c */ /* 0x000fe20003f0f038 */
[----:B------:R-:W-:Y:S02]  /*1660*/  UIADD3.X UR16, UR17, UR22, URZ, UP0, !UPT ;  /* 0x0000001611107290 */ /* 0x000fe400087fe43f */
[----:B------:R-:W-:Y:S01]  /*1670*/  UIMAD UR8, UR13, UR5, URZ ;  /* 0x000000050d0872a4 */ /* 0x000fe2000f8e023f */
[----:B------:R-:W-:Y:S01]  /*1680*/  IMAD.MOV.U32 R13, RZ, RZ, R0 ;  /* 0x000000ffff0d7224 */ /* 0x000fe200078e0000 */
[----:B------:R-:W-:-:S02]  /*1690*/  @UP1 UIADD3 UR27, UR58, UR59, URZ ;  /* 0x0000003b3a1b1290 */ /* 0x000fc4000fffe03f */
[----:B------:R-:W-:Y:S02]  /*16a0*/  @!UP2 UIADD3 UR46, UR41, UR23, URZ ;  /* 0x00000017292ea290 */ /* 0x000fe4000fffe03f */
[----:B------:R-:W-:Y:S01]  /*16b0*/  UIMAD.WIDE.U32 UR20, UR12, UR5, URZ ;  /* 0x000000050c1472a5 */ /* 0x000fe2000f8e003f */
[----:B------:R-:W-:Y:S01]  /*16c0*/  @!P2 IADD3 R13, -R13, RZ, RZ ;  /* 0x000000ff0d0da210 */ /* 0x000fe20007ffe1ff */
[----:B------:R-:W-:Y:S01]  /*16d0*/  @UP1 ULDC.64 UR22, c[0x0][0x250] ;  /* 0x0000940000161ab9 */ /* 0x000fe20000000a00 */
[----:B------:R-:W-:Y:S01]  /*16e0*/  UIMAD UR14, UR13, UR7, URZ ;  /* 0x000000070d0e72a4 */ /* 0x000fe2000f8e023f */
[----:B------:R-:W-:Y:S01]  /*16f0*/  @!P3 LOP3.LUT R13, RZ, R7, RZ, 0x33, !PT ;  /* 0x00000007ff0db212 */ /* 0x000fe200078e33ff */
[----:B------:R-:W-:Y:S02]  /*1700*/  UIMAD UR5, UR12, UR16, UR8 ;  /* 0x000000100c0572a4 */ /* 0x000fe4000f8e0208 */
[----:B------:R-:W-:Y:S02]  /*1710*/  @UP1 UIMAD.WIDE.U32 UR12, UR27, UR22, URZ ;  /* 0x000000161b0c12a5 */ /* 0x000fe4000f8e003f */
[----:B------:R-:W-:-:S02]  /*1720*/  UIMAD UR34, UR48, UR57, URZ ;  /* 0x00000039302272a4 */ /* 0x000fc4000f8e023f */
[----:B------:R-:W-:Y:S02]  /*1730*/  @UP1 UIMAD UR8, UR27, UR23, URZ ;  /* 0x000000171b0812a4 */ /* 0x000fe4000f8e023f */
[----:B------:R-:W-:Y:S02]  /*1740*/  USHF.R.S32.HI UR35, URZ, 0x1f, UR26 ;  /* 0x0000001f3f237899 */ /* 0x000fe4000801141a */
[----:B------:R-:W-:Y:S02]  /*1750*/  @UP2 UIADD3 UR44, UR15, UR14, URZ ;  /* 0x0000000e0f2c2290 */ /* 0x000fe4000fffe03f */
        /* <DEDUP_REMOVED lines=19> */
.L_x_1175:
        /* <DEDUP_REMOVED lines=13> */
.L_x_1176:
        /* <DEDUP_REMOVED lines=12> */
.L_x_1177:
[----:B------:R-:W1:Y:S02]  /*1a20*/  S2UR UR5, SR_CTAID.Z ;  /* 0x00000000000579c3 */ /* 0x000e640000002700 */
[----:B-1----:R-:W-:-:S04]  /*1a30*/  UIMAD UR5, UR61, UR56, UR5 ;  /* 0x000000383d0572a4 */ /* 0x002fc8000f8e0205 */
[----:B------:R-:W-:-:S12]  /*1a40*/  UIMAD UR5, UR5, UR55, URZ ;  /* 0x00000037050572a4 */ /* 0x000fd8000f8e023f */
.L_x_1178:
[----:B------:R-:W1:Y:S01]  /*1a50*/  S2UR UR16, SR_CTAID.Z ;  /* 0x00000000001079c3 */ /* 0x000e620000002700 */
[----:B------:R-:W2:Y:S01]  /*1a60*/  S2R R16, SR_TID.X ;  /* 0x0000000000107919 */ /* 0x000ea20000002100 */
[----:B------:R-:W-:Y:S01]  /*1a70*/  SHF.R.S32.HI R22, RZ, 0x1f, R244 ;  /* 0x0000001fff167819 */ /* 0x000fe200000114f4 */
[----:B------:R-:W-:Y:S01]  /*1a80*/  UIADD3 UR39, UR18, UR5, URZ ;  /* 0x0000000512277290 */ /* 0x000fe2000fffe03f */
[----:B------:R-:W-:Y:S01]  /*1a90*/  IADD3 R0, P0, R244, UR18, RZ ;  /* 0x00000012f4007c10 */ /* 0x000fe2000ff1e0ff */
[----:B------:R-:W-:Y:S01]  /*1aa0*/  ULDC.64 UR14, c[0x0][0x258] ;  /* 0x00009600000e7ab9 */ /* 0x000fe20000000a00 */
[--C-:B------:R-:W-:Y:S01]  /*1ab0*/  SHF.R.S32.HI R229, RZ, 0x1f, R228.reuse ;  /* 0x0000001fffe57819 */ /* 0x100fe200000114e4 */
[----:B------:R-:W-:Y:S01]  /*1ac0*/  UIADD3 UR19, -UR6, UR9, UR26 ;  /* 0x0000000906137290 */ /* 0x000fe2000fffe11a */
[----:B------:R-:W3:Y:S01]  /*1ad0*/  S2UR UR55, SR_CTAID.Z ;  /* 0x00000000003779c3 */ /* 0x000ee20000002700 */
[----:B------:R-:W-:Y:S01]  /*1ae0*/  IADD3.X R3, R22, UR17, RZ, P0, !PT ;  /* 0x0000001116037c10 */ /* 0x000fe200087fe4ff */
[----:B------:R-:W-:Y:S01]  /*1af0*/  UIMAD UR8, UR57, UR56, URZ ;  /* 0x00000038390872a4 */ /* 0x000fe2000f8e023f */
[----:B------:R-:W-:Y:S01]  /*1b00*/  IADD3 R4, P0, R228, UR12, RZ ;  /* 0x0000000ce4047c10 */ /* 0x000fe2000ff1e0ff */
[----:B------:R-:W-:Y:S01]  /*1b10*/  ULDC.64 UR12, c[0x0][0x420] ;  /* 0x00010800000c7ab9 */ /* 0x000fe20000000a00 */
[----:B------:R-:W-:Y:S01]  /*1b20*/  IMAD.WIDE.U32 R6, R0, UR36, R228 ;  /* 0x0000002400067c25 */ /* 0x000fe2000f8e00e4 */
[----:B------:R-:W-:Y:S01]  /*1b30*/  UIMAD UR5, UR17, UR12, URZ ;  /* 0x0000000c110572a4 */ /* 0x000fe2000f8e023f */
[----:B------:R-:W-:Y:S01]  /*1b40*/  IADD3.X R5, R229, UR46, RZ, P0, !PT ;  /* 0x0000002ee5057c10 */ /* 0x000fe200087fe4ff */
[----:B------:R-:W-:Y:S01]  /*1b50*/  ULDC UR57, c[0x0][0x398] ;  /* 0x0000e60000397ab9 */ /* 0x000fe20000000800 */
[----:B------:R-:W-:Y:S01]  /*1b60*/  IMAD R3, R3, UR36, RZ ;  /* 0x0000002403037c24 */ /* 0x000fe2000f8e02ff */
[----:B------:R-:W-:Y:S01]  /*1b70*/  UIMAD UR5, UR18, UR13, UR5 ;  /* 0x0000000d120572a4 */ /* 0x000fe2000f8e0205 */
[----:B------:R-:W-:Y:S01]  /*1b80*/  IADD3 R6, P0, R6, UR47, RZ ;  /* 0x0000002f06067c10 */ /* 0x000fe2000ff1e0ff */
[----:B------:R-:W-:Y:S01]  /*1b90*/  USHF.L.U32 UR31, UR8, 0x6, URZ ;  /* 0x00000006081f7899 */ /* 0x000fe2000800063f */
[----:B------:R-:W-:Y:S01]  /*1ba0*/  IMAD R3, R0, UR37, R3 ;  /* 0x0000002500037c24 */ /* 0x000fe2000f8e0203 */
[----:B------:R-:W-:Y:S01]  /*1bb0*/  ULDC.64 UR40, c[0x0][0x478] ;  /* 0x00011e0000287ab9 */ /* 0x000fe20000000a00 */
[----:B------:R-:W-:Y:S01]  /*1bc0*/  IMAD.U32 R0, RZ, RZ, UR12 ;  /* 0x0000000cff007e24 */ /* 0x000fe2000f8e00ff */
[----:B-1----:R-:W-:Y:S01]  /*1bd0*/  USHF.R.S32.HI UR28, URZ, 0x1f, UR16 ;  /* 0x0000001f3f1c7899 */ /* 0x002fe20008011410 */
[----:B------:R-:W-:Y:S01]  /*1be0*/  IMAD.U32 R8, RZ, RZ, UR14 ;  /* 0x0000000eff087e24 */ /* 0x000fe2000f8e00ff */
[----:B------:R-:W-:Y:S01]  /*1bf0*/  IADD3.X R7, R7, UR45, R3, P0, !PT ;  /* 0x0000002d07077c10 */ /* 0x000fe200087fe403 */
[----:B------:R-:W-:Y:S01]  /*1c00*/  IMAD.WIDE.U32 R4, R0, UR18, R4 ;  /* 0x0000001200047c25 */ /* 0x000fe2000f8e0004 */
[----:B------:R-:W-:Y:S01]  /*1c10*/  UIMAD UR16, UR28, UR14, URZ ;  /* 0x0000000e1c1072a4 */ /* 0x000fe2000f8e023f */
[----:B------:R-:W-:Y:S01]  /*1c20*/  BSSY B1, `(.L_x_1174) ;  /* 0x000091e000017945 */ /* 0x000fe20003800000 */
[----:B------:R-:W-:Y:S01]  /*1c30*/  UIADD3 UR34, UP2, UP0, UR20, UR31, UR34 ;  /* 0x0000001f14227290 */ /* 0x000fe2000f85e022 */
[----:B------:R-:W-:Y:S01]  /*1c40*/  VIADD R5, R5, UR5 ;  /* 0x0000000505057c36 */ /* 0x000fe20008000000 */
[----:B------:R-:W-:Y:S01]  /*1c50*/  UIADD3 UR5, UR19, -UR57, URZ ;  /* 0x8000003913057290 */ /* 0x000fe2000fffe03f */
[----:B--2---:R-:W-:Y:S01]  /*1c60*/  SHF.R.S32.HI R3, RZ, 0x1f, R16 ;  /* 0x0000001fff037819 */ /* 0x004fe20000011410 */
[----:B---3--:R-:W-:Y:S01]  /*1c70*/  UIMAD UR37, UR55, UR15, UR16 ;  /* 0x0000000f372572a4 */ /* 0x008fe2000f8e0210 */
[----:B------:R-:W-:Y:S01]  /*1c80*/  IMAD.WIDE.U32 R6, R8, UR55, R6 ;  /* 0x0000003708067c25 */ /* 0x000fe2000f8e0006 */
[----:B------:R-:W-:Y:S01]  /*1c90*/  USHF.R.S32.HI UR47, URZ, 0x1f, UR5 ;  /* 0x0000001f3f2f7899 */ /* 0x000fe20008011405 */
[----:B------:R-:W-:Y:S01]  /*1ca0*/  LEA.HI R3, R3, R16, RZ, 0x5 ;  /* 0x0000001003037211 */ /* 0x000fe200078f28ff */
[----:B------:R-:W-:Y:S01]  /*1cb0*/  ULDC.64 UR16, c[0x0][0x428] ;  /* 0x00010a0000107ab9 */ /* 0x000fe20000000a00 */
[----:B------:R-:W-:Y:S01]  /*1cc0*/  UIADD3 UR36, UR18, UR29, URZ ;  /* 0x0000001d12247290 */ /* 0x000fe2000fffe03f */
[----:B------:R-:W-:Y:S01]  /*1cd0*/  IMAD.U32 R0, RZ, RZ, UR16 ;  /* 0x00000010ff007e24 */ /* 0x000fe2000f8e00ff */
[----:B------:R-:W-:Y:S01]  /*1ce0*/  UIMAD UR15, UR28, UR16, URZ ;  /* 0x000000101c0f72a4 */ /* 0x000fe2000f8e023f */
[----:B------:R-:W-:Y:S01]  /*1cf0*/  LOP3.LUT R3, R3, 0xffffffe0, RZ, 0xc0, !PT ;  /* 0xffffffe003037812 */ /* 0x000fe200078ec0ff */
[----:B------:R-:W-:Y:S01]  /*1d00*/  ULEA.HI UR47, UR47, UR5, URZ, 0x6 ;  /* 0x000000052f2f7291 */ /* 0x000fe2000f8f303f */
[----:B------:R-:W-:Y:S01]  /*1d10*/  IMAD.WIDE.U32 R4, R0, UR55, R4 ;  /* 0x0000003700047c25 */ /* 0x000fe2000f8e0004 */
[----:B------:R-:W-:-:S02]  /*1d20*/  UIMAD UR17, UR55, UR17, UR15 ;  /* 0x00000011371172a4 */ /* 0x000fc4000f8e020f */
[----:B------:R-:W-:Y:S01]  /*1d30*/  USHF.R.S32.HI UR15, URZ, 0x1f, UR31 ;  /* 0x0000001f3f0f7899 */ /* 0x000fe2000801141f */
[----:B------:R-:W-:Y:S01]  /*1d40*/  IMAD.IADD R16, R16, 0x1, -R3 ;  /* 0x0000000110107824 */ /* 0x000fe200078e0a03 */
[----:B------:R-:W-:Y:S01]  /*1d50*/  USHF.R.S32.HI UR47, URZ, 0x6, UR47 ;  /* 0x000000063f2f7899 */ /* 0x000fe2000801142f */
[----:B------:R-:W-:Y:S01]  /*1d60*/  IMAD R0, R22, UR12, RZ ;  /* 0x0000000c16007c24 */ /* 0x000fe2000f8e02ff */
[----:B------:R-:W-:Y:S01]  /*1d70*/  UIADD3.X UR5, UR48, UR15, UR49, UP2, UP0 ;  /* 0x0000000f30057290 */ /* 0x000fe200097e0431 */
[----:B------:R-:W-:Y:S01]  /*1d80*/  IMAD R3, R251, UR8, R16 ;  /* 0x00000008fb037c24 */ /* 0x000fe2000f8e0210 */
[----:B------:R-:W-:Y:S01]  /*1d90*/  UISETP.LT.AND UP0, UPT, URZ, UR47, UPT ;  /* 0x0000002f3f00728c */ /* 0x000fe2000bf01270 */
[----:B------:R-:W-:Y:S01]  /*1da0*/  IMAD R9, R244, UR13, R0 ;  /* 0x0000000df4097c24 */ /* 0x000fe2000f8e0200 */
[----:B------:R-:W-:Y:S01]  /*1db0*/  UIADD3 UR14, UP3, UP2, UR51, UR34, UR52 ;  /* 0x00000022330e7290 */ /* 0x000fe2000fa7e034 */
[----:B------:R-:W-:Y:S01]  /*1dc0*/  VIADD R5, R5, UR17 ;  /* 0x0000001105057c36 */ /* 0x000fe20008000000 */
[----:B------:R-:W-:Y:S01]  /*1dd0*/  USEL UR47, URZ, UR47, !UP0 ;  /* 0x0000002f3f2f7287 */ /* 0x000fe2000c000000 */
[----:B------:R-:W-:Y:S01]  /*1de0*/  VIADD R14, R228, 0x20 ;  /* 0x00000020e40e7836 */ /* 0x000fe20000000000 */
[----:B------:R-:W-:Y:S01]  /*1df0*/  UIADD3.X UR5, UR50, UR5, UR44, UP3, UP2 ;  /* 0x0000000532057290 */ /* 0x000fe20009fe442c */
[----:B------:R-:W-:Y:S01]  /*1e00*/  IMAD.WIDE.U32 R4, R244, UR12, R4 ;  /* 0x0000000cf4047c25 */ /* 0x000fe2000f8e0004 */
[----:B------:R-:W-:Y:S01]  /*1e10*/  UISETP.GT.AND UP0, UPT, UR38, UR47, UPT ;  /* 0x0000002f2600728c */ /* 0x000fe2000bf04270 */
[----:B------:R-:W-:Y:S01]  /*1e20*/  IADD3 R0, P0, R3, UR14, RZ ;  /* 0x0000000e03007c10 */ /* 0x000fe2000ff1e0ff */
[----:B------:R-:W-:Y:S01]  /*1e30*/  ULDC.64 UR20, c[0x0][0x3e0] ;  /* 0x0000f80000147ab9 */ /* 0x000fe20000000a00 */
[----:B------:R-:W-:Y:S01]  /*1e40*/  UIMAD.WIDE UR12, UR39, 0x4, UR40 ;  /* 0x00000004270c78a5 */ /* 0x000fe2000f8e0228 */
[----:B------:R-:W-:Y:S01]  /*1e50*/  IMAD.IADD R5, R5, 0x1, R9 ;  /* 0x0000000105057824 */ /* 0x000fe200078e0209 */
[----:B------:R-:W-:Y:S01]  /*1e60*/  LEA.HI.X.SX32 R8, R3, UR5, 0x1, P0 ;  /* 0x0000000503087c11 */ /* 0x000fe200080f0eff */
[----:B------:R-:W-:Y:S01]  /*1e70*/  ULDC.64 UR28, c[0x0][0x210] ;  /* 0x00008400001c7ab9 */ /* 0x000fe20000000a00 */
[----:B------:R-:W-:Y:S01]  /*1e80*/  PLOP3.LUT P0, PT, PT, PT, UP0, 0x80, 0x0 ;  /* 0x000000000000781c */ /* 0x000fe20003f0f008 */
[----:B------:R-:W-:Y:S01]  /*1e90*/  ULDC.64 UR18, c[0x0][0x400] ;  /* 0x0001000000127ab9 */ /* 0x000fe20000000a00 */
[----:B------:R-:W-:Y:S01]  /*1ea0*/  VIADD R3, R7, UR37 ;  /* 0x0000002507037c36 */ /* 0x000fe20008000000 */
[----:B------:R-:W-:Y:S01]  /*1eb0*/  LEA R232, P3, R4, UR20, 0x1 ;  /* 0x0000001404e87c11 */ /* 0x000fe2000f8608ff */
[----:B------:R-:W-:Y:S01]  /*1ec0*/  ULDC.64 UR42, c[0x0][0x2b0] ;  /* 0x0000ac00002a7ab9 */ /* 0x000fe20000000a00 */
[----:B------:R-:W-:Y:S01]  /*1ed0*/  LEA R233, P4, R6, UR28, 0x1 ;  /* 0x0000001c06e97c11 */ /* 0x000fe2000f8808ff */
[----:B------:R-:W-:Y:S01]  /*1ee0*/  UIADD3 UR7, UR38, -0x1, URZ ;  /* 0xffffffff26077890 */ /* 0x000fe2000fffe03f */
[----:B------:R-:W-:Y:S01]  /*1ef0*/  LEA R173, P2, R0, UR18, 0x2 ;  /* 0x0000001200ad7c11 */ /* 0x000fe2000f8410ff */
[----:B------:R-:W-:Y:S01]  /*1f00*/  UIMAD.WIDE UR16, UR36, 0x4, UR42 ;  /* 0x00000004241078a5 */ /* 0x000fe2000f8e022a */
[----:B------:R-:W-:Y:S01]  /*1f10*/  LEA.HI.X R230, R4, UR21, R5, 0x1, P3 ;  /* 0x0000001504e67c11 */ /* 0x000fe200098f0c05 */
[----:B------:R-:W-:Y:S01]  /*1f20*/  UMOV UR21, UR12 ;  /* 0x0000000c00157c82 */ /* 0x000fe20008000000 */
[----:B------:R-:W-:Y:S01]  /*1f30*/  LEA.HI.X R231, R6, UR29, R3, 0x1, P4 ;  /* 0x0000001d06e77c11 */ /* 0x000fe2000a0f0c03 */
[----:B------:R-:W-:Y:S01]  /*1f40*/  UMOV UR20, UR13 ;  /* 0x0000000d00147c82 */ /* 0x000fe20008000000 */
[----:B------:R-:W-:Y:S01]  /*1f50*/  LEA.HI.X R172, R0, UR19, R8, 0x2, P2 ;  /* 0x0000001300ac7c11 */ /* 0x000fe200090f1408 */
[----:B------:R-:W-:Y:S01]  /*1f60*/  VIADD R15, R228, 0x40 ;  /* 0x00000040e40f7836 */ /* 0x000fe20000000000 */
        /* <DEDUP_REMOVED lines=20> */
.L_x_1180:
        /* <DEDUP_REMOVED lines=17> */
[----:B------:R-:W-:-:S03]  /*21c0*/  UIADD3 UR16, UR15, UR5, URZ ;  /* 0x000000050f107290 */ /* 0x000fc6000fffe03f */
[----:B------:R-:W-:-:S09]  /*21d0*/  UMOV UR5, UR14 ;  /* 0x0000000e00057c82 */ /* 0x000fd20008000000 */
.L_x_1181:
        /* <DEDUP_REMOVED lines=10> */
[----:B------:R-:W-:Y:S02]  /*2280*/  IADD3 R6, P0, R4, UR18, RZ ;  /* 0x0000001204067c10 */ /* 0x000fe4000ff1e0ff */
[----:B------:R-:W-:Y:S02]  /*2290*/  ISETP.GE.AND P3, PT, R3, UR6, PT ;  /* 0x0000000603007c0c */ /* 0x000fe4000bf66270 */
[----:B------:R-:W-:Y:S01]  /*22a0*/  IADD3.X R7, R5, UR19, R0, P0, !PT ;  /* 0x0000001305077c10 */ /* 0x000fe200087fe400 */
        /* <DEDUP_REMOVED lines=25> */
.L_x_1183:
[----:B------:R-:W-:Y:S05]  /*2440*/  BSYNC B0 ;  /* 0x0000000000007941 */ /* 0x000fea0003800000 */
.L_x_1182:
        /* <DEDUP_REMOVED lines=19> */
.L_x_1185:
[----:B------:R-:W-:Y:S05]  /*2580*/  BSYNC B0 ;  /* 0x0000000000007941 */ /* 0x000fea0003800000 */
.L_x_1184:
        /* <DEDUP_REMOVED lines=34> */
.L_x_1187:
[----:B------:R-:W-:Y:S05]  /*27b0*/  BSYNC B0 ;  /* 0x0000000000007941 */ /* 0x000fea0003800000 */
.L_x_1186:
        /* <DEDUP_REMOVED lines=20> */
.L_x_1179:
        /* <DEDUP_REMOVED lines=47> */
.L_x_1190:
[----:B------:R-:W-:Y:S05]  /*2bf0*/  BSYNC B0 ;  /* 0x0000000000007941 */ /* 0x000fea0003800000 */
.L_x_1189:
        /* <DEDUP_REMOVED lines=16> */
.L_x_1192:
        /* <DEDUP_REMOVED lines=35> */
.L_x_1193:
[----:B------:R-:W-:Y:S05]  /*2f30*/  BSYNC B0 ;  /* 0x0000000000007941 */ /* 0x000fea0003800000 */
.L_x_1191:
[----:B------:R-:W-:Y:S01]  /*2f40*/  UIMAD UR12, UR35, UR24, URZ ;  /* 0x00000018230c72a4 */ /* 0x000fe2000f8e023f */
[----:B--23--:R-:W-:Y:S01]  /*2f50*/  IMAD.U32 R4, RZ, RZ, UR24 ;  /* 0x00000018ff047e24 */ /* 0x00cfe2000f8e00ff */
[----:B------:R-:W-:Y:S01]  /*2f60*/  ULDC.64 UR14, c[0x0][0x260] ;  /* 0x00009800000e7ab9 */ /* 0x000fe20000000a00 */
[----:B------:R-:W-:Y:S01]  /*2f70*/  VIADD R8, R236, 0x8 ;  /* 0x00000008ec087836 */ /* 0x000fe20000000000 */
        /* <DEDUP_REMOVED lines=64> */
.L_x_1195:
[----:B------:R-:W-:Y:S05]  /*3380*/  BSYNC B0 ;  /* 0x0000000000007941 */ /* 0x000fea0003800000 */
.L_x_1194:
        /* <DEDUP_REMOVED lines=44> */
.L_x_1197:
[----:B------:R-:W-:Y:S05]  /*3650*/  BSYNC B0 ;  /* 0x0000000000007941 */ /* 0x000fea0003800000 */
.L_x_1196:
        /* <DEDUP_REMOVED lines=56> */
.L_x_1199:
[----:B------:R-:W-:Y:S05]  /*39e0*/  BSYNC B0 ;  /* 0x0000000000007941 */ /* 0x000fea0003800000 */
.L_x_1198:
        /* <DEDUP_REMOVED lines=41> */
.L_x_1201:
[----:B------:R-:W-:Y:S05]  /*3c80*/  BSYNC B0 ;  /* 0x0000000000007941 */ /* 0x000fea0003800000 */
.L_x_1200:
[----:B------:R-:W4:Y:S01]  /*3c90*/  S2UR UR5, SR_CTAID.Z ;  /* 0x00000000000579c3 */ /* 0x000f220000002700 */
[----:B------:R-:W-:Y:S01]  /*3ca0*/  ULDC.64 UR14, c[0x0][0x3c8] ;  /* 0x0000f200000e7ab9 */ /* 0x000fe20000000a00 */
[----:B------:R-:W-:Y:S01]  /*3cb0*/  ISETP.NE.AND P4, PT, R19, RZ, PT ;  /* 0x000000ff1300720c */ /* 0x000fe20003f85270 */
[----:B------:R-:W-:Y:S01]  /*3cc0*/  UISETP.NE.U32.AND UP1, UPT, UR14, URZ, UPT ;  /* 0x0000003f0e00728c */ /* 0x000fe2000bf25070 */
[----:B------:R-:W-:Y:S02]  /*3cd0*/  ISETP.NE.AND P3, PT, R21, RZ, PT ;  /* 0x000000ff1500720c */ /* 0x000fe40003f65270 */
[----:B------:R-:W-:Y:S01]  /*3ce0*/  ISETP.NE.AND P2, PT, R20, RZ, PT ;  /* 0x000000ff1400720c */ /* 0x000fe20003f45270 */
[----:B------:R-:W-:Y:S01]  /*3cf0*/  UISETP.NE.AND.EX UP1, UPT, UR15, URZ, UPT, UP1 ;  /* 0x0000003f0f00728c */ /* 0x000fe2000bf25310 */
[----:B------:R-:W4:Y:S08]  /*3d00*/  S2UR UR22, SR_CTAID.Z ;  /* 0x00000000001679c3 */ /* 0x000f300000002700 */
[----:B------:R-:W4:Y:S01]  /*3d10*/  LDC.64 R12, c[0x0][0x3b8] ;  /* 0x0000ee00ff0c7b82 */ /* 0x000f220000000a00 */
[----:B------:R-:W-:Y:S01]  /*3d20*/  PLOP3.LUT P1, PT, PT, PT, UP1, 0x80, 0x0 ;  /* 0x000000000000781c */ /* 0x000fe20003f2f018 */
[----:B------:R-:W-:Y:S01]  /*3d30*/  @UP1 ULDC.64 UR18, c[0x0][0x3d0] ;  /* 0x0000f40000121ab9 */ /* 0x000fe20000000a00 */
[----:B-123--:R-:W-:Y:S01]  /*3d40*/  IMAD.MOV.U32 R8, RZ, RZ, 0x4 ;  /* 0x00000004ff087424 */ /* 0x00efe200078e00ff */
[----:B------:R-:W0:Y:S01]  /*3d50*/  LDGDEPBAR ;  /* 0x00000000000079af */ /* 0x000e220000000000 */
[----:B------:R-:W-:-:S02]  /*3d60*/  IMAD.MOV.U32 R239, RZ, RZ, 0x7f800000 ;  /* 0x7f800000ffef7424 */ /* 0x000fc400078e00ff */
[----:B------:R-:W-:Y:S01]  /*3d70*/  IMAD.MOV.U32 R240, RZ, RZ, 0x7f800000 ;  /* 0x7f800000fff07424 */ /* 0x000fe200078e00ff */
[----:B----4-:R-:W-:Y:S02]  /*3d80*/  USHF.R.S32.HI UR12, URZ, 0x1f, UR5 ;  /* 0x0000001f3f0c7899 */ /* 0x010fe40008011405 */
[----:B------:R-:W-:Y:S01]  /*3d90*/  @UP1 UIMAD UR5, UR54, UR18, URZ ;  /* 0x00000012360512a4 */ /* 0x000fe2000f8e023f */
[----:B------:R-:W1:Y:S01]  /*3da0*/  S2R R0, SR_TID.X ;  /* 0x0000000000007919 */ /* 0x000e620000002100 */
[----:B------:R-:W-:Y:S01]  /*3db0*/  IMAD.SHL.U32 R212, R249, 0x20, RZ ;  /* 0x00000020f9d47824 */ /* 0x000fe200078e00ff */
[----:B------:R-:W-:Y:S02]  /*3dc0*/  USHF.L.U32 UR23, UR8, 0x4, URZ ;  /* 0x0000000408177899 */ /* 0x000fe4000800063f */
[----:B------:R-:W-:Y:S01]  /*3dd0*/  @UP1 UMOV UR13, UR12 ;  /* 0x0000000c000d1c82 */ /* 0x000fe20008000000 */
[----:B------:R-:W-:Y:S01]  /*3de0*/  @UP1 UMOV UR12, UR22 ;  /* 0x00000016000c1c82 */ /* 0x000fe20008000000 */
[----:B------:R-:W-:-:S02]  /*3df0*/  @UP1 UIMAD UR5, UR61, UR19, UR5 ;  /* 0x000000133d0512a4 */ /* 0x000fc4000f8e0205 */
[----:B------:R-:W-:Y:S01]  /*3e00*/  @UP1 UIMAD.WIDE.U32 UR12, UR61, UR18, UR12 ;  /* 0x000000123d0c12a5 */ /* 0x000fe2000f8e000c */
[----:B------:R-:W-:Y:S02]  /*3e10*/  IMAD.MOV.U32 R241, RZ, RZ, 0x7f800000 ;  /* 0x7f800000fff17424 */ /* 0x000fe400078e00ff */
[----:B------:R-:W-:Y:S01]  /*3e20*/  IMAD.MOV.U32 R238, RZ, RZ, 0x7f800000 ;  /* 0x7f800000ffee7424 */ /* 0x000fe200078e00ff */
[----:B------:R-:W-:Y:S01]  /*3e30*/  @UP1 ULEA UR14, UP0, UR12, UR14, 0x2 ;  /* 0x0000000e0c0e1291 */ /* 0x000fe2000f80103f */
[----:B------:R-:W2:Y:S01]  /*3e40*/  LDG.E.64 R6, desc[UR10][R12.64+0x8] ;  /* 0x0000080a0c067981 */ /* 0x000ea2000c1e1b00 */
[----:B------:R-:W-:Y:S01]  /*3e50*/  @UP1 UIADD3 UR5, UR13, UR5, URZ ;  /* 0x000000050d051290 */ /* 0x000fe2000fffe03f */
[----:B------:R-:W-:Y:S01]  /*3e60*/  IMAD R242, RZ, RZ, -UR31 ;  /* 0x8000001ffff27e24 */ /* 0x000fe2000f8e02ff */
[----:B------:R-:W-:Y:S01]  /*3e70*/  CS2R R126, SRZ ;  /* 0x00000000007e7805 */ /* 0x000fe2000001ff00 */
[----:B------:R-:W-:Y:S01]  /*3e80*/  IMAD.MOV.U32 R237, RZ, RZ, R223 ;  /* 0x000000ffffed7224 */ /* 0x000fe200078e00df */
[----:B------:R-:W-:Y:S01]  /*3e90*/  @UP1 ULEA.HI.X UR15, UR12, UR15, UR5, 0x2, UP0 ;  /* 0x0000000f0c0f1291 */ /* 0x000fe200080f1405 */
[----:B------:R-:W-:Y:S01]  /*3ea0*/  IMAD.U32 R4, RZ, RZ, UR14 ;  /* 0x0000000eff047e24 */ /* 0x000fe2000f8e00ff */
[----:B------:R-:W-:Y:S01]  /*3eb0*/  CS2R R124, SRZ ;  /* 0x00000000007c7805 */ /* 0x000fe2000001ff00 */
[----:B------:R-:W-:Y:S01]  /*3ec0*/  @!P6 IMAD.WIDE R8, R18, R8, UR16 ;  /* 0x000000101208ee25 */ /* 0x000fe2000f8e0208 */
[----:B------:R-:W-:Y:S01]  /*3ed0*/  @UP1 ULDC UR5, c[0x0][0x2e8] ;  /* 0x0000ba0000051ab9 */ /* 0x000fe20000000800 */
[----:B------:R-:W-:-:S02]  /*3ee0*/  CS2R R130, SRZ ;  /* 0x0000000000827805 */ /* 0x000fc4000001ff00 */
[----:B------:R-:W-:Y:S01]  /*3ef0*/  CS2R R128, SRZ ;  /* 0x0000000000807805 */ /* 0x000fe2000001ff00 */
[----:B------:R-:W-:Y:S01]  /*3f00*/  IMAD.U32 R5, RZ, RZ, UR15 ;  /* 0x0000000fff057e24 */ /* 0x000fe2000f8e00ff */
[----:B------:R-:W5:Y:S01]  /*3f10*/  @!P6 LDG.E R239, desc[UR10][R8.64] ;  /* 0x0000000a08efe981 */ /* 0x000f62000c1e1900 */
[----:B------:R-:W-:Y:S02]  /*3f20*/  CS2R R122, SRZ ;  /* 0x00000000007a7805 */ /* 0x000fe4000001ff00 */
[----:B------:R-:W-:Y:S02]  /*3f30*/  CS2R R120, SRZ ;  /* 0x0000000000787805 */ /* 0x000fe4000001ff00 */
[----:B------:R-:W-:Y:S01]  /*3f40*/  CS2R R118, SRZ ;  /* 0x0000000000767805 */ /* 0x000fe2000001ff00 */
[----:B------:R3:W4:Y:S01]  /*3f50*/  @P1 LDG.E R10, desc[UR10][R4.64] ;  /* 0x0000000a040a1981 */ /* 0x000722000c1e1900 */
[----:B------:R-:W-:Y:S02]  /*3f60*/  CS2R R116, SRZ ;  /* 0x0000000000747805 */ /* 0x000fe4000001ff00 */
[----:B------:R-:W-:-:S02]  /*3f70*/  CS2R R110, SRZ ;  /* 0x00000000006e7805 */ /* 0x000fc4000001ff00 */
[----:B------:R-:W-:Y:S02]  /*3f80*/  CS2R R108, SRZ ;  /* 0x00000000006c7805 */ /* 0x000fe4000001ff00 */
[----:B------:R-:W-:Y:S02]  /*3f90*/  CS2R R114, SRZ ;  /* 0x0000000000727805 */ /* 0x000fe4000001ff00 */
[----:B------:R-:W-:Y:S02]  /*3fa0*/  CS2R R112, SRZ ;  /* 0x0000000000707805 */ /* 0x000fe4000001ff00 */
[----:B------:R-:W-:Y:S02]  /*3fb0*/  CS2R R106, SRZ ;  /* 0x00000000006a7805 */ /* 0x000fe4000001ff00 */
[----:B------:R-:W-:Y:S01]  /*3fc0*/  CS2R R104, SRZ ;  /* 0x0000000000687805 */ /* 0x000fe2000001ff00 */
[----:B------:R-:W4:Y:S01]  /*3fd0*/  LDG.E.64 R12, desc[UR10][R12.64] ;  /* 0x0000000a0c0c7981 */ /* 0x000f22000c1e1b00 */
        /* <DEDUP_REMOVED lines=16> */
[----:B---3--:R-:W-:Y:S01]  /*40e0*/  IMAD.MOV.U32 R4, RZ, RZ, 0x4 ;  /* 0x00000004ff047424 */ /* 0x008fe200078e00ff */
[----:B------:R-:W-:Y:S02]  /*40f0*/  CS2R R70, SRZ ;  /* 0x0000000000467805 */ /* 0x000fe4000001ff00 */
[----:B------:R-:W-:Y:S02]  /*4100*/  CS2R R68, SRZ ;  /* 0x0000000000447805 */ /* 0x000fe4000001ff00 */
[----:B------:R-:W-:Y:S01]  /*4110*/  CS2R R62, SRZ ;  /* 0x00000000003e7805 */ /* 0x000fe2000001ff00 */
[----:B------:R-:W-:Y:S01]  /*4120*/  IMAD.WIDE R4, R236, R4, UR16 ;  /* 0x00000010ec047e25 */ /* 0x000fe2000f8e0204 */
[----:B------:R-:W-:-:S02]  /*4130*/  CS2R R60, SRZ ;  /* 0x00000000003c7805 */ /* 0x000fc4000001ff00 */
[----:B------:R-:W-:Y:S02]  /*4140*/  CS2R R66, SRZ ;  /* 0x0000000000427805 */ /* 0x000fe4000001ff00 */
[----:B------:R-:W-:Y:S02]  /*4150*/  CS2R R64, SRZ ;  /* 0x0000000000407805 */ /* 0x000fe4000001ff00 */
[----:B------:R-:W-:Y:S01]  /*4160*/  CS2R R58, SRZ ;  /* 0x00000000003a7805 */ /* 0x000fe2000001ff00 */
[----:B------:R3:W5:Y:S01]  /*4170*/  @!P4 LDG.E R240, desc[UR10][R4.64] ;  /* 0x0000000a04f0c981 */ /* 0x000762000c1e1900 */
[----:B------:R-:W4:Y:S01]  /*4180*/  @P1 MUFU.RCP R3, UR5 ;  /* 0x0000000500031d08 */ /* 0x000f220008001000 */
[----:B-1----:R-:W-:Y:S01]  /*4190*/  IMAD.SHL.U32 R0, R0, 0x2, RZ ;  /* 0x0000000200007824 */ /* 0x002fe200078e00ff */
[----:B------:R-:W-:Y:S01]  /*41a0*/  UIMAD UR5, UR61, UR56, UR22 ;  /* 0x000000383d0572a4 */ /* 0x000fe2000f8e0216 */
[----:B------:R3:W5:Y:S01]  /*41b0*/  @!P3 LDG.E R241, desc[UR10][R4.64+0x20] ;  /* 0x0000200a04f1b981 */ /* 0x000762000c1e1900 */
[----:B------:R-:W-:-:S02]  /*41c0*/  CS2R R56, SRZ ;  /* 0x0000000000387805 */ /* 0x000fc4000001ff00 */
[----:B------:R-:W-:Y:S02]  /*41d0*/  CS2R R54, SRZ ;  /* 0x0000000000367805 */ /* 0x000fe4000001ff00 */
[----:B------:R-:W-:Y:S01]  /*41e0*/  LOP3.LUT R212, R212, 0x6, R0, 0xf8, !PT ;  /* 0x00000006d4d47812 */ /* 0x000fe200078ef800 */
[----:B------:R-:W-:Y:S01]  /*41f0*/  USHF.L.U32 UR5, UR5, 0x5, URZ ;  /* 0x0000000505057899 */ /* 0x000fe2000800063f */
[----:B------:R-:W-:Y:S01]  /*4200*/  IMAD.U32 R0, RZ, RZ, UR53 ;  /* 0x00000035ff007e24 */ /* 0x000fe2000f8e00ff */
[----:B------:R-:W-:Y:S01]  /*4210*/  USHF.L.U32 UR22, UR8, 0x3, URZ ;  /* 0x0000000308167899 */ /* 0x000fe2000800063f */
[----:B------:R3:W5:Y:S01]  /*4220*/  @!P2 LDG.E R238, desc[UR10][R4.64+0x80] ;  /* 0x0000800a04eea981 */ /* 0x000762000c1e1900 */
[----:B------:R-:W-:Y:S01]  /*4230*/  USHF.R.S32.HI UR13, URZ, 0x1f, UR5 ;  /* 0x0000001f3f0d7899 */ /* 0x000fe20008011405 */
[----:B------:R-:W-:Y:S01]  /*4240*/  IMAD R212, R0, 0x80, R212 ;  /* 0x0000008000d47824 */ /* 0x000fe200078e02d4 */
[----:B------:R-:W-:Y:S02]  /*4250*/  UIADD3 UR33, UR23, 0x40, URZ ;  /* 0x0000004017217890 */ /* 0x000fe4000fffe03f */
[----:B------:R-:W-:Y:S01]  /*4260*/  UIADD3 UR29, UR23, 0x20, URZ ;  /* 0x00000020171d7890 */ /* 0x000fe2000fffe03f */
[----:B------:R-:W-:Y:S01]  /*4270*/  SHF.R.S32.HI R0, RZ, 0x1f, R16 ;  /* 0x0000001fff007819 */ /* 0x000fe20000011410 */
[----:B------:R-:W-:-:S02]  /*4280*/  UIADD3 UR32, UR22, UR33, URZ ;  /* 0x0000002116207290 */ /* 0x000fc4000fffe03f */
[----:B------:R-:W-:Y:S02]  /*4290*/  UIADD3 UR28, UR22, UR29, URZ ;  /* 0x0000001d161c7290 */ /* 0x000fe4000fffe03f */
[----:B------:R-:W-:Y:S01]  /*42a0*/  UIADD3 UR31, UR22, UR32, URZ ;  /* 0x00000020161f7290 */ /* 0x000fe2000fffe03f */
[----:B------:R-:W-:Y:S02]  /*42b0*/  CS2R R52, SRZ ;  /* 0x0000000000347805 */ /* 0x000fe4000001ff00 */
[----:B------:R-:W-:Y:S02]  /*42c0*/  CS2R R46, SRZ ;  /* 0x00000000002e7805 */ /* 0x000fe4000001ff00 */
[----:B------:R-:W-:Y:S01]  /*42d0*/  CS2R R44, SRZ ;  /* 0x00000000002c7805 */ /* 0x000fe2000001ff00 */
[----:B------:R-:W-:Y:S01]  /*42e0*/  UIADD3 UR30, UR22, UR31, URZ ;  /* 0x0000001f161e7290 */ /* 0x000fe2000fffe03f */
[----:B------:R-:W-:Y:S02]  /*42f0*/  CS2R R50, SRZ ;  /* 0x0000000000327805 */ /* 0x000fe4000001ff00 */
[----:B------:R-:W-:-:S02]  /*4300*/  CS2R R48, SRZ ;  /* 0x0000000000307805 */ /* 0x000fc4000001ff00 */
[----:B------:R-:W-:Y:S01]  /*4310*/  CS2R R42, SRZ ;  /* 0x00000000002a7805 */ /* 0x000fe2000001ff00 */
[----:B------:R-:W-:Y:S01]  /*4320*/  UIADD3 UR27, UR22, UR30, URZ ;  /* 0x0000001e161b7290 */ /* 0x000fe2000fffe03f */
[----:B------:R-:W-:Y:S02]  /*4330*/  CS2R R40, SRZ ;  /* 0x0000000000287805 */ /* 0x000fe4000001ff00 */
[----:B------:R-:W-:Y:S02]  /*4340*/  CS2R R38, SRZ ;  /* 0x0000000000267805 */ /* 0x000fe4000001ff00 */
[----:B------:R-:W-:Y:S01]  /*4350*/  CS2R R36, SRZ ;  /* 0x0000000000247805 */ /* 0x000fe2000001ff00 */
[----:B------:R-:W-:Y:S01]  /*4360*/  ULDC UR15, c[0x0][0x394] ;  /* 0x0000e500000f7ab9 */ /* 0x000fe20000000800 */
[----:B------:R-:W-:Y:S02]  /*4370*/  UIMAD UR51, UR8, 0x18, URZ ;  /* 0x00000018083378a4 */ /* 0x000fe4000f8e023f */
[----:B------:R-:W-:-:S02]  /*4380*/  USHF.L.U32 UR50, UR8, 0x5, URZ ;  /* 0x0000000508327899 */ /* 0x000fc4000800063f */
        /* <DEDUP_REMOVED lines=8> */
[----:B------:R-:W-:Y:S01]  /*4410*/  UIADD3 UR13, UR26, UR9, URZ ;  /* 0x000000091a0d7290 */ /* 0x000fe2000fffe03f */
[----:B------:R-:W-:Y:S01]  /*4420*/  VIADD R0, R184, 0x1800 ;  /* 0x00001800b8007836 */ /* 0x000fe20000000000 */
[----:B------:R-:W-:Y:S01]  /*4430*/  UIADD3 UR26, UR22, UR28, URZ ;  /* 0x0000001c161a7290 */ /* 0x000fe2000fffe03f */
[----:B----4-:R-:W-:-:S05]  /*4440*/  @P1 FMUL.FTZ R3, R10, R3 ;  /* 0x000000030a031220 */ /* 0x010fca0000410000 */
[----:B------:R-:W-:Y:S01]  /*4450*/  @P1 R2UR UR14, R3 ;  /* 0x00000000030e12ca */ /* 0x000fe200000e0000 */
[----:B------:R-:W-:Y:S01]  /*4460*/  VIADD R3, R185, 0x1800 ;  /* 0x00001800b9037836 */ /* 0x000fe20000000000 */
[----:B------:R-:W-:Y:S02]  /*4470*/  R2UR UR12, R12 ;  /* 0x000000000c0c72ca */ /* 0x000fe400000e0000 */
[----:B------:R-:W-:Y:S01]  /*4480*/  R2UR UR52, R13 ;  /* 0x000000000d3472ca */ /* 0x000fe200000e0000 */
[----:B------:R-:W-:Y:S01]  /*4490*/  UIADD3 UR25, UR22, UR26, URZ ;  /* 0x0000001a16197290 */ /* 0x000fe2000fffe03f */
[----:B------:R-:W-:Y:S01]  /*44a0*/  SEL R0, R0, R184, !P0 ;  /* 0x000000b800007207 */ /* 0x000fe20004000000 */
[----:B------:R-:W-:Y:S01]  /*44b0*/  UIADD3 UR13, -UR6, 0x80, UR13 ;  /* 0x00000080060d7890 */ /* 0x000fe2000fffe10d */
[----:B------:R-:W-:Y:S01]  /*44c0*/  SEL R178, R3, R185, !P0 ;  /* 0x000000b903b27207 */ /* 0x000fe20004000000 */
[----:B------:R-:W-:Y:S01]  /*44d0*/  UIADD3 UR24, UR22, UR25, URZ ;  /* 0x0000001916187290 */ /* 0x000fe2000fffe03f */
[----:B------:R-:W-:-:S02]  /*44e0*/  LEA R3, R0, UR4, 0x1 ;  /* 0x0000000400037c11 */ /* 0x000fc4000f8e08ff */
[----:B------:R-:W-:Y:S01]  /*44f0*/  LEA R178, R178, UR4, 0x1 ;  /* 0x00000004b2b27c11 */ /* 0x000fe2000f8e08ff */
[----:B------:R-:W-:Y:S01]  /*4500*/  UMOV UR5, URZ ;  /* 0x0000003f00057c82 */ /* 0x000fe20008000000 */
[----:B------:R-:W-:Y:S01]  /*4510*/  UIADD3 UR54, UR13, -UR57, URZ ;  /* 0x800000390d367290 */ /* 0x000fe2000fffe03f */
[----:B------:R-:W-:Y:S01]  /*4520*/  LOP3.LUT R243, R243, UR12, RZ, 0x3c, !PT ;  /* 0x0000000cf3f37c12 */ /* 0x000fe2000f8e3cff */
[----:B------:R-:W-:Y:S02]  /*4530*/  UIADD3 UR45, UR12, -0x4ab325aa, URZ ;  /* 0xb54cda560c2d7890 */ /* 0x000fe4000fffe03f */
[----:B------:R-:W-:Y:S02]  /*4540*/  UIADD3 UR43, UR12, 0x1715609d, URZ ;  /* 0x1715609d0c2b7890 */ /* 0x000fe4000fffe03f */
[----:B------:R-:W-:Y:S02]  /*4550*/  UIADD3 UR41, UR12, 0x78dde6e4, URZ ;  /* 0x78dde6e40c297890 */ /* 0x000fe4000fffe03f */
[----:B------:R-:W-:-:S02]  /*4560*/  UIADD3 UR39, UR12, -0x255992d5, URZ ;  /* 0xdaa66d2b0c277890 */ /* 0x000fc4000fffe03f */
[----:B------:R-:W-:Y:S02]  /*4570*/  UIADD3 UR56, UR12, 0x3c6ef372, URZ ;  /* 0x3c6ef3720c387890 */ /* 0x000fe4000fffe03f */
[----:B------:R-:W-:Y:S02]  /*4580*/  UIADD3 UR37, UR12, -0x61c88647, URZ ;  /* 0x9e3779b90c257890 */ /* 0x000fe4000fffe03f */
[----:B------:R-:W-:Y:S02]  /*4590*/  UIADD3 UR46, UR52, 0x646e171e, URZ ;  /* 0x646e171e342e7890 */ /* 0x000fe4000fffe03f */
[----:B------:R-:W-:Y:S02]  /*45a0*/  UIADD3 UR44, UR52, -0x56f99767, URZ ;  /* 0xa9066899342c7890 */ /* 0x000fe4000fffe03f */
[----:B------:R-:W-:Y:S02]  /*45b0*/  UIADD3 UR42, UR52, -0x126145ec, URZ ;  /* 0xed9eba14342a7890 */ /* 0x000fe4000fffe03f */
[----:B------:R-:W-:-:S02]  /*45c0*/  UIADD3 UR40, UR52, 0x32370b8f, URZ ;  /* 0x32370b8f34287890 */ /* 0x000fc4000fffe03f */
[----:B------:R-:W-:Y:S02]  /*45d0*/  UIADD3 UR38, UR52, 0x76cf5d0a, URZ ;  /* 0x76cf5d0a34267890 */ /* 0x000fe4000fffe03f */
[----:B------:R-:W-:Y:S01]  /*45e0*/  UIADD3 UR55, UR52, -0x4498517b, URZ ;  /* 0xbb67ae8534377890 */ /* 0x000fe2000fffe03f */
[----:B------:R-:W-:Y:S01]  /*45f0*/  @UP1 UMOV UR5, UR14 ;  /* 0x0000000e00051c82 */ /* 0x000fe20008000000 */
[----:B------:R-:W-:Y:S01]  /*4600*/  UIADD3 UR34, UR22, UR24, URZ ;  /* 0x0000001816227290 */ /* 0x000fe2000fffe03f */
[----:B------:R-:W-:Y:S01]  /*4610*/  ULDC UR57, c[0x0][0x2d0] ;  /* 0x0000b40000397ab9 */ /* 0x000fe20000000800 */
[----:B------:R-:W-:Y:S01]  /*4620*/  ULDC.U8 UR13, c[0x0][0x388] ;  /* 0x0000e200000d7ab9 */ /* 0x000fe20000000000 */
[----:B---3--:R-:W-:-:S09]  /*4630*/  ULDC UR12, c[0x0][0x2ec] ;  /* 0x0000bb00000c7ab9 */ /* 0x008fd20000000800 */
.L_x_1206:
[----:B------:R-:W0:Y:S01]  /*4640*/  LDGDEPBAR ;  /* 0x00000000000079af */ /* 0x000e220000000000 */
[----:B------:R-:W-:Y:S01]  /*4650*/  IMAD.U32 R4, RZ, RZ, UR21 ;  /* 0x00000015ff047e24 */ /* 0x000fe2000f8e00ff */
[----:B------:R-:W-:Y:S01]  /*4660*/  USHF.L.U32 UR8, UR7, 0x6, URZ ;  /* 0x0000000607087899 */ /* 0x000fe2000800063f */
[----:B------:R-:W-:Y:S01]  /*4670*/  IMAD.U32 R5, RZ, RZ, UR20 ;  /* 0x00000014ff057e24 */ /* 0x000fe2000f8e00ff */
[----:B------:R-:W-:Y:S01]  /*4680*/  ULDC UR14, c[0x0][0x394] ;  /* 0x0000e500000e7ab9 */ /* 0x000fe20000000800 */
[----:B------:R-:W-:Y:S01]  /*4690*/  IMAD.IADD R0, R183, 0x1, R178 ;  /* 0x00000001b7007824 */ /* 0x000fe200078e02b2 */
[C---:B------:R-:W-:Y:S01]  /*46a0*/  LEA R4, P0, R236.reuse, R4, 0x2 ;  /* 0x00000004ec047211 */ /* 0x040fe200078010ff */
[----:B------:R-:W-:Y:S01]  /*46b0*/  IMAD.MOV.U32 R234, RZ, RZ, R173 ;  /* 0x000000ffffea7224 */ /* 0x000fe200078e00ad */
[----:B------:R-:W-:Y:S01]  /*46c0*/  UISETP.GE.AND UP0, UPT, UR8, UR54, UPT ;  /* 0x000000360800728c */ /* 0x000fe2000bf06270 */
[----:B------:R-:W-:Y:S01]  /*46d0*/  IMAD.MOV.U32 R235, RZ, RZ, R172 ;  /* 0x000000ffffeb7224 */ /* 0x000fe200078e00ac */
[C---:B------:R-:W-:Y:S01]  /*46e0*/  LEA.HI.X.SX32 R5, R236.reuse, R5, 0x2, P0 ;  /* 0x00000005ec057211 */ /* 0x040fe200000f16ff */
[----:B------:R-:W-:Y:S04]  /*46f0*/  DEPBAR.LE SB0, 0x0 ;  /* 0x000080000000791a */ /* 0x000fe80000000000 */
[----:B------:R-:W-:Y:S06]  /*4700*/  BAR.SYNC.DEFER_BLOCKING 0x0 ;  /* 0x0000000000007b1d */ /* 0x000fec0000010000 */
[----:B------:R-:W-:Y:S06]  /*4710*/  LDSM.16.M88.4 R32, [R178] ;  /* 0x00000000b220783b */ /* 0x000fec0000000200 */
[----:B------:R-:W1:Y:S06]  /*4720*/  LDSM.16.M88.4 R16, [R176+UR4+0x9000] ;  /* 0x00900004b010783b */ /* 0x000e6c0008000200 */
[----:B------:R-:W2:Y:S06]  /*4730*/  LDSM.16.M88.4 R28, [R178+0x800] ;  /* 0x00080000b21c783b */ /* 0x000eac0000000200 */
[----:B-----5:R-:W5:Y:S06]  /*4740*/  LDG.E R189, desc[UR10][R4.64] ;  /* 0x0000000a04bd7981 */ /* 0x020f6c000c1e1900 */
[----:B------:R-:W5:Y:S06]  /*4750*/  LDG.E R188, desc[UR10][R4.64+0x20] ;  /* 0x0000200a04bc7981 */ /* 0x000f6c000c1e1900 */
[----:B------:R-:W5:Y:S06]  /*4760*/  LDG.E R187, desc[UR10][R4.64+0x80] ;  /* 0x0000800a04bb7981 */ /* 0x000f6c000c1e1900 */
[----:B------:R1:W5:Y:S06]  /*4770*/  LDG.E R186, desc[UR10][R4.64+0xa0] ;  /* 0x0000a00a04ba7981 */ /* 0x00036c000c1e1900 */
[----:B------:R-:W3:Y:S06]  /*4780*/  LDSM.16.M88.4 R132, [R176+UR4+0x9400] ;  /* 0x00940004b084783b */ /* 0x000eec0008000200 */
[----:B------:R-:W-:Y:S06]  /*4790*/  LDSM.16.M88.4 R136, [R0] ;  /* 0x000000000088783b */ /* 0x000fec0000000200 */
[----:B------:R-:W4:Y:S06]  /*47a0*/  LDSM.16.M88.4 R140, [R177] ;  /* 0x00000000b18c783b */ /* 0x000f2c0000000200 */
[----:B------:R-:W4:Y:S01]  /*47b0*/  LDSM.16.M88.4 R144, [R0+0x800] ;  /* 0x000800000090783b */ /* 0x000f220000000200 */
[-C--:B-1----:R-:W-:Y:S05]  /*47c0*/  HMMA.16816.F32.BF16 R4, R32, R16.reuse, RZ ;  /* 0x000000102004723c */ /* 0x082fea00000418ff */
[----:B------:R-:W1:Y:S01]  /*47d0*/  LDSM.16.M88.4 R148, [R177+0x400] ;  /* 0x00040000b194783b */ /* 0x000e620000000200 */
[C---:B--2---:R-:W-:Y:S05]  /*47e0*/  HMMA.16816.F32.BF16 R8, R28.reuse, R16, RZ ;  /* 0x000000101c08723c */ /* 0x044fea00000418ff */
[----:B------:R-:W-:Y:S01]  /*47f0*/  LDSM.16.M88.4 R152, [R178+0x1000] ;  /* 0x00100000b298783b */ /* 0x000fe20000000200 */
[-C--:B------:R-:W-:Y:S05]  /*4800*/  HMMA.16816.F32.BF16 R12, R28, R18.reuse, RZ ;  /* 0x000000121c0c723c */ /* 0x080fea00000418ff */
[----:B------:R-:W2:Y:S01]  /*4810*/  LDSM.16.M88.4 R156, [R176+UR4+0xb000] ;  /* 0x00b00004b09c783b */ /* 0x000ea20008000200 */
[C---:B------:R-:W-:Y:S05]  /*4820*/  HMMA.16816.F32.BF16 R16, R32.reuse, R18, RZ ;  /* 0x000000122010723c */ /* 0x040fea00000418ff */
[----:B------:R-:W2:Y:S01]  /*4830*/  LDSM.16.M88.4 R160, [R178+0x1800] ;  /* 0x00180000b2a0783b */ /* 0x000ea20000000200 */
[-C--:B---3--:R-:W-:Y:S05]  /*4840*/  HMMA.16816.F32.BF16 R20, R32, R132.reuse, RZ ;  /* 0x000000842014723c */ /* 0x088fea00000418ff */
[----:B------:R-:W3:Y:S01]  /*4850*/  LDSM.16.M88.4 R164, [R176+UR4+0xb400] ;  /* 0x00b40004b0a4783b */ /* 0x000ee20008000200 */
[C---:B------:R-:W-:Y:S05]  /*4860*/  HMMA.16816.F32.BF16 R24, R28.reuse, R132, RZ ;  /* 0x000000841c18723c */ /* 0x040fea00000418ff */
[----:B------:R-:W-:Y:S01]  /*4870*/  LDSM.16.M88.4 R168, [R177+0x2400] ;  /* 0x00240000b1a8783b */ /* 0x000fe20000000200 */
[-C--:B------:R-:W-:Y:S06]  /*4880*/  HMMA.16816.F32.BF16 R28, R28, R134.reuse, RZ ;  /* 0x000000861c1c723c */ /* 0x080fec00000418ff */
[----:B------:R-:W-:Y:S01]  /*4890*/  HMMA.16816.F32.BF16 R32, R32, R134, RZ ;  /* 0x000000862020723c */ /* 0x000fe200000418ff */
[----:B------:R-:W-:Y:S05]  /*48a0*/  LDSM.16.M88.4 R132, [R0+0x1000] ;  /* 0x001000000084783b */ /* 0x000fea0000000200 */
[-C--:B----4-:R-:W-:Y:S06]  /*48b0*/  HMMA.16816.F32.BF16 R4, R136, R140.reuse, R4 ;  /* 0x0000008c8804723c */ /* 0x090fec0000041804 */
[C---:B------:R-:W-:Y:S06]  /*48c0*/  HMMA.16816.F32.BF16 R8, R144.reuse, R140, R8 ;  /* 0x0000008c9008723c */ /* 0x040fec0000041808 */
[-C--:B------:R-:W-:Y:S06]  /*48d0*/  HMMA.16816.F32.BF16 R12, R144, R142.reuse, R12 ;  /* 0x0000008e900c723c */ /* 0x080fec000004180c */
[C---:B------:R-:W-:Y:S01]  /*48e0*/  HMMA.16816.F32.BF16 R16, R136.reuse, R142, R16 ;  /* 0x0000008e8810723c */ /* 0x040fe20000041810 */
[----:B------:R-:W4:Y:S05]  /*48f0*/  LDSM.16.M88.4 R140, [R177+0x2000] ;  /* 0x00200000b18c783b */ /* 0x000f2a0000000200 */
[-C--:B-1----:R-:W-:Y:S06]  /*4900*/  HMMA.16816.F32.BF16 R20, R136, R148.reuse, R20 ;  /* 0x000000948814723c */ /* 0x082fec0000041814 */
[C---:B------:R-:W-:Y:S06]  /*4910*/  HMMA.16816.F32.BF16 R24, R144.reuse, R148, R24 ;  /* 0x000000949018723c */ /* 0x040fec0000041818 */
[-C--:B------:R-:W-:Y:S01]  /*4920*/  HMMA.16816.F32.BF16 R28, R144, R150.reuse, R28 ;  /* 0x00000096901c723c */ /* 0x080fe2000004181c */
[----:B------:R-:W1:Y:S05]  /*4930*/  LDSM.16.M88.4 R144, [R0+0x1800] ;  /* 0x001800000090783b */ /* 0x000e6a0000000200 */
[----:B------:R-:W-:Y:S01]  /*4940*/  HMMA.16816.F32.BF16 R32, R136, R150, R32 ;  /* 0x000000968820723c */ /* 0x000fe20000041820 */
[----:B------:R-:W-:Y:S05]  /*4950*/  LDSM.16.M88.4 R136, [R178+0x2000] ;  /* 0x00200000b288783b */ /* 0x000fea0000000200 */
[-C--:B--2---:R-:W-:Y:S01]  /*4960*/  HMMA.16816.F32.BF16 R4, R152, R156.reuse, R4 ;  /* 0x0000009c9804723c */ /* 0x084fe20000041804 */
[----:B------:R-:W2:Y:S05]  /*4970*/  LDSM.16.M88.4 R148, [R176+UR4+0xd000] ;  /* 0x00d00004b094783b */ /* 0x000eaa0008000200 */
[C---:B------:R-:W-:Y:S06]  /*4980*/  HMMA.16816.F32.BF16 R8, R160.reuse, R156, R8 ;  /* 0x0000009ca008723c */ /* 0x040fec0000041808 */
[-C--:B------:R-:W-:Y:S06]  /*4990*/  HMMA.16816.F32.BF16 R12, R160, R158.reuse, R12 ;  /* 0x0000009ea00c723c */ /* 0x080fec000004180c */
[C---:B------:R-:W-:Y:S01]  /*49a0*/  HMMA.16816.F32.BF16 R16, R152.reuse, R158, R16 ;  /* 0x0000009e9810723c */ /* 0x040fe20000041810 */
[----:B------:R-:W2:Y:S05]  /*49b0*/  LDSM.16.M88.4 R156, [R178+0x2800] ;  /* 0x00280000b29c783b */ /* 0x000eaa0000000200 */
[-C--:B---3--:R-:W-:Y:S06]  /*49c0*/  HMMA.16816.F32.BF16 R20, R152, R164.reuse, R20 ;  /* 0x000000a49814723c */ /* 0x088fec0000041814 */
[C---:B------:R-:W-:Y:S06]  /*49d0*/  HMMA.16816.F32.BF16 R24, R160.reuse, R164, R24 ;  /* 0x000000a4a018723c */ /* 0x040fec0000041818 */
[-C--:B------:R-:W-:Y:S01]  /*49e0*/  HMMA.16816.F32.BF16 R28, R160, R166.reuse, R28 ;  /* 0x000000a6a01c723c */ /* 0x080fe2000004181c */
[----:B------:R-:W3:Y:S05]  /*49f0*/  LDSM.16.M88.4 R160, [R176+UR4+0xd400] ;  /* 0x00d40004b0a0783b */ /* 0x000eea0008000200 */
[----:B------:R-:W-:Y:S06]  /*4a00*/  HMMA.16816.F32.BF16 R32, R152, R166, R32 ;  /* 0x000000a69820723c */ /* 0x000fec0000041820 */
[-C--:B----4-:R-:W-:Y:S06]  /*4a10*/  HMMA.16816.F32.BF16 R4, R132, R140.reuse, R4 ;  /* 0x0000008c8404723c */ /* 0x090fec0000041804 */
        /* <DEDUP_REMOVED lines=9> */
[----:B------:R-:W-:Y:S05]  /*4ab0*/  LDSM.16.M88.4 R132, [R0+0x2000] ;  /* 0x002000000084783b */ /* 0x000fea0000000200 */
[-C--:B--2---:R-:W-:Y:S06]  /*4ac0*/  HMMA.16816.F32.BF16 R4, R136, R148.reuse, R4 ;  /* 0x000000948804723c */ /* 0x084fec0000041804 */
[C---:B------:R-:W-:Y:S06]  /*4ad0*/  HMMA.16816.F32.BF16 R8, R156.reuse, R148, R8 ;  /* 0x000000949c08723c */ /* 0x040fec0000041808 */
[-C--:B------:R-:W-:Y:S05]  /*4ae0*/  HMMA.16816.F32.BF16 R12, R156, R150.reuse, R12 ;  /* 0x000000969c0c723c */ /* 0x080fea000004180c */
[----:B------:R-:W-:Y:S01]  /*4af0*/  IADD3 R148, R236, -UR9, -R212 ;  /* 0x80000009ec947c10 */ /* 0x000fe2000fffe8d4 */
[C---:B------:R-:W-:Y:S05]  /*4b00*/  HMMA.16816.F32.BF16 R16, R136.reuse, R150, R16 ;  /* 0x000000968810723c */ /* 0x040fea0000041810 */
[----:B------:R-:W-:Y:S01]  /*4b10*/  VIADD R148, R148, UR6 ;  /* 0x0000000694947c36 */ /* 0x000fe20008000000 */
[-C--:B---3--:R-:W-:Y:S05]  /*4b20*/  HMMA.16816.F32.BF16 R20, R136, R160.reuse, R20 ;  /* 0x000000a08814723c */ /* 0x088fea0000041814 */
[----:B------:R-:W-:Y:S01]  /*4b30*/  VIADD R148, R148, UR8 ;  /* 0x0000000894947c36 */ /* 0x000fe20008000000 */
[C---:B------:R-:W-:Y:S05]  /*4b40*/  HMMA.16816.F32.BF16 R24, R156.reuse, R160, R24 ;  /* 0x000000a09c18723c */ /* 0x040fea0000041818 */
[----:B------:R-:W-:Y:S01]  /*4b50*/  VIADD R152, R148, 0xffffffff ;  /* 0xffffffff94987836 */ /* 0x000fe20000000000 */
[-C--:B------:R-:W-:Y:S04]  /*4b60*/  HMMA.16816.F32.BF16 R28, R156, R162.reuse, R28 ;  /* 0x000000a29c1c723c */ /* 0x080fe8000004181c */
[----:B------:R-:W-:Y:S01]  /*4b70*/  ISETP.GE.AND P3, PT, R152, RZ, PT ;  /* 0x000000ff9800720c */ /* 0x000fe20003f66270 */
[C---:B------:R-:W-:Y:S01]  /*4b80*/  VIADD R151, R148.reuse, 0x8 ;  /* 0x0000000894977836 */ /* 0x040fe20000000000 */
[----:B------:R-:W-:Y:S01]  /*4b90*/  HMMA.16816.F32.BF16 R32, R136, R162, R32 ;  /* 0x000000a28820723c */ /* 0x000fe20000041820 */
[----:B------:R-:W1:Y:S03]  /*4ba0*/  LDSM.16.M88.4 R136, [R177+0x4000] ;  /* 0x00400000b188783b */ /* 0x000e660000000200 */
[----:B------:R-:W-:Y:S01]  /*4bb0*/  ISETP.GE.AND P2, PT, R151, RZ, PT ;  /* 0x000000ff9700720c */ /* 0x000fe20003f46270 */
[C---:B------:R-:W-:Y:S02]  /*4bc0*/  VIADD R150, R148.reuse, 0x7 ;  /* 0x0000000794967836 */ /* 0x040fe40000000000 */
[----:B------:R-:W-:Y:S03]  /*4bd0*/  VIADD R149, R148, 0x28 ;  /* 0x0000002894957836 */ /* 0x000fe60000000000 */
[----:B------:R-:W-:Y:S01]  /*4be0*/  ISETP.GE.AND P6, PT, R150, RZ, PT ;  /* 0x000000ff9600720c */ /* 0x000fe20003fc6270 */
[C---:B------:R-:W-:Y:S01]  /*4bf0*/  VIADD R153, R148.reuse, 0x27 ;  /* 0x0000002794997836 */ /* 0x040fe20000000000 */
[----:B------:R-:W-:Y:S01]  /*4c00*/  ISETP.GE.AND P1, PT, R149, RZ, PT ;  /* 0x000000ff9500720c */ /* 0x000fe20003f26270 */
[C---:B------:R-:W-:Y:S01]  /*4c10*/  VIADD R155, R148.reuse, 0x20 ;  /* 0x00000020949b7836 */ /* 0x040fe20000000000 */
[C---:B------:R-:W-:Y:S01]  /*4c20*/  @!P3 IADD3 R152, -R148.reuse, 0x1, RZ ;  /* 0x000000019498b810 */ /* 0x040fe20007ffe1ff */
[C---:B------:R-:W-:Y:S01]  /*4c30*/  VIADD R154, R148.reuse, 0x1f ;  /* 0x0000001f949a7836 */ /* 0x040fe20000000000 */
[----:B------:R-:W-:Y:S01]  /*4c40*/  ISETP.GE.AND P0, PT, R153, RZ, PT ;  /* 0x000000ff9900720c */ /* 0x000fe20003f06270 */
[C---:B------:R-:W-:Y:S01]  /*4c50*/  VIADD R157, R148.reuse, 0x18 ;  /* 0x00000018949d7836 */ /* 0x040fe20000000000 */
[C---:B------:R-:W-:Y:S01]  /*4c60*/  @!P2 IADD3 R151, -R148.reuse, -0x8, RZ ;  /* 0xfffffff89497a810 */ /* 0x040fe20007ffe1ff */
[C---:B------:R-:W-:Y:S01]  /*4c70*/  VIADD R156, R148.reuse, 0x17 ;  /* 0x00000017949c7836 */ /* 0x040fe20000000000 */
[----:B------:R-:W-:Y:S01]  /*4c80*/  ISETP.GE.AND P5, PT, R155, RZ, PT ;  /* 0x000000ff9b00720c */ /* 0x000fe20003fa6270 */
[----:B------:R-:W-:Y:S01]  /*4c90*/  VIADD R159, R148, 0xfffffff8 ;  /* 0xfffffff8949f7836 */ /* 0x000fe20000000000 */
        /* <DEDUP_REMOVED lines=8> */
[----:B------:R-:W-:Y:S01]  /*4d20*/  ISETP.GE.AND P6, PT, R159, RZ, PT ;  /* 0x000000ff9f00720c */ /* 0x000fe20003fc6270 */
[C---:B------:R-:W-:Y:S01]  /*4d30*/  VIADD R163, R148.reuse, 0xf ;  /* 0x0000000f94a37836 */ /* 0x040fe20000000000 */
[C---:B------:R-:W-:Y:S01]  /*4d40*/  @!P1 IADD3 R149, -R148.reuse, -0x28, RZ ;  /* 0xffffffd894959810 */ /* 0x040fe20007ffe1ff */
[----:B------:R-:W-:Y:S01]  /*4d50*/  VIADD R165, R148, 0xffffffe8 ;  /* 0xffffffe894a57836 */ /* 0x000fe20000000000 */
[----:B------:R-:W-:Y:S01]  /*4d60*/  ISETP.GE.AND P1, PT, R158, RZ, PT ;  /* 0x000000ff9e00720c */ /* 0x000fe20003f26270 */
[C---:B------:R-:W-:Y:S01]  /*4d70*/  VIADD R164, R148.reuse, 0xffffffe7 ;  /* 0xffffffe794a47836 */ /* 0x040fe20000000000 */
[----:B------:R-:W-:Y:S02]  /*4d80*/  @!P0 IADD3 R153, -R148, -0x27, RZ ;  /* 0xffffffd994998810 */ /* 0x000fe40007ffe1ff */
[----:B------:R-:W-:Y:S02]  /*4d90*/  ISETP.GE.AND P0, PT, R160, RZ, PT ;  /* 0x000000ffa000720c */ /* 0x000fe40003f06270 */
[C---:B------:R-:W-:Y:S01]  /*4da0*/  @!P5 IADD3 R155, -R148.reuse, -0x20, RZ ;  /* 0xffffffe0949bd810 */ /* 0x040fe20007ffe1ff */
[-C--:B-1----:R-:W-:Y:S05]  /*4db0*/  HMMA.16816.F32.BF16 R4, R132, R136.reuse, R4 ;  /* 0x000000888404723c */ /* 0x082fea0000041804 */
[C---:B------:R-:W-:Y:S01]  /*4dc0*/  @!P4 IADD3 R154, -R148.reuse, -0x1f, RZ ;  /* 0xffffffe1949ac810 */ /* 0x040fe20007ffe1ff */
[C---:B------:R-:W-:Y:S04]  /*4dd0*/  HMMA.16816.F32.BF16 R8, R140.reuse, R136, R8 ;  /* 0x000000888c08723c */ /* 0x040fe80000041808 */
[----:B------:R-:W-:Y:S02]  /*4de0*/  ISETP.GE.AND P5, PT, R161, RZ, PT ;  /* 0x000000ffa100720c */ /* 0x000fe40003fa6270 */
[----:B------:R-:W-:Y:S01]  /*4df0*/  @!P3 IADD3 R157, -R148, -0x18, RZ ;  /* 0xffffffe8949db810 */ /* 0x000fe20007ffe1ff */
[-C--:B------:R-:W-:Y:S03]  /*4e00*/  HMMA.16816.F32.BF16 R12, R140, R138.reuse, R12 ;  /* 0x0000008a8c0c723c */ /* 0x080fe6000004180c */
[----:B------:R-:W-:Y:S02]  /*4e10*/  ISETP.GE.AND P4, PT, R162, RZ, PT ;  /* 0x000000ffa200720c */ /* 0x000fe40003f86270 */
[C---:B------:R-:W-:Y:S01]  /*4e20*/  @!P2 IADD3 R156, -R148.reuse, -0x17, RZ ;  /* 0xffffffe9949ca810 */ /* 0x040fe20007ffe1ff */
[C---:B------:R-:W-:Y:S04]  /*4e30*/  HMMA.16816.F32.BF16 R16, R132.reuse, R138, R16 ;  /* 0x0000008a8410723c */ /* 0x040fe80000041810 */
[----:B------:R-:W-:Y:S02]  /*4e40*/  ISETP.GE.AND P3, PT, R163, RZ, PT ;  /* 0x000000ffa300720c */ /* 0x000fe40003f66270 */
[----:B------:R-:W-:Y:S01]  /*4e50*/  @!P6 IADD3 R159, -R148, 0x8, RZ ;  /* 0x00000008949fe810 */ /* 0x000fe20007ffe1ff */
[-C--:B------:R-:W-:Y:S03]  /*4e60*/  HMMA.16816.F32.BF16 R20, R132, R144.reuse, R20 ;  /* 0x000000908414723c */ /* 0x080fe60000041814 */
[----:B------:R-:W-:Y:S02]  /*4e70*/  ISETP.GE.AND P2, PT, R165, RZ, PT ;  /* 0x000000ffa500720c */ /* 0x000fe40003f46270 */
[----:B------:R-:W-:Y:S01]  /*4e80*/  ISETP.GE.AND P6, PT, R164, RZ, PT ;  /* 0x000000ffa400720c */ /* 0x000fe20003fc6270 */
[C---:B------:R-:W-:Y:S05]  /*4e90*/  HMMA.16816.F32.BF16 R24, R140.reuse, R144, R24 ;  /* 0x000000908c18723c */ /* 0x040fea0000041818 */
[C---:B------:R-:W-:Y:S01]  /*4ea0*/  @!P1 IADD3 R158, -R148.reuse, 0x9, RZ ;  /* 0x00000009949e9810 */ /* 0x040fe20007ffe1ff */
[-C--:B------:R-:W-:Y:S05]  /*4eb0*/  HMMA.16816.F32.BF16 R28, R140, R146.reuse, R28 ;  /* 0x000000928c1c723c */ /* 0x080fea000004181c */
[----:B------:R-:W-:Y:S01]  /*4ec0*/  @!P0 IADD3 R160, -R148, 0x10, RZ ;  /* 0x0000001094a08810 */ /* 0x000fe20007ffe1ff */
[----:B------:R-:W-:Y:S01]  /*4ed0*/  HMMA.16816.F32.BF16 R32, R132, R146, R32 ;  /* 0x000000928420723c */ /* 0x000fe20000041820 */
[----:B------:R-:W-:Y:S04]  /*4ee0*/  PLOP3.LUT P0, PT, PT, PT, UP0, 0x80, 0x0 ;  /* 0x000000000000781c */ /* 0x000fe80003f0f008 */
[----:B------:R-:W-:Y:S02]  /*4ef0*/  I2FP.F32.S32 R0, R159 ;  /* 0x0000009f00007245 */ /* 0x000fe40000201400 */
[----:B------:R-:W-:Y:S04]  /*4f00*/  I2FP.F32.S32 R132, R158 ;  /* 0x0000009e00847245 */ /* 0x000fe80000201400 */
[----:B------:R-:W-:Y:S01]  /*4f10*/  IABS R136, R148 ;  /* 0x0000009400887213 */ /* 0x000fe20000000000 */
[----:B------:R-:W-:Y:S01]  /*4f20*/  FFMA.FTZ R16, R0, -UR5, R16 ;  /* 0x8000000500107c23 */ /* 0x000fe20008010010 */
[----:B------:R-:W-:Y:S01]  /*4f30*/  @!P5 IADD3 R161, -R148, 0x11, RZ ;  /* 0x0000001194a1d810 */ /* 0x000fe20007ffe1ff */
[----:B------:R-:W-:Y:S01]  /*4f40*/  FFMA.FTZ R17, R132, -UR5, R17 ;  /* 0x8000000584117c23 */ /* 0x000fe20008010011 */
[----:B------:R-:W-:Y:S01]  /*4f50*/  @!P4 IADD3 R162, -R148, -0x10, RZ ;  /* 0xfffffff094a2c810 */ /* 0x000fe20007ffe1ff */
[----:B------:R-:W-:Y:S01]  /*4f60*/  FFMA.FTZ R22, R0, -UR5, R22 ;  /* 0x8000000500167c23 */ /* 0x000fe20008010016 */
[----:B------:R-:W-:Y:S01]  /*4f70*/  @!P3 IADD3 R163, -R148, -0xf, RZ ;  /* 0xfffffff194a3b810 */ /* 0x000fe20007ffe1ff */
[----:B------:R-:W-:Y:S01]  /*4f80*/  FFMA.FTZ R23, R132, -UR5, R23 ;  /* 0x8000000584177c23 */ /* 0x000fe20008010017 */
        /* <DEDUP_REMOVED lines=59> */
.L_x_1202:
[----:B------:R-:W-:Y:S01]  /*5340*/  VIADD R134, R236, UR8 ;  /* 0x00000008ec867c36 */ /* 0x000fe20008000000 */
[----:B------:R-:W-:Y:S01]  /*5350*/  UIADD3 UR8, -UR14, UR6, -UR9 ;  /* 0x000000060e087290 */ /* 0x000fe2000fffe909 */
[----:B------:R-:W-:Y:S01]  /*5360*/  VIADD R143, R212, 0x1 ;  /* 0x00000001d48f7836 */ /* 0x000fe20000000000 */
[----:B------:R-:W-:Y:S01]  /*5370*/  UMOV UR19, UR14 ;  /* 0x0000000e00137c82 */ /* 0x000fe20008000000 */
[C---:B------:R-:W-:Y:S02]  /*5380*/  VIADD R133, R134.reuse, 0x8 ;  /* 0x0000000886857836 */ /* 0x040fe40000000000 */
[C---:B------:R-:W-:Y:S01]  /*5390*/  VIADD R135, R134.reuse, 0x20 ;  /* 0x0000002086877836 */ /* 0x040fe20000000000 */
[C---:B------:R-:W-:Y:S01]  /*53a0*/  VIADDMNMX R132, R134.reuse, UR8, RZ, !PT ;  /* 0x0000000886847c46 */ /* 0x040fe2000f8001ff */
[----:B------:R-:W-:Y:S01]  /*53b0*/  VIADD R136, R134, 0x28 ;  /* 0x0000002886887836 */ /* 0x000fe20000000000 */
[----:B------:R-:W-:Y:S01]  /*53c0*/  VIADDMNMX R133, R133, UR8, RZ, !PT ;  /* 0x0000000885857c46 */ /* 0x000fe2000f8001ff */
[C---:B------:R-:W-:Y:S01]  /*53d0*/  VIADD R142, R212.reuse, 0x8 ;  /* 0x00000008d48e7836 */ /* 0x040fe20000000000 */
[----:B------:R-:W-:Y:S01]  /*53e0*/  VIADDMNMX R135, R135, UR8, RZ, !PT ;  /* 0x0000000887877c46 */ /* 0x000fe2000f8001ff */
[----:B------:R-:W-:Y:S01]  /*53f0*/  VIADD R141, R212, 0x9 ;  /* 0x00000009d48d7836 */ /* 0x000fe20000000000 */
[----:B------:R-:W-:Y:S01]  /*5400*/  VIADDMNMX R136, R136, UR8, RZ, !PT ;  /* 0x0000000888887c46 */ /* 0x000fe2000f8001ff */
[----:B------:R-:W-:Y:S01]  /*5410*/  UIADD3 UR8, UR6, 0x1, -UR9 ;  /* 0x0000000106087890 */ /* 0x000fe2000fffe809 */
[CC--:B------:R-:W-:Y:S01]  /*5420*/  ISETP.GE.AND P2, PT, R212.reuse, R132.reuse, PT ;  /* 0x00000084d400720c */ /* 0x0c0fe20003f46270 */
[----:B------:R-:W-:Y:S01]  /*5430*/  VIADD R140, R212, 0x10 ;  /* 0x00000010d48c7836 */ /* 0x000fe20000000000 */
[-C--:B------:R-:W-:Y:S01]  /*5440*/  ISETP.GE.AND P1, PT, R143, R132.reuse, PT ;  /* 0x000000848f00720c */ /* 0x080fe20003f26270 */
[----:B------:R-:W-:Y:S01]  /*5450*/  UIADD3 UR8, UR8, UR60, URZ ;  /* 0x0000003c08087290 */ /* 0x000fe2000fffe03f */
[-C--:B------:R-:W-:Y:S01]  /*5460*/  ISETP.GE.AND P0, PT, R142, R132.reuse, PT ;  /* 0x000000848e00720c */ /* 0x080fe20003f06270 */
[C---:B------:R-:W-:Y:S01]  /*5470*/  VIADD R139, R212.reuse, 0x11 ;  /* 0x00000011d48b7836 */ /* 0x040fe20000000000 */
[-C--:B------:R-:W-:Y:S01]  /*5480*/  ISETP.GE.AND P6, PT, R141, R132.reuse, PT ;  /* 0x000000848d00720c */ /* 0x080fe20003fc6270 */
[----:B------:R-:W-:Y:S01]  /*5490*/  VIADD R138, R212, 0x18 ;  /* 0x00000018d48a7836 */ /* 0x000fe20000000000 */
[-C--:B------:R-:W-:Y:S01]  /*54a0*/  ISETP.GE.AND P5, PT, R140, R132.reuse, PT ;  /* 0x000000848c00720c */ /* 0x080fe20003fa6270 */
[----:B------:R-:W-:Y:S01]  /*54b0*/  IMAD.U32 R0, RZ, RZ, UR8 ;  /* 0x00000008ff007e24 */ /* 0x000fe2000f8e00ff */
[-C--:B------:R-:W-:Y:S01]  /*54c0*/  ISETP.GE.AND P4, PT, R139, R132.reuse, PT ;  /* 0x000000848b00720c */ /* 0x080fe20003f86270 */
[----:B------:R-:W-:Y:S01]  /*54d0*/  VIADD R137, R212, 0x19 ;  /* 0x00000019d4897836 */ /* 0x000fe20000000000 */
[----:B------:R-:W-:Y:S01]  /*54e0*/  ISETP.GE.AND P3, PT, R138, R132, PT ;  /* 0x000000848a00720c */ /* 0x000fe20003f66270 */
[----:B------:R-:W-:Y:S01]  /*54f0*/  IMAD.U32 R144, RZ, RZ, UR8 ;  /* 0x00000008ff907e24 */ /* 0x000fe2000f8e00ff */
[----:B------:R-:W-:Y:S01]  /*5500*/  VIADDMNMX R0, R134, R0, UR6, PT ;  /* 0x0000000686007e46 */ /* 0x000fe2000b800100 */
[----:B------:R-:W-:Y:S02]  /*5510*/  IMAD.U32 R145, RZ, RZ, UR8 ;  /* 0x00000008ff917e24 */ /* 0x000fe4000f8e00ff */
[----:B------:R-:W-:Y:S01]  /*5520*/  IMAD.U32 R146, RZ, RZ, UR8 ;  /* 0x00000008ff927e24 */ /* 0x000fe2000f8e00ff */
[-C--:B------:R-:W-:Y:S02]  /*5530*/  ISETP.GE.OR P2, PT, R212, R0.reuse, !P2 ;  /* 0x00000000d400720c */ /* 0x080fe40005746670 */
[----:B------:R-:W-:Y:S02]  /*5540*/  ISETP.GE.OR P1, PT, R143, R0, !P1 ;  /* 0x000000008f00720c */ /* 0x000fe40004f26670 */
[----:B------:R-:W-:Y:S02]  /*5550*/  FSEL R4, R4, -INF , !P2 ;  /* 0xff80000004047808 */ /* 0x000fe40005000000 */
[----:B------:R-:W-:Y:S02]  /*5560*/  ISETP.GE.AND P2, PT, R137, R132, PT ;  /* 0x000000848900720c */ /* 0x000fe40003f46270 */
[-C--:B------:R-:W-:Y:S02]  /*5570*/  ISETP.GE.OR P0, PT, R142, R0.reuse, !P0 ;  /* 0x000000008e00720c */ /* 0x080fe40004706670 */
[-C--:B------:R-:W-:Y:S02]  /*5580*/  ISETP.GE.OR P6, PT, R141, R0.reuse, !P6 ;  /* 0x000000008d00720c */ /* 0x080fe400077c6670 */
[-C--:B------:R-:W-:Y:S02]  /*5590*/  ISETP.GE.OR P5, PT, R140, R0.reuse, !P5 ;  /* 0x000000008c00720c */ /* 0x080fe40006fa6670 */
[-C--:B------:R-:W-:Y:S02]  /*55a0*/  ISETP.GE.OR P4, PT, R139, R0.reuse, !P4 ;  /* 0x000000008b00720c */ /* 0x080fe40006786670 */
[-C--:B------:R-:W-:Y:S02]  /*55b0*/  ISETP.GE.OR P3, PT, R138, R0.reuse, !P3 ;  /* 0x000000008a00720c */ /* 0x080fe40005f66670 */
[----:B------:R-:W-:Y:S02]  /*55c0*/  ISETP.GE.OR P2, PT, R137, R0, !P2 ;  /* 0x000000008900720c */ /* 0x000fe40005746670 */
[--C-:B------:R-:W-:Y:S02]  /*55d0*/  IADD3 R0, R144, 0x8, R134.reuse ;  /* 0x0000000890007810 */ /* 0x100fe40007ffe086 */
[----:B------:R-:W-:Y:S02]  /*55e0*/  FSEL R5, R5, -INF , !P1 ;  /* 0xff80000005057808 */ /* 0x000fe40004800000 */
[----:B------:R-:W-:Y:S02]  /*55f0*/  FSEL R16, R16, -INF , !P0 ;  /* 0xff80000010107808 */ /* 0x000fe40004000000 */
[----:B------:R-:W-:Y:S02]  /*5600*/  FSEL R17, R17, -INF , !P6 ;  /* 0xff80000011117808 */ /* 0x000fe40007000000 */
[-C--:B------:R-:W-:Y:S02]  /*5610*/  ISETP.GE.AND P1, PT, R212, R133.reuse, PT ;  /* 0x00000085d400720c */ /* 0x080fe40003f26270 */
[-C--:B------:R-:W-:Y:S02]  /*5620*/  ISETP.GE.AND P0, PT, R143, R133.reuse, PT ;  /* 0x000000858f00720c */ /* 0x080fe40003f06270 */
[-C--:B------:R-:W-:Y:S02]  /*5630*/  ISETP.GE.AND P6, PT, R142, R133.reuse, PT ;  /* 0x000000858e00720c */ /* 0x080fe40003fc6270 */
[----:B------:R-:W-:Y:S02]  /*5640*/  VIMNMX R0, R0, UR6, PT ;  /* 0x0000000600007c48 */ /* 0x000fe4000bfe0100 */
[--C-:B------:R-:W-:Y:S02]  /*5650*/  IADD3 R132, R145, 0x20, R134.reuse ;  /* 0x0000002091847810 */ /* 0x100fe40007ffe086 */
[-C--:B------:R-:W-:Y:S02]  /*5660*/  ISETP.GE.OR P1, PT, R212, R0.reuse, !P1 ;  /* 0x00000000d400720c */ /* 0x080fe40004f26670 */
        /* <DEDUP_REMOVED lines=13> */
[----:B------:R-:W-:Y:S02]  /*5740*/  ISETP.GE.AND P1, PT, R137, R133, PT ;  /* 0x000000858900720c */ /* 0x000fe40003f26270 */
        /* <DEDUP_REMOVED lines=10> */
[----:B------:R-:W-:Y:S02]  /*57f0*/  IADD3 R134, R146, 0x28, R134 ;  /* 0x0000002892867810 */ /* 0x000fe40007ffe086 */
        /* <DEDUP_REMOVED lines=50> */
.L_x_1203:
[C---:B------:R-:W-:Y:S01]  /*5b20*/  FSETP.NEU.FTZ.AND P1, PT, R240.reuse, -INF , PT ;  /* 0xff800000f000780b */ /* 0x040fe20003f3d000 */
[----:B------:R-:W-:Y:S01]  /*5b30*/  FMUL.FTZ R133, R240, 1.4426950216293334961 ;  /* 0x3fb8aa3bf0857820 */ /* 0x000fe20000410000 */
[----:B------:R-:W-:Y:S01]  /*5b40*/  FSETP.NEU.FTZ.AND P0, PT, R241, -INF , PT ;  /* 0xff800000f100780b */ /* 0x000fe20003f1d000 */
[----:B------:R-:W-:Y:S02]  /*5b50*/  IMAD.SHL.U32 R172, R185, 0x2, RZ ;  /* 0x00000002b9ac7824 */ /* 0x000fe400078e00ff */
[----:B------:R-:W-:Y:S01]  /*5b60*/  FMUL.FTZ R132, R241, 1.4426950216293334961 ;  /* 0x3fb8aa3bf1847820 */ /* 0x000fe20000410000 */
[----:B------:R-:W-:Y:S01]  /*5b70*/  IMAD.WIDE.U32 R136, R248, -0x2daee0ad, RZ ;  /* 0xd2511f53f8887825 */ /* 0x000fe200078e00ff */
[----:B------:R-:W-:Y:S01]  /*5b80*/  FSEL R133, R133, RZ, P1 ;  /* 0x000000ff85857208 */ /* 0x000fe20000800000 */
[----:B------:R-:W-:Y:S02]  /*5b90*/  UISETP.GT.AND UP2, UPT, UR7, UR47, UPT ;  /* 0x0000002f0700728c */ /* 0x000fe4000bf44270 */
[----:B------:R-:W-:Y:S01]  /*5ba0*/  FSEL R132, R132, RZ, P0 ;  /* 0x000000ff84847208 */ /* 0x000fe20000000000 */
[----:B------:R-:W-:Y:S01]  /*5bb0*/  IMAD.U32 R0, RZ, RZ, UR53 ;  /* 0x00000035ff007e24 */ /* 0x000fe2000f8e00ff */
[----:B------:R-:W-:Y:S01]  /*5bc0*/  FSETP.NEU.FTZ.AND P0, PT, R238, -INF , PT ;  /* 0xff800000ee00780b */ /* 0x000fe20003f1d000 */
[--C-:B------:R-:W-:Y:S01]  /*5bd0*/  FFMA.FTZ R16, R16, UR12, -R133.reuse ;  /* 0x0000000c10107c23 */ /* 0x100fe20008010885 */
[----:B------:R-:W-:Y:S01]  /*5be0*/  FFMA.FTZ R4, R4, UR12, -R133 ;  /* 0x0000000c04047c23 */ /* 0x000fe20008010885 */
[--C-:B------:R-:W-:Y:S01]  /*5bf0*/  FFMA.FTZ R19, R19, UR12, -R132.reuse ;  /* 0x0000000c13137c23 */ /* 0x100fe20008010884 */
[--C-:B------:R-:W-:Y:S01]  /*5c00*/  FFMA.FTZ R18, R18, UR12, -R132.reuse ;  /* 0x0000000c12127c23 */ /* 0x100fe20008010884 */
[----:B------:R1:W2:Y:S01]  /*5c10*/  MUFU.EX2 R218, R16 ;  /* 0x0000001000da7308 */ /* 0x0002a20000000800 */
[----:B------:R-:W-:Y:S02]  /*5c20*/  IMAD R0, R0, 0x4, R249 ;  /* 0x0000000400007824 */ /* 0x000fe400078e02f9 */
[--C-:B------:R-:W-:Y:S01]  /*5c30*/  FFMA.FTZ R7, R7, UR12, -R132.reuse ;  /* 0x0000000c07077c23 */ /* 0x100fe20008010884 */
[----:B------:R-:W-:Y:S01]  /*5c40*/  FFMA.FTZ R35, R35, UR12, -R132 ;  /* 0x0000000c23237c23 */ /* 0x000fe20008010884 */
[--C-:B------:R-:W-:Y:S01]  /*5c50*/  FFMA.FTZ R32, R32, UR12, -R133.reuse ;  /* 0x0000000c20207c23 */ /* 0x100fe20008010885 */
[--C-:B------:R-:W-:Y:S01]  /*5c60*/  FFMA.FTZ R20, R20, UR12, -R133.reuse ;  /* 0x0000000c14147c23 */ /* 0x100fe20008010885 */
[----:B------:R-:W-:Y:S01]  /*5c70*/  LOP3.LUT R0, R0, UR52, RZ, 0x3c, !PT ;  /* 0x0000003400007c12 */ /* 0x000fe2000f8e3cff */
[--C-:B------:R-:W-:Y:S02]  /*5c80*/  FFMA.FTZ R194, R5, UR12, -R133.reuse ;  /* 0x0000000c05c27c23 */ /* 0x100fe40008010885 */
[----:B------:R-:W3:Y:S01]  /*5c90*/  MUFU.EX2 R219, R19 ;  /* 0x0000001300db7308 */ /* 0x000ee20000000800 */
[--C-:B------:R-:W-:Y:S01]  /*5ca0*/  FFMA.FTZ R207, R33, UR12, -R133.reuse ;  /* 0x0000000c21cf7c23 */ /* 0x100fe20008010885 */
[----:B------:R-:W-:Y:S01]  /*5cb0*/  LOP3.LUT R0, R137, R0, RZ, 0x3c, !PT ;  /* 0x0000000089007212 */ /* 0x000fe200078e3cff */
[----:B------:R-:W-:Y:S02]  /*5cc0*/  IMAD.U32 R134, RZ, RZ, UR7 ;  /* 0x00000007ff867e24 */ /* 0x000fe4000f8e00ff */
[--C-:B------:R-:W-:Y:S01]  /*5cd0*/  FFMA.FTZ R17, R17, UR12, -R133.reuse ;  /* 0x0000000c11117c23 */ /* 0x100fe20008010885 */
[----:B------:R-:W-:Y:S01]  /*5ce0*/  FFMA.FTZ R133, R21, UR12, -R133 ;  /* 0x0000000c15857c23 */ /* 0x000fe20008010885 */
[----:B------:R-:W-:Y:S03]  /*5cf0*/  IMAD R134, R134, 0x4, R250 ;  /* 0x0000000486867824 */ /* 0x000fe600078e02fa */
[----:B------:R4:W-:Y:S01]  /*5d00*/  MUFU.EX2 R216, R18 ;  /* 0x0000001200d87308 */ /* 0x0009e20000000800 */
[----:B-1----:R-:W-:Y:S05]  /*5d10*/  FMUL.FTZ R16, R238, 1.4426950216293334961 ;  /* 0x3fb8aa3bee107820 */ /* 0x002fea0000410000 */
[----:B------:R-:W-:Y:S02]  /*5d20*/  FSEL R16, R16, RZ, P0 ;  /* 0x000000ff10107208 */ /* 0x000fe40000000000 */
[----:B------:R-:W-:Y:S02]  /*5d30*/  FSETP.NEU.FTZ.AND P0, PT, R239, -INF , PT ;  /* 0xff800000ef00780b */ /* 0x000fe40003f1d000 */
[----:B------:R1:W-:Y:S01]  /*5d40*/  MUFU.EX2 R210, R7 ;  /* 0x0000000700d27308 */ /* 0x0003e20000000800 */
[--C-:B------:R-:W-:Y:S01]  /*5d50*/  FFMA.FTZ R28, R28, UR12, -R16.reuse ;  /* 0x0000000c1c1c7c23 */ /* 0x100fe20008010810 */
[--C-:B------:R-:W-:Y:S01]  /*5d60*/  FFMA.FTZ R12, R12, UR12, -R16.reuse ;  /* 0x0000000c0c0c7c23 */ /* 0x100fe20008010810 */
[--C-:B------:R-:W-:Y:S01]  /*5d70*/  FFMA.FTZ R196, R13, UR12, -R16.reuse ;  /* 0x0000000c0dc47c23 */ /* 0x100fe20008010810 */
[--C-:B------:R-:W-:Y:S01]  /*5d80*/  FFMA.FTZ R190, R9, UR12, -R16.reuse ;  /* 0x0000000c09be7c23 */ /* 0x100fe20008010810 */
[--C-:B------:R-:W-:Y:S01]  /*5d90*/  FFMA.FTZ R24, R24, UR12, -R16.reuse ;  /* 0x0000000c18187c23 */ /* 0x100fe20008010810 */
[----:B------:R-:W-:Y:S01]  /*5da0*/  FFMA.FTZ R25, R25, UR12, -R16 ;  /* 0x0000000c19197c23 */ /* 0x000fe20008010810 */
[----:B----4-:R-:W-:Y:S04]  /*5db0*/  IMAD.WIDE.U32 R18, R0, -0x326172a9, RZ ;  /* 0xcd9e8d5700127825 */ /* 0x010fe800078e00ff */
[----:B------:R-:W-:Y:S01]  /*5dc0*/  FMUL.FTZ R0, R239, 1.4426950216293334961 ;  /* 0x3fb8aa3bef007820 */ /* 0x000fe20000410000 */
[----:B------:R4:W3:Y:S04]  /*5dd0*/  MUFU.EX2 R220, R28 ;  /* 0x0000001c00dc7308 */ /* 0x0008e80000000800 */
[----:B------:R-:W-:Y:S02]  /*5de0*/  FSEL R0, R0, RZ, P0 ;  /* 0x000000ff00007208 */ /* 0x000fe40000000000 */
[----:B-1----:R-:W-:Y:S04]  /*5df0*/  LOP3.LUT R7, R136, UR55, RZ, 0x3c, !PT ;  /* 0x0000003788077c12 */ /* 0x002fe8000f8e3cff */
[----:B------:R1:W-:Y:S01]  /*5e00*/  MUFU.EX2 R213, R12 ;  /* 0x0000000c00d57308 */ /* 0x0003e20000000800 */
[C---:B------:R-:W-:Y:S02]  /*5e10*/  VIADD R136, R134.reuse, 0x2 ;  /* 0x0000000286887836 */ /* 0x040fe40000000000 */
[--C-:B------:R-:W-:Y:S01]  /*5e20*/  FFMA.FTZ R15, R15, UR12, -R0.reuse ;  /* 0x0000000c0f0f7c23 */ /* 0x100fe20008010800 */
[----:B------:R-:W-:Y:S04]  /*5e30*/  IMAD.WIDE.U32 R134, R134, -0x326172a9, RZ ;  /* 0xcd9e8d5786867825 */ /* 0x000fe800078e00ff */
[--C-:B------:R-:W-:Y:S01]  /*5e40*/  FFMA.FTZ R31, R31, UR12, -R0.reuse ;  /* 0x0000000c1f1f7c23 */ /* 0x100fe20008010800 */
[----:B------:R-:W-:Y:S01]  /*5e50*/  FFMA.FTZ R11, R11, UR12, -R0 ;  /* 0x0000000c0b0b7c23 */ /* 0x000fe20008010800 */
[----:B------:R-:W-:Y:S01]  /*5e60*/  IMAD.WIDE.U32 R136, R136, -0x326172a9, RZ ;  /* 0xcd9e8d5788887825 */ /* 0x000fe200078e00ff */
[-C--:B------:R-:W-:Y:S01]  /*5e70*/  LOP3.LUT R135, R135, R243.reuse, RZ, 0x3c, !PT ;  /* 0x000000f387877212 */ /* 0x080fe200078e3cff */
[----:B------:R2:W-:Y:S01]  /*5e80*/  MUFU.EX2 R209, R4 ;  /* 0x0000000400d17308 */ /* 0x0005e20000000800 */
[C---:B----4-:R-:W-:Y:S01]  /*5e90*/  LOP3.LUT R28, R19.reuse, UR37, R134, 0x96, !PT ;  /* 0x00000025131c7c12 */ /* 0x050fe2000f8e9686 */
[----:B------:R-:W-:Y:S01]  /*5ea0*/  FFMA.FTZ R14, R14, UR12, -R0 ;  /* 0x0000000c0e0e7c23 */ /* 0x000fe20008010800 */
[----:B------:R-:W-:Y:S01]  /*5eb0*/  LOP3.LUT R140, R19, UR37, R136, 0x96, !PT ;  /* 0x00000025138c7c12 */ /* 0x000fe2000f8e9688 */
[----:B------:R-:W-:Y:S04]  /*5ec0*/  IMAD.WIDE.U32 R134, R135, -0x2daee0ad, RZ ;  /* 0xd2511f5387867825 */ /* 0x000fe800078e00ff */
[--C-:B------:R-:W-:Y:S01]  /*5ed0*/  FFMA.FTZ R193, R10, UR12, -R0.reuse ;  /* 0x0000000c0ac17c23 */ /* 0x100fe20008010800 */
[----:B------:R-:W-:Y:S01]  /*5ee0*/  FFMA.FTZ R27, R27, UR12, -R0 ;  /* 0x0000000c1b1b7c23 */ /* 0x000fe20008010800 */
[----:B-1----:R-:W-:Y:S01]  /*5ef0*/  LOP3.LUT R12, R137, R243, RZ, 0x3c, !PT ;  /* 0x000000f3890c7212 */ /* 0x002fe200078e3cff */
[----:B------:R1:W-:Y:S01]  /*5f00*/  MUFU.EX2 R211, R15 ;  /* 0x0000000f00d37308 */ /* 0x0003e20000000800 */
[----:B------:R-:W-:Y:S01]  /*5f10*/  LOP3.LUT R135, R7, R135, RZ, 0x3c, !PT ;  /* 0x0000008707877212 */ /* 0x000fe200078e3cff */
[----:B------:R-:W-:Y:S04]  /*5f20*/  IMAD.WIDE.U32 R136, R28, -0x2daee0ad, RZ ;  /* 0xd2511f531c887825 */ /* 0x000fe800078e00ff */
[----:B------:R-:W-:Y:S01]  /*5f30*/  FFMA.FTZ R28, R6, UR12, -R132 ;  /* 0x0000000c061c7c23 */ /* 0x000fe20008010884 */
[--C-:B------:R-:W-:Y:S01]  /*5f40*/  FFMA.FTZ R26, R26, UR12, -R0.reuse ;  /* 0x0000000c1a1a7c23 */ /* 0x100fe20008010800 */
[----:B------:R-:W-:Y:S04]  /*5f50*/  IMAD.WIDE.U32 R140, R140, -0x2daee0ad, RZ ;  /* 0xd2511f538c8c7825 */ /* 0x000fe800078e00ff */
[----:B------:R-:W-:Y:S01]  /*5f60*/  FFMA.FTZ R0, R30, UR12, -R0 ;  /* 0x0000000c1e007c23 */ /* 0x000fe20008010800 */
[----:B------:R4:W-:Y:S01]  /*5f70*/  MUFU.EX2 R221, R35 ;  /* 0x0000002300dd7308 */ /* 0x0009e20000000800 */
[----:B--2---:R-:W-:Y:S01]  /*5f80*/  LOP3.LUT R4, R18, UR56, RZ, 0x3c, !PT ;  /* 0x0000003812047c12 */ /* 0x004fe2000f8e3cff */
[----:B------:R-:W-:Y:S01]  /*5f90*/  IMAD.WIDE.U32 R18, R12, -0x2daee0ad, RZ ;  /* 0xd2511f530c127825 */ /* 0x000fe200078e00ff */
[----:B------:R-:W-:Y:S03]  /*5fa0*/  LOP3.LUT R12, R137, UR38, R134, 0x96, !PT ;  /* 0x00000026890c7c12 */ /* 0x000fe6000f8e9686 */
[----:B------:R-:W-:Y:S01]  /*5fb0*/  IMAD.WIDE.U32 R134, R135, -0x326172a9, RZ ;  /* 0xcd9e8d5787867825 */ /* 0x000fe200078e00ff */
[----:B------:R-:W-:Y:S03]  /*5fc0*/  LOP3.LUT R7, R7, R19, RZ, 0x3c, !PT ;  /* 0x0000001307077212 */ /* 0x000fe600078e3cff */
[----:B------:R2:W3:Y:S01]  /*5fd0*/  MUFU.EX2 R222, R32 ;  /* 0x0000002000de7308 */ /* 0x0004e20000000800 */
[----:B------:R-:W-:Y:S01]  /*5fe0*/  LOP3.LUT R138, R141, UR38, R18, 0x96, !PT ;  /* 0x000000268d8a7c12 */ /* 0x000fe2000f8e9612 */
[--C-:B------:R-:W-:Y:S01]  /*5ff0*/  FFMA.FTZ R19, R34, UR12, -R132.reuse ;  /* 0x0000000c22137c23 */ /* 0x100fe20008010884 */
[--C-:B-1----:R-:W-:Y:S01]  /*6000*/  FFMA.FTZ R15, R23, UR12, -R132.reuse ;  /* 0x0000000c170f7c23 */ /* 0x102fe20008010884 */
[----:B------:R-:W-:Y:S01]  /*6010*/  FFMA.FTZ R132, R22, UR12, -R132 ;  /* 0x0000000c16847c23 */ /* 0x000fe20008010884 */
[----:B------:R-:W-:Y:S05]  /*6020*/  IMAD.WIDE.U32 R22, R12, -0x326172a9, RZ ;  /* 0xcd9e8d570c167825 */ /* 0x000fea00078e00ff */
[----:B------:R1:W-:Y:S01]  /*6030*/  MUFU.EX2 R217, R19 ;  /* 0x0000001300d97308 */ /* 0x0003e20000000800 */
[----:B----4-:R-:W-:Y:S01]  /*6040*/  LOP3.LUT R35, R4, R135, RZ, 0x3c, !PT ;  /* 0x0000008704237212 */ /* 0x010fe200078e3cff */
[----:B------:R-:W-:Y:S01]  /*6050*/  IMAD.WIDE.U32 R138, R138, -0x326172a9, RZ ;  /* 0xcd9e8d578a8a7825 */ /* 0x000fe200078e00ff */
[----:B------:R-:W-:Y:S03]  /*6060*/  LOP3.LUT R134, R23, UR39, R134, 0x96, !PT ;  /* 0x0000002717867c12 */ /* 0x000fe6000f8e9686 */
[----:B------:R-:W-:Y:S04]  /*6070*/  IMAD.WIDE.U32 R6, R7, -0x326172a9, RZ ;  /* 0xcd9e8d5707067825 */ /* 0x000fe800078e00ff */
[----:B------:R4:W-:Y:S01]  /*6080*/  MUFU.EX2 R215, R20 ;  /* 0x0000001400d77308 */ /* 0x0009e20000000800 */
[----:B------:R-:W-:Y:S01]  /*6090*/  IMAD.WIDE.U32 R34, R35, -0x2daee0ad, RZ ;  /* 0xd2511f5323227825 */ /* 0x000fe200078e00ff */
[----:B------:R-:W-:Y:S02]  /*60a0*/  LOP3.LUT R4, R4, R7, RZ, 0x3c, !PT ;  /* 0x0000000704047212 */ /* 0x000fe400078e3cff */
[----:B--2---:R-:W-:Y:S01]  /*60b0*/  LOP3.LUT R32, R139, UR39, R6, 0x96, !PT ;  /* 0x000000278b207c12 */ /* 0x004fe2000f8e9606 */
[----:B------:R-:W-:Y:S01]  /*60c0*/  IMAD.WIDE.U32 R6, R134, -0x2daee0ad, RZ ;  /* 0xd2511f5386067825 */ /* 0x000fe200078e00ff */
[----:B------:R-:W-:Y:S04]  /*60d0*/  LOP3.LUT R18, R35, UR40, R136, 0x96, !PT ;  /* 0x0000002823127c12 */ /* 0x000fe8000f8e9688 */
[----:B------:R-:W-:Y:S01]  /*60e0*/  MUFU.EX2 R204, R28 ;  /* 0x0000001c00cc7308 */ /* 0x000fe20000000800 */
[----:B------:R-:W-:Y:S01]  /*60f0*/  IMAD.WIDE.U32 R32, R32, -0x2daee0ad, RZ ;  /* 0xd2511f5320207825 */ /* 0x000fe200078e00ff */
[----:B------:R-:W-:Y:S03]  /*6100*/  LOP3.LUT R12, R7, UR42, R34, 0x96, !PT ;  /* 0x0000002a070c7c12 */ /* 0x000fe6000f8e9622 */
[--C-:B------:R-:W-:Y:S01]  /*6110*/  FFMA.FTZ R7, R8, UR12, -R16.reuse ;  /* 0x0000000c08077c23 */ /* 0x100fe20008010810 */
[----:B-1----:R-:W-:Y:S04]  /*6120*/  IMAD.WIDE.U32 R18, R18, -0x326172a9, RZ ;  /* 0xcd9e8d5712127825 */ /* 0x002fe800078e00ff */
[----:B------:R-:W-:Y:S01]  /*6130*/  FFMA.FTZ R16, R29, UR12, -R16 ;  /* 0x0000000c1d107c23 */ /* 0x000fe20008010810 */
[----:B------:R-:W-:Y:S01]  /*6140*/  MUFU.EX2 R202, R11 ;  /* 0x0000000b00ca7308 */ /* 0x000fe20000000800 */
[----:B------:R-:W-:Y:S01]  /*6150*/  IMAD.WIDE.U32 R4, R4, -0x2daee0ad, RZ ;  /* 0xd2511f5304047825 */ /* 0x000fe200078e00ff */
[----:B----4-:R-:W-:Y:S03]  /*6160*/  LOP3.LUT R20, R19, UR41, R22, 0x96, !PT ;  /* 0x0000002913147c12 */ /* 0x010fe6000f8e9616 */
[----:B------:R-:W-:Y:S01]  /*6170*/  IMAD.WIDE.U32 R12, R12, -0x326172a9, RZ ;  /* 0xcd9e8d570c0c7825 */ /* 0x000fe200078e00ff */
[----:B------:R-:W-:Y:S04]  /*6180*/  LOP3.LUT R5, R5, UR40, R140, 0x96, !PT ;  /* 0x0000002805057c12 */ /* 0x000fe8000f8e968c */
[----:B------:R1:W-:Y:S01]  /*6190*/  MUFU.EX2 R203, R7 ;  /* 0x0000000700cb7308 */ /* 0x0003e20000000800 */
[----:B------:R-:W-:Y:S01]  /*61a0*/  LOP3.LUT R22, R33, UR42, R4, 0x96, !PT ;  /* 0x0000002a21167c12 */ /* 0x000fe2000f8e9604 */
[----:B------:R-:W-:Y:S01]  /*61b0*/  IMAD.WIDE.U32 R20, R20, -0x2daee0ad, RZ ;  /* 0xd2511f5314147825 */ /* 0x000fe200078e00ff */
[----:B------:R-:W-:Y:S03]  /*61c0*/  LOP3.LUT R8, R13, UR43, R18, 0x96, !PT ;  /* 0x0000002b0d087c12 */ /* 0x000fe6000f8e9612 */
[----:B------:R-:W-:Y:S01]  /*61d0*/  IMAD.WIDE.U32 R4, R5, -0x326172a9, RZ ;  /* 0xcd9e8d5705047825 */ /* 0x000fe200078e00ff */
[----:B------:R-:W-:Y:S03]  /*61e0*/  LOP3.LUT R6, R21, UR44, R6, 0x96, !PT ;  /* 0x0000002c15067c12 */ /* 0x000fe6000f8e9606 */
[----:B------:R2:W-:Y:S01]  /*61f0*/  MUFU.EX2 R214, R15 ;  /* 0x0000000f00d67308 */ /* 0x0005e20000000800 */
[----:B------:R-:W-:Y:S01]  /*6200*/  IMAD.WIDE.U32 R22, R22, -0x326172a9, RZ ;  /* 0xcd9e8d5716167825 */ /* 0x000fe200078e00ff */
[----:B------:R-:W-:Y:S03]  /*6210*/  LOP3.LUT R138, R5, UR41, R138, 0x96, !PT ;  /* 0x00000029058a7c12 */ /* 0x000fe6000f8e968a */
[----:B------:R-:W-:Y:S01]  /*6220*/  IMAD.WIDE.U32 R8, R8, -0x2daee0ad, RZ ;  /* 0xd2511f5308087825 */ /* 0x000fe200078e00ff */
[----:B------:R-:W-:Y:S04]  /*6230*/  LOP3.LUT R4, R23, UR43, R4, 0x96, !PT ;  /* 0x0000002b17047c12 */ /* 0x000fe8000f8e9604 */
[----:B------:R4:W-:Y:S01]  /*6240*/  MUFU.EX2 R200, R14 ;  /* 0x0000000e00c87308 */ /* 0x0009e20000000800 */
[----:B-1----:R-:W-:Y:S01]  /*6250*/  IMAD.WIDE.U32 R6, R6, -0x326172a9, RZ ;  /* 0xcd9e8d5706067825 */ /* 0x002fe200078e00ff */
[----:B------:R-:W-:Y:S02]  /*6260*/  LOP3.LUT R13, R8, 0xff, RZ, 0xc0, !PT ;  /* 0x000000ff080d7812 */ /* 0x000fe400078ec0ff */
[----:B------:R-:W-:Y:S01]  /*6270*/  SHF.R.U32.HI R18, RZ, 0x10, R8 ;  /* 0x00000010ff127819 */ /* 0x000fe20000011608 */
[----:B------:R-:W-:Y:S01]  /*6280*/  IMAD.WIDE.U32 R10, R138, -0x2daee0ad, RZ ;  /* 0xd2511f538a0a7825 */ /* 0x000fe200078e00ff */
[C---:B------:R-:W-:Y:S04]  /*6290*/  LOP3.LUT R19, R6.reuse, 0xffff, RZ, 0xc0, !PT ;  /* 0x0000ffff06137812 */ /* 0x040fe800078ec0ff */
[----:B------:R1:W-:Y:S01]  /*62a0*/  MUFU.EX2 R208, R17 ;  /* 0x0000001100d07308 */ /* 0x0003e20000000800 */
[----:B--2---:R-:W-:Y:S01]  /*62b0*/  LOP3.LUT R15, R6, 0xff, RZ, 0xc0, !PT ;  /* 0x000000ff060f7812 */ /* 0x004fe200078ec0ff */
[----:B------:R-:W-:Y:S01]  /*62c0*/  IMAD.WIDE.U32 R4, R4, -0x2daee0ad, RZ ;  /* 0xd2511f5304047825 */ /* 0x000fe200078e00ff */
[----:B------:R-:W-:Y:S02]  /*62d0*/  LOP3.LUT R32, R11, UR44, R32, 0x96, !PT ;  /* 0x0000002c0b207c12 */ /* 0x000fe4000f8e9620 */
[----:B------:R-:W-:Y:S02]  /*62e0*/  LOP3.LUT R11, R9, UR46, R20, 0x96, !PT ;  /* 0x0000002e090b7c12 */ /* 0x000fe4000f8e9614 */
[----:B------:R-:W-:Y:S03]  /*62f0*/  LOP3.LUT R20, R8, 0xffff, RZ, 0xc0, !PT ;  /* 0x0000ffff08147812 */ /* 0x000fe600078ec0ff */
[----:B------:R-:W-:Y:S01]  /*6300*/  MUFU.EX2 R206, R132 ;  /* 0x0000008400ce7308 */ /* 0x000fe20000000800 */
[----:B----4-:R-:W-:Y:S02]  /*6310*/  SHF.R.U32.HI R14, RZ, 0x18, R6 ;  /* 0x00000018ff0e7819 */ /* 0x010fe40000011606 */
[----:B------:R-:W-:Y:S02]  /*6320*/  ISETP.LE.U32.AND P6, PT, R15, UR13, PT ;  /* 0x0000000d0f007c0c */ /* 0x000fe4000bfc3070 */
[----:B------:R-:W-:Y:S02]  /*6330*/  LOP3.LUT R12, R7, UR45, R12, 0x96, !PT ;  /* 0x0000002d070c7c12 */ /* 0x000fe4000f8e960c */
[----:B------:R-:W-:Y:S03]  /*6340*/  LOP3.LUT R10, R5, UR46, R10, 0x96, !PT ;  /* 0x0000002e050a7c12 */ /* 0x000fe6000f8e960a */
[----:B------:R-:W-:Y:S01]  /*6350*/  MUFU.EX2 R201, R133 ;  /* 0x0000008500c97308 */ /* 0x000fe20000000800 */
[----:B-1----:R-:W-:Y:S02]  /*6360*/  SHF.R.U32.HI R17, RZ, 0x10, R6 ;  /* 0x00000010ff117819 */ /* 0x002fe40000011606 */
[C---:B------:R-:W-:Y:S02]  /*6370*/  LOP3.LUT R6, R4.reuse, 0xff, RZ, 0xc0, !PT ;  /* 0x000000ff04067812 */ /* 0x040fe400078ec0ff */
[--C-:B------:R-:W-:Y:S02]  /*6380*/  SHF.R.U32.HI R9, RZ, 0x18, R4.reuse ;  /* 0x00000018ff097819 */ /* 0x100fe40000011604 */
[----:B------:R-:W-:Y:S03]  /*6390*/  SHF.R.U32.HI R21, RZ, 0x10, R4 ;  /* 0x00000010ff157819 */ /* 0x000fe60000011604 */
[----:B------:R-:W1:Y:S01]  /*63a0*/  MUFU.EX2 R205, R31 ;  /* 0x0000001f00cd7308 */ /* 0x000e620000000800 */
[----:B------:R-:W-:Y:S01]  /*63b0*/  LOP3.LUT R23, R4, 0xffff, RZ, 0xc0, !PT ;  /* 0x0000ffff04177812 */ /* 0x000fe200078ec0ff */
[----:B------:R-:W-:Y:S01]  /*63c0*/  IMAD.WIDE.U32 R4, R32, -0x326172a9, RZ ;  /* 0xcd9e8d5720047825 */ /* 0x000fe200078e00ff */
[----:B------:R-:W-:Y:S02]  /*63d0*/  SHF.R.U32.HI R7, RZ, 0x18, R8 ;  /* 0x00000018ff077819 */ /* 0x000fe40000011608 */
[----:B------:R-:W-:Y:S02]  /*63e0*/  ISETP.LE.U32.AND P5, PT, R14, UR13, PT ;  /* 0x0000000d0e007c0c */ /* 0x000fe4000bfa3070 */
[----:B------:R-:W-:Y:S03]  /*63f0*/  ISETP.LE.U32.AND P1, PT, R13, UR13, PT ;  /* 0x0000000d0d007c0c */ /* 0x000fe6000bf23070 */
[----:B------:R-:W-:Y:S01]  /*6400*/  MUFU.EX2 R197, R16 ;  /* 0x0000001000c57308 */ /* 0x000fe20000000800 */
[----:B------:R-:W-:Y:S02]  /*6410*/  ISETP.LE.U32.AND P3, PT, R7, UR13, PT ;  /* 0x0000000d07007c0c */ /* 0x000fe4000bf63070 */
[C---:B------:R-:W-:Y:S02]  /*6420*/  LOP3.LUT R7, R4.reuse, 0xff, RZ, 0xc0, !PT ;  /* 0x000000ff04077812 */ /* 0x040fe400078ec0ff */
[--C-:B------:R-:W-:Y:S02]  /*6430*/  SHF.R.U32.HI R8, RZ, 0x18, R4.reuse ;  /* 0x00000018ff087819 */ /* 0x100fe40000011604 */
[----:B------:R-:W-:Y:S03]  /*6440*/  SHF.R.U32.HI R13, RZ, 0x10, R4 ;  /* 0x00000010ff0d7819 */ /* 0x000fe60000011604 */
[----:B------:R-:W-:Y:S01]  /*6450*/  MUFU.EX2 R191, R0 ;  /* 0x0000000000bf7308 */ /* 0x000fe20000000800 */
[----:B------:R-:W-:Y:S02]  /*6460*/  LOP3.LUT R14, R4, 0xffff, RZ, 0xc0, !PT ;  /* 0x0000ffff040e7812 */ /* 0x000fe400078ec0ff */
[----:B------:R-:W-:Y:S02]  /*6470*/  ISETP.LE.U32.AND P4, PT, R6, UR13, PT ;  /* 0x0000000d06007c0c */ /* 0x000fe4000bf83070 */
[----:B------:R-:W-:Y:S02]  /*6480*/  SHF.R.U32.HI R4, RZ, 0x18, R12 ;  /* 0x00000018ff047819 */ /* 0x000fe4000001160c */
[----:B------:R-:W-:Y:S03]  /*6490*/  LOP3.LUT R6, R5, UR45, R22, 0x96, !PT ;  /* 0x0000002d05067c12 */ /* 0x000fe6000f8e9616 */
[----:B------:R-:W2:Y:S01]  /*64a0*/  MUFU.EX2 R199, R24 ;  /* 0x0000001800c77308 */ /* 0x000ea20000000800 */
[----:B------:R-:W-:Y:S02]  /*64b0*/  LOP3.LUT R5, R12, 0xff, RZ, 0xc0, !PT ;  /* 0x000000ff0c057812 */ /* 0x000fe400078ec0ff */
[----:B------:R-:W-:Y:S02]  /*64c0*/  ISETP.LE.U32.AND P2, PT, R4, UR13, PT ;  /* 0x0000000d04007c0c */ /* 0x000fe4000bf43070 */
[----:B------:R-:W-:Y:S02]  /*64d0*/  LOP3.LUT R4, R17, 0xff, RZ, 0xc0, !PT ;  /* 0x000000ff11047812 */ /* 0x000fe400078ec0ff */
[----:B------:R-:W-:Y:S03]  /*64e0*/  ISETP.LE.U32.AND P0, PT, R9, UR13, PT ;  /* 0x0000000d09007c0c */ /* 0x000fe6000bf03070 */
[----:B------:R-:W-:Y:S10]  /*64f0*/  MUFU.EX2 R194, R194 ;  /* 0x000000c200c27308 */ /* 0x000ff40000000800 */
[----:B------:R-:W-:Y:S10]  /*6500*/  MUFU.EX2 R193, R193 ;  /* 0x000000c100c17308 */ /* 0x000ff40000000800 */
[----:B------:R-:W-:Y:S10]  /*6510*/  MUFU.EX2 R196, R196 ;  /* 0x000000c400c47308 */ /* 0x000ff40000000800 */
[----:B------:R-:W-:Y:S10]  /*6520*/  MUFU.EX2 R207, R207 ;  /* 0x000000cf00cf7308 */ /* 0x000ff40000000800 */
[----:B------:R-:W-:Y:S10]  /*6530*/  MUFU.EX2 R190, R190 ;  /* 0x000000be00be7308 */ /* 0x000ff40000000800 */
[----:B------:R-:W4:Y:S10]  /*6540*/  MUFU.EX2 R198, R27 ;  /* 0x0000001b00c67308 */ /* 0x000f340000000800 */
[----:B------:R-:W-:Y:S10]  /*6550*/  MUFU.EX2 R195, R25 ;  /* 0x0000001900c37308 */ /* 0x000ff40000000800 */
[----:B------:R-:W4:Y:S01]  /*6560*/  MUFU.EX2 R192, R26 ;  /* 0x0000001a00c07308 */ /* 0x000f220000000800 */
[----:B------:R-:W-:Y:S01]  /*6570*/  @!P6 FADD.FTZ R218, -R218, -RZ ;  /* 0x800000ffdadae221 */ /* 0x000fe20000010100 */
[----:B------:R-:W-:Y:S01]  /*6580*/  ISETP.LE.U32.AND P6, PT, R5, UR13, PT ;  /* 0x0000000d05007c0c */ /* 0x000fe2000bfc3070 */
[----:B---3--:R-:W-:Y:S01]  /*6590*/  @!P5 FADD.FTZ R219, -R219, -RZ ;  /* 0x800000ffdbdbd221 */ /* 0x008fe20000010100 */
[----:B------:R-:W-:Y:S01]  /*65a0*/  ISETP.LE.U32.AND P5, PT, R4, UR13, PT ;  /* 0x0000000d04007c0c */ /* 0x000fe2000bfa3070 */
        /* <DEDUP_REMOVED lines=8> */
[----:B-1----:R-:W-:Y:S01]  /*6630*/  @!P0 FADD.FTZ R205, -R205, -RZ ;  /* 0x800000ffcdcd8221 */ /* 0x002fe20000010100 */
[----:B------:R-:W-:Y:S01]  /*6640*/  LOP3.LUT R5, R18, 0xff, RZ, 0xc0, !PT ;  /* 0x000000ff12057812 */ /* 0x000fe200078ec0ff */
[----:B------:R-:W-:Y:S01]  /*6650*/  @!P6 FADD.FTZ R209, -R209, -RZ ;  /* 0x800000ffd1d1e221 */ /* 0x000fe20000010100 */
[----:B------:R-:W-:Y:S01]  /*6660*/  ISETP.LE.U32.AND P2, PT, R4, UR13, PT ;  /* 0x0000000d04007c0c */ /* 0x000fe2000bf43070 */
[----:B------:R-:W-:Y:S01]  /*6670*/  @!P5 FADD.FTZ R216, -R216, -RZ ;  /* 0x800000ffd8d8d221 */ /* 0x000fe20000010100 */
[----:B------:R-:W-:Y:S02]  /*6680*/  LOP3.LUT R4, R10, 0xff, RZ, 0xc0, !PT ;  /* 0x000000ff0a047812 */ /* 0x000fe400078ec0ff */
[----:B------:R-:W-:Y:S01]  /*6690*/  ISETP.LE.U32.AND P6, PT, R5, UR13, PT ;  /* 0x0000000d05007c0c */ /* 0x000fe2000bfc3070 */
[----:B------:R-:W-:Y:S01]  /*66a0*/  @!P1 FADD.FTZ R213, -R213, -RZ ;  /* 0x800000ffd5d59221 */ /* 0x000fe20000010100 */
[----:B------:R-:W-:Y:S01]  /*66b0*/  SHF.R.U32.HI R5, RZ, 0x10, R12 ;  /* 0x00000010ff057819 */ /* 0x000fe2000001160c */
[----:B------:R-:W-:Y:S01]  /*66c0*/  @!P4 FADD.FTZ R215, -R215, -RZ ;  /* 0x800000ffd7d7c221 */ /* 0x000fe20000010100 */
[----:B------:R-:W-:Y:S02]  /*66d0*/  ISETP.LE.U32.AND P5, PT, R4, UR13, PT ;  /* 0x0000000d04007c0c */ /* 0x000fe4000bfa3070 */
[----:B------:R-:W-:Y:S02]  /*66e0*/  SHF.R.U32.HI R4, RZ, 0x8, R19 ;  /* 0x00000008ff047819 */ /* 0x000fe40000011613 */
[----:B------:R-:W-:Y:S01]  /*66f0*/  LOP3.LUT R5, R5, 0xff, RZ, 0xc0, !PT ;  /* 0x000000ff05057812 */ /* 0x000fe200078ec0ff */
[----:B------:R-:W-:Y:S01]  /*6700*/  @!P2 FADD.FTZ R214, -R214, -RZ ;  /* 0x800000ffd6d6a221 */ /* 0x000fe20000010100 */
[----:B------:R-:W-:Y:S02]  /*6710*/  LOP3.LUT R4, R4, 0xffff, RZ, 0xc0, !PT ;  /* 0x0000ffff04047812 */ /* 0x000fe400078ec0ff */
[----:B------:R-:W-:Y:S01]  /*6720*/  ISETP.LE.U32.AND P1, PT, R5, UR13, PT ;  /* 0x0000000d05007c0c */ /* 0x000fe2000bf23070 */
[----:B------:R-:W-:Y:S01]  /*6730*/  @!P6 FADD.FTZ R217, -R217, -RZ ;  /* 0x800000ffd9d9e221 */ /* 0x000fe20000010100 */
[----:B------:R-:W-:Y:S02]  /*6740*/  ISETP.LE.U32.AND P4, PT, R4, UR13, PT ;  /* 0x0000000d04007c0c */ /* 0x000fe4000bf83070 */
[----:B------:R-:W-:Y:S01]  /*6750*/  LOP3.LUT R4, R6, 0xff, RZ, 0xc0, !PT ;  /* 0x000000ff06047812 */ /* 0x000fe200078ec0ff */
[----:B--2---:R-:W-:Y:S01]  /*6760*/  @!P5 FADD.FTZ R199, -R199, -RZ ;  /* 0x800000ffc7c7d221 */ /* 0x004fe20000010100 */
[----:B------:R-:W-:Y:S02]  /*6770*/  ISETP.LE.U32.AND P3, PT, R8, UR13, PT ;  /* 0x0000000d08007c0c */ /* 0x000fe4000bf63070 */
[----:B------:R-:W-:Y:S02]  /*6780*/  SHF.R.U32.HI R5, RZ, 0x18, R6 ;  /* 0x00000018ff057819 */ /* 0x000fe40000011606 */
[----:B------:R-:W-:Y:S02]  /*6790*/  ISETP.LE.U32.AND P2, PT, R4, UR13, PT ;  /* 0x0000000d04007c0c */ /* 0x000fe4000bf43070 */
[----:B------:R-:W-:Y:S01]  /*67a0*/  LOP3.LUT R4, R13, 0xff, RZ, 0xc0, !PT ;  /* 0x000000ff0d047812 */ /* 0x000fe200078ec0ff */
[----:B------:R-:W-:Y:S01]  /*67b0*/  @!P1 FADD.FTZ R204, -R204, -RZ ;  /* 0x800000ffcccc9221 */ /* 0x000fe20000010100 */
[----:B------:R-:W-:Y:S01]  /*67c0*/  ISETP.LE.U32.AND P6, PT, R5, UR13, PT ;  /* 0x0000000d05007c0c */ /* 0x000fe2000bfc3070 */
[----:B------:R-:W-:Y:S01]  /*67d0*/  @!P4 FADD.FTZ R208, -R208, -RZ ;  /* 0x800000ffd0d0c221 */ /* 0x000fe20000010100 */
[----:B------:R-:W-:Y:S02]  /*67e0*/  SHF.R.U32.HI R5, RZ, 0x10, R11 ;  /* 0x00000010ff057819 */ /* 0x000fe4000001160b */
[----:B------:R-:W-:Y:S01]  /*67f0*/  ISETP.LE.U32.AND P1, PT, R4, UR13, PT ;  /* 0x0000000d04007c0c */ /* 0x000fe2000bf23070 */
[----:B------:R-:W-:Y:S01]  /*6800*/  @!P3 FADD.FTZ R211, -R211, -RZ ;  /* 0x800000ffd3d3b221 */ /* 0x000fe20000010100 */
[----:B------:R-:W-:Y:S02]  /*6810*/  LOP3.LUT R4, R5, 0xff, RZ, 0xc0, !PT ;  /* 0x000000ff05047812 */ /* 0x000fe400078ec0ff */
[----:B------:R-:W-:Y:S01]  /*6820*/  SHF.R.U32.HI R5, RZ, 0x8, R20 ;  /* 0x00000008ff057819 */ /* 0x000fe20000011614 */
[----:B------:R-:W-:Y:S01]  /*6830*/  @!P2 FADD.FTZ R203, -R203, -RZ ;  /* 0x800000ffcbcba221 */ /* 0x000fe20000010100 */
[----:B------:R-:W-:Y:S02]  /*6840*/  SHF.R.U32.HI R7, RZ, 0x18, R10 ;  /* 0x00000018ff077819 */ /* 0x000fe4000001160a */
[----:B------:R-:W-:Y:S01]  /*6850*/  LOP3.LUT R12, R12, 0xffff, RZ, 0xc0, !PT ;  /* 0x0000ffff0c0c7812 */ /* 0x000fe200078ec0ff */
[----:B------:R-:W-:Y:S01]  /*6860*/  @!P6 FADD.FTZ R202, -R202, -RZ ;  /* 0x800000ffcacae221 */ /* 0x000fe20000010100 */
[----:B------:R-:W-:Y:S02]  /*6870*/  ISETP.LE.U32.AND P3, PT, R7, UR13, PT ;  /* 0x0000000d07007c0c */ /* 0x000fe4000bf63070 */
[----:B------:R-:W-:Y:S01]  /*6880*/  ISETP.LE.U32.AND P4, PT, R4, UR13, PT ;  /* 0x0000000d04007c0c */ /* 0x000fe2000bf83070 */
[----:B------:R-:W-:Y:S01]  /*6890*/  @!P1 FADD.FTZ R200, -R200, -RZ ;  /* 0x800000ffc8c89221 */ /* 0x000fe20000010100 */
[----:B------:R-:W-:Y:S02]  /*68a0*/  LOP3.LUT R5, R5, 0xffff, RZ, 0xc0, !PT ;  /* 0x0000ffff05057812 */ /* 0x000fe400078ec0ff */
[----:B------:R-:W-:Y:S02]  /*68b0*/  SHF.R.U32.HI R7, RZ, 0x10, R6 ;  /* 0x00000010ff077819 */ /* 0x000fe40000011606 */
[----:B------:R-:W-:Y:S02]  /*68c0*/  SHF.R.U32.HI R4, RZ, 0x8, R12 ;  /* 0x00000008ff047819 */ /* 0x000fe4000001160c */
[----:B------:R-:W-:Y:S02]  /*68d0*/  ISETP.LE.U32.AND P2, PT, R5, UR13, PT ;  /* 0x0000000d05007c0c */ /* 0x000fe4000bf43070 */
[----:B------:R-:W-:Y:S01]  /*68e0*/  LOP3.LUT R5, R7, 0xff, RZ, 0xc0, !PT ;  /* 0x000000ff07057812 */ /* 0x000fe200078ec0ff */
[----:B----4-:R-:W-:Y:S01]  /*68f0*/  @!P3 FADD.FTZ R198, -R198, -RZ ;  /* 0x800000ffc6c6b221 */ /* 0x010fe20000010100 */
        /* <DEDUP_REMOVED lines=9> */
[----:B------:R-:W-:Y:S01]  /*6990*/  ISETP.LE.U32.AND P4, PT, R5, UR13, PT ;  /* 0x0000000d05007c0c */ /* 0x000fe2000bf83070 */
[----:B------:R-:W-:Y:S01]  /*69a0*/  @!P1 FADD.FTZ R193, -R193, -RZ ;  /* 0x800000ffc1c19221 */ /* 0x000fe20000010100 */
[----:B------:R-:W-:Y:S01]  /*69b0*/  LOP3.LUT R4, R4, 0xffff, RZ, 0xc0, !PT ;  /* 0x0000ffff04047812 */ /* 0x000fe200078ec0ff */
[----:B------:R-:W-:Y:S01]  /*69c0*/  @!P6 FADD.FTZ R194, -R194, -RZ ;  /* 0x800000ffc2c2e221 */ /* 0x000fe20000010100 */
[----:B------:R-:W-:Y:S02]  /*69d0*/  SHF.R.U32.HI R5, RZ, 0x10, R10 ;  /* 0x00000010ff057819 */ /* 0x000fe4000001160a */
[----:B------:R-:W-:Y:S02]  /*69e0*/  ISETP.LE.U32.AND P6, PT, R4, UR13, PT ;  /* 0x0000000d04007c0c */ /* 0x000fe4000bfc3070 */
[----:B------:R-:W-:Y:S02]  /*69f0*/  LOP3.LUT R4, R21, 0xff, RZ, 0xc0, !PT ;  /* 0x000000ff15047812 */ /* 0x000fe400078ec0ff */
[----:B------:R-:W-:Y:S02]  /*6a00*/  LOP3.LUT R5, R5, 0xff, RZ, 0xc0, !PT ;  /* 0x000000ff05057812 */ /* 0x000fe400078ec0ff */
[----:B------:R-:W-:Y:S01]  /*6a10*/  ISETP.LE.U32.AND P1, PT, R4, UR13, PT ;  /* 0x0000000d04007c0c */ /* 0x000fe2000bf23070 */
[----:B------:R-:W-:Y:S01]  /*6a20*/  @!P4 FADD.FTZ R196, -R196, -RZ ;  /* 0x800000ffc4c4c221 */ /* 0x000fe20000010100 */
[----:B------:R-:W-:Y:S02]  /*6a30*/  SHF.R.U32.HI R4, RZ, 0x8, R23 ;  /* 0x00000008ff047819 */ /* 0x000fe40000011617 */
[----:B------:R-:W-:Y:S02]  /*6a40*/  ISETP.LE.U32.AND P4, PT, R5, UR13, PT ;  /* 0x0000000d05007c0c */ /* 0x000fe4000bf83070 */
[----:B------:R-:W-:Y:S01]  /*6a50*/  LOP3.LUT R5, R4, 0xffff, RZ, 0xc0, !PT ;  /* 0x0000ffff04057812 */ /* 0x000fe200078ec0ff */
[----:B------:R-:W-:Y:S01]  /*6a60*/  @!P6 FADD.FTZ R190, -R190, -RZ ;  /* 0x800000ffbebee221 */ /* 0x000fe20000010100 */
[----:B------:R-:W-:Y:S02]  /*6a70*/  F2FP.RELU.BF16.F32.PACK_AB R4, R210, R204 ;  /* 0x000000ccd204723e */ /* 0x000fe400000018ff */
[----:B------:R-:W-:Y:S02]  /*6a80*/  LOP3.LUT R11, R11, 0xffff, RZ, 0xc0, !PT ;  /* 0x0000ffff0b0b7812 */ /* 0x000fe400078ec0ff */
[----:B------:R-:W-:Y:S01]  /*6a90*/  F2FP.RELU.BF16.F32.PACK_AB R8, R194, R209 ;  /* 0x000000d1c208723e */ /* 0x000fe200000018ff */
[----:B------:R1:W-:Y:S01]  /*6aa0*/  STS [R227+0x19400], R4 ;  /* 0x01940004e3007388 */ /* 0x0003e20000000800 */
[----:B------:R-:W-:Y:S01]  /*6ab0*/  SHF.R.U32.HI R11, RZ, 0x8, R11 ;  /* 0x00000008ff0b7819 */ /* 0x000fe2000001160b */
[----:B------:R-:W-:Y:S01]  /*6ac0*/  @!P1 FADD.FTZ R191, -R191, -RZ ;  /* 0x800000ffbfbf9221 */ /* 0x000fe20000010100 */
[----:B------:R-:W-:Y:S01]  /*6ad0*/  F2FP.RELU.BF16.F32.PACK_AB R7, R190, R203 ;  /* 0x000000cbbe07723e */ /* 0x000fe200000018ff */
[----:B------:R-:W-:Y:S01]  /*6ae0*/  STS [R227+0x19000], R8 ;  /* 0x01900008e3007388 */ /* 0x000fe20000000800 */
[----:B------:R-:W-:Y:S01]  /*6af0*/  LOP3.LUT R6, R11, 0xffff, RZ, 0xc0, !PT ;  /* 0x0000ffff0b067812 */ /* 0x000fe200078ec0ff */
[----:B------:R-:W-:Y:S01]  /*6b00*/  @!P4 FADD.FTZ R192, -R192, -RZ ;  /* 0x800000ffc0c0c221 */ /* 0x000fe20000010100 */
[----:B------:R-:W-:Y:S02]  /*6b10*/  F2FP.RELU.BF16.F32.PACK_AB R0, R207, R222 ;  /* 0x000000decf00723e */ /* 0x000fe400000018ff */
[----:B------:R-:W-:Y:S02]  /*6b20*/  ISETP.LE.U32.AND P2, PT, R6, UR13, PT ;  /* 0x0000000d06007c0c */ /* 0x000fe4000bf43070 */
[----:B------:R-:W-:Y:S02]  /*6b30*/  LOP3.LUT R6, R10, 0xffff, RZ, 0xc0, !PT ;  /* 0x0000ffff0a067812 */ /* 0x000fe400078ec0ff */
[----:B------:R-:W-:Y:S02]  /*6b40*/  FSETP.GE.FTZ.AND P1, PT, R204, RZ, PT ;  /* 0x000000ffcc00720b */ /* 0x000fe40003f36000 */
[----:B------:R-:W-:Y:S02]  /*6b50*/  SHF.R.U32.HI R6, RZ, 0x8, R6 ;  /* 0x00000008ff067819 */ /* 0x000fe40000011606 */
[----:B------:R-:W-:Y:S02]  /*6b60*/  FSETP.GE.FTZ.AND P0, PT, R210, RZ, PT ;  /* 0x000000ffd200720b */ /* 0x000fe40003f16000 */
[----:B------:R-:W-:Y:S02]  /*6b70*/  LOP3.LUT R6, R6, 0xffff, RZ, 0xc0, !PT ;  /* 0x0000ffff06067812 */ /* 0x000fe400078ec0ff */
[----:B------:R-:W-:Y:S01]  /*6b80*/  FSETP.GE.FTZ.AND P3, PT, R209, RZ, PT ;  /* 0x000000ffd100720b */ /* 0x000fe20003f76000 */
[----:B------:R-:W-:Y:S01]  /*6b90*/  @!P2 FADD.FTZ R201, -R201, -RZ ;  /* 0x800000ffc9c9a221 */ /* 0x000fe20000010100 */
[----:B------:R-:W-:Y:S02]  /*6ba0*/  ISETP.LE.U32.AND P2, PT, R5, UR13, PT ;  /* 0x0000000d05007c0c */ /* 0x000fe4000bf43070 */
[----:B------:R-:W-:Y:S02]  /*6bb0*/  F2FP.RELU.BF16.F32.PACK_AB R5, R208, R218 ;  /* 0x000000dad005723e */ /* 0x000fe400000018ff */
[----:B-1----:R-:W-:Y:S02]  /*6bc0*/  F2FP.RELU.BF16.F32.PACK_AB R4, R219, R216 ;  /* 0x000000d8db04723e */ /* 0x002fe400000018ff */
[----:B------:R-:W-:Y:S01]  /*6bd0*/  ISETP.LE.U32.AND P6, PT, R6, UR13, PT ;  /* 0x0000000d06007c0c */ /* 0x000fe2000bfc3070 */
[----:B------:R1:W-:Y:S01]  /*6be0*/  STS [R226+0x19000], R5 ;  /* 0x01900005e2007388 */ /* 0x0003e20000000800 */
[----:B------:R-:W-:Y:S03]  /*6bf0*/  F2FP.RELU.BF16.F32.PACK_AB R6, R202, R193 ;  /* 0x000000c1ca06723e */ /* 0x000fe600000018ff */
[----:B------:R2:W-:Y:S02]  /*6c00*/  STS [R226+0x19400], R4 ;  /* 0x01940004e2007388 */ /* 0x0005e40000000800 */
[----:B------:R-:W-:Y:S01]  /*6c10*/  @!P2 FADD.FTZ R197, -R197, -RZ ;  /* 0x800000ffc5c5a221 */ /* 0x000fe20000010100 */
[----:B------:R-:W-:Y:S01]  /*6c20*/  FSETP.GE.FTZ.AND P2, PT, R194, RZ, PT ;  /* 0x000000ffc200720b */ /* 0x000fe20003f56000 */
[----:B------:R3:W-:Y:S04]  /*6c30*/  STS [R227+0x1a000], R7 ;  /* 0x01a00007e3007388 */ /* 0x0007e80000000800 */
[----:B------:R4:W-:Y:S01]  /*6c40*/  STS [R227+0x1a400], R6 ;  /* 0x01a40006e3007388 */ /* 0x0009e20000000800 */
[----:B------:R-:W-:Y:S01]  /*6c50*/  @!P6 FADD.FTZ R195, -R195, -RZ ;  /* 0x800000ffc3c3e221 */ /* 0x000fe20000010100 */
[----:B-1----:R-:W-:Y:S02]  /*6c60*/  F2FP.RELU.BF16.F32.PACK_AB R5, R201, R215 ;  /* 0x000000d7c905723e */ /* 0x002fe400000018ff */
[----:B--2---:R-:W-:Y:S02]  /*6c70*/  F2FP.RELU.BF16.F32.PACK_AB R4, R214, R206 ;  /* 0x000000ced604723e */ /* 0x004fe400000018ff */
[----:B---3--:R-:W-:Y:S02]  /*6c80*/  F2FP.RELU.BF16.F32.PACK_AB R7, R196, R213 ;  /* 0x000000d5c407723e */ /* 0x008fe400000018ff */
[----:B----4-:R-:W-:Y:S03]  /*6c90*/  F2FP.RELU.BF16.F32.PACK_AB R6, R211, R200 ;  /* 0x000000c8d306723e */ /* 0x010fe600000018ff */
[----:B------:R-:W-:Y:S04]  /*6ca0*/  STS [R226+0x1a000], R7 ;  /* 0x01a00007e2007388 */ /* 0x000fe80000000800 */
[----:B------:R1:W-:Y:S04]  /*6cb0*/  STS [R226+0x1a400], R6 ;  /* 0x01a40006e2007388 */ /* 0x0003e80000000800 */
[----:B------:R2:W-:Y:S04]  /*6cc0*/  STS [R225+0x19000], R5 ;  /* 0x01900005e1007388 */ /* 0x0005e80000000800 */
[----:B------:R3:W-:Y:S04]  /*6cd0*/  STS [R225+0x19400], R4 ;  /* 0x01940004e1007388 */ /* 0x0007e80000000800 */
[----:B------:R4:W-:Y:S01]  /*6ce0*/  STS [R224+0x19000], R0 ;  /* 0x01900000e0007388 */ /* 0x0009e20000000800 */
[----:B-1----:R-:W-:Y:S02]  /*6cf0*/  F2FP.RELU.BF16.F32.PACK_AB R6, R195, R199 ;  /* 0x000000c7c306723e */ /* 0x002fe400000018ff */
[----:B--2---:R-:W-:Y:S02]  /*6d00*/  F2FP.RELU.BF16.F32.PACK_AB R5, R198, R192 ;  /* 0x000000c0c605723e */ /* 0x004fe400000018ff */
[----:B---3--:R-:W-:Y:S02]  /*6d10*/  F2FP.RELU.BF16.F32.PACK_AB R4, R197, R220 ;  /* 0x000000dcc504723e */ /* 0x008fe400000018ff */
[----:B----4-:R-:W-:Y:S05]  /*6d20*/  F2FP.RELU.BF16.F32.PACK_AB R0, R221, R217 ;  /* 0x000000d9dd00723e */ /* 0x010fea00000018ff */
[----:B------:R1:W-:Y:S04]  /*6d30*/  STS [R224+0x19400], R0 ;  /* 0x01940000e0007388 */ /* 0x0003e80000000800 */
[----:B------:R-:W-:Y:S04]  /*6d40*/  STS [R225+0x1a000], R6 ;  /* 0x01a00006e1007388 */ /* 0x000fe80000000800 */
[----:B------:R-:W-:Y:S04]  /*6d50*/  STS [R225+0x1a400], R5 ;  /* 0x01a40005e1007388 */ /* 0x000fe80000000800 */
[----:B------:R-:W-:Y:S01]  /*6d60*/  STS [R224+0x1a000], R4 ;  /* 0x01a00004e0007388 */ /* 0x000fe20000000800 */
[----:B-1----:R-:W-:Y:S05]  /*6d70*/  F2FP.RELU.BF16.F32.PACK_AB R0, R205, R191 ;  /* 0x000000bfcd00723e */ /* 0x002fea00000018ff */
        /* <DEDUP_REMOVED lines=27> */
[----:B------:R-:W2:Y:S05]  /*6f30*/  LDSM.16.M88.4 R168, [R177+0x8000] ;  /* 0x00800000b1a8783b */ /* 0x000eaa0000000200 */
[-C--:B------:R-:W-:Y:S06]  /*6f40*/  HMMA.16816.F32.BF16 R12, R144, R142.reuse, R12 ;  /* 0x0000008e900c723c */ /* 0x080fec000004180c */
[C---:B------:R-:W-:Y:S01]  /*6f50*/  HMMA.16816.F32.BF16 R16, R136.reuse, R142, R16 ;  /* 0x0000008e8810723c */ /* 0x040fe20000041810 */
[----:B------:R-:W4:Y:S05]  /*6f60*/  LDSM.16.M88.4 R140, [R0+0x1800] ;  /* 0x00180000008c783b */ /* 0x000f2a0000000200 */
[-C--:B---3--:R-:W-:Y:S06]  /*6f70*/  HMMA.16816.F32.BF16 R20, R136, R148.reuse, R20 ;  /* 0x000000948814723c */ /* 0x088fec0000041814 */
[C---:B------:R-:W-:Y:S06]  /*6f80*/  HMMA.16816.F32.BF16 R24, R144.reuse, R148, R24 ;  /* 0x000000949018723c */ /* 0x040fec0000041818 */
[-C--:B------:R-:W-:Y:S01]  /*6f90*/  HMMA.16816.F32.BF16 R28, R144, R150.reuse, R28 ;  /* 0x00000096901c723c */ /* 0x080fe2000004181c */
[----:B------:R-:W-:Y:S05]  /*6fa0*/  LDSM.16.M88.4 R144, [R172+UR4+0x8000] ;  /* 0x00800004ac90783b */ /* 0x000fea0008000200 */
[----:B------:R-:W-:Y:S03]  /*6fb0*/  HMMA.16816.F32.BF16 R32, R136, R150, R32 ;  /* 0x000000968820723c */ /* 0x000fe60000041820 */
[----:B------:R-:W3:Y:S03]  /*6fc0*/  LDSM.16.M88.4 R136, [R177+0x8400] ;  /* 0x00840000b188783b */ /* 0x000ee60000000200 */
[-C--:B------:R-:W-:Y:S05]  /*6fd0*/  HMMA.16816.F32.BF16 R4, R152, R156.reuse, R4 ;  /* 0x0000009c9804723c */ /* 0x080fea0000041804 */
[----:B------:R-:W3:Y:S01]  /*6fe0*/  LDSM.16.M88.4 R148, [R176+UR4+0x13000] ;  /* 0x01300004b094783b */ /* 0x000ee20008000200 */
[C---:B-1----:R-:W-:Y:S06]  /*6ff0*/  HMMA.16816.F32.BF16 R8, R160.reuse, R156, R8 ;  /* 0x0000009ca008723c */ /* 0x042fec0000041808 */
[-C--:B------:R-:W-:Y:S01]  /*7000*/  HMMA.16816.F32.BF16 R12, R160, R158.reuse, R12 ;  /* 0x0000009ea00c723c */ /* 0x080fe2000004180c */
[----:B------:R-:W1:Y:S05]  /*7010*/  LDSM.16.M88.4 R172, [R172+UR4+0x8800] ;  /* 0x00880004acac783b */ /* 0x000e6a0008000200 */
[C---:B------:R-:W-:Y:S03]  /*7020*/  HMMA.16816.F32.BF16 R16, R152.reuse, R158, R16 ;  /* 0x0000009e9810723c */ /* 0x040fe60000041810 */
[----:B------:R-:W-:Y:S03]  /*7030*/  LDSM.16.M88.4 R156, [R177+0xa000] ;  /* 0x00a00000b19c783b */ /* 0x000fe60000000200 */
[-C--:B------:R-:W-:Y:S06]  /*7040*/  HMMA.16816.F32.BF16 R20, R152, R132.reuse, R20 ;  /* 0x000000849814723c */ /* 0x080fec0000041814 */
[C---:B------:R-:W-:Y:S06]  /*7050*/  HMMA.16816.F32.BF16 R24, R160.reuse, R132, R24 ;  /* 0x00000084a018723c */ /* 0x040fec0000041818 */
[-C--:B------:R-:W-:Y:S01]  /*7060*/  HMMA.16816.F32.BF16 R28, R160, R134.reuse, R28 ;  /* 0x00000086a01c723c */ /* 0x080fe2000004181c */
[----:B------:R-:W-:Y:S05]  /*7070*/  LDSM.16.M88.4 R160, [R0+0x2800] ;  /* 0x0028000000a0783b */ /* 0x000fea0000000200 */
[----:B------:R-:W-:Y:S03]  /*7080*/  HMMA.16816.F32.BF16 R32, R152, R134, R32 ;  /* 0x000000869820723c */ /* 0x000fe60000041820 */
[----:B------:R-:W1:Y:S03]  /*7090*/  LDSM.16.M88.4 R132, [R176+UR4+0x13400] ;  /* 0x01340004b084783b */ /* 0x000e660008000200 */
[-C--:B--2---:R-:W-:Y:S05]  /*70a0*/  HMMA.16816.F32.BF16 R4, R164, R168.reuse, R4 ;  /* 0x000000a8a404723c */ /* 0x084fea0000041804 */
[----:B------:R-:W2:Y:S01]  /*70b0*/  LDSM.16.M88.4 R152, [R0+0x2000] ;  /* 0x002000000098783b */ /* 0x000ea20000000200 */
[C---:B----4-:R-:W-:Y:S06]  /*70c0*/  HMMA.16816.F32.BF16 R8, R140.reuse, R168, R8 ;  /* 0x000000a88c08723c */ /* 0x050fec0000041808 */
[-C--:B------:R-:W-:Y:S06]  /*70d0*/  HMMA.16816.F32.BF16 R12, R140, R170.reuse, R12 ;  /* 0x000000aa8c0c723c */ /* 0x080fec000004180c */
[C---:B------:R-:W-:Y:S06]  /*70e0*/  HMMA.16816.F32.BF16 R16, R164.reuse, R170, R16 ;  /* 0x000000aaa410723c */ /* 0x040fec0000041810 */
[-C--:B---3--:R-:W-:Y:S06]  /*70f0*/  HMMA.16816.F32.BF16 R20, R164, R136.reuse, R20 ;  /* 0x00000088a414723c */ /* 0x088fec0000041814 */
[C---:B------:R-:W-:Y:S06]  /*7100*/  HMMA.16816.F32.BF16 R24, R140.reuse, R136, R24 ;  /* 0x000000888c18723c */ /* 0x040fec0000041818 */
[-C--:B------:R-:W-:Y:S06]  /*7110*/  HMMA.16816.F32.BF16 R28, R140, R138.reuse, R28 ;  /* 0x0000008a8c1c723c */ /* 0x080fec000004181c */
[----:B------:R-:W-:Y:S06]  /*7120*/  HMMA.16816.F32.BF16 R32, R164, R138, R32 ;  /* 0x0000008aa420723c */ /* 0x000fec0000041820 */
[-C--:B------:R-:W-:Y:S06]  /*7130*/  HMMA.16816.F32.BF16 R4, R144, R148.reuse, R4 ;  /* 0x000000949004723c */ /* 0x080fec0000041804 */
[C---:B-1----:R-:W-:Y:S06]  /*7140*/  HMMA.16816.F32.BF16 R8, R172.reuse, R148, R8 ;  /* 0x00000094ac08723c */ /* 0x042fec0000041808 */
[-C--:B------:R-:W-:Y:S06]  /*7150*/  HMMA.16816.F32.BF16 R12, R172, R150.reuse, R12 ;  /* 0x00000096ac0c723c */ /* 0x080fec000004180c */
[C---:B------:R-:W-:Y:S06]  /*7160*/  HMMA.16816.F32.BF16 R16, R144.reuse, R150, R16 ;  /* 0x000000969010723c */ /* 0x040fec0000041810 */
[-C--:B------:R-:W-:Y:S06]  /*7170*/  HMMA.16816.F32.BF16 R20, R144, R132.reuse, R20 ;  /* 0x000000849014723c */ /* 0x080fec0000041814 */
[C---:B------:R-:W-:Y:S06]  /*7180*/  HMMA.16816.F32.BF16 R24, R172.reuse, R132, R24 ;  /* 0x00000084ac18723c */ /* 0x040fec0000041818 */
[-C--:B------:R-:W-:Y:S06]  /*7190*/  HMMA.16816.F32.BF16 R28, R172, R134.reuse, R28 ;  /* 0x00000086ac1c723c */ /* 0x080fec000004181c */
[----:B------:R-:W-:Y:S01]  /*71a0*/  HMMA.16816.F32.BF16 R32, R144, R134, R32 ;  /* 0x000000869020723c */ /* 0x000fe20000041820 */
[----:B------:R-:W1:Y:S05]  /*71b0*/  LDSM.16.M88.4 R132, [R177+0xa400] ;  /* 0x00a40000b184783b */ /* 0x000e6a0000000200 */
[-C--:B--2---:R-:W-:Y:S06]  /*71c0*/  HMMA.16816.F32.BF16 R4, R152, R156.reuse, R4 ;  /* 0x0000009c9804723c */ /* 0x084fec0000041804 */
[C---:B------:R-:W-:Y:S06]  /*71d0*/  HMMA.16816.F32.BF16 R8, R160.reuse, R156, R8 ;  /* 0x0000009ca008723c */ /* 0x040fec0000041808 */
[-C--:B------:R-:W-:Y:S06]  /*71e0*/  HMMA.16816.F32.BF16 R12, R160, R158.reuse, R12 ;  /* 0x0000009ea00c723c */ /* 0x080fec000004180c */
[C---:B------:R-:W-:Y:S06]  /*71f0*/  HMMA.16816.F32.BF16 R16, R152.reuse, R158, R16 ;  /* 0x0000009e9810723c */ /* 0x040fec0000041810 */
[C---:B-----5:R-:W-:Y:S01]  /*7200*/  FADD.FTZ R136, -R189.reuse, R4 ;  /* 0x00000004bd887221 */ /* 0x060fe20000010100 */
[----:B------:R-:W-:Y:S01]  /*7210*/  FADD.FTZ R5, -R189, R5 ;  /* 0x00000005bd057221 */ /* 0x000fe20000010100 */
[----:B------:R-:W-:Y:S03]  /*7220*/  FADD.FTZ R4, -R188, R6 ;  /* 0x00000006bc047221 */ /* 0x000fe60000010100 */
        /* <DEDUP_REMOVED lines=18> */
[----:B------:R-:W-:Y:S01]  /*7350*/  FSETP.GE.FTZ.AND P2, PT, R196, RZ, PT ;  /* 0x000000ffc400720b */ /* 0x000fe20003f56000 */
[----:B------:R-:W-:Y:S01]  /*7360*/  FMUL.FTZ R8, R204, R4 ;  /* 0x00000004cc087220 */ /* 0x000fe20000410000 */
[----:B------:R-:W-:Y:S01]  /*7370*/  FSEL R4, R139, R186, P1 ;  /* 0x000000ba8b047208 */ /* 0x000fe20000800000 */
[----:B------:R-:W-:Y:S01]  /*7380*/  FMUL.FTZ R7, R210, R0 ;  /* 0x00000000d2077220 */ /* 0x000fe20000410000 */
[----:B------:R-:W-:Y:S01]  /*7390*/  FSEL R0, R11, R186, P0 ;  /* 0x000000ba0b007208 */ /* 0x000fe20000000000 */
[----:B------:R-:W-:Y:S01]  /*73a0*/  VIADD R162, R228, 0x20 ;  /* 0x00000020e4a27836 */ /* 0x000fe20000000000 */
[----:B------:R-:W-:Y:S01]  /*73b0*/  FSETP.GE.FTZ.AND P1, PT, R200, RZ, PT ;  /* 0x000000ffc800720b */ /* 0x000fe20003f36000 */
[----:B------:R-:W-:Y:S04]  /*73c0*/  HMMA.16816.F32.BF16 R32, R152, R134, R32 ;  /* 0x000000869820723c */ /* 0x000fe80000041820 */
[----:B------:R-:W-:Y:S01]  /*73d0*/  FSETP.GE.FTZ.AND P0, PT, R211, RZ, PT ;  /* 0x000000ffd300720b */ /* 0x000fe20003f16000 */
[----:B------:R-:W-:Y:S01]  /*73e0*/  FADD.FTZ R14, -R186, R14 ;  /* 0x0000000eba0e7221 */ /* 0x000fe20000010100 */
[----:B------:R-:W-:Y:S01]  /*73f0*/  FMUL.FTZ R9, R209, R6 ;  /* 0x00000006d1097220 */ /* 0x000fe20000410000 */
[----:B------:R-:W-:Y:S01]  /*7400*/  FSEL R6, R138, R187, P3 ;  /* 0x000000bb8a067208 */ /* 0x000fe20001800000 */
[----:B------:R-:W-:Y:S01]  /*7410*/  FADD.FTZ R10, -R186, R15 ;  /* 0x0000000fba0a7221 */ /* 0x000fe20000010100 */
[----:B------:R-:W-:Y:S02]  /*7420*/  FSETP.GE.FTZ.AND P3, PT, R213, RZ, PT ;  /* 0x000000ffd500720b */ /* 0x000fe40003f76000 */
[----:B------:R-:W-:Y:S01]  /*7430*/  F2FP.BF16.F32.PACK_AB R136, R136, R9 ;  /* 0x000000098888723e */ /* 0x000fe200000010ff */
[C---:B------:R-:W-:Y:S01]  /*7440*/  FADD.FTZ R12, -R187.reuse, R12 ;  /* 0x0000000cbb0c7221 */ /* 0x040fe20000010100 */
[----:B------:R-:W-:Y:S01]  /*7450*/  FADD.FTZ R13, -R187, R13 ;  /* 0x0000000dbb0d7221 */ /* 0x000fe20000010100 */
[----:B------:R-:W-:Y:S01]  /*7460*/  FMUL.FTZ R190, R190, R5 ;  /* 0x00000005bebe7220 */ /* 0x000fe20000410000 */
[----:B------:R-:W-:Y:S01]  /*7470*/  FSEL R5, R14, R186, P1 ;  /* 0x000000ba0e057208 */ /* 0x000fe20000800000 */
        /* <DEDUP_REMOVED lines=24> */
[----:B------:R-:W-:Y:S01]  /*7600*/  FADD.FTZ R20, -R189, R20 ;  /* 0x00000014bd147221 */ /* 0x000fe20000010100 */
        /* <DEDUP_REMOVED lines=126> */
.L_x_1204:
        /* <DEDUP_REMOVED lines=125> */
.L_x_1205:
[----:B------:R-:W-:Y:S01]  /*85c0*/  LDSM.16.M88.4 R24, [R179] ;  /* 0x00000000b318783b */ /* 0x000fe20000000200 */
[----:B------:R-:W-:Y:S01]  /*85d0*/  IMAD.MOV.U32 R5, RZ, RZ, 0x4 ;  /* 0x00000004ff057424 */ /* 0x000fe200078e00ff */
[----:B------:R-:W-:Y:S01]  /*85e0*/  LEA R173, P1, R242, R234, 0x2 ;  /* 0x000000eaf2ad7211 */ /* 0x000fe200078210ff */
[----:B--2---:R-:W-:Y:S01]  /*85f0*/  @P0 VIADD R4, R236, 0xffffffc0 ;  /* 0xffffffc0ec040836 */ /* 0x004fe20000000000 */
[----:B------:R-:W1:Y:S01]  /*8600*/  LDSM.16.MT88.4 R8, [R0+0x9000] ;  /* 0x009000000008783b */ /* 0x000e620000004200 */
[----:B------:R-:W-:Y:S01]  /*8610*/  @UP2 UIADD3 UR14, UP0, UR16, -0x100, URZ ;  /* 0xffffff00100e2890 */ /* 0x000fe2000ff1e03f */
[----:B------:R-:W-:Y:S01]  /*8620*/  LEA.HI.X.SX32 R172, R242, R235, 0x2, P1 ;  /* 0x000000ebf2ac7211 */ /* 0x000fe200008f16ff */
[----:B------:R-:W-:Y:S01]  /*8630*/  @P0 IMAD.WIDE R160, R4, R5, UR16 ;  /* 0x0000001004a00e25 */ /* 0x000fe2000f8e0205 */
[----:B------:R-:W2:Y:S01]  /*8640*/  LDSM.16.MT88.4 R16, [R0+0xb000] ;  /* 0x00b000000010783b */ /* 0x000ea20000004200 */
[----:B------:R-:W-:Y:S02]  /*8650*/  @UP2 UIADD3.X UR8, UR17, -0x1, URZ, UP0, !UPT ;  /* 0xffffffff11082890 */ /* 0x000fe400087fe43f */
[----:B------:R-:W-:Y:S01]  /*8660*/  UISETP.GT.AND UP1, UPT, UR7, UR47, UPT ;  /* 0x0000002f0700728c */ /* 0x000fe2000bf24270 */
[----:B------:R-:W3:Y:S01]  /*8670*/  LDSM.16.MT88.4 R28, [R0+0xd000] ;  /* 0x00d00000001c783b */ /* 0x000ee20000004200 */
[----:B------:R-:W-:Y:S03]  /*8680*/  @UP2 UMOV UR16, UR14 ;  /* 0x0000000e00102c82 */ /* 0x000fe60008000000 */
[----:B------:R-:W-:Y:S01]  /*8690*/  LDSM.16.M88.4 R32, [R180] ;  /* 0x00000000b420783b */ /* 0x000fe20000000200 */
[----:B------:R-:W-:Y:S01]  /*86a0*/  @UP2 UMOV UR17, UR8 ;  /* 0x0000000800112c82 */ /* 0x000fe20008000000 */
[----:B------:R-:W-:Y:S02]  /*86b0*/  ULOP3.LUT UR8, UR7, 0x1, URZ, 0xc0, !UPT ;  /* 0x0000000107087892 */ /* 0x000fe4000f8ec03f */
[----:B------:R-:W4:Y:S01]  /*86c0*/  LDSM.16.MT88.4 R132, [R0+0x9400] ;  /* 0x009400000084783b */ /* 0x000f220000004200 */
[----:B------:R-:W-:Y:S02]  /*86d0*/  UIADD3 UR7, UR7, -0x1, URZ ;  /* 0xffffffff07077890 */ /* 0x000fe4000fffe03f */
[----:B------:R-:W-:Y:S01]  /*86e0*/  UISETP.NE.U32.AND UP0, UPT, UR8, 0x1, UPT ;  /* 0x000000010800788c */ /* 0x000fe2000bf05070 */
        /* <DEDUP_REMOVED lines=475> */
.L_x_1207:
        /* <DEDUP_REMOVED lines=20> */
.L_x_1208:
[----:B------:R-:W1:Y:S08]  /*a5e0*/  S2UR UR16, SR_CTAID.Z ;  /* 0x00000000001079c3 */ /* 0x000e700000002700 */
        /* <DEDUP_REMOVED lines=8> */
[----:B------:R-:W-:Y:S01]  /*a670*/  BSSY B0, `(.L_x_1209) ;  /* 0x000002b000007945 */ /* 0x000fe20003800000 */
[----:B------:R-:W-:Y:S01]  /*a680*/  IMAD.WIDE.U32 R4, R3, UR5, R6 ;  /* 0x0000000503047c25 */ /* 0x000fe2000f8e0006 */
[----:B------:R-:W-:Y:S01]  /*a690*/  UIMAD UR15, UR5, UR9, UR15 ;  /* 0x00000009050f72a4 */ /* 0x000fe2000f8e020f */
[----:B------:R-:W-:-:S02]  /*a6a0*/  ISETP.GE.AND P4, PT, R244, UR6, PT ;  /* 0x00000006f4007c0c */ /* 0x000fc4000bf86270 */
[----:B------:R-:W-:Y:S02]  /*a6b0*/  ISETP.GE.AND P3, PT, R8, UR6, PT ;  /* 0x0000000608007c0c */ /* 0x000fe4000bf66270 */
[----:B------:R-:W-:Y:S01]  /*a6c0*/  IADD3 R4, P0, R4, UR19, RZ ;  /* 0x0000001304047c10 */ /* 0x000fe2000ff1e0ff */
[----:B------:R-:W-:Y:S01]  /*a6d0*/  IMAD.U32 R3, RZ, RZ, UR15 ;  /* 0x0000000fff037e24 */ /* 0x000fe2000f8e00ff */
[----:B------:R-:W-:-:S04]  /*a6e0*/  SHF.R.S32.HI R25, RZ, 0x1f, R244 ;  /* 0x0000001fff197819 */ /* 0x000fc800000114f4 */
[----:B------:R-:W-:Y:S01]  /*a6f0*/  IADD3.X R5, R5, UR20, R3, P0, !PT ;  /* 0x0000001405057c10 */ /* 0x000fe200087fe403 */
[----:B-1----:R-:W-:Y:S01]  /*a700*/  USHF.R.S32.HI UR21, URZ, 0x1f, UR16 ;  /* 0x0000001f3f157899 */ /* 0x002fe20008011410 */
[----:B------:R1:W2:Y:S02]  /*a710*/  LDS.128 R36, [R0+0xa000] ;  /* 0x00a0000000247984 */ /* 0x0002a40000000c00 */
[----:B------:R-:W-:Y:S02]  /*a720*/  ULDC.64 UR16, c[0x0][0x468] ;  /* 0x00011a0000107ab9 */ /* 0x000fe40000000a00 */
[----:B------:R1:W3:Y:S01]  /*a730*/  LDS.128 R32, [R0+0xc000] ;  /* 0x00c0000000207984 */ /* 0x0002e20000000c00 */
[----:B------:R-:W-:Y:S01]  /*a740*/  UIMAD UR15, UR21, UR16, URZ ;  /* 0x00000010150f72a4 */ /* 0x000fe2000f8e023f */
[----:B------:R-:W-:Y:S02]  /*a750*/  IMAD.U32 R3, RZ, RZ, UR16 ;  /* 0x00000010ff037e24 */ /* 0x000fe4000f8e00ff */
[----:B------:R1:W4:Y:S02]  /*a760*/  LDS.128 R28, [R0+0xe000] ;  /* 0x00e00000001c7984 */ /* 0x0003240000000c00 */
[----:B------:R-:W1:Y:S02]  /*a770*/  S2UR UR21, SR_CTAID.Z ;  /* 0x00000000001579c3 */ /* 0x000e640000002700 */
[----:B------:R2:W2:Y:S04]  /*a780*/  LDS.128 R48, [R0+0x10000] ;  /* 0x0100000000307984 */ /* 0x0004a80000000c00 */
[----:B------:R2:W2:Y:S04]  /*a790*/  LDS.128 R44, [R0+0x12000] ;  /* 0x01200000002c7984 */ /* 0x0004a80000000c00 */
[----:B------:R2:W2:Y:S01]  /*a7a0*/  LDS.128 R40, [R0+0x14000] ;  /* 0x0140000000287984 */ /* 0x0004a20000000c00 */
[----:B-1----:R-:W-:Y:S01]  /*a7b0*/  UIMAD UR17, UR21, UR17, UR15 ;  /* 0x00000011151172a4 */ /* 0x002fe2000f8e020f */
[----:B------:R-:W-:-:S05]  /*a7c0*/  IMAD.WIDE.U32 R8, R3, UR21, R4 ;  /* 0x0000001503087c25 */ /* 0x000fca000f8e0004 */
[----:B------:R-:W-:Y:S01]  /*a7d0*/  IADD3 R24, R9, UR17, RZ ;  /* 0x0000001109187c10 */ /* 0x000fe2000fffe0ff */
[----:B------:R-:W-:Y:S06]  /*a7e0*/  @P4 BRA `(.L_x_1210) ;  /* 0x00000000004c4947 */ /* 0x000fec0003800000 */
[----:B------:R-:W-:Y:S01]  /*a7f0*/  ULDC UR15, c[0x0][0x2d0] ;  /* 0x0000b400000f7ab9 */ /* 0x000fe20000000800 */
[----:B------:R-:W1:Y:S01]  /*a800*/  LDS.128 R20, [R0+0xb000] ;  /* 0x00b0000000147984 */ /* 0x000e620000000c00 */
[----:B------:R-:W-:Y:S01]  /*a810*/  ISETP.GE.AND P2, PT, R228, UR15, PT ;  /* 0x0000000fe4007c0c */ /* 0x000fe2000bf46270 */
[----:B------:R-:W-:Y:S01]  /*a820*/  IMAD R3, R25, UR8, RZ ;  /* 0x0000000819037c24 */ /* 0x000fe2000f8e02ff */
[----:B------:R-:W-:Y:S01]  /*a830*/  MOV R5, R24 ;  /* 0x0000001800057202 */ /* 0x000fe20000000f00 */
[----:B------:R-:W3:Y:S01]  /*a840*/  LDS.128 R16, [R0+0xd000] ;  /* 0x00d0000000107984 */ /* 0x000ee20000000c00 */
[----:B------:R-:W-:Y:S01]  /*a850*/  IMAD.MOV.U32 R4, RZ, RZ, R8 ;  /* 0x000000ffff047224 */ /* 0x000fe200078e0008 */
[----:B------:R-:W-:Y:S01]  /*a860*/  ISETP.GE.AND P1, PT, R162, UR15, PT ;  /* 0x0000000fa2007c0c */ /* 0x000fe2000bf26270 */
[C---:B------:R-:W-:Y:S01]  /*a870*/  IMAD R3, R244.reuse, UR9, R3 ;  /* 0x00000009f4037c24 */ /* 0x040fe2000f8e0203 */
[----:B------:R-:W-:Y:S01]  /*a880*/  ISETP.GE.AND P0, PT, R163, UR15, PT ;  /* 0x0000000fa3007c0c */ /* 0x000fe2000bf06270 */
[----:B------:R-:W-:Y:S01]  /*a890*/  IMAD.WIDE.U32 R10, R244, UR8, R4 ;  /* 0x00000008f40a7c25 */ /* 0x000fe2000f8e0004 */
[----:B------:R-:W-:-:S03]  /*a8a0*/  ULDC.64 UR16, c[0x0][0x3f0] ;  /* 0x0000fc0000107ab9 */ /* 0x000fc60000000a00 */
[----:B------:R-:W-:Y:S01]  /*a8b0*/  IMAD.IADD R3, R3, 0x1, R11 ;  /* 0x0000000103037824 */ /* 0x000fe200078e020b */
[----:B------:R-:W4:Y:S01]  /*a8c0*/  @!P2 LDS.128 R12, [R0+0x9000] ;  /* 0x00900000000ca984 */ /* 0x000f220000000c00 */
[----:B------:R-:W-:-:S04]  /*a8d0*/  LEA R4, P5, R10, UR16, 0x1 ;  /* 0x000000100a047c11 */ /* 0x000fc8000f8a08ff */
[----:B------:R-:W-:-:S05]  /*a8e0*/  LEA.HI.X R5, R10, UR17, R3, 0x1, P5 ;  /* 0x000000110a057c11 */ /* 0x000fca000a8f0c03 */
[----:B-1----:R1:W-:Y:S04]  /*a8f0*/  @!P1 STG.E.128 desc[UR10][R4.64+0x40], R20 ;  /* 0x0000401404009986 */ /* 0x0023e8000c101d0a */
[----:B---3--:R1:W-:Y:S04]  /*a900*/  @!P0 STG.E.128 desc[UR10][R4.64+0x80], R16 ;  /* 0x0000801004008986 */ /* 0x0083e8000c101d0a */
[----:B----4-:R1:W-:Y:S02]  /*a910*/  @!P2 STG.E.128 desc[UR10][R4.64], R12 ;  /* 0x0000000c0400a986 */ /* 0x0103e4000c101d0a */
.L_x_1210:
[----:B------:R-:W-:Y:S05]  /*a920*/  BSYNC B0 ;  /* 0x0000000000007941 */ /* 0x000fea0003800000 */
.L_x_1209:
[----:B------:R-:W-:Y:S04]  /*a930*/  BSSY B0, `(.L_x_1211) ;  /* 0x0000014000007945 */ /* 0x000fe80003800000 */
[----:B------:R-:W-:Y:S05]  /*a940*/  @P3 BRA `(.L_x_1212) ;  /* 0x0000000000483947 */ /* 0x000fea0003800000 */
[----:B------:R-:W-:Y:S01]  /*a950*/  IADD3 R3, P0, R244, 0x40, RZ ;  /* 0x00000040f4037810 */ /* 0x000fe20007f1e0ff */
[----:B------:R-:W-:Y:S01]  /*a960*/  ULDC UR6, c[0x0][0x2d0] ;  /* 0x0000b40000067ab9 */ /* 0x000fe20000000800 */
[----:B-1----:R-:W-:Y:S01]  /*a970*/  MOV R5, R24 ;  /* 0x0000001800057202 */ /* 0x002fe20000000f00 */
        /* <DEDUP_REMOVED lines=12> */
[----:B--2---:R1:W-:Y:S04]  /*aa40*/  @!P2 STG.E.128 desc[UR10][R4.64], R36 ;  /* 0x000000240400a986 */ /* 0x0043e8000c101d0a */
[----:B---3--:R1:W-:Y:S04]  /*aa50*/  @!P1 STG.E.128 desc[UR10][R4.64+0x40], R32 ;  /* 0x0000402004009986 */ /* 0x0083e8000c101d0a */
[----:B----4-:R1:W-:Y:S02]  /*aa60*/  @!P0 STG.E.128 desc[UR10][R4.64+0x80], R28 ;  /* 0x0000801c04008986 */ /* 0x0103e4000c101d0a */
.L_x_1212:
[----:B------:R-:W-:Y:S05]  /*aa70*/  BSYNC B0 ;  /* 0x0000000000007941 */ /* 0x000fea0003800000 */
.L_x_1211:
[----:B------:R-:W2:Y:S01]  /*aa80*/  S2UR UR6, SR_CTAID.Z ;  /* 0x00000000000679c3 */ /* 0x000ea20000002700 */
[----:B------:R-:W-:Y:S01]  /*aa90*/  IMAD.U32 R3, RZ, RZ, UR12 ;  /* 0x0000000cff037e24 */ /* 0x000fe2000f8e00ff */
[----:B------:R-:W-:Y:S01]  /*aaa0*/  UIMAD UR7, UR7, UR12, URZ ;  /* 0x0000000c070772a4 */ /* 0x000fe2000f8e023f */
[----:B-1----:R-:W1:Y:S01]  /*aab0*/  LDS.128 R20, [R0+0xf000] ;  /* 0x00f0000000147984 */ /* 0x002e620000000c00 */
[----:B------:R-:W-:Y:S01]  /*aac0*/  BSSY B0, `(.L_x_1213) ;  /* 0x0000021000007945 */ /* 0x000fe20003800000 */
[----:B------:R-:W-:Y:S01]  /*aad0*/  IMAD.WIDE.U32 R6, R3, UR5, R6 ;  /* 0x0000000503067c25 */ /* 0x000fe2000f8e0006 */
[----:B------:R-:W-:Y:S01]  /*aae0*/  UIMAD UR5, UR5, UR13, UR7 ;  /* 0x0000000d050572a4 */ /* 0x000fe2000f8e0207 */
[----:B------:R-:W1:Y:S01]  /*aaf0*/  LDS.128 R16, [R0+0x11000] ;  /* 0x0110000000107984 */ /* 0x000e620000000c00 */
[----:B------:R-:W3:Y:S01]  /*ab00*/  S2UR UR8, SR_CTAID.Z ;  /* 0x00000000000879c3 */ /* 0x000ee20000002700 */
[----:B------:R-:W-:Y:S02]  /*ab10*/  IADD3 R6, P0, R6, UR14, RZ ;  /* 0x0000000e06067c10 */ /* 0x000fe4000ff1e0ff */
[----:B------:R4:W1:Y:S01]  /*ab20*/  LDS.128 R12, [R0+0x13000] ;  /* 0x01300000000c7984 */ /* 0x0008620000000c00 */
[----:B--2---:R-:W-:-:S03]  /*ab30*/  USHF.R.S32.HI UR9, URZ, 0x1f, UR6 ;  /* 0x0000001f3f097899 */ /* 0x004fc60008011406 */
[----:B------:R-:W-:Y:S01]  /*ab40*/  ULDC.64 UR6, c[0x0][0x470] ;  /* 0x00011c0000067ab9 */ /* 0x000fe20000000a00 */
[----:B----4-:R-:W-:Y:S01]  /*ab50*/  IMAD.U32 R0, RZ, RZ, UR5 ;  /* 0x00000005ff007e24 */ /* 0x010fe2000f8e00ff */
[----:B------:R-:W-:-:S04]  /*ab60*/  UIMAD UR5, UR9, UR6, URZ ;  /* 0x00000006090572a4 */ /* 0x000fc8000f8e023f */
[----:B------:R-:W-:Y:S01]  /*ab70*/  IADD3.X R7, R7, UR18, R0, P0, !PT ;  /* 0x0000001207077c10 */ /* 0x000fe200087fe400 */
[----:B---3--:R-:W-:Y:S01]  /*ab80*/  UIMAD UR7, UR8, UR7, UR5 ;  /* 0x00000007080772a4 */ /* 0x008fe2000f8e0205 */
[----:B------:R-:W-:-:S05]  /*ab90*/  MOV R0, UR6 ;  /* 0x0000000600007c02 */ /* 0x000fca0008000f00 */
[----:B------:R-:W-:-:S05]  /*aba0*/  IMAD.WIDE.U32 R6, R0, UR8, R6 ;  /* 0x0000000800067c25 */ /* 0x000fca000f8e0006 */
[----:B------:R-:W-:Y:S01]  /*abb0*/  IADD3 R3, R7, UR7, RZ ;  /* 0x0000000707037c10 */ /* 0x000fe2000fffe0ff */
[----:B-1----:R-:W-:Y:S06]  /*abc0*/  @P4 BRA `(.L_x_1214) ;  /* 0x0000000000404947 */ /* 0x002fec0003800000 */
        /* <DEDUP_REMOVED lines=16> */
.L_x_1214:
[----:B------:R-:W-:Y:S05]  /*acd0*/  BSYNC B0 ;  /* 0x0000000000007941 */ /* 0x000fea0003800000 */
.L_x_1213:
        /* <DEDUP_REMOVED lines=18> */
.L_x_1188:
[----:B------:R-:W-:Y:S05]  /*ae00*/  BSYNC B1 ;  /* 0x0000000000017941 */ /* 0x000fea0003800000 */
.L_x_1174:
[----:B------:R-:W-:Y:S01]  /*ae10*/  R2UR UR6, R252 ;  /* 0x00000000fc0672ca */ /* 0x000fe200000e0000 */
[----:B------:R-:W-:Y:S02]  /*ae20*/  ULDC UR5, c[0x0][0xc] ;  /* 0x0000030000057ab9 */ /* 0x000fe40000000800 */
[----:B------:R-:W-:-:S10]  /*ae30*/  UIADD3 UR53, UR5, UR53, URZ ;  /* 0x0000003505357290 */ /* 0x000fd4000fffe03f */
[----:B------:R-:W-:-:S06]  /*ae40*/  UISETP.GE.AND UP0, UPT, UR53, UR6, UPT ;  /* 0x000000063500728c */ /* 0x000fcc000bf06270 */
[----:B------:R-:W-:-:S13]  /*ae50*/  PLOP3.LUT P0, PT, PT, PT, UP0, 0x80, 0x0 ;  /* 0x000000000000781c */ /* 0x000fda0003f0f008 */
[----:B------:R-:W-:Y:S05]  /*ae60*/  @P0 BRA `(.L_x_1215) ;  /* 0x0000000000040947 */ /* 0x000fea0003800000 */
[----:B------:R-:W-:Y:S05]  /*ae70*/  BRA `(.L_x_1216) ;  /* 0xffffff5c00447947 */ /* 0x000fea000383ffff */
.L_x_1215:
[----:B------:R-:W-:Y:S05]  /*ae80*/  EXIT ;  /* 0x000000000000794d */ /* 0x000fea0003800000 */
.L_x_1217:
        /* <DEDUP_REMOVED lines=15> */
.L_x_1315:


//--------------------- .text._ZN5flash44flash_bwd_dq_dk_dv_loop_seqk_parallel_kernelI23Flash_bwd_kernel_traitsILi96ELi64ELi128ELi8ELi2ELi4ELi4ELb0ELb0EN7cutlass10bfloat16_tE19Flash_kernel_traitsILi96ELi64ELi128ELi8ES3_EELb0ELb0ELb1ELb1ELb0ELb0ELb1EEEvNS_16Flash_bwd_paramsE --------------------------
	.section	.text._ZN5flash44flash_bwd_dq_dk_dv_loop_seqk_parallel_kernelI23Flash_bwd_kernel_traitsILi96ELi64ELi128ELi8ELi2ELi4ELi4ELb0ELb0EN7cutlass10bfloat16_tE19Flash_kernel_traitsILi96ELi64ELi128ELi8ES3_EELb0ELb0ELb1ELb1ELb0ELb0ELb1EEEvNS_16Flash_bwd_paramsE,"ax",@progbits
	.align	128
        .global         _ZN5flash44flash_bwd_dq_dk_dv_loop_seqk_parallel_kernelI23Flash_bwd_kernel_traitsILi96ELi64ELi128ELi8ELi2ELi4ELi4ELb0ELb0EN7cutlass10bfloat16_tE19Flash_kernel_traitsILi96ELi64ELi128ELi8ES3_EELb0ELb0ELb1ELb1ELb0ELb0ELb1EEEvNS_16Flash_bwd_paramsE
        .type           _ZN5flash44flash_bwd_dq_dk_dv_loop_seqk_parallel_kernelI23Flash_bwd_kernel_traitsILi96ELi64ELi128ELi8ELi2ELi4ELi4ELb0ELb0EN7cutlass10bfloat16_tE19Flash_kernel_traitsILi96ELi64ELi128ELi8ES3_EELb0ELb0ELb1ELb1ELb0ELb0ELb1EEEvNS_16Flash_bwd_paramsE,@function
        .size           _ZN5flash44flash_bwd_dq_dk_dv_loop_seqk_parallel_kernelI23Flash_bwd_kernel_traitsILi96ELi64ELi128ELi8ELi2ELi4ELi4ELb0ELb0EN7cutlass10bfloat16_tE19Flash_kernel_traitsILi96ELi64ELi128ELi8ES3_EELb0ELb0ELb1ELb1ELb0ELb0ELb1EEEvNS_16Flash_bwd_paramsE,(.L_x_1316 - _ZN5flash44flash_bwd_dq_dk_dv_loop_seqk_parallel_kernelI23Flash_bwd_kernel_traitsILi96ELi64ELi128ELi8ELi2ELi4ELi4ELb0ELb0EN7cutlass10bfloat16_tE19Flash_kernel_traitsILi96ELi64ELi128ELi8ES3_EELb0ELb0ELb1ELb1ELb0ELb0ELb1EEEvNS_16Flash_bwd_paramsE)
        .other          _ZN5flash44flash_bwd_dq_dk_dv_loop_seqk_parallel_kernelI23Flash_bwd_kernel_traitsILi96ELi64ELi128ELi8ELi2ELi4ELi4ELb0ELb0EN7cutlass10bfloat16_tE19Flash_kernel_traitsILi96ELi64ELi128ELi8ES3_EELb0ELb0ELb1ELb1ELb0ELb0ELb1EEEvNS_16Flash_bwd_paramsE,@"STO_CUDA_ENTRY STV_DEFAULT"
_ZN5flash44flash_bwd_dq_dk_dv_loop_seqk_parallel_kernelI23Flash_bwd_kernel_traitsILi96ELi64ELi128ELi8ELi2ELi4ELi4ELb0ELb0EN7cutlass10bfloat16_tE19Flash_kernel_traitsILi96ELi64ELi128ELi8ES3_EELb0ELb0ELb1ELb1ELb0ELb0ELb1EEEvNS_16Flash_bwd_paramsE:
.text._ZN5flash44flash_bwd_dq_dk_dv_loop_seqk_parallel_kernelI23Flash_bwd_kernel_traitsILi96ELi64ELi128ELi8ELi2ELi4ELi4ELb0ELb0EN7cutlass10bfloat16_tE19Flash_kernel_traitsILi96ELi64ELi128ELi8ES3_EELb0ELb0ELb1ELb1ELb0ELb0ELb1EEEvNS_16Flash_bwd_paramsE:
        /* <DEDUP_REMOVED lines=48> */
[----:B------:R-:W-:Y:S02]  /*0300*/  LEA.HI R7, R3, R0, RZ, 0x1 ;  /* 0x0000000003077211 */ /* 0x000fe400078f08ff */
        /* <DEDUP_REMOVED lines=9> */
[C---:B------:R-:W-:Y:S02]  /*03a0*/  IMAD.IADD R187, R0.reuse, 0x1, -R8 ;  /* 0x0000000100bb7824 */ /* 0x040fe400078e0a08 */
        /* <DEDUP_REMOVED lines=12> */
[--C-:B------:R-:W-:Y:S02]  /*0470*/  SHF.R.S32.HI R3, RZ, 0x1, R2.reuse ;  /* 0x00000001ff037819 */ /* 0x100fe40000011402 */
[----:B------:R-:W-:Y:S02]  /*0480*/  SHF.R.S32.HI R8, RZ, 0x1f, R2 ;  /* 0x0000001fff087819 */ /* 0x000fe40000011402 */
[----:B------:R-:W-:Y:S02]  /*0490*/  LEA.HI R0, R0, R246, RZ, 0x3 ;  /* 0x000000f600007211 */ /* 0x000fe400078f18ff */
[----:B------:R-:W-:Y:S02]  /*04a0*/  LEA.HI R244, R7, R10, RZ, 0x2 ;  /* 0x0000000a07f47211 */ /* 0x000fe400078f10ff */
[----:B------:R-:W-:Y:S02]  /*04b0*/  LOP3.LUT R2, R2, 0x7fffffe, RZ, 0xc0, !PT ;  /* 0x07fffffe02027812 */ /* 0x000fe400078ec0ff */
[----:B------:R-:W-:-:S02]  /*04c0*/  SHF.R.S32.HI R4, RZ, 0x6, R16 ;  /* 0x00000006ff047819 */ /* 0x000fc40000011410 */
[----:B------:R-:W-:Y:S01]  /*04d0*/  LOP3.LUT R7, R5, 0x3fffffe, RZ, 0xc0, !PT ;  /* 0x03fffffe05077812 */ /* 0x000fe200078ec0ff */
[----:B------:R-:W-:Y:S01]  /*04e0*/  IMAD.IADD R20, R6, 0x1, -R2 ;  /* 0x0000000106147824 */ /* 0x000fe200078e0a02 */
[----:B------:R-:W-:Y:S01]  /*04f0*/  LEA.HI R9, R8, R3, RZ, 0x2 ;  /* 0x0000000308097211 */ /* 0x000fe200078f10ff */
[----:B------:R-:W-:Y:S01]  /*0500*/  IMAD R2, R4, 0x4, R14 ;  /* 0x0000000404027824 */ /* 0x000fe200078e020e */
[----:B------:R-:W-:Y:S01]  /*0510*/  LOP3.LUT R0, R0, 0xfffffff8, RZ, 0xc0, !PT ;  /* 0xfffffff800007812 */ /* 0x000fe200078ec0ff */
[----:B------:R-:W-:Y:S01]  /*0520*/  IMAD.IADD R11, R15, 0x1, -R7 ;  /* 0x000000010f0b7824 */ /* 0x000fe200078e0a07 */
[----:B------:R-:W-:Y:S01]  /*0530*/  LOP3.LUT R9, R9, 0xfffffffc, RZ, 0xc0, !PT ;  /* 0xfffffffc09097812 */ /* 0x000fe200078ec0ff */
[----:B------:R-:W-:Y:S01]  /*0540*/  IMAD.SHL.U32 R16, R4, 0x20, RZ ;  /* 0x0000002004107824 */ /* 0x000fe200078e00ff */
[----:B------:R-:W-:Y:S01]  /*0550*/  SHF.R.S32.HI R10, RZ, 0x1f, R6 ;  /* 0x0000001fff0a7819 */ /* 0x000fe20000011406 */
[----:B------:R-:W-:Y:S01]  /*0560*/  IMAD.IADD R0, R246, 0x1, -R0 ;  /* 0x00000001f6007824 */ /* 0x000fe200078e0a00 */
[----:B------:R-:W-:Y:S01]  /*0570*/  SHF.R.S32.HI R244, RZ, 0x2, R244 ;  /* 0x00000002fff47819 */ /* 0x000fe200000114f4 */
[----:B------:R-:W-:Y:S01]  /*0580*/  IMAD R176, R2, 0x8, R11 ;  /* 0x0000000802b07824 */ /* 0x000fe200078e020b */
[----:B------:R-:W-:Y:S01]  /*0590*/  SHF.R.S32.HI R2, RZ, 0x1, R5 ;  /* 0x00000001ff027819 */ /* 0x000fe20000011405 */
[----:B------:R-:W-:Y:S01]  /*05a0*/  IMAD.IADD R17, R3, 0x1, -R9 ;  /* 0x0000000103117824 */ /* 0x000fe200078e0a09 */
[----:B------:R-:W-:Y:S01]  /*05b0*/  LEA.HI R10, R10, R6, RZ, 0x3 ;  /* 0x000000060a0a7211 */ /* 0x000fe200078f18ff */
[----:B------:R-:W-:Y:S01]  /*05c0*/  IMAD.SHL.U32 R3, R15, 0x40, RZ ;  /* 0x000000400f037824 */ /* 0x000fe200078e00ff */
[----:B------:R-:W-:Y:S01]  /*05d0*/  LEA.HI R15, R0, R0, RZ, 0x1 ;  /* 0x00000000000f7211 */ /* 0x000fe200078f08ff */
[----:B------:R-:W-:Y:S01]  /*05e0*/  IMAD.SHL.U32 R4, R2, 0x40, RZ ;  /* 0x0000004002047824 */ /* 0x000fe200078e00ff */
[----:B------:R-:W-:Y:S01]  /*05f0*/  LOP3.LUT R8, R10, 0xfffffff8, RZ, 0xc0, !PT ;  /* 0xfffffff80a087812 */ /* 0x000fe200078ec0ff */
[----:B------:R-:W-:Y:S01]  /*0600*/  IMAD.SHL.U32 R5, R13, 0x10, RZ ;  /* 0x000000100d057824 */ /* 0x000fe200078e00ff */
[----:B------:R-:W-:Y:S01]  /*0610*/  LOP3.LUT R7, R0, 0x1, RZ, 0xc0, !PT ;  /* 0x0000000100077812 */ /* 0x000fe200078ec0ff */
[----:B------:R-:W-:Y:S01]  /*0620*/  IMAD R244, R187, 0x10, R244 ;  /* 0x00000010bbf47824 */ /* 0x000fe200078e02f4 */
[----:B------:R-:W-:Y:S01]  /*0630*/  LOP3.LUT P4, RZ, R2, 0x2, RZ, 0xc0, !PT ;  /* 0x0000000202ff7812 */ /* 0x000fe2000788c0ff */
[----:B------:R-:W-:Y:S01]  /*0640*/  IMAD.IADD R12, R6, 0x1, -R8 ;  /* 0x00000001060c7824 */ /* 0x000fe200078e0a08 */
[----:B------:R-:W-:-:S02]  /*0650*/  LOP3.LUT R2, R15, 0x3fffffe, RZ, 0xc0, !PT ;  /* 0x03fffffe0f027812 */ /* 0x000fc400078ec0ff */
[----:B------:R-:W-:Y:S01]  /*0660*/  ISETP.NE.U32.AND P3, PT, R7, 0x1, PT ;  /* 0x000000010700780c */ /* 0x000fe20003f65070 */
[----:B------:R-:W-:Y:S01]  /*0670*/  IMAD.SHL.U32 R7, R19, 0x2, RZ ;  /* 0x0000000213077824 */ /* 0x000fe200078e00ff */
[----:B------:R-:W-:Y:S01]  /*0680*/  LOP3.LUT R6, R3, 0x1c0, RZ, 0xc0, !PT ;  /* 0x000001c003067812 */ /* 0x000fe200078ec0ff */
[C---:B------:R-:W-:Y:S01]  /*0690*/  IMAD.IADD R19, R0.reuse, 0x1, -R2 ;  /* 0x0000000100137824 */ /* 0x040fe200078e0a02 */
[C---:B------:R-:W-:Y:S01]  /*06a0*/  LOP3.LUT P2, RZ, R0.reuse, 0x2, RZ, 0xc0, !PT ;  /* 0x0000000200ff7812 */ /* 0x040fe2000784c0ff */
[----:B------:R-:W-:Y:S01]  /*06b0*/  IMAD.SHL.U32 R0, R0, 0x40, RZ ;  /* 0x0000004000007824 */ /* 0x000fe200078e00ff */
[----:B------:R-:W-:Y:S01]  /*06c0*/  SHF.R.S32.HI R3, RZ, 0x3, R10 ;  /* 0x00000003ff037819 */ /* 0x000fe2000001140a */
[----:B------:R-:W-:Y:S01]  /*06d0*/  IMAD R10, R13, 0x200, R7 ;  /* 0x000002000d0a7824 */ /* 0x000fe200078e0207 */
[----:B------:R-:W-:Y:S02]  /*06e0*/  LOP3.LUT R2, R4, 0xc0, RZ, 0xc0, !PT ;  /* 0x000000c004027812 */ /* 0x000fe400078ec0ff */
        /* <DEDUP_REMOVED lines=40> */
[----:B------:R-:W-:Y:S01]  /*0970*/  LOP3.LUT R8, R8, R0, R7, 0x1e, !PT ;  /* 0x0000000008087212 */ /* 0x000fe200078e1e07 */
[----:B------:R-:W-:Y:S01]  /*0980*/  IMAD.SHL.U32 R0, R21, 0x20, RZ ;  /* 0x0000002015007824 */ /* 0x000fe200078e00ff */
[----:B------:R-:W-:Y:S02]  /*0990*/  LOP3.LUT R2, R4, R9, R2, 0x1e, !PT ;  /* 0x0000000904027212 */ /* 0x000fe400078e1e02 */
[C---:B------:R-:W-:Y:S01]  /*09a0*/  LOP3.LUT P5, RZ, R12.reuse, 0x2, RZ, 0xc0, !PT ;  /* 0x000000020cff7812 */ /* 0x040fe200078ac0ff */
[----:B------:R-:W-:Y:S01]  /*09b0*/  IMAD R187, R187, 0x200, R0 ;  /* 0x00000200bbbb7824 */ /* 0x000fe200078e0200 */
[----:B------:R-:W-:Y:S01]  /*09c0*/  LOP3.LUT P6, RZ, R12, 0x4, RZ, 0xc0, !PT ;  /* 0x000000040cff7812 */ /* 0x000fe200078cc0ff */
[----:B------:R-:W-:Y:S01]  /*09d0*/  IMAD.IADD R185, R0, 0x1, R2 ;  /* 0x0000000100b97824 */ /* 0x000fe200078e0202 */
[----:B------:R-:W-:Y:S01]  /*09e0*/  LEA R195, R195, UR4, 0x1 ;  /* 0x00000004c3c37c11 */ /* 0x000fe2000f8e08ff */
[----:B------:R-:W-:Y:S01]  /*09f0*/  IMAD.U32 R0, RZ, RZ, UR6 ;  /* 0x00000006ff007e24 */ /* 0x000fe2000f8e00ff */
[----:B------:R-:W-:Y:S01]  /*0a00*/  USHF.R.S32.HI UR6, URZ, 0x1f, UR49 ;  /* 0x0000001f3f067899 */ /* 0x000fe20008011431 */
[----:B------:R-:W-:Y:S01]  /*0a10*/  IMAD.U32 R2, RZ, RZ, UR5 ;  /* 0x00000005ff027e24 */ /* 0x000fe2000f8e00ff */
[----:B------:R-:W-:Y:S01]  /*0a20*/  USHF.R.S32.HI UR5, URZ, 0x1f, UR58 ;  /* 0x0000001f3f057899 */ /* 0x000fe2000801143a */
[----:B------:R-:W-:Y:S01]  /*0a30*/  IMAD.IADD R187, R187, 0x1, R5 ;  /* 0x00000001bbbb7824 */ /* 0x000fe200078e0205 */
[----:B------:R-:W-:Y:S01]  /*0a40*/  LOP3.LUT P0, RZ, R17, 0x2, RZ, 0xc0, !PT ;  /* 0x0000000211ff7812 */ /* 0x000fe2000780c0ff */
[----:B------:R-:W-:Y:S01]  /*0a50*/  IMAD.IADD R8, R8, 0x1, R10 ;  /* 0x0000000108087824 */ /* 0x000fe200078e020a */
[C---:B------:R-:W-:Y:S01]  /*0a60*/  SEL R182, R186.reuse, 0xffffffe0, !P5 ;  /* 0xffffffe0bab67807 */ /* 0x040fe20006800000 */
[----:B------:R-:W-:Y:S01]  /*0a70*/  IMAD.U32 R0, RZ, RZ, UR6 ;  /* 0x00000006ff007e24 */ /* 0x000fe2000f8e00ff */
[----:B------:R-:W-:Y:S01]  /*0a80*/  UIADD3 UR6, UR4, 0x9000, URZ ;  /* 0x0000900004067890 */ /* 0x000fe2000fffe03f */
[----:B------:R-:W-:Y:S01]  /*0a90*/  IMAD.U32 R0, RZ, RZ, UR5 ;  /* 0x00000005ff007e24 */ /* 0x000fe2000f8e00ff */
[----:B------:R-:W-:Y:S01]  /*0aa0*/  UIADD3 UR5, UR4, 0x15000, URZ ;  /* 0x0001500004057890 */ /* 0x000fe2000fffe03f */
[----:B------:R-:W-:Y:S01]  /*0ab0*/  IMAD.SHL.U32 R179, R187, 0x2, RZ ;  /* 0x00000002bbb37824 */ /* 0x000fe200078e00ff */
[----:B------:R-:W-:Y:S01]  /*0ac0*/  SEL R177, R186, 0xffffffe0, !P4 ;  /* 0xffffffe0bab17807 */ /* 0x000fe20006000000 */
[C---:B------:R-:W-:Y:S01]  /*0ad0*/  VIADD R193, R195.reuse, 0x20 ;  /* 0x00000020c3c17836 */ /* 0x040fe20000000000 */
[----:B------:R-:W-:Y:S01]  /*0ae0*/  SEL R192, R192, 0x10, !P3 ;  /* 0x00000010c0c07807 */ /* 0x000fe20005800000 */
[----:B------:R-:W-:Y:S01]  /*0af0*/  @P2 VIADD R193, R195, 0xffffffe0 ;  /* 0xffffffe0c3c12836 */ /* 0x000fe20000000000 */
[----:B------:R-:W-:-:S02]  /*0b00*/  LEA R181, R181, UR5, 0x1 ;  /* 0x00000005b5b57c11 */ /* 0x000fc4000f8e08ff */
[----:B------:R-:W-:Y:S01]  /*0b10*/  SEL R183, R183, 0x40, P6 ;  /* 0x00000040b7b77807 */ /* 0x000fe20003000000 */
[----:B------:R-:W-:Y:S01]  /*0b20*/  IMAD.IADD R194, R195, 0x1, R192 ;  /* 0x00000001c3c27824 */ /* 0x000fe200078e02c0 */
[----:B------:R-:W-:Y:S01]  /*0b30*/  LEA R248, R8, UR6, 0x1 ;  /* 0x0000000608f87c11 */ /* 0x000fe2000f8e08ff */
[C---:B------:R-:W-:Y:S01]  /*0b40*/  IMAD.IADD R182, R181.reuse, 0x1, R182 ;  /* 0x00000001b5b67824 */ /* 0x040fe200078e02b6 */
        /* <DEDUP_REMOVED lines=9> */
[----:B------:R-:W-:Y:S02]  /*0be0*/  @P1 VIADD R249, R248, 0xffffffe0 ;  /* 0xffffffe0f8f91836 */ /* 0x000fe40000000000 */
[----:B------:R-:W-:-:S07]  /*0bf0*/  IMAD.IADD R180, R180, 0x1, R186 ;  /* 0x00000001b4b47824 */ /* 0x000fce00078e02ba */
.L_x_1261:
        /* <DEDUP_REMOVED lines=67> */
.L_x_1218:
        /* <DEDUP_REMOVED lines=89> */
[----:B------:R-:W-:Y:S01]  /*15c0*/  @!UP2 UIADD3 UR51, UR41, UR23, URZ ;  /* 0x000000172933a290 */ /* 0x000fe2000fffe03f */
[----:B------:R-:W-:Y:S01]  /*15d0*/  @!P1 VIADD R0, R0, 0x1 ;  /* 0x0000000100009836 */ /* 0x000fe20000000000 */
[----:B------:R-:W-:Y:S01]  /*15e0*/  @UP3 UIMAD UR23, UR58, UR12, UR18 ;  /* 0x0000000c3a1732a4 */ /* 0x000fe2000f8e0212 */
[----:B------:R-:W-:Y:S01]  /*15f0*/  ISETP.GE.U32.AND P0, PT, R3, R6, PT ;  /* 0x000000060300720c */ /* 0x000fe20003f06070 */
[----:B------:R-:W-:Y:S01]  /*1600*/  UIMAD UR19, UR8, UR13, UR19 ;  /* 0x0000000d081372a4 */ /* 0x000fe2000f8e0213 */
[----:B------:R-:W-:Y:S01]  /*1610*/  LOP3.LUT R3, R7, UR58, RZ, 0x3c, !PT ;  /* 0x0000003a07037c12 */ /* 0x000fe2000f8e3cff */
[----:B------:R-:W-:Y:S01]  /*1620*/  ULEA UR18, UR37, 0xffffffc0, 0x6 ;  /* 0xffffffc025127891 */ /* 0x000fe2000f8e303f */
[----:B------:R-:W-:Y:S01]  /*1630*/  PLOP3.LUT P1, PT, PT, PT, UP1, 0x80, 0x0 ;  /* 0x000000000000781c */ /* 0x000fe20003f2f018 */
[----:B------:R-:W-:Y:S01]  /*1640*/  UIMAD UR50, UR58, UR44, URZ ;  /* 0x0000002c3a3272a4 */ /* 0x000fe2000f8e023f */
        /* <DEDUP_REMOVED lines=12> */
[----:B------:R-:W-:Y:S01]  /*1710*/  @!UP3 UIMAD UR23, UR20, UR34, URZ ;  /* 0x000000221417b2a4 */ /* 0x000fe2000f8e023f */
[----:B------:R-:W-:Y:S01]  /*1720*/  @UP1 ULDC.64 UR24, c[0x0][0x250] ;  /* 0x0000940000181ab9 */ /* 0x000fe20000000a00 */
[----:B------:R-:W-:Y:S01]  /*1730*/  UIMAD.WIDE.U32 UR34, UR8, UR5, URZ ;  /* 0x00000005082272a5 */ /* 0x000fe2000f8e003f */
[----:B------:R-:W-:Y:S01]  /*1740*/  @!P2 IADD3 R13, -R13, RZ, RZ ;  /* 0x000000ff0d0da210 */ /* 0x000fe20007ffe1ff */
[----:B------:R-:W-:Y:S01]  /*1750*/  UIMAD UR12, UR9, UR14, URZ ;  /* 0x0000000e090c72a4 */ /* 0x000fe2000f8e023f */
[----:B------:R-:W-:Y:S01]  /*1760*/  @!P3 LOP3.LUT R13, RZ, R7, RZ, 0x33, !PT ;  /* 0x00000007ff0db212 */ /* 0x000fe200078e33ff */
[----:B------:R-:W-:Y:S02]  /*1770*/  UIMAD UR5, UR8, UR16, UR7 ;  /* 0x00000010080572a4 */ /* 0x000fe4000f8e0207 */
[----:B------:R-:W-:Y:S02]  /*1780*/  @UP1 UIMAD.WIDE.U32 UR8, UR28, UR24, URZ ;  /* 0x000000181c0812a5 */ /* 0x000fe4000f8e003f */
[----:B------:R-:W-:-:S02]  /*1790*/  @UP1 UIMAD UR7, UR28, UR25, URZ ;  /* 0x000000191c0712a4 */ /* 0x000fc4000f8e023f */
[----:B------:R-:W-:Y:S02]  /*17a0*/  USEL UR54, UR32, URZ, UP4 ;  /* 0x0000003f20367287 */ /* 0x000fe4000a000000 */
[----:B------:R-:W-:Y:S02]  /*17b0*/  USHF.R.S32.HI UR33, URZ, 0x1f, UR46 ;  /* 0x0000001f3f217899 */ /* 0x000fe4000801142e */
[----:B------:R-:W-:Y:S02]  /*17c0*/  @UP2 UIADD3 UR44, UR13, UR12, URZ ;  /* 0x0000000c0d2c2290 */ /* 0x000fe4000fffe03f */
[----:B------:R-:W-:Y:S02]  /*17d0*/  USHF.R.S32.HI UR55, URZ, 0x1f, UR50 ;  /* 0x0000001f3f377899 */ /* 0x000fe40008011432 */
        /* <DEDUP_REMOVED lines=17> */
.L_x_1220:
        /* <DEDUP_REMOVED lines=13> */
.L_x_1221:
        /* <DEDUP_REMOVED lines=11> */
.L_x_1222:
[----:B------:R-:W-:Y:S02]  /*1a70*/  ULDC UR5, c[0x0][0x270] ;  /* 0x00009c0000057ab9 */ /* 0x000fe40000000800 */
[----:B------:R-:W-:-:S04]  /*1a80*/  UIMAD UR5, UR49, UR5, UR58 ;  /* 0x00000005310572a4 */ /* 0x000fc8000f8e023a */
[----:B------:R-:W-:-:S12]  /*1a90*/  UIMAD UR5, UR5, UR60, URZ ;  /* 0x0000003c050572a4 */ /* 0x000fd8000f8e023f */
.L_x_1223:
[----:B------:R-:W1:Y:S01]  /*1aa0*/  S2R R22, SR_TID.X ;  /* 0x0000000000167919 */ /* 0x000e620000002100 */
[----:B------:R-:W-:Y:S01]  /*1ab0*/  SHF.R.S32.HI R21, RZ, 0x1f, R246 ;  /* 0x0000001fff157819 */ /* 0x000fe200000114f6 */
[----:B------:R-:W-:Y:S01]  /*1ac0*/  ULDC UR8, c[0x0][0x2dc] ;  /* 0x0000b70000087ab9 */ /* 0x000fe20000000800 */
[----:B------:R-:W-:Y:S01]  /*1ad0*/  IADD3 R0, P0, R246, UR18, RZ ;  /* 0x00000012f6007c10 */ /* 0x000fe2000ff1e0ff */
[----:B------:R-:W-:Y:S01]  /*1ae0*/  ULDC UR9, c[0x0][0x270] ;  /* 0x00009c0000097ab9 */ /* 0x000fe20000000800 */
[--C-:B------:R-:W-:Y:S01]  /*1af0*/  SHF.R.S32.HI R205, RZ, 0x1f, R204.reuse ;  /* 0x0000001fffcd7819 */ /* 0x100fe200000114cc */
[----:B------:R-:W-:Y:S01]  /*1b00*/  UIMAD UR36, UR8, UR9, URZ ;  /* 0x00000009082472a4 */ /* 0x000fe2000f8e023f */
[----:B------:R-:W-:Y:S01]  /*1b10*/  IADD3.X R3, R21, UR17, RZ, P0, !PT ;  /* 0x0000001115037c10 */ /* 0x000fe200087fe4ff */
[----:B------:R-:W-:Y:S01]  /*1b20*/  UIADD3 UR21, UR18, UR5, URZ ;  /* 0x0000000512157290 */ /* 0x000fe2000fffe03f */
[----:B------:R-:W-:Y:S01]  /*1b30*/  IADD3 R4, P0, R204, UR7, RZ ;  /* 0x00000007cc047c10 */ /* 0x000fe2000ff1e0ff */
[----:B------:R-:W-:Y:S01]  /*1b40*/  ULDC.64 UR8, c[0x0][0x420] ;  /* 0x0001080000087ab9 */ /* 0x000fe20000000a00 */
[----:B------:R-:W-:Y:S01]  /*1b50*/  IMAD.WIDE.U32 R6, R0, UR38, R204 ;  /* 0x0000002600067c25 */ /* 0x000fe2000f8e00cc */
[----:B------:R-:W-:Y:S01]  /*1b60*/  UIMAD UR5, UR17, UR8, URZ ;  /* 0x00000008110572a4 */ /* 0x000fe2000f8e023f */
[----:B------:R-:W-:Y:S01]  /*1b70*/  IADD3.X R5, R205, UR51, RZ, P0, !PT ;  /* 0x00000033cd057c10 */ /* 0x000fe200087fe4ff */
[----:B------:R-:W-:Y:S01]  /*1b80*/  USHF.R.S32.HI UR60, URZ, 0x1f, UR58 ;  /* 0x0000001f3f3c7899 */ /* 0x000fe2000801143a */
[----:B------:R-:W-:Y:S01]  /*1b90*/  IMAD R3, R3, UR38, RZ ;  /* 0x0000002603037c24 */ /* 0x000fe2000f8e02ff */
[----:B------:R-:W-:Y:S01]  /*1ba0*/  UIMAD UR5, UR18, UR9, UR5 ;  /* 0x00000009120572a4 */ /* 0x000fe2000f8e0205 */
[----:B------:R-:W-:Y:S01]  /*1bb0*/  IADD3 R6, P0, R6, UR57, RZ ;  /* 0x0000003906067c10 */ /* 0x000fe2000ff1e0ff */
[----:B------:R-:W-:Y:S01]  /*1bc0*/  ULDC.64 UR12, c[0x0][0x258] ;  /* 0x00009600000c7ab9 */ /* 0x000fe20000000a00 */
[----:B------:R-:W-:Y:S01]  /*1bd0*/  IMAD R3, R0, UR39, R3 ;  /* 0x0000002700037c24 */ /* 0x000fe2000f8e0203 */
[----:B------:R-:W-:Y:S01]  /*1be0*/  UIADD3 UR14, -UR6, UR15, UR46 ;  /* 0x0000000f060e7290 */ /* 0x000fe2000fffe12e */
[----:B------:R-:W-:Y:S01]  /*1bf0*/  IMAD.U32 R0, RZ, RZ, UR8 ;  /* 0x00000008ff007e24 */ /* 0x000fe2000f8e00ff */
[----:B------:R-:W-:Y:S01]  /*1c00*/  UIMAD UR7, UR60, UR12, URZ ;  /* 0x0000000c3c0772a4 */ /* 0x000fe2000f8e023f */
[----:B------:R-:W-:Y:S01]  /*1c10*/  IMAD.U32 R9, RZ, RZ, UR12 ;  /* 0x0000000cff097e24 */ /* 0x000fe2000f8e00ff */
[----:B------:R-:W-:Y:S01]  /*1c20*/  ULDC UR35, c[0x0][0x398] ;  /* 0x0000e60000237ab9 */ /* 0x000fe20000000800 */
[----:B------:R-:W-:Y:S01]  /*1c30*/  IMAD.WIDE.U32 R4, R0, UR18, R4 ;  /* 0x0000001200047c25 */ /* 0x000fe2000f8e0004 */
[----:B------:R-:W-:Y:S01]  /*1c40*/  UIMAD UR16, UR58, UR13, UR7 ;  /* 0x0000000d3a1072a4 */ /* 0x000fe2000f8e0207 */
[----:B------:R-:W-:Y:S01]  /*1c50*/  IADD3.X R7, R7, UR47, R3, P0, !PT ;  /* 0x0000002f07077c10 */ /* 0x000fe200087fe403 */
[----:B------:R-:W-:Y:S01]  /*1c60*/  UIADD3 UR20, UR18, UR23, URZ ;  /* 0x0000001712147290 */ /* 0x000fe2000fffe03f */
[----:B------:R-:W-:Y:S01]  /*1c70*/  VIADD R5, R5, UR5 ;  /* 0x0000000505057c36 */ /* 0x000fe20008000000 */
[----:B------:R-:W-:Y:S01]  /*1c80*/  UIADD3 UR5, UR14, -UR35, URZ ;  /* 0x800000230e057290 */ /* 0x000fe2000fffe03f */
[----:B------:R-:W-:Y:S01]  /*1c90*/  BSSY B1, `(.L_x_1219) ;  /* 0x000087c000017945 */ /* 0x000fe20003800000 */
[----:B-1----:R-:W-:Y:S01]  /*1ca0*/  SHF.R.S32.HI R23, RZ, 0x1f, R22 ;  /* 0x0000001fff177819 */ /* 0x002fe20000011416 */
[----:B------:R-:W-:Y:S01]  /*1cb0*/  ULDC.64 UR12, c[0x0][0x428] ;  /* 0x00010a00000c7ab9 */ /* 0x000fe20000000a00 */
[----:B------:R-:W-:Y:S01]  /*1cc0*/  USHF.R.S32.HI UR23, URZ, 0x1f, UR5 ;  /* 0x0000001f3f177899 */ /* 0x000fe20008011405 */
[----:B------:R-:W-:Y:S01]  /*1cd0*/  IMAD.U32 R0, RZ, RZ, UR12 ;  /* 0x0000000cff007e24 */ /* 0x000fe2000f8e00ff */
[----:B------:R-:W-:Y:S01]  /*1ce0*/  LEA.HI R8, R23, R22, RZ, 0x5 ;  /* 0x0000001617087211 */ /* 0x000fe200078f28ff */
[----:B------:R-:W-:Y:S01]  /*1cf0*/  UIMAD UR7, UR60, UR12, URZ ;  /* 0x0000000c3c0772a4 */ /* 0x000fe2000f8e023f */
[----:B------:R-:W-:Y:S01]  /*1d00*/  IMAD.WIDE.U32 R6, R9, UR58, R6 ;  /* 0x0000003a09067c25 */ /* 0x000fe2000f8e0006 */
[----:B------:R-:W-:Y:S01]  /*1d10*/  USHF.L.U32 UR22, UR36, 0x6, URZ ;  /* 0x0000000624167899 */ /* 0x000fe2000800063f */
[----:B------:R-:W-:Y:S01]  /*1d20*/  LOP3.LUT R3, R8, 0xffffffe0, RZ, 0xc0, !PT ;  /* 0xffffffe008037812 */ /* 0x000fe200078ec0ff */
[----:B------:R-:W-:Y:S01]  /*1d30*/  UIMAD UR13, UR58, UR13, UR7 ;  /* 0x0000000d3a0d72a4 */ /* 0x000fe2000f8e0207 */
[----:B------:R-:W-:Y:S01]  /*1d40*/  SHF.R.S32.HI R8, RZ, 0x5, R8 ;  /* 0x00000005ff087819 */ /* 0x000fe20000011408 */
[----:B------:R-:W-:Y:S01]  /*1d50*/  ULEA.HI UR23, UR23, UR5, URZ, 0x6 ;  /* 0x0000000517177291 */ /* 0x000fe2000f8f303f */
[----:B------:R-:W-:Y:S01]  /*1d60*/  IMAD.WIDE.U32 R4, R0, UR58, R4 ;  /* 0x0000003a00047c25 */ /* 0x000fe2000f8e0004 */
[----:B------:R-:W-:-:S02]  /*1d70*/  USHF.R.S32.HI UR7, URZ, 0x1f, UR22 ;  /* 0x0000001f3f077899 */ /* 0x000fc40008011416 */
[----:B------:R-:W-:Y:S01]  /*1d80*/  UIADD3 UR12, UP2, UP0, UR34, UR22, UR50 ;  /* 0x00000016220c7290 */ /* 0x000fe2000f85e032 */
[----:B------:R-:W-:Y:S01]  /*1d90*/  IMAD.IADD R3, R22, 0x1, -R3 ;  /* 0x0000000116037824 */ /* 0x000fe200078e0a03 */
[----:B------:R-:W-:Y:S01]  /*1da0*/  USHF.R.S32.HI UR23, URZ, 0x6, UR23 ;  /* 0x000000063f177899 */ /* 0x000fe20008011417 */
[----:B------:R-:W-:Y:S01]  /*1db0*/  IMAD R0, R21, UR8, RZ ;  /* 0x0000000815007c24 */ /* 0x000fe2000f8e02ff */
[----:B------:R-:W-:Y:S01]  /*1dc0*/  UIADD3.X UR5, UR32, UR7, UR55, UP2, UP0 ;  /* 0x0000000720057290 */ /* 0x000fe200097e0437 */
[----:B------:R-:W-:Y:S01]  /*1dd0*/  IMAD R3, R8, UR36, R3 ;  /* 0x0000002408037c24 */ /* 0x000fe2000f8e0203 */
[----:B------:R-:W-:Y:S01]  /*1de0*/  UIADD3 UR7, UP3, UP2, UR54, UR12, UR56 ;  /* 0x0000000c36077290 */ /* 0x000fe2000fa7e038 */
[----:B------:R-:W-:Y:S01]  /*1df0*/  VIADD R5, R5, UR13 ;  /* 0x0000000d05057c36 */ /* 0x000fe20008000000 */
[----:B------:R-:W-:Y:S01]  /*1e00*/  UISETP.LT.AND UP0, UPT, URZ, UR23, UPT ;  /* 0x000000173f00728c */ /* 0x000fe2000bf01270 */
[C---:B------:R-:W-:Y:S01]  /*1e10*/  IMAD R8, R246.reuse, UR9, R0 ;  /* 0x00000009f6087c24 */ /* 0x040fe2000f8e0200 */
[----:B------:R-:W-:Y:S01]  /*1e20*/  UIADD3.X UR5, UR53, UR5, UR44, UP3, UP2 ;  /* 0x0000000535057290 */ /* 0x000fe20009fe442c */
[----:B------:R-:W-:Y:S01]  /*1e30*/  IMAD.WIDE.U32 R4, R246, UR8, R4 ;  /* 0x00000008f6047c25 */ /* 0x000fe2000f8e0004 */
[----:B------:R-:W-:Y:S01]  /*1e40*/  IADD3 R0, P0, R3, UR7, RZ ;  /* 0x0000000703007c10 */ /* 0x000fe2000ff1e0ff */
[----:B------:R-:W-:Y:S01]  /*1e50*/  USEL UR23, URZ, UR23, !UP0 ;  /* 0x000000173f177287 */ /* 0x000fe2000c000000 */
[----:B------:R-:W-:-:S02]  /*1e60*/  ULDC.64 UR8, c[0x0][0x400] ;  /* 0x0001000000087ab9 */ /* 0x000fc40000000a00 */
[----:B------:R-:W-:Y:S01]  /*1e70*/  LEA.HI.X.SX32 R3, R3, UR5, 0x1, P0 ;  /* 0x0000000503037c11 */ /* 0x000fe200080f0eff */
[----:B------:R-:W-:Y:S01]  /*1e80*/  UISETP.GT.AND UP0, UPT, UR37, UR23, UPT ;  /* 0x000000172500728c */ /* 0x000fe2000bf04270 */
[C---:B------:R-:W-:Y:S01]  /*1e90*/  LEA R191, P0, R0.reuse, UR8, 0x2 ;  /* 0x0000000800bf7c11 */ /* 0x040fe2000f8010ff */
[----:B------:R-:W-:Y:S01]  /*1ea0*/  ULDC.64 UR18, c[0x0][0x210] ;  /* 0x0000840000127ab9 */ /* 0x000fe20000000a00 */
[----:B------:R-:W-:Y:S01]  /*1eb0*/  VIADD R7, R7, UR16 ;  /* 0x0000001007077c36 */ /* 0x000fe20008000000 */
[----:B------:R-:W-:Y:S01]  /*1ec0*/  ULDC.64 UR40, c[0x0][0x478] ;  /* 0x00011e0000287ab9 */ /* 0x000fe20000000a00 */
[----:B------:R-:W-:Y:S01]  /*1ed0*/  LEA.HI.X R190, R0, UR9, R3, 0x2, P0 ;  /* 0x0000000900be7c11 */ /* 0x000fe200080f1403 */
[----:B------:R-:W-:Y:S01]  /*1ee0*/  ULDC.64 UR42, c[0x0][0x2b0] ;  /* 0x0000ac00002a7ab9 */ /* 0x000fe20000000a00 */
[----:B------:R-:W-:Y:S01]  /*1ef0*/  PLOP3.LUT P0, PT, PT, PT, UP0, 0x80, 0x0 ;  /* 0x000000000000781c */ /* 0x000fe20003f0f008 */
[----:B------:R-:W-:Y:S01]  /*1f00*/  UIMAD.WIDE UR12, UR21, 0x4, UR40 ;  /* 0x00000004150c78a5 */ /* 0x000fe2000f8e0228 */
[C---:B------:R-:W-:Y:S01]  /*1f10*/  LEA R209, P2, R6.reuse, UR18, 0x1 ;  /* 0x0000001206d17c11 */ /* 0x040fe2000f8408ff */
[----:B------:R-:W-:Y:S01]  /*1f20*/  ULDC.64 UR16, c[0x0][0x3e0] ;  /* 0x0000f80000107ab9 */ /* 0x000fe20000000a00 */
[----:B------:R-:W-:Y:S01]  /*1f30*/  UIMAD.WIDE UR20, UR20, 0x4, UR42 ;  /* 0x00000004141478a5 */ /* 0x000fe2000f8e022a */
[----:B------:R-:W-:Y:S01]  /*1f40*/  IMAD.IADD R0, R5, 0x1, R8 ;  /* 0x0000000105007824 */ /* 0x000fe200078e0208 */
[----:B------:R-:W-:Y:S01]  /*1f50*/  LEA.HI.X R208, R6, UR19, R7, 0x1, P2 ;  /* 0x0000001306d07c11 */ /* 0x000fe200090f0c07 */
[----:B------:R-:W-:Y:S01]  /*1f60*/  UIADD3 UR8, UR37, -0x1, URZ ;  /* 0xffffffff25087890 */ /* 0x000fe2000fffe03f */
[C---:B------:R-:W-:Y:S01]  /*1f70*/  LEA R207, P2, R4.reuse, UR16, 0x1 ;  /* 0x0000001004cf7c11 */ /* 0x040fe2000f8408ff */
[----:B------:R-:W-:Y:S01]  /*1f80*/  UMOV UR19, UR12 ;  /* 0x0000000c00137c82 */ /* 0x000fe20008000000 */
[----:B------:R-:W-:Y:S01]  /*1f90*/  UMOV UR18, UR13 ;  /* 0x0000000d00127c82 */ /* 0x000fe20008000000 */
[----:B------:R-:W-:Y:S01]  /*1fa0*/  UMOV UR16, UR21 ;  /* 0x0000001500107c82 */ /* 0x000fe20008000000 */
[----:B------:R-:W-:Y:S01]  /*1fb0*/  LEA.HI.X R206, R4, UR17, R0, 0x1, P2 ;  /* 0x0000001104ce7c11 */ /* 0x000fe200090f0c00 */
[----:B------:R-:W-:Y:S01]  /*1fc0*/  UMOV UR17, UR20 ;  /* 0x0000001400117c82 */ /* 0x000fe20008000000 */
[----:B------:R-:W-:-:S02]  /*1fd0*/  VIADD R14, R204, 0x20 ;  /* 0x00000020cc0e7836 */ /* 0x000fc40000000000 */
        /* <DEDUP_REMOVED lines=21> */
.L_x_1225:
        /* <DEDUP_REMOVED lines=19> */
.L_x_1226:
        /* <DEDUP_REMOVED lines=36> */
.L_x_1228:
[----:B------:R-:W-:Y:S05]  /*24a0*/  BSYNC B0 ;  /* 0x0000000000007941 */ /* 0x000fea0003800000 */
.L_x_1227:
        /* <DEDUP_REMOVED lines=19> */
.L_x_1230:
[----:B------:R-:W-:Y:S05]  /*25e0*/  BSYNC B0 ;  /* 0x0000000000007941 */ /* 0x000fea0003800000 */
.L_x_1229:
        /* <DEDUP_REMOVED lines=32> */
.L_x_1232:
[----:B------:R-:W-:Y:S05]  /*27f0*/  BSYNC B0 ;  /* 0x0000000000007941 */ /* 0x000fea0003800000 */
.L_x_1231:
        /* <DEDUP_REMOVED lines=20> */
.L_x_1224:
        /* <DEDUP_REMOVED lines=47> */
.L_x_1235:
[----:B------:R-:W-:Y:S05]  /*2c30*/  BSYNC B0 ;  /* 0x0000000000007941 */ /* 0x000fea0003800000 */
.L_x_1234:
        /* <DEDUP_REMOVED lines=16> */
.L_x_1237:
        /* <DEDUP_REMOVED lines=35> */
.L_x_1238:
[----:B------:R-:W-:Y:S05]  /*2f70*/  BSYNC B0 ;  /* 0x0000000000007941 */ /* 0x000fea0003800000 */
.L_x_1236:
        /* <DEDUP_REMOVED lines=68> */
.L_x_1240:
[----:B------:R-:W-:Y:S05]  /*33c0*/  BSYNC B0 ;  /* 0x0000000000007941 */ /* 0x000fea0003800000 */
.L_x_1239:
        /* <DEDUP_REMOVED lines=44> */
.L_x_1242:
[----:B------:R-:W-:Y:S05]  /*3690*/  BSYNC B0 ;  /* 0x0000000000007941 */ /* 0x000fea0003800000 */
.L_x_1241:
        /* <DEDUP_REMOVED lines=56> */
.L_x_1244:
[----:B------:R-:W-:Y:S05]  /*3a20*/  BSYNC B0 ;  /* 0x0000000000007941 */ /* 0x000fea0003800000 */
.L_x_1243:
        /* <DEDUP_REMOVED lines=41> */
.L_x_1246:
[----:B------:R-:W-:Y:S05]  /*3cc0*/  BSYNC B0 ;  /* 0x0000000000007941 */ /* 0x000fea0003800000 */
.L_x_1245:
[----:B------:R-:W-:Y:S01]  /*3cd0*/  ULDC.64 UR20, c[0x0][0x3c8] ;  /* 0x0000f20000147ab9 */ /* 0x000fe20000000a00 */
[----:B------:R-:W-:Y:S01]  /*3ce0*/  USHF.R.S32.HI UR7, URZ, 0x1f, UR58 ;  /* 0x0000001f3f077899 */ /* 0x000fe2000801143a */
[----:B------:R-:W-:Y:S01]  /*3cf0*/  ISETP.NE.AND P5, PT, R18, RZ, PT ;  /* 0x000000ff1200720c */ /* 0x000fe20003fa5270 */
[----:B------:R-:W-:Y:S01]  /*3d00*/  UISETP.NE.U32.AND UP1, UPT, UR20, URZ, UPT ;  /* 0x0000003f1400728c */ /* 0x000fe2000bf25070 */
[----:B-1-3--:R-:W-:Y:S01]  /*3d10*/  SHF.R.S32.HI R9, RZ, 0x1f, R244 ;  /* 0x0000001fff097819 */ /* 0x00afe200000114f4 */
[----:B------:R-:W0:Y:S01]  /*3d20*/  LDGDEPBAR ;  /* 0x00000000000079af */ /* 0x000e220000000000 */
[----:B------:R-:W-:Y:S01]  /*3d30*/  SHF.R.S32.HI R3, RZ, 0x1f, R16 ;  /* 0x0000001fff037819 */ /* 0x000fe20000011410 */
[----:B------:R-:W-:Y:S01]  /*3d40*/  UISETP.NE.AND.EX UP1, UPT, UR21, URZ, UPT, UP1 ;  /* 0x0000003f1500728c */ /* 0x000fe2000bf25310 */
[----:B------:R-:W-:Y:S01]  /*3d50*/  IMAD.MOV.U32 R241, RZ, RZ, 0x7f800000 ;  /* 0x7f800000fff17424 */ /* 0x000fe200078e00ff */
[----:B------:R-:W-:Y:S02]  /*3d60*/  ISETP.NE.AND P4, PT, R20, RZ, PT ;  /* 0x000000ff1400720c */ /* 0x000fe40003f85270 */
[----:B------:R-:W-:Y:S01]  /*3d70*/  ISETP.NE.AND P3, PT, R19, RZ, PT ;  /* 0x000000ff1300720c */ /* 0x000fe20003f65270 */
[----:B------:R-:W-:Y:S01]  /*3d80*/  IMAD.MOV.U32 R242, RZ, RZ, 0x7f800000 ;  /* 0x7f800000fff27424 */ /* 0x000fe200078e00ff */
[----:B------:R-:W-:Y:S01]  /*3d90*/  PLOP3.LUT P1, PT, PT, PT, UP1, 0x80, 0x0 ;  /* 0x000000000000781c */ /* 0x000fe20003f2f018 */
[----:B------:R-:W-:Y:S01]  /*3da0*/  IMAD.MOV.U32 R243, RZ, RZ, 0x7f800000 ;  /* 0x7f800000fff37424 */ /* 0x000fe200078e00ff */
[----:B------:R-:W-:Y:S01]  /*3db0*/  ULDC UR44, c[0x0][0x2d0] ;  /* 0x0000b400002c7ab9 */ /* 0x000fe20000000800 */
[----:B------:R-:W-:Y:S01]  /*3dc0*/  IMAD.MOV.U32 R240, RZ, RZ, 0x7f800000 ;  /* 0x7f800000fff07424 */ /* 0x000fe200078e00ff */
[----:B------:R-:W-:Y:S01]  /*3dd0*/  ULDC UR47, c[0x0][0x398] ;  /* 0x0000e600002f7ab9 */ /* 0x000fe20000000800 */
[----:B------:R-:W-:Y:S01]  /*3de0*/  @UP1 ULDC.64 UR24, c[0x0][0x3d0] ;  /* 0x0000f40000181ab9 */ /* 0x000fe20000000a00 */
[----:B------:R-:W-:Y:S01]  /*3df0*/  @UP1 UMOV UR12, UR58 ;  /* 0x0000003a000c1c82 */ /* 0x000fe20008000000 */
[----:B------:R-:W-:Y:S01]  /*3e00*/  @UP1 UIMAD UR5, UR59, UR24, URZ ;  /* 0x000000183b0512a4 */ /* 0x000fe2000f8e023f */
[----:B------:R-:W-:-:S02]  /*3e10*/  @UP1 UMOV UR13, UR7 ;  /* 0x00000007000d1c82 */ /* 0x000fc40008000000 */
[----:B------:R-:W-:Y:S02]  /*3e20*/  @UP1 UIMAD.WIDE.U32 UR12, UR49, UR24, UR12 ;  /* 0x00000018310c12a5 */ /* 0x000fe4000f8e000c */
[----:B------:R-:W-:Y:S02]  /*3e30*/  @UP1 UIMAD UR5, UR49, UR25, UR5 ;  /* 0x00000019310512a4 */ /* 0x000fe4000f8e0205 */
[----:B------:R-:W-:Y:S02]  /*3e40*/  @UP1 ULEA UR20, UP0, UR12, UR20, 0x2 ;  /* 0x000000140c141291 */ /* 0x000fe4000f80103f */
[----:B------:R-:W-:Y:S01]  /*3e50*/  @UP1 UIADD3 UR5, UR13, UR5, URZ ;  /* 0x000000050d051290 */ /* 0x000fe2000fffe03f */
[----:B--2---:R-:W-:Y:S01]  /*3e60*/  SHF.L.U64.HI R0, R244, 0x2, R9 ;  /* 0x00000002f4007819 */ /* 0x004fe20000010209 */
[----:B------:R-:W-:Y:S02]  /*3e70*/  IMAD R245, RZ, RZ, -UR22 ;  /* 0x80000016fff57e24 */ /* 0x000fe4000f8e02ff */
[----:B------:R-:W-:Y:S01]  /*3e80*/  IMAD.U32 R188, RZ, RZ, UR52 ;  /* 0x00000034ffbc7e24 */ /* 0x000fe2000f8e00ff */
[----:B------:R-:W-:Y:S01]  /*3e90*/  @UP1 ULEA.HI.X UR21, UR12, UR21, UR5, 0x2, UP0 ;  /* 0x000000150c151291 */ /* 0x000fe200080f1405 */
[----:B------:R-:W-:Y:S01]  /*3ea0*/  IMAD.U32 R4, RZ, RZ, UR20 ;  /* 0x00000014ff047e24 */ /* 0x000fe2000f8e00ff */
[----:B------:R-:W-:Y:S01]  /*3eb0*/  UIADD3 UR41, UR46, UR15, URZ ;  /* 0x0000000f2e297290 */ /* 0x000fe2000fffe03f */
[----:B------:R-:W-:Y:S01]  /*3ec0*/  @UP1 ULDC UR5, c[0x0][0x2e8] ;  /* 0x0000ba0000051ab9 */ /* 0x000fe20000000800 */
[----:B------:R-:W-:Y:S01]  /*3ed0*/  IMAD.MOV.U32 R239, RZ, RZ, R189 ;  /* 0x000000ffffef7224 */ /* 0x000fe200078e00bd */
[----:B------:R-:W-:Y:S01]  /*3ee0*/  CS2R R126, SRZ ;  /* 0x00000000007e7805 */ /* 0x000fe2000001ff00 */
[----:B------:R-:W-:Y:S01]  /*3ef0*/  IMAD.U32 R5, RZ, RZ, UR21 ;  /* 0x00000015ff057e24 */ /* 0x000fe2000f8e00ff */
[----:B------:R-:W-:-:S02]  /*3f00*/  CS2R R124, SRZ ;  /* 0x00000000007c7805 */ /* 0x000fc4000001ff00 */
[----:B------:R-:W-:Y:S02]  /*3f10*/  CS2R R130, SRZ ;  /* 0x0000000000827805 */ /* 0x000fe4000001ff00 */
[----:B------:R-:W-:Y:S02]  /*3f20*/  CS2R R128, SRZ ;  /* 0x0000000000807805 */ /* 0x000fe4000001ff00 */
[----:B------:R-:W-:Y:S01]  /*3f30*/  CS2R R122, SRZ ;  /* 0x00000000007a7805 */ /* 0x000fe2000001ff00 */
[----:B------:R1:W2:Y:S01]  /*3f40*/  @P1 LDG.E R8, desc[UR10][R4.64] ;  /* 0x0000000a04081981 */ /* 0x0002a2000c1e1900 */
        /* <DEDUP_REMOVED lines=24> */
[----:B-1----:R-:W-:Y:S01]  /*40d0*/  IMAD.SHL.U32 R4, R244, 0x4, RZ ;  /* 0x00000004f4047824 */ /* 0x002fe200078e00ff */
[----:B------:R-:W-:Y:S02]  /*40e0*/  CS2R R72, SRZ ;  /* 0x0000000000487805 */ /* 0x000fe4000001ff00 */
[----:B------:R-:W-:Y:S02]  /*40f0*/  CS2R R70, SRZ ;  /* 0x0000000000467805 */ /* 0x000fe4000001ff00 */
[----:B------:R-:W-:-:S02]  /*4100*/  CS2R R68, SRZ ;  /* 0x0000000000447805 */ /* 0x000fc4000001ff00 */
[----:B------:R-:W-:Y:S02]  /*4110*/  CS2R R62, SRZ ;  /* 0x00000000003e7805 */ /* 0x000fe4000001ff00 */
[----:B------:R-:W-:Y:S02]  /*4120*/  IADD3 R4, P2, R4, UR17, RZ ;  /* 0x0000001104047c10 */ /* 0x000fe4000ff5e0ff */
[----:B------:R-:W-:Y:S02]  /*4130*/  CS2R R60, SRZ ;  /* 0x00000000003c7805 */ /* 0x000fe4000001ff00 */
[----:B------:R-:W-:Y:S02]  /*4140*/  CS2R R66, SRZ ;  /* 0x0000000000427805 */ /* 0x000fe4000001ff00 */
[----:B------:R-:W-:Y:S02]  /*4150*/  CS2R R64, SRZ ;  /* 0x0000000000407805 */ /* 0x000fe4000001ff00 */
[----:B------:R-:W-:-:S02]  /*4160*/  IADD3.X R5, R0, UR16, RZ, P2, !PT ;  /* 0x0000001000057c10 */ /* 0x000fc400097fe4ff */
[----:B------:R-:W-:Y:S02]  /*4170*/  CS2R R58, SRZ ;  /* 0x00000000003a7805 */ /* 0x000fe4000001ff00 */
[C---:B------:R-:W-:Y:S02]  /*4180*/  @!P6 LEA R6, P2, R16.reuse, UR17, 0x2 ;  /* 0x000000111006ec11 */ /* 0x040fe4000f8410ff */
[----:B------:R-:W-:Y:S02]  /*4190*/  CS2R R56, SRZ ;  /* 0x0000000000387805 */ /* 0x000fe4000001ff00 */
[----:B------:R-:W-:Y:S01]  /*41a0*/  LEA.HI R0, R23, R22, RZ, 0x6 ;  /* 0x0000001617007211 */ /* 0x000fe200078f30ff */
[----:B------:R-:W-:Y:S01]  /*41b0*/  USHF.L.U32 UR22, UR36, 0x4, URZ ;  /* 0x0000000424167899 */ /* 0x000fe2000800063f */
[----:B------:R-:W-:Y:S01]  /*41c0*/  @!P6 LEA.HI.X R7, R16, UR16, R3, 0x2, P2 ;  /* 0x000000101007ec11 */ /* 0x000fe200090f1403 */
[----:B------:R-:W-:Y:S01]  /*41d0*/  USHF.L.U32 UR21, UR36, 0x3, URZ ;  /* 0x0000000324157899 */ /* 0x000fe2000800063f */
[----:B------:R-:W5:Y:S01]  /*41e0*/  @!P5 LDG.E R242, desc[UR10][R4.64] ;  /* 0x0000000a04f2d981 */ /* 0x000f62000c1e1900 */
[----:B------:R-:W-:-:S02]  /*41f0*/  CS2R R54, SRZ ;  /* 0x0000000000367805 */ /* 0x000fc4000001ff00 */
[----:B------:R-:W-:Y:S02]  /*4200*/  CS2R R52, SRZ ;  /* 0x0000000000347805 */ /* 0x000fe4000001ff00 */
[----:B------:R-:W-:Y:S01]  /*4210*/  CS2R R46, SRZ ;  /* 0x00000000002e7805 */ /* 0x000fe2000001ff00 */
[----:B------:R-:W5:Y:S01]  /*4220*/  @!P6 LDG.E R241, desc[UR10][R6.64] ;  /* 0x0000000a06f1e981 */ /* 0x000f62000c1e1900 */
[----:B------:R-:W2:Y:S01]  /*4230*/  @P1 MUFU.RCP R3, UR5 ;  /* 0x0000000500031d08 */ /* 0x000ea20008001000 */
[----:B------:R-:W-:Y:S01]  /*4240*/  SHF.R.S32.HI R0, RZ, 0x6, R0 ;  /* 0x00000006ff007819 */ /* 0x000fe20000011400 */
[----:B------:R-:W-:Y:S01]  /*4250*/  IMAD.SHL.U32 R22, R22, 0x2, RZ ;  /* 0x0000000216167824 */ /* 0x000fe200078e00ff */
[----:B------:R-:W5:Y:S01]  /*4260*/  @!P4 LDG.E R243, desc[UR10][R4.64+0x20] ;  /* 0x0000200a04f3c981 */ /* 0x000f62000c1e1900 */
[----:B------:R-:W-:Y:S02]  /*4270*/  CS2R R44, SRZ ;  /* 0x00000000002c7805 */ /* 0x000fe4000001ff00 */
[----:B------:R-:W-:Y:S01]  /*4280*/  CS2R R50, SRZ ;  /* 0x0000000000327805 */ /* 0x000fe2000001ff00 */
[----:B------:R-:W-:Y:S01]  /*4290*/  IMAD.SHL.U32 R0, R0, 0x20, RZ ;  /* 0x0000002000007824 */ /* 0x000fe200078e00ff */
[----:B------:R-:W-:Y:S01]  /*42a0*/  UIADD3 UR33, UR22, 0x40, URZ ;  /* 0x0000004016217890 */ /* 0x000fe2000fffe03f */
[----:B------:R1:W5:Y:S01]  /*42b0*/  @!P3 LDG.E R240, desc[UR10][R4.64+0x80] ;  /* 0x0000800a04f0b981 */ /* 0x000362000c1e1900 */
[----:B------:R-:W-:-:S02]  /*42c0*/  UIADD3 UR30, UR22, 0x20, URZ ;  /* 0x00000020161e7890 */ /* 0x000fc4000fffe03f */
[----:B------:R-:W-:Y:S01]  /*42d0*/  LOP3.LUT R0, R0, 0x6, R22, 0xf8, !PT ;  /* 0x0000000600007812 */ /* 0x000fe200078ef816 */
[----:B------:R-:W-:Y:S02]  /*42e0*/  UIADD3 UR32, UR21, UR33, URZ ;  /* 0x0000002115207290 */ /* 0x000fe4000fffe03f */
[----:B------:R-:W-:Y:S02]  /*42f0*/  UIADD3 UR29, UR21, UR30, URZ ;  /* 0x0000001e151d7290 */ /* 0x000fe4000fffe03f */
[----:B------:R-:W-:Y:S01]  /*4300*/  IMAD R188, R188, 0x80, R0 ;  /* 0x00000080bcbc7824 */ /* 0x000fe200078e0200 */
[----:B------:R-:W-:Y:S01]  /*4310*/  UIADD3 UR31, UR21, UR32, URZ ;  /* 0x00000020151f7290 */ /* 0x000fe2000fffe03f */
[----:B------:R-:W-:Y:S01]  /*4320*/  VIADD R0, R244, 0xffffffc0 ;  /* 0xffffffc0f4007836 */ /* 0x000fe20000000000 */
[----:B------:R-:W-:Y:S02]  /*4330*/  UIADD3 UR28, UR21, UR29, URZ ;  /* 0x0000001d151c7290 */ /* 0x000fe4000fffe03f */
[----:B------:R-:W-:-:S02]  /*4340*/  UIADD3 UR25, UR21, UR31, URZ ;  /* 0x0000001f15197290 */ /* 0x000fc4000fffe03f */
[----:B------:R-:W-:Y:S02]  /*4350*/  UIADD3 UR27, UR21, UR28, URZ ;  /* 0x0000001c151b7290 */ /* 0x000fe4000fffe03f */
[----:B------:R-:W-:Y:S01]  /*4360*/  UIADD3 UR42, -UR6, 0x80, UR41 ;  /* 0x00000080062a7890 */ /* 0x000fe2000fffe129 */
[----:B------:R-:W-:Y:S02]  /*4370*/  CS2R R48, SRZ ;  /* 0x0000000000307805 */ /* 0x000fe4000001ff00 */
[----:B------:R-:W-:Y:S02]  /*4380*/  CS2R R42, SRZ ;  /* 0x00000000002a7805 */ /* 0x000fe4000001ff00 */
[----:B------:R-:W-:Y:S02]  /*4390*/  CS2R R40, SRZ ;  /* 0x0000000000287805 */ /* 0x000fe4000001ff00 */
[----:B------:R-:W-:Y:S02]  /*43a0*/  CS2R R38, SRZ ;  /* 0x0000000000267805 */ /* 0x000fe4000001ff00 */
[----:B------:R-:W-:-:S02]  /*43b0*/  CS2R R36, SRZ ;  /* 0x0000000000247805 */ /* 0x000fc4000001ff00 */
[C---:B------:R-:W-:Y:S01]  /*43c0*/  SHF.L.U64.HI R252, R244.reuse, 0x2, R9 ;  /* 0x00000002f4fc7819 */ /* 0x040fe20000010209 */
[----:B------:R-:W-:Y:S01]  /*43d0*/  ULDC UR9, c[0x0][0x394] ;  /* 0x0000e50000097ab9 */ /* 0x000fe20000000800 */
[----:B-1----:R-:W-:Y:S01]  /*43e0*/  VIADD R4, R187, 0x1800 ;  /* 0x00001800bb047836 */ /* 0x002fe20000000000 */
[----:B------:R-:W-:Y:S01]  /*43f0*/  UIMAD UR40, UR36, 0x18, URZ ;  /* 0x00000018242878a4 */ /* 0x000fe2000f8e023f */
[----:B------:R-:W-:Y:S01]  /*4400*/  IMAD.SHL.U32 R5, R244, 0x4, RZ ;  /* 0x00000004f4057824 */ /* 0x000fe200078e00ff */
[----:B------:R-:W-:Y:S02]  /*4410*/  USHF.L.U32 UR39, UR36, 0x5, URZ ;  /* 0x0000000524277899 */ /* 0x000fe4000800063f */
[----:B------:R-:W-:Y:S01]  /*4420*/  SEL R4, R4, R187, !P0 ;  /* 0x000000bb04047207 */ /* 0x000fe20004000000 */
[----:B------:R-:W-:Y:S01]  /*4430*/  UIADD3 UR26, UR21, UR27, URZ ;  /* 0x0000001b151a7290 */ /* 0x000fe2000fffe03f */
[----:B------:R-:W-:Y:S01]  /*4440*/  IMAD.SHL.U32 R250, R0, 0x4, RZ ;  /* 0x0000000400fa7824 */ /* 0x000fe200078e00ff */
[----:B------:R-:W-:Y:S01]  /*4450*/  UIADD3 UR24, UR21, UR25, URZ ;  /* 0x0000001915187290 */ /* 0x000fe2000fffe03f */
[----:B------:R-:W-:Y:S01]  /*4460*/  LEA R178, R4, UR4, 0x1 ;  /* 0x0000000404b27c11 */ /* 0x000fe2000f8e08ff */
[----:B------:R-:W-:Y:S01]  /*4470*/  UMOV UR5, URZ ;  /* 0x0000003f00057c82 */ /* 0x000fe20008000000 */
[----:B------:R-:W-:-:S02]  /*4480*/  UIMAD UR38, UR36, 0x28, URZ ;  /* 0x00000028242678a4 */ /* 0x000fc4000f8e023f */
[----:B------:R-:W-:Y:S02]  /*4490*/  UIMAD UR37, UR36, 0x30, URZ ;  /* 0x00000030242578a4 */ /* 0x000fe4000f8e023f */
[----:B------:R-:W-:Y:S02]  /*44a0*/  UIADD3 UR42, UR42, -UR35, URZ ;  /* 0x800000232a2a7290 */ /* 0x000fe4000fffe03f */
[----:B------:R-:W-:Y:S02]  /*44b0*/  UIADD3 UR43, UR46, 0x80, URZ ;  /* 0x000000802e2b7890 */ /* 0x000fe4000fffe03f */
[----:B------:R-:W-:Y:S02]  /*44c0*/  UIMAD UR36, UR36, 0x38, URZ ;  /* 0x00000038242478a4 */ /* 0x000fe4000f8e023f */
[----:B------:R-:W-:Y:S02]  /*44d0*/  UIADD3 UR35, UR21, UR26, URZ ;  /* 0x0000001a15237290 */ /* 0x000fe4000fffe03f */
[----:B------:R-:W-:Y:S01]  /*44e0*/  UIADD3 UR34, UR21, UR24, URZ ;  /* 0x0000001815227290 */ /* 0x000fe2000fffe03f */
[----:B------:R-:W-:Y:S01]  /*44f0*/  UMOV UR12, UR9 ;  /* 0x00000009000c7c82 */ /* 0x000fe20008000000 */
[----:B------:R-:W-:Y:S01]  /*4500*/  ULDC UR13, c[0x0][0x2ec] ;  /* 0x0000bb00000d7ab9 */ /* 0x000fe20000000800 */
[----:B--2---:R-:W-:-:S05]  /*4510*/  @P1 FMUL.FTZ R3, R8, R3 ;  /* 0x0000000308031220 */ /* 0x004fca0000410000 */
[----:B------:R-:W-:Y:S01]  /*4520*/  @P1 R2UR UR7, R3 ;  /* 0x00000000030712ca */ /* 0x000fe200000e0000 */
[----:B------:R-:W-:-:S05]  /*4530*/  VIADD R3, R185, 0x1800 ;  /* 0x00001800b9037836 */ /* 0x000fca0000000000 */
[----:B------:R-:W-:Y:S02]  /*4540*/  SEL R5, R3, R185, !P0 ;  /* 0x000000b903057207 */ /* 0x000fe40004000000 */
[----:B------:R-:W-:-:S04]  /*4550*/  SHF.R.S32.HI R3, RZ, 0x1f, R0 ;  /* 0x0000001fff037819 */ /* 0x000fc80000011400 */
[----:B------:R-:W-:Y:S02]  /*4560*/  SHF.L.U64.HI R251, R0, 0x2, R3 ;  /* 0x0000000200fb7819 */ /* 0x000fe40000010203 */
[----:B------:R-:W-:Y:S01]  /*4570*/  LEA R3, R5, UR4, 0x1 ;  /* 0x0000000405037c11 */ /* 0x000fe2000f8e08ff */
[----:B------:R-:W-:Y:S01]  /*4580*/  @UP1 UMOV UR5, UR7 ;  /* 0x0000000700051c82 */ /* 0x000fe20008000000 */
[----:B------:R-:W-:-:S05]  /*4590*/  ULDC UR7, c[0x0][0x39c] ;  /* 0x0000e70000077ab9 */ /* 0x000fca0000000800 */
.L_x_1251:
[----:B------:R-:W0:Y:S01]  /*45a0*/  LDGDEPBAR ;  /* 0x00000000000079af */ /* 0x000e220000000000 */
[----:B------:R-:W-:Y:S01]  /*45b0*/  IADD3 R0, R186, R178, RZ ;  /* 0x000000b2ba007210 */ /* 0x000fe20007ffe0ff */
[----:B------:R-:W-:Y:S01]  /*45c0*/  USHF.L.U32 UR9, UR8, 0x6, URZ ;  /* 0x0000000608097899 */ /* 0x000fe2000800063f */
[----:B------:R-:W-:Y:S01]  /*45d0*/  SHF.L.U32 R196, R244, 0x2, RZ ;  /* 0x00000002f4c47819 */ /* 0x000fe200000006ff */
[----:B------:R-:W-:Y:S01]  /*45e0*/  UMOV UR14, UR61 ;  /* 0x0000003d000e7c82 */ /* 0x000fe20008000000 */
[----:B------:R-:W-:Y:S01]  /*45f0*/  MOV R212, R191 ;  /* 0x000000bf00d47202 */ /* 0x000fe20000000f00 */
[----:B------:R-:W-:Y:S01]  /*4600*/  UISETP.GE.AND UP0, UPT, UR9, UR42, UPT ;  /* 0x0000002a0900728c */ /* 0x000fe2000bf06270 */
[----:B------:R-:W-:Y:S01]  /*4610*/  MOV R213, R190 ;  /* 0x000000be00d57202 */ /* 0x000fe20000000f00 */
        /* <DEDUP_REMOVED lines=18> */
[----:B------:R-:W3:Y:S05]  /*4740*/  LDSM.16.M88.4 R160, [R178+0x1800] ;  /* 0x00180000b2a0783b */ /* 0x000eea0000000200 */
[-C--:B------:R-:W-:Y:S03]  /*4750*/  HMMA.16816.F32.BF16 R28, R28, R134.reuse, RZ ;  /* 0x000000861c1c723c */ /* 0x080fe600000418ff */
[----:B------:R-:W3:Y:S03]  /*4760*/  LDSM.16.M88.4 R164, [R176+0xb400] ;  /* 0x00b40000b0a4783b */ /* 0x000ee60000000200 */
[----:B------:R-:W-:Y:S05]  /*4770*/  HMMA.16816.F32.BF16 R32, R32, R134, RZ ;  /* 0x000000862020723c */ /* 0x000fea00000418ff */
[----:B------:R-:W-:Y:S01]  /*4780*/  LDSM.16.M88.4 R132, [R0+0x1000] ;  /* 0x001000000084783b */ /* 0x000fe20000000200 */
[-C--:B----4-:R-:W-:Y:S06]  /*4790*/  HMMA.16816.F32.BF16 R4, R136, R140.reuse, R4 ;  /* 0x0000008c8804723c */ /* 0x090fec0000041804 */
[C---:B-1----:R-:W-:Y:S01]  /*47a0*/  HMMA.16816.F32.BF16 R8, R144.reuse, R140, R8 ;  /* 0x0000008c9008723c */ /* 0x042fe20000041808 */
[----:B------:R-:W-:Y:S05]  /*47b0*/  LDSM.16.M88.4 R168, [R0+0x1800] ;  /* 0x0018000000a8783b */ /* 0x000fea0000000200 */
[-C--:B------:R-:W-:Y:S03]  /*47c0*/  HMMA.16816.F32.BF16 R12, R144, R142.reuse, R12 ;  /* 0x0000008e900c723c */ /* 0x080fe6000004180c */
[----:B------:R-:W-:Y:S03]  /*47d0*/  LDSM.16.M88.4 R172, [R177+0xb400] ;  /* 0x00b40000b1ac783b */ /* 0x000fe60000000200 */
[C---:B------:R-:W-:Y:S05]  /*47e0*/  HMMA.16816.F32.BF16 R16, R136.reuse, R142, R16 ;  /* 0x0000008e8810723c */ /* 0x040fea0000041810 */
[----:B------:R-:W1:Y:S01]  /*47f0*/  LDSM.16.M88.4 R140, [R177+0xb000] ;  /* 0x00b00000b18c783b */ /* 0x000e620000000200 */
        /* <DEDUP_REMOVED lines=11> */
[----:B------:R-:W3:Y:S05]  /*48b0*/  LDSM.16.M88.4 R156, [R176+0xd400] ;  /* 0x00d40000b09c783b */ /* 0x000eea0000000200 */
[-C--:B------:R-:W-:Y:S06]  /*48c0*/  HMMA.16816.F32.BF16 R20, R152, R164.reuse, R20 ;  /* 0x000000a49814723c */ /* 0x080fec0000041814 */
[C---:B------:R-:W-:Y:S06]  /*48d0*/  HMMA.16816.F32.BF16 R24, R160.reuse, R164, R24 ;  /* 0x000000a4a018723c */ /* 0x040fec0000041818 */
[-C--:B------:R-:W-:Y:S06]  /*48e0*/  HMMA.16816.F32.BF16 R28, R160, R166.reuse, R28 ;  /* 0x000000a6a01c723c */ /* 0x080fec000004181c */
        /* <DEDUP_REMOVED lines=12> */
[-C--:B--2---:R-:W-:Y:S06]  /*49b0*/  HMMA.16816.F32.BF16 R4, R136, R144.reuse, R4 ;  /* 0x000000908804723c */ /* 0x084fec0000041804 */
[C---:B----4-:R-:W-:Y:S06]  /*49c0*/  HMMA.16816.F32.BF16 R8, R148.reuse, R144, R8 ;  /* 0x000000909408723c */ /* 0x050fec0000041808 */
[-C--:B------:R-:W-:Y:S05]  /*49d0*/  HMMA.16816.F32.BF16 R12, R148, R146.reuse, R12 ;  /* 0x00000092940c723c */ /* 0x080fea000004180c */
[----:B------:R-:W-:Y:S01]  /*49e0*/  IADD3 R144, P0, R196, UR19, RZ ;  /* 0x00000013c4907c10 */ /* 0x000fe2000ff1e0ff */
[C---:B------:R-:W-:Y:S05]  /*49f0*/  HMMA.16816.F32.BF16 R16, R136.reuse, R146, R16 ;  /* 0x000000928810723c */ /* 0x040fea0000041810 */
[----:B------:R-:W-:Y:S01]  /*4a00*/  IADD3.X R145, R252, UR18, RZ, P0, !PT ;  /* 0x00000012fc917c10 */ /* 0x000fe200087fe4ff */
[-C--:B---3--:R-:W-:Y:S05]  /*4a10*/  HMMA.16816.F32.BF16 R20, R136, R156.reuse, R20 ;  /* 0x0000009c8814723c */ /* 0x088fea0000041814 */
[----:B-1----:R-:W-:Y:S01]  /*4a20*/  IADD3 R0, R244, -UR15, -R188 ;  /* 0x8000000ff4007c10 */ /* 0x002fe2000fffe8bc */
[C---:B------:R-:W-:Y:S05]  /*4a30*/  HMMA.16816.F32.BF16 R24, R148.reuse, R156, R24 ;  /* 0x0000009c9418723c */ /* 0x040fea0000041818 */
[----:B------:R-:W-:Y:S01]  /*4a40*/  IADD3 R0, R0, UR6, RZ ;  /* 0x0000000600007c10 */ /* 0x000fe2000fffe0ff */
[-C--:B------:R-:W-:Y:S01]  /*4a50*/  HMMA.16816.F32.BF16 R28, R148, R158.reuse, R28 ;  /* 0x0000009e941c723c */ /* 0x080fe2000004181c */
[----:B-----5:R-:W5:Y:S04]  /*4a60*/  LDG.E R150, desc[UR10][R144.64] ;  /* 0x0000000a90967981 */ /* 0x020f68000c1e1900 */
[----:B------:R-:W5:Y:S01]  /*4a70*/  LDG.E R151, desc[UR10][R144.64+0x20] ;  /* 0x0000200a90977981 */ /* 0x000f62000c1e1900 */
[----:B------:R-:W-:Y:S03]  /*4a80*/  HMMA.16816.F32.BF16 R32, R136, R158, R32 ;  /* 0x0000009e8820723c */ /* 0x000fe60000041820 */
[----:B------:R-:W5:Y:S02]  /*4a90*/  LDG.E R149, desc[UR10][R144.64+0x80] ;  /* 0x0000800a90957981 */ /* 0x000f64000c1e1900 */
[----:B------:R-:W-:Y:S01]  /*4aa0*/  IADD3 R0, R0, UR9, RZ ;  /* 0x0000000900007c10 */ /* 0x000fe2000fffe0ff */
[-C--:B------:R-:W-:Y:S01]  /*4ab0*/  HMMA.16816.F32.BF16 R4, R140, R152.reuse, R4 ;  /* 0x000000988c04723c */ /* 0x080fe20000041804 */
[----:B------:R1:W5:Y:S04]  /*4ac0*/  LDG.E R148, desc[UR10][R144.64+0xa0] ;  /* 0x0000a00a90947981 */ /* 0x000368000c1e1900 */
[----:B------:R-:W2:Y:S01]  /*4ad0*/  LDSM.16.M88.4 R136, [R177+0xd400] ;  /* 0x00d40000b188783b */ /* 0x000ea20000000200 */
        /* <DEDUP_REMOVED lines=11> */
[----:B------:R-:W-:Y:S05]  /*4b90*/  FMUL.FTZ R9, R9, UR7 ;  /* 0x0000000709097c20 */ /* 0x000fea0008410000 */
[----:B------:R4:W-:Y:S01]  /*4ba0*/  MUFU.TANH R163, R6 ;  /* 0x0000000600a37308 */ /* 0x0009e20000002400 */
[----:B------:R-:W-:Y:S01]  /*4bb0*/  FMUL.FTZ R14, R14, UR7 ;  /* 0x000000070e0e7c20 */ /* 0x000fe20008410000 */
[----:B-1----:R-:W-:Y:S02]  /*4bc0*/  FMUL.FTZ R145, R13, UR7 ;  /* 0x000000070d917c20 */ /* 0x002fe40008410000 */
[----:B------:R-:W-:Y:S01]  /*4bd0*/  FMUL.FTZ R152, R18, UR7 ;  /* 0x0000000712987c20 */ /* 0x000fe20008410000 */
[----:B------:R-:W-:Y:S05]  /*4be0*/  FMUL.FTZ R13, R16, UR7 ;  /* 0x00000007100d7c20 */ /* 0x000fea0008410000 */
[----:B------:R1:W-:Y:S01]  /*4bf0*/  MUFU.TANH R154, R14 ;  /* 0x0000000e009a7308 */ /* 0x0003e20000002400 */
[-C--:B--2---:R-:W-:Y:S03]  /*4c00*/  HMMA.16816.F32.BF16 R20, R140, R136.reuse, R20 ;  /* 0x000000888c14723c */ /* 0x084fe60000041814 */
[----:B---3--:R-:W-:Y:S01]  /*4c10*/  FMUL.FTZ R4, R15, UR7 ;  /* 0x000000070f047c20 */ /* 0x008fe20008410000 */
[----:B------:R-:W-:Y:S02]  /*4c20*/  IADD3 R15, R0, 0x8, RZ ;  /* 0x00000008000f7810 */ /* 0x000fe40007ffe0ff */
[C---:B------:R-:W-:Y:S03]  /*4c30*/  HMMA.16816.F32.BF16 R24, R132.reuse, R136, R24 ;  /* 0x000000888418723c */ /* 0x040fe60000041818 */
[----:B------:R2:W-:Y:S01]  /*4c40*/  MUFU.TANH R160, R5 ;  /* 0x0000000500a07308 */ /* 0x0005e20000002400 */
[----:B------:R-:W-:Y:S01]  /*4c50*/  ISETP.GE.AND P2, PT, R15, RZ, PT ;  /* 0x000000ff0f00720c */ /* 0x000fe20003f46270 */
[----:B----4-:R-:W-:Y:S01]  /*4c60*/  FMUL.FTZ R6, R12, UR7 ;  /* 0x000000070c067c20 */ /* 0x010fe20008410000 */
[-C--:B------:R-:W-:Y:S07]  /*4c70*/  HMMA.16816.F32.BF16 R28, R132, R138.reuse, R28 ;  /* 0x0000008a841c723c */ /* 0x080fee000004181c */
[----:B------:R3:W4:Y:S01]  /*4c80*/  MUFU.TANH R159, R10 ;  /* 0x0000000a009f7308 */ /* 0x0007220000002400 */
[----:B-1----:R-:W-:Y:S01]  /*4c90*/  IADD3 R14, R0, 0x7, RZ ;  /* 0x00000007000e7810 */ /* 0x002fe20007ffe0ff */
[----:B------:R-:W-:Y:S04]  /*4ca0*/  HMMA.16816.F32.BF16 R32, R140, R138, R32 ;  /* 0x0000008a8c20723c */ /* 0x000fe80000041820 */
[----:B------:R-:W-:Y:S04]  /*4cb0*/  ISETP.GE.AND P6, PT, R14, RZ, PT ;  /* 0x000000ff0e00720c */ /* 0x000fe80003fc6270 */
[----:B------:R1:W4:Y:S03]  /*4cc0*/  MUFU.TANH R157, R11 ;  /* 0x0000000b009d7308 */ /* 0x0003260000002400 */
[C---:B------:R-:W-:Y:S01]  /*4cd0*/  IADD3 R134, R0.reuse, -0x1, RZ ;  /* 0xffffffff00867810 */ /* 0x040fe20007ffe0ff */
[----:B------:R-:W-:Y:S01]  /*4ce0*/  FMUL.FTZ R135, R19, UR7 ;  /* 0x0000000713877c20 */ /* 0x000fe20008410000 */
[----:B--2---:R-:W-:Y:S02]  /*4cf0*/  IADD3 R5, R0, 0x28, RZ ;  /* 0x0000002800057810 */ /* 0x004fe40007ffe0ff */
[----:B------:R-:W-:Y:S01]  /*4d00*/  ISETP.GE.AND P3, PT, R134, RZ, PT ;  /* 0x000000ff8600720c */ /* 0x000fe20003f66270 */
[----:B------:R-:W-:Y:S01]  /*4d10*/  FMUL.FTZ R12, R17, UR7 ;  /* 0x00000007110c7c20 */ /* 0x000fe20008410000 */
[C---:B------:R-:W-:Y:S01]  /*4d20*/  IADD3 R133, R0.reuse, -0x8, RZ ;  /* 0xfffffff800857810 */ /* 0x040fe20007ffe0ff */
[----:B------:R2:W4:Y:S01]  /*4d30*/  MUFU.TANH R156, R8 ;  /* 0x00000008009c7308 */ /* 0x0005220000002400 */
[----:B---3--:R-:W-:Y:S01]  /*4d40*/  IADD3 R10, R0, 0x1f, RZ ;  /* 0x0000001f000a7810 */ /* 0x008fe20007ffe0ff */
[----:B------:R-:W-:Y:S01]  /*4d50*/  FMUL.FTZ R20, R20, UR7 ;  /* 0x0000000714147c20 */ /* 0x000fe20008410000 */
[----:B------:R-:W-:Y:S01]  /*4d60*/  @!P2 IADD3 R15, -R0, -0x8, RZ ;  /* 0xfffffff8000fa810 */ /* 0x000fe20007ffe1ff */
[----:B------:R-:W-:Y:S01]  /*4d70*/  FMUL.FTZ R22, R22, UR7 ;  /* 0x0000000716167c20 */ /* 0x000fe20008410000 */
[C---:B------:R-:W-:Y:S01]  /*4d80*/  @!P6 IADD3 R14, -R0.reuse, -0x7, RZ ;  /* 0xfffffff9000ee810 */ /* 0x040fe20007ffe1ff */
[----:B------:R-:W-:Y:S01]  /*4d90*/  FMUL.FTZ R27, R27, UR7 ;  /* 0x000000071b1b7c20 */ /* 0x000fe20008410000 */
[----:B------:R-:W-:Y:S03]  /*4da0*/  ISETP.GE.AND P1, PT, R5, RZ, PT ;  /* 0x000000ff0500720c */ /* 0x000fe60003f26270 */
[----:B------:R3:W4:Y:S01]  /*4db0*/  MUFU.TANH R155, R9 ;  /* 0x00000009009b7308 */ /* 0x0007220000002400 */
[C---:B-1----:R-:W-:Y:S01]  /*4dc0*/  IADD3 R11, R0.reuse, 0x20, RZ ;  /* 0x00000020000b7810 */ /* 0x042fe20007ffe0ff */
[----:B------:R-:W-:Y:S01]  /*4dd0*/  FMUL.FTZ R23, R23, UR7 ;  /* 0x0000000717177c20 */ /* 0x000fe20008410000 */
[----:B------:R-:W-:Y:S01]  /*4de0*/  @!P3 IADD3 R134, -R0, 0x1, RZ ;  /* 0x000000010086b810 */ /* 0x000fe20007ffe1ff */
[----:B------:R-:W-:Y:S01]  /*4df0*/  FMUL.FTZ R21, R21, UR7 ;  /* 0x0000000715157c20 */ /* 0x000fe20008410000 */
[----:B------:R-:W-:Y:S01]  /*4e00*/  ISETP.GE.AND P5, PT, R11, RZ, PT ;  /* 0x000000ff0b00720c */ /* 0x000fe20003fa6270 */
[----:B------:R-:W-:Y:S01]  /*4e10*/  FMUL.FTZ R169, R35, UR7 ;  /* 0x0000000723a97c20 */ /* 0x000fe20008410000 */
[----:B------:R-:W-:Y:S03]  /*4e20*/  ISETP.GE.AND P4, PT, R10, RZ, PT ;  /* 0x000000ff0a00720c */ /* 0x000fe60003f86270 */
        /* <DEDUP_REMOVED lines=9> */
[C---:B---3--:R-:W-:Y:S01]  /*4ec0*/  IADD3 R9, R0.reuse, 0x18, RZ ;  /* 0x0000001800097810 */ /* 0x048fe20007ffe0ff */
[----:B------:R-:W-:Y:S01]  /*4ed0*/  FMUL.FTZ R168, R33, UR7 ;  /* 0x0000000721a87c20 */ /* 0x000fe20008410000 */
[----:B------:R-:W-:Y:S01]  /*4ee0*/  IADD3 R19, R0, -0x10, RZ ;  /* 0xfffffff000137810 */ /* 0x000fe20007ffe0ff */
[----:B------:R-:W-:Y:S01]  /*4ef0*/  FMUL.FTZ R142, R25, UR7 ;  /* 0x00000007198e7c20 */ /* 0x000fe20008410000 */
[----:B------:R-:W-:Y:S01]  /*4f00*/  ISETP.GE.AND P3, PT, R9, RZ, PT ;  /* 0x000000ff0900720c */ /* 0x000fe20003f66270 */
[----:B------:R-:W-:Y:S01]  /*4f10*/  FMUL.FTZ R158, R30, UR7 ;  /* 0x000000071e9e7c20 */ /* 0x000fe20008410000 */
[C---:B------:R-:W-:Y:S03]  /*4f20*/  IADD3 R18, R0.reuse, -0x11, RZ ;  /* 0xffffffef00127810 */ /* 0x040fe60007ffe0ff */
[----:B------:R3:W4:Y:S01]  /*4f30*/  MUFU.TANH R140, R6 ;  /* 0x00000006008c7308 */ /* 0x0007220000002400 */
[----:B-1----:R-:W-:Y:S01]  /*4f40*/  IADD3 R4, R0, 0x27, RZ ;  /* 0x0000002700047810 */ /* 0x002fe20007ffe0ff */
[----:B------:R-:W-:Y:S01]  /*4f50*/  FMUL.FTZ R143, R28, UR7 ;  /* 0x000000071c8f7c20 */ /* 0x000fe20008410000 */
[----:B------:R-:W-:Y:S01]  /*4f60*/  IADD3 R17, R0, -0x18, RZ ;  /* 0xffffffe800117810 */ /* 0x000fe20007ffe0ff */
[----:B------:R-:W-:Y:S01]  /*4f70*/  FMUL.FTZ R165, R31, UR7 ;  /* 0x000000071fa57c20 */ /* 0x000fe20008410000 */
[----:B------:R-:W-:Y:S01]  /*4f80*/  ISETP.GE.AND P0, PT, R4, RZ, PT ;  /* 0x000000ff0400720c */ /* 0x000fe20003f06270 */
[----:B------:R-:W-:Y:S01]  /*4f90*/  FMUL.FTZ R166, R32, UR7 ;  /* 0x0000000720a67c20 */ /* 0x000fe20008410000 */
[C---:B------:R-:W-:Y:S03]  /*4fa0*/  IADD3 R16, R0.reuse, -0x19, RZ ;  /* 0xffffffe700107810 */ /* 0x040fe60007ffe0ff */
[----:B------:R-:W-:Y:S01]  /*4fb0*/  MUFU.TANH R144, R20 ;  /* 0x0000001400907308 */ /* 0x000fe20000002400 */
[----:B--2---:R-:W-:Y:S01]  /*4fc0*/  IADD3 R7, R0, 0x10, RZ ;  /* 0x0000001000077810 */ /* 0x004fe20007ffe0ff */
[----:B------:R-:W-:Y:S01]  /*4fd0*/  FMUL.FTZ R167, R34, UR7 ;  /* 0x0000000722a77c20 */ /* 0x000fe20008410000 */
[C---:B------:R-:W-:Y:S02]  /*4fe0*/  @!P1 IADD3 R5, -R0.reuse, -0x28, RZ ;  /* 0xffffffd800059810 */ /* 0x040fe40007ffe1ff */
[C---:B------:R-:W-:Y:S02]  /*4ff0*/  @!P5 IADD3 R11, -R0.reuse, -0x20, RZ ;  /* 0xffffffe0000bd810 */ /* 0x040fe40007ffe1ff */
[C---:B------:R-:W-:Y:S03]  /*5000*/  @!P4 IADD3 R10, -R0.reuse, -0x1f, RZ ;  /* 0xffffffe1000ac810 */ /* 0x040fe60007ffe1ff */
[----:B------:R-:W1:Y:S01]  /*5010*/  MUFU.TANH R153, R135 ;  /* 0x0000008700997308 */ /* 0x000e620000002400 */
[C---:B---3--:R-:W-:Y:S02]  /*5020*/  IADD3 R6, R0.reuse, 0xf, RZ ;  /* 0x0000000f00067810 */ /* 0x048fe40007ffe0ff */
[C---:B------:R-:W-:Y:S02]  /*5030*/  @!P0 IADD3 R4, -R0.reuse, -0x27, RZ ;  /* 0xffffffd900048810 */ /* 0x040fe40007ffe1ff */
[C---:B------:R-:W-:Y:S02]  /*5040*/  @!P3 IADD3 R9, -R0.reuse, -0x18, RZ ;  /* 0xffffffe80009b810 */ /* 0x040fe40007ffe1ff */
[C---:B------:R-:W-:Y:S03]  /*5050*/  @!P2 IADD3 R8, -R0.reuse, -0x17, RZ ;  /* 0xffffffe90008a810 */ /* 0x040fe60007ffe1ff */
[----:B------:R-:W-:Y:S01]  /*5060*/  MUFU.TANH R146, R22 ;  /* 0x0000001600927308 */ /* 0x000fe20000002400 */
[----:B------:R-:W-:Y:S02]  /*5070*/  @!P6 IADD3 R133, -R0, 0x8, RZ ;  /* 0x000000080085e810 */ /* 0x000fe40007ffe1ff */
[----:B------:R-:W-:Y:S02]  /*5080*/  ISETP.GE.AND P1, PT, R132, RZ, PT ;  /* 0x000000ff8400720c */ /* 0x000fe40003f26270 */
[----:B------:R-:W-:Y:S02]  /*5090*/  ISETP.GE.AND P0, PT, R19, RZ, PT ;  /* 0x000000ff1300720c */ /* 0x000fe40003f06270 */
[----:B------:R-:W-:Y:S03]  /*50a0*/  ISETP.GE.AND P5, PT, R18, RZ, PT ;  /* 0x000000ff1200720c */ /* 0x000fe60003fa6270 */
[----:B------:R4:W-:Y:S01]  /*50b0*/  MUFU.TANH R139, R27 ;  /* 0x0000001b008b7308 */ /* 0x0009e20000002400 */
[----:B------:R-:W-:Y:S02]  /*50c0*/  ISETP.GE.AND P4, PT, R7, RZ, PT ;  /* 0x000000ff0700720c */ /* 0x000fe40003f86270 */
[----:B------:R-:W-:Y:S02]  /*50d0*/  ISETP.GE.AND P3, PT, R6, RZ, PT ;  /* 0x000000ff0600720c */ /* 0x000fe40003f66270 */
[----:B------:R-:W-:Y:S02]  /*50e0*/  ISETP.GE.AND P2, PT, R17, RZ, PT ;  /* 0x000000ff1100720c */ /* 0x000fe40003f46270 */
[----:B------:R-:W-:Y:S03]  /*50f0*/  ISETP.GE.AND P6, PT, R16, RZ, PT ;  /* 0x000000ff1000720c */ /* 0x000fe60003fc6270 */
[----:B------:R2:W-:Y:S01]  /*5100*/  MUFU.TANH R147, R23 ;  /* 0x0000001700937308 */ /* 0x0005e20000002400 */
[C---:B------:R-:W-:Y:S02]  /*5110*/  @!P1 IADD3 R132, -R0.reuse, 0x9, RZ ;  /* 0x0000000900849810 */ /* 0x040fe40007ffe1ff */
[C---:B------:R-:W-:Y:S02]  /*5120*/  @!P0 IADD3 R19, -R0.reuse, 0x10, RZ ;  /* 0x0000001000138810 */ /* 0x040fe40007ffe1ff */
[C---:B------:R-:W-:Y:S02]  /*5130*/  @!P5 IADD3 R18, -R0.reuse, 0x11, RZ ;  /* 0x000000110012d810 */ /* 0x040fe40007ffe1ff */
[C---:B------:R-:W-:Y:S03]  /*5140*/  @!P4 IADD3 R7, -R0.reuse, -0x10, RZ ;  /* 0xfffffff00007c810 */ /* 0x040fe60007ffe1ff */
[----:B------:R3:W-:Y:S01]  /*5150*/  MUFU.TANH R35, R21 ;  /* 0x0000001500237308 */ /* 0x0007e20000002400 */
[C---:B------:R-:W-:Y:S01]  /*5160*/  @!P3 IADD3 R6, -R0.reuse, -0xf, RZ ;  /* 0xfffffff10006b810 */ /* 0x040fe20007ffe1ff */
[----:B----4-:R-:W-:Y:S01]  /*5170*/  FFMA.FTZ R27, -R159, R159, 1 ;  /* 0x3f8000009f1b7423 */ /* 0x010fe2000001019f */
[C---:B------:R-:W-:Y:S02]  /*5180*/  @!P2 IADD3 R17, -R0.reuse, 0x18, RZ ;  /* 0x000000180011a810 */ /* 0x040fe40007ffe1ff */
[----:B------:R-:W-:Y:S02]  /*5190*/  @!P6 IADD3 R16, -R0, 0x19, RZ ;  /* 0x000000190010e810 */ /* 0x000fe40007ffe1ff */
[----:B------:R-:W-:Y:S03]  /*51a0*/  IABS R0, R0 ;  /* 0x0000000000007213 */ /* 0x000fe60000000000 */
[----:B------:R4:W-:Y:S01]  /*51b0*/  MUFU.TANH R141, R26 ;  /* 0x0000001a008d7308 */ /* 0x0009e20000002400 */
[----:B------:R-:W-:Y:S02]  /*51c0*/  I2FP.F32.S32 R20, R4 ;  /* 0x0000000400147245 */ /* 0x000fe40000201400 */
[----:B------:R-:W-:Y:S02]  /*51d0*/  MOV R29, R0 ;  /* 0x00000000001d7202 */ /* 0x000fe40000000f00 */
[----:B------:R-:W-:Y:S01]  /*51e0*/  I2FP.F32.S32 R4, R11 ;  /* 0x0000000b00047245 */ /* 0x000fe20000201400 */
[----:B------:R-:W-:Y:S01]  /*51f0*/  FFMA.FTZ R20, R20, -UR5, R157 ;  /* 0x8000000514147c23 */ /* 0x000fe2000801009d */
[----:B------:R-:W-:Y:S03]  /*5200*/  I2FP.F32.S32 R29, R29 ;  /* 0x0000001d001d7245 */ /* 0x000fe60000201400 */
[----:B------:R-:W1:Y:S01]  /*5210*/  MUFU.TANH R152, R152 ;  /* 0x0000009800987308 */ /* 0x000e620000002400 */
[----:B------:R-:W-:Y:S01]  /*5220*/  I2FP.F32.S32 R135, R18 ;  /* 0x0000001200877245 */ /* 0x000fe20000201400 */
[----:B------:R-:W-:Y:S01]  /*5230*/  FFMA.FTZ R18, -R163, R163, 1 ;  /* 0x3f800000a3127423 */ /* 0x000fe200000101a3 */
[----:B------:R-:W-:Y:S02]  /*5240*/  I2FP.F32.S32 R0, R10 ;  /* 0x0000000a00007245 */ /* 0x000fe40000201400 */
[----:B------:R-:W-:Y:S01]  /*5250*/  I2FP.F32.S32 R22, R9 ;  /* 0x0000000900167245 */ /* 0x000fe20000201400 */
[----:B------:R-:W-:Y:S01]  /*5260*/  FFMA.FTZ R9, -R160, R160, 1 ;  /* 0x3f800000a0097423 */ /* 0x000fe200000101a0 */
[----:B--2---:R-:W-:Y:S03]  /*5270*/  I2FP.F32.S32 R23, R134 ;  /* 0x0000008600177245 */ /* 0x004fe60000201400 */
[----:B------:R-:W2:Y:S01]  /*5280*/  MUFU.TANH R12, R12 ;  /* 0x0000000c000c7308 */ /* 0x000ea20000002400 */
[----:B------:R-:W-:Y:S01]  /*5290*/  I2FP.F32.S32 R33, R15 ;  /* 0x0000000f00217245 */ /* 0x000fe20000201400 */
[----:B------:R-:W-:Y:S01]  /*52a0*/  FFMA.FTZ R15, R4, -UR5, R156 ;  /* 0x80000005040f7c23 */ /* 0x000fe2000801009c */
[----:B---3--:R-:W-:Y:S01]  /*52b0*/  I2FP.F32.S32 R21, R5 ;  /* 0x0000000500157245 */ /* 0x008fe20000201400 */
[----:B------:R-:W-:Y:S01]  /*52c0*/  FFMA.FTZ R28, R0, -UR5, R155 ;  /* 0x80000005001c7c23 */ /* 0x000fe2000801009b */
[----:B------:R-:W-:Y:S01]  /*52d0*/  I2FP.F32.S32 R137, R16 ;  /* 0x0000001000897245 */ /* 0x000fe20000201400 */
[----:B------:R-:W-:Y:S01]  /*52e0*/  FFMA.FTZ R16, -R156, R156, 1 ;  /* 0x3f8000009c107423 */ /* 0x000fe2000001019c */
[----:B------:R-:W-:Y:S03]  /*52f0*/  I2FP.F32.S32 R5, R8 ;  /* 0x0000000800057245 */ /* 0x000fe60000201400 */
[----:B------:R-:W-:Y:S01]  /*5300*/  MUFU.TANH R25, R24 ;  /* 0x0000001800197308 */ /* 0x000fe20000002400 */
[----:B------:R-:W-:Y:S01]  /*5310*/  I2FP.F32.S32 R134, R7 ;  /* 0x0000000700867245 */ /* 0x000fe20000201400 */
[----:B------:R-:W-:Y:S01]  /*5320*/  FFMA.FTZ R8, -R161, R161, 1 ;  /* 0x3f800000a1087423 */ /* 0x000fe200000101a1 */
[----:B------:R-:W-:Y:S01]  /*5330*/  I2FP.F32.S32 R30, R19 ;  /* 0x00000013001e7245 */ /* 0x000fe20000201400 */
[----:B------:R-:W-:Y:S01]  /*5340*/  FFMA.FTZ R7, R29, -UR5, R161 ;  /* 0x800000051d077c23 */ /* 0x000fe200080100a1 */
[----:B------:R-:W-:Y:S01]  /*5350*/  FMUL.FTZ R156, R18, UR7 ;  /* 0x00000007129c7c20 */ /* 0x000fe20008410000 */
[----:B------:R-:W-:Y:S01]  /*5360*/  FFMA.FTZ R19, R4, -UR5, R154 ;  /* 0x8000000504137c23 */ /* 0x000fe2000801009a */
[----:B------:R-:W-:Y:S03]  /*5370*/  FFMA.FTZ R18, R0, -UR5, R138 ;  /* 0x8000000500127c23 */ /* 0x000fe6000801008a */
[----:B------:R-:W3:Y:S01]  /*5380*/  MUFU.TANH R13, R13 ;  /* 0x0000000d000d7308 */ /* 0x000ee20000002400 */
[----:B------:R-:W-:Y:S01]  /*5390*/  FMUL.FTZ R161, R27, UR7 ;  /* 0x000000071ba17c20 */ /* 0x000fe20008410000 */
[----:B------:R-:W-:Y:S01]  /*53a0*/  FFMA.FTZ R4, -R138, R138, 1 ;  /* 0x3f8000008a047423 */ /* 0x000fe2000001018a */
[----:B------:R-:W-:Y:S01]  /*53b0*/  FFMA.FTZ R0, -R140, R140, 1 ;  /* 0x3f8000008c007423 */ /* 0x000fe2000001018c */
[----:B------:R-:W-:Y:S01]  /*53c0*/  FFMA.FTZ R27, R22, -UR5, R140 ;  /* 0x80000005161b7c23 */ /* 0x000fe2000801008c */
[----:B------:R-:W-:Y:S01]  /*53d0*/  FFMA.FTZ R21, R21, -UR5, R159 ;  /* 0x8000000515157c23 */ /* 0x000fe2000801009f */
[----:B------:R-:W-:Y:S01]  /*53e0*/  I2FP.F32.S32 R136, R17 ;  /* 0x0000001100887245 */ /* 0x000fe20000201400 */
[----:B------:R-:W-:Y:S03]  /*53f0*/  FMUL.FTZ R159, R8, UR7 ;  /* 0x00000007089f7c20 */ /* 0x000fe60008410000 */
[----:B------:R-:W3:Y:S01]  /*5400*/  MUFU.TANH R24, R142 ;  /* 0x0000008e00187308 */ /* 0x000ee20000002400 */
[----:B------:R-:W-:Y:S01]  /*5410*/  FFMA.FTZ R17, -R162, R162, 1 ;  /* 0x3f800000a2117423 */ /* 0x000fe200000101a2 */
[----:B------:R-:W-:Y:S01]  /*5420*/  FFMA.FTZ R8, -R155, R155, 1 ;  /* 0x3f8000009b087423 */ /* 0x000fe2000001019b */
[----:B------:R-:W-:Y:S01]  /*5430*/  I2FP.F32.S32 R31, R132 ;  /* 0x00000084001f7245 */ /* 0x000fe20000201400 */
[----:B------:R-:W-:Y:S01]  /*5440*/  FFMA.FTZ R132, -R154, R154, 1 ;  /* 0x3f8000009a847423 */ /* 0x000fe2000001019a */
[----:B------:R-:W-:Y:S01]  /*5450*/  FMUL.FTZ R155, R17, UR7 ;  /* 0x00000007119b7c20 */ /* 0x000fe20008410000 */
[----:B------:R-:W-:Y:S01]  /*5460*/  FMUL.FTZ R154, R8, UR7 ;  /* 0x00000007089a7c20 */ /* 0x000fe20008410000 */
[----:B----4-:R-:W-:Y:S03]  /*5470*/  FFMA.FTZ R26, -R157, R157, 1 ;  /* 0x3f8000009d1a7423 */ /* 0x010fe6000001019d */
[----:B------:R4:W-:Y:S01]  /*5480*/  MUFU.TANH R142, R158 ;  /* 0x0000009e008e7308 */ /* 0x0009e20000002400 */
[----:B-1----:R-:W-:Y:S01]  /*5490*/  FFMA.FTZ R8, R23, -UR5, R153 ;  /* 0x8000000517087c23 */ /* 0x002fe20008010099 */
[----:B------:R-:W-:Y:S01]  /*54a0*/  FFMA.FTZ R17, -R153, R153, 1 ;  /* 0x3f80000099117423 */ /* 0x000fe20000010199 */
[----:B------:R-:W-:Y:S01]  /*54b0*/  I2FP.F32.S32 R32, R133 ;  /* 0x0000008500207245 */ /* 0x000fe20000201400 */
[----:B------:R-:W-:Y:S01]  /*54c0*/  FMUL.FTZ R157, R9, UR7 ;  /* 0x00000007099d7c20 */ /* 0x000fe20008410000 */
[----:B------:R-:W-:Y:S01]  /*54d0*/  FMUL.FTZ R153, R0, UR7 ;  /* 0x0000000700997c20 */ /* 0x000fe20008410000 */
[----:B------:R-:W-:Y:S01]  /*54e0*/  FFMA.FTZ R9, R29, -UR5, R152 ;  /* 0x800000051d097c23 */ /* 0x000fe20008010098 */
[----:B--2---:R-:W-:Y:S03]  /*54f0*/  FFMA.FTZ R0, -R12, R12, 1 ;  /* 0x3f8000000c007423 */ /* 0x004fe6000001010c */
[----:B------:R1:W-:Y:S01]  /*5500*/  MUFU.TANH R140, R164 ;  /* 0x000000a4008c7308 */ /* 0x0003e20000002400 */
[----:B------:R-:W-:Y:S01]  /*5510*/  FFMA.FTZ R11, R33, -UR5, R163 ;  /* 0x80000005210b7c23 */ /* 0x000fe200080100a3 */
[----:B------:R-:W-:Y:S01]  /*5520*/  FFMA.FTZ R29, -R146, R146, 1 ;  /* 0x3f800000921d7423 */ /* 0x000fe20000010192 */
[----:B------:R-:W-:Y:S01]  /*5530*/  I2FP.F32.S32 R34, R14 ;  /* 0x0000000e00227245 */ /* 0x000fe20000201400 */
[----:B------:R-:W-:Y:S01]  /*5540*/  FMUL.FTZ R163, R4, UR7 ;  /* 0x0000000704a37c20 */ /* 0x000fe20008410000 */
[----:B------:R-:W-:Y:S01]  /*5550*/  FFMA.FTZ R14, R23, -UR5, R160 ;  /* 0x80000005170e7c23 */ /* 0x000fe200080100a0 */
[----:B---3--:R-:W-:Y:S01]  /*5560*/  FFMA.FTZ R4, -R13, R13, 1 ;  /* 0x3f8000000d047423 */ /* 0x008fe2000001010d */
[----:B------:R-:W-:Y:S03]  /*5570*/  FMUL.FTZ R160, R26, UR7 ;  /* 0x000000071aa07c20 */ /* 0x000fe60008410000 */
[----:B------:R2:W-:Y:S01]  /*5580*/  MUFU.TANH R138, R165 ;  /* 0x000000a5008a7308 */ /* 0x0005e20000002400 */
[----:B----4-:R-:W-:Y:S01]  /*5590*/  FMUL.FTZ R158, R16, UR7 ;  /* 0x00000007109e7c20 */ /* 0x010fe20008410000 */
[C---:B------:R-:W-:Y:S01]  /*55a0*/  FFMA.FTZ R13, R32.reuse, -UR5, R13 ;  /* 0x80000005200d7c23 */ /* 0x040fe2000801000d */
[----:B------:R-:W-:Y:S01]  /*55b0*/  FFMA.FTZ R32, R32, -UR5, R146 ;  /* 0x8000000520207c23 */ /* 0x000fe20008010092 */
[----:B------:R-:W-:Y:S01]  /*55c0*/  FMUL.FTZ R203, R29, UR7 ;  /* 0x000000071dcb7c20 */ /* 0x000fe20008410000 */
[----:B------:R-:W-:Y:S01]  /*55d0*/  PLOP3.LUT P0, PT, PT, PT, UP0, 0x80, 0x0 ;  /* 0x000000000000781c */ /* 0x000fe20003f0f008 */
[----:B------:R-:W-:Y:S01]  /*55e0*/  FFMA.FTZ R133, -R152, R152, 1 ;  /* 0x3f80000098857423 */ /* 0x000fe20000010198 */
[----:B------:R-:W-:Y:S03]  /*55f0*/  FFMA.FTZ R10, R34, -UR5, R162 ;  /* 0x80000005220a7c23 */ /* 0x000fe600080100a2 */
[----:B------:R-:W3:Y:S01]  /*5600*/  MUFU.TANH R145, R145 ;  /* 0x0000009100917308 */ /* 0x000ee20000002400 */
[----:B-1----:R-:W-:Y:S01]  /*5610*/  FMUL.FTZ R164, R132, UR7 ;  /* 0x0000000784a47c20 */ /* 0x002fe20008410000 */
[----:B------:R-:W-:Y:S01]  /*5620*/  FFMA.FTZ R132, R30, -UR5, R144 ;  /* 0x800000051e847c23 */ /* 0x000fe20008010090 */
[----:B------:R-:W-:Y:S01]  /*5630*/  I2FP.F32.S32 R6, R6 ;  /* 0x0000000600067245 */ /* 0x000fe20000201400 */
[----:B------:R-:W-:Y:S01]  /*5640*/  FFMA.FTZ R23, -R147, R147, 1 ;  /* 0x3f80000093177423 */ /* 0x000fe20000010193 */
[----:B------:R-:W-:Y:S01]  /*5650*/  FMUL.FTZ R162, R4, UR7 ;  /* 0x0000000704a27c20 */ /* 0x000fe20008410000 */
[----:B------:R-:W-:Y:S01]  /*5660*/  FFMA.FTZ R4, -R35, R35, 1 ;  /* 0x3f80000023047423 */ /* 0x000fe20000010123 */
[----:B------:R-:W-:Y:S03]  /*5670*/  FMUL.FTZ R170, R17, UR7 ;  /* 0x0000000711aa7c20 */ /* 0x000fe60008410000 */
[----:B------:R-:W1:Y:S01]  /*5680*/  MUFU.TANH R143, R143 ;  /* 0x0000008f008f7308 */ /* 0x000e620000002400 */
[----:B--2---:R-:W-:Y:S01]  /*5690*/  FMUL.FTZ R165, R0, UR7 ;  /* 0x0000000700a57c20 */ /* 0x004fe20008410000 */
[----:B------:R-:W-:Y:S01]  /*56a0*/  FFMA.FTZ R0, -R144, R144, 1 ;  /* 0x3f80000090007423 */ /* 0x000fe20000010190 */
[----:B------:R-:W-:Y:S01]  /*56b0*/  FMUL.FTZ R171, R133, UR7 ;  /* 0x0000000785ab7c20 */ /* 0x000fe20008410000 */
[----:B------:R-:W-:Y:S01]  /*56c0*/  FFMA.FTZ R17, R22, -UR5, R141 ;  /* 0x8000000516117c23 */ /* 0x000fe2000801008d */
[----:B------:R-:W-:Y:S01]  /*56d0*/  FMUL.FTZ R202, R23, UR7 ;  /* 0x0000000717ca7c20 */ /* 0x000fe20008410000 */
[----:B------:R-:W-:Y:S01]  /*56e0*/  FMUL.FTZ R198, R0, UR7 ;  /* 0x0000000700c67c20 */ /* 0x000fe20008410000 */
[----:B------:R-:W-:Y:S03]  /*56f0*/  FFMA.FTZ R0, -R24, R24, 1 ;  /* 0x3f80000018007423 */ /* 0x000fe60000010118 */
[----:B------:R-:W2:Y:S01]  /*5700*/  MUFU.TANH R146, R166 ;  /* 0x000000a600927308 */ /* 0x000ea20000002400 */
[----:B---3--:R-:W-:Y:S01]  /*5710*/  FFMA.FTZ R16, -R145, R145, 1 ;  /* 0x3f80000091107423 */ /* 0x008fe20000010191 */
[C---:B------:R-:W-:Y:S01]  /*5720*/  FFMA.FTZ R26, R5.reuse, -UR5, R145 ;  /* 0x80000005051a7c23 */ /* 0x040fe20008010091 */
[----:B------:R-:W-:Y:S01]  /*5730*/  FMUL.FTZ R173, R4, UR7 ;  /* 0x0000000704ad7c20 */ /* 0x000fe20008410000 */
[----:B------:R-:W-:Y:S01]  /*5740*/  FFMA.FTZ R24, R6, -UR5, R24 ;  /* 0x8000000506187c23 */ /* 0x000fe20008010018 */
[----:B------:R-:W-:Y:S01]  /*5750*/  FMUL.FTZ R152, R16, UR7 ;  /* 0x0000000710987c20 */ /* 0x000fe20008410000 */
[----:B------:R-:W-:Y:S01]  /*5760*/  FFMA.FTZ R16, R5, -UR5, R139 ;  /* 0x8000000505107c23 */ /* 0x000fe2000801008b */
[----:B------:R-:W-:Y:S03]  /*5770*/  FFMA.FTZ R5, -R25, R25, 1 ;  /* 0x3f80000019057423 */ /* 0x000fe60000010119 */
[----:B------:R-:W3:Y:S01]  /*5780*/  MUFU.TANH R145, R167 ;  /* 0x000000a700917308 */ /* 0x000ee20000002400 */
[C---:B------:R-:W-:Y:S01]  /*5790*/  FFMA.FTZ R25, R134.reuse, -UR5, R25 ;  /* 0x8000000586197c23 */ /* 0x040fe20008010019 */
[----:B-1----:R-:W-:Y:S01]  /*57a0*/  FFMA.FTZ R23, R33, -UR5, R143 ;  /* 0x8000000521177c23 */ /* 0x002fe2000801008f */
[----:B------:R-:W-:Y:S01]  /*57b0*/  FFMA.FTZ R134, R134, -UR5, R142 ;  /* 0x8000000586867c23 */ /* 0x000fe2000801008e */
[----:B------:R-:W-:Y:S01]  /*57c0*/  FFMA.FTZ R22, R34, -UR5, R140 ;  /* 0x8000000522167c23 */ /* 0x000fe2000801008c */
[----:B------:R-:W-:Y:S01]  /*57d0*/  FFMA.FTZ R133, R6, -UR5, R138 ;  /* 0x8000000506857c23 */ /* 0x000fe2000801008a */
[----:B------:R-:W-:Y:S01]  /*57e0*/  FMUL.FTZ R174, R5, UR7 ;  /* 0x0000000705ae7c20 */ /* 0x000fe20008410000 */
[----:B------:R-:W-:Y:S03]  /*57f0*/  FMUL.FTZ R172, R0, UR7 ;  /* 0x0000000700ac7c20 */ /* 0x000fe60008410000 */
[----:B------:R-:W1:Y:S01]  /*5800*/  MUFU.TANH R29, R168 ;  /* 0x000000a8001d7308 */ /* 0x000e620000002400 */
[----:B------:R-:W-:Y:S01]  /*5810*/  FFMA.FTZ R141, -R141, R141, 1 ;  /* 0x3f8000008d8d7423 */ /* 0x000fe2000001018d */
[----:B------:R-:W-:Y:S01]  /*5820*/  FFMA.FTZ R139, -R139, R139, 1 ;  /* 0x3f8000008b8b7423 */ /* 0x000fe2000001018b */
[----:B------:R-:W-:Y:S01]  /*5830*/  FFMA.FTZ R143, -R143, R143, 1 ;  /* 0x3f8000008f8f7423 */ /* 0x000fe2000001018f */
[----:B------:R-:W-:Y:S01]  /*5840*/  FFMA.FTZ R142, -R142, R142, 1 ;  /* 0x3f8000008e8e7423 */ /* 0x000fe2000001018e */
[----:B------:R-:W-:Y:S01]  /*5850*/  FFMA.FTZ R140, -R140, R140, 1 ;  /* 0x3f8000008c8c7423 */ /* 0x000fe2000001018c */
[----:B------:R-:W-:Y:S01]  /*5860*/  FFMA.FTZ R138, -R138, R138, 1 ;  /* 0x3f8000008a8a7423 */ /* 0x000fe2000001018a */
[----:B--2---:R-:W-:Y:S03]  /*5870*/  FFMA.FTZ R6, -R146, R146, 1 ;  /* 0x3f80000092067423 */ /* 0x004fe60000010192 */
[----:B------:R-:W2:Y:S01]  /*5880*/  MUFU.TANH R144, R169 ;  /* 0x000000a900907308 */ /* 0x000ea20000002400 */
[----:B---3--:R-:W-:Y:S01]  /*5890*/  FFMA.FTZ R5, -R145, R145, 1 ;  /* 0x3f80000091057423 */ /* 0x008fe20000010191 */
[C---:B------:R-:W-:Y:S01]  /*58a0*/  FFMA.FTZ R12, R31.reuse, -UR5, R12 ;  /* 0x800000051f0c7c23 */ /* 0x040fe2000801000c */
[----:B------:R-:W-:Y:S01]  /*58b0*/  FFMA.FTZ R31, R31, -UR5, R147 ;  /* 0x800000051f1f7c23 */ /* 0x000fe20008010093 */
[----:B------:R-:W-:Y:S01]  /*58c0*/  FFMA.FTZ R35, R135, -UR5, R35 ;  /* 0x8000000587237c23 */ /* 0x000fe20008010023 */
[----:B------:R-:W-:Y:S01]  /*58d0*/  FFMA.FTZ R34, R136, -UR5, R146 ;  /* 0x8000000588227c23 */ /* 0x000fe20008010092 */
[----:B------:R-:W-:Y:S01]  /*58e0*/  FFMA.FTZ R30, R30, -UR5, R145 ;  /* 0x800000051e1e7c23 */ /* 0x000fe20008010091 */
[----:B------:R-:W-:Y:S01]  /*58f0*/  FMUL.FTZ R201, R141, UR7 ;  /* 0x000000078dc97c20 */ /* 0x000fe20008410000 */
[----:B------:R-:W-:Y:S01]  /*5900*/  FMUL.FTZ R200, R139, UR7 ;  /* 0x000000078bc87c20 */ /* 0x000fe20008410000 */
[----:B-1----:R-:W-:Y:S01]  /*5910*/  FFMA.FTZ R4, -R29, R29, 1 ;  /* 0x3f8000001d047423 */ /* 0x002fe2000001011d */
[----:B------:R-:W-:Y:S01]  /*5920*/  FFMA.FTZ R33, R137, -UR5, R29 ;  /* 0x8000000589217c23 */ /* 0x000fe2000801001d */
[----:B------:R-:W-:Y:S01]  /*5930*/  FMUL.FTZ R196, R142, UR7 ;  /* 0x000000078ec47c20 */ /* 0x000fe20008410000 */
[----:B------:R-:W-:Y:S01]  /*5940*/  FMUL.FTZ R166, R140, UR7 ;  /* 0x000000078ca67c20 */ /* 0x000fe20008410000 */
[----:B------:R-:W-:Y:S01]  /*5950*/  FMUL.FTZ R167, R138, UR7 ;  /* 0x000000078aa77c20 */ /* 0x000fe20008410000 */
[----:B------:R-:W-:Y:S01]  /*5960*/  FMUL.FTZ R197, R6, UR7 ;  /* 0x0000000706c57c20 */ /* 0x000fe20008410000 */
[----:B------:R-:W-:Y:S01]  /*5970*/  FMUL.FTZ R199, R5, UR7 ;  /* 0x0000000705c77c20 */ /* 0x000fe20008410000 */
[----:B------:R-:W-:Y:S01]  /*5980*/  FMUL.FTZ R168, R4, UR7 ;  /* 0x0000000704a87c20 */ /* 0x000fe20008410000 */
[----:B--2---:R-:W-:Y:S01]  /*5990*/  FFMA.FTZ R0, -R144, R144, 1 ;  /* 0x3f80000090007423 */ /* 0x004fe20000010190 */
[----:B------:R-:W-:Y:S01]  /*59a0*/  FFMA.FTZ R29, R135, -UR5, R144 ;  /* 0x80000005871d7c23 */ /* 0x000fe20008010090 */
[----:B------:R-:W-:Y:S02]  /*59b0*/  FMUL.FTZ R169, R143, UR7 ;  /* 0x000000078fa97c20 */ /* 0x000fe40008410000 */
        /* <DEDUP_REMOVED lines=11> */
.L_x_1247:
        /* <DEDUP_REMOVED lines=126> */
.L_x_1248:
        /* <DEDUP_REMOVED lines=9> */
[----:B------:R-:W-:Y:S01]  /*62e0*/  FSEL R5, R5, RZ, P0 ;  /* 0x000000ff05057208 */ /* 0x000fe20000000000 */
[--C-:B------:R-:W-:Y:S01]  /*62f0*/  FFMA.FTZ R14, R14, UR13, -R6.reuse ;  /* 0x0000000d0e0e7c23 */ /* 0x100fe20008010806 */
[----:B------:R-:W-:Y:S01]  /*6300*/  FSETP.NEU.FTZ.AND P0, PT, R240, -INF , PT ;  /* 0xff800000f000780b */ /* 0x000fe20003f1d000 */
[----:B------:R-:W-:Y:S01]  /*6310*/  MUFU.EX2 R144, R7 ;  /* 0x0000000700907308 */ /* 0x000fe20000000800 */
[----:B------:R-:W-:Y:S01]  /*6320*/  FFMA.FTZ R132, R132, UR13, -R6 ;  /* 0x0000000d84847c23 */ /* 0x000fe20008010806 */
        /* <DEDUP_REMOVED lines=16> */
[----:B------:R-:W1:Y:S01]  /*6430*/  MUFU.EX2 R146, R14 ;  /* 0x0000000e00927308 */ /* 0x000e620000000800 */
[----:B------:R-:W-:Y:S01]  /*6440*/  FFMA.FTZ R4, R22, UR13, -R4 ;  /* 0x0000000d16047c23 */ /* 0x000fe20008010804 */
[--C-:B------:R-:W-:Y:S01]  /*6450*/  FFMA.FTZ R35, R35, UR13, -R6.reuse ;  /* 0x0000000d23237c23 */ /* 0x100fe20008010806 */
[--C-:B------:R-:W-:Y:S01]  /*6460*/  FFMA.FTZ R34, R34, UR13, -R6.reuse ;  /* 0x0000000d22227c23 */ /* 0x100fe20008010806 */
[--C-:B------:R-:W-:Y:S01]  /*6470*/  FFMA.FTZ R13, R13, UR13, -R6.reuse ;  /* 0x0000000d0d0d7c23 */ /* 0x100fe20008010806 */
[--C-:B------:R-:W-:Y:S01]  /*6480*/  FFMA.FTZ R12, R12, UR13, -R6.reuse ;  /* 0x0000000d0c0c7c23 */ /* 0x100fe20008010806 */
[----:B------:R-:W-:Y:S01]  /*6490*/  FSETP.NEU.FTZ.AND P0, PT, R241, -INF , PT ;  /* 0xff800000f100780b */ /* 0x000fe20003f1d000 */
[----:B------:R-:W-:Y:S03]  /*64a0*/  FFMA.FTZ R6, R33, UR13, -R6 ;  /* 0x0000000d21067c23 */ /* 0x000fe60008010806 */
[----:B------:R1:W-:Y:S01]  /*64b0*/  MUFU.EX2 R235, R5 ;  /* 0x0000000500eb7308 */ /* 0x0003e20000000800 */
[----:B------:R-:W-:Y:S02]  /*64c0*/  FSEL R0, R0, RZ, P0 ;  /* 0x000000ff00007208 */ /* 0x000fe40000000000 */
[----:B------:R-:W-:Y:S03]  /*64d0*/  PLOP3.LUT P0, PT, PT, PT, UP0, 0x80, 0x0 ;  /* 0x000000000000781c */ /* 0x000fe60003f0f008 */
[--C-:B------:R-:W-:Y:S04]  /*64e0*/  FFMA.FTZ R21, R21, UR13, -R0.reuse ;  /* 0x0000000d15157c23 */ /* 0x100fe80008010800 */
        /* <DEDUP_REMOVED lines=8> */
[----:B------:R-:W2:Y:S10]  /*6570*/  MUFU.EX2 R216, R10 ;  /* 0x0000000a00d87308 */ /* 0x000eb40000000800 */
[----:B------:R2:W-:Y:S10]  /*6580*/  MUFU.EX2 R232, R4 ;  /* 0x0000000400e87308 */ /* 0x0005f40000000800 */
[----:B------:R-:W-:Y:S10]  /*6590*/  MUFU.EX2 R233, R13 ;  /* 0x0000000d00e97308 */ /* 0x000ff40000000800 */
[----:B------:R-:W3:Y:S10]  /*65a0*/  MUFU.EX2 R231, R12 ;  /* 0x0000000c00e77308 */ /* 0x000ef40000000800 */
[----:B------:R-:W-:Y:S10]  /*65b0*/  MUFU.EX2 R230, R9 ;  /* 0x0000000900e67308 */ /* 0x000ff40000000800 */
[----:B------:R-:W4:Y:S10]  /*65c0*/  MUFU.EX2 R229, R8 ;  /* 0x0000000800e57308 */ /* 0x000f340000000800 */
        /* <DEDUP_REMOVED lines=18> */
[----:B------:R-:W-:Y:S10]  /*66f0*/  MUFU.EX2 R228, R25 ;  /* 0x0000001900e47308 */ /* 0x000ff40000000800 */
[----:B------:R-:W4:Y:S10]  /*6700*/  MUFU.EX2 R226, R24 ;  /* 0x0000001800e27308 */ /* 0x000f340000000800 */
[----:B------:R-:W-:Y:S10]  /*6710*/  MUFU.EX2 R227, R134 ;  /* 0x0000008600e37308 */ /* 0x000ff40000000800 */
[----:B------:R-:W4:Y:S01]  /*6720*/  MUFU.EX2 R234, R23 ;  /* 0x0000001700ea7308 */ /* 0x000f220000000800 */
[----:B-1----:R-:W-:Y:S02]  /*6730*/  F2FP.BF16.F32.PACK_AB R5, R146, R144 ;  /* 0x000000909205723e */ /* 0x002fe400000010ff */
[----:B--2---:R-:W-:Y:S02]  /*6740*/  F2FP.BF16.F32.PACK_AB R4, R216, R145 ;  /* 0x00000091d804723e */ /* 0x004fe400000010ff */
        /* <DEDUP_REMOVED lines=30> */
[----:B------:R-:W-:Y:S08]  /*6930*/  LDSM.16.M88.4 R32, [R179+UR4+0x6000] ;  /* 0x00600004b320783b */ /* 0x000ff00008000200 */
[----:B------:R-:W1:Y:S08]  /*6940*/  LDSM.16.M88.4 R16, [R176+0xf000] ;  /* 0x00f00000b010783b */ /* 0x000e700000000200 */
[----:B------:R-:W2:Y:S08]  /*6950*/  LDSM.16.M88.4 R28, [R179+UR4+0x6800] ;  /* 0x00680004b31c783b */ /* 0x000eb00008000200 */
[----:B------:R-:W3:Y:S08]  /*6960*/  LDSM.16.M88.4 R132, [R176+0xf400] ;  /* 0x00f40000b084783b */ /* 0x000ef00000000200 */
[----:B------:R-:W-:Y:S08]  /*6970*/  LDSM.16.M88.4 R136, [R180] ;  /* 0x00000000b488783b */ /* 0x000ff00000000200 */
[----:B------:R-:W4:Y:S01]  /*6980*/  LDSM.16.M88.4 R140, [R177+0xf000] ;  /* 0x00f00000b18c783b */ /* 0x000f220000000200 */
        /* <DEDUP_REMOVED lines=68> */
[----:B------:R-:W-:Y:S01]  /*6dd0*/  FADD.FTZ R8, -R149, R8 ;  /* 0x0000000895087221 */ /* 0x000fe20000010100 */
[----:B------:R-:W1:Y:S01]  /*6de0*/  LDSM.16.M88.4 R144, [R177+0x13400] ;  /* 0x01340000b190783b */ /* 0x000e620000000200 */
[C---:B------:R-:W-:Y:S01]  /*6df0*/  FADD.FTZ R10, -R148.reuse, R10 ;  /* 0x0000000a940a7221 */ /* 0x040fe20000010100 */
[----:B------:R-:W-:Y:S01]  /*6e00*/  FADD.FTZ R11, -R148, R11 ;  /* 0x0000000b940b7221 */ /* 0x000fe20000010100 */
[----:B------:R-:W-:Y:S01]  /*6e10*/  FMUL.FTZ R132, R216, R7 ;  /* 0x00000007d8847220 */ /* 0x000fe20000410000 */
[----:B------:R-:W-:Y:S01]  /*6e20*/  FMUL.FTZ R6, R211, R8 ;  /* 0x00000008d3067220 */ /* 0x000fe20000410000 */
[----:B------:R-:W-:Y:S01]  /*6e30*/  FADD.FTZ R14, -R148, R14 ;  /* 0x0000000e940e7221 */ /* 0x000fe20000010100 */
[----:B------:R-:W-:Y:S01]  /*6e40*/  FADD.FTZ R9, -R149, R9 ;  /* 0x0000000995097221 */ /* 0x000fe20000010100 */
[----:B------:R-:W-:Y:S01]  /*6e50*/  FMUL.FTZ R8, R191, R10 ;  /* 0x0000000abf087220 */ /* 0x000fe20000410000 */
[----:B------:R-:W-:Y:S01]  /*6e60*/  FMUL.FTZ R7, R190, R11 ;  /* 0x0000000bbe077220 */ /* 0x000fe20000410000 */
        /* <DEDUP_REMOVED lines=14> */
[----:B------:R-:W-:Y:S01]  /*6f50*/  FMUL.FTZ R7, R160, R7 ;  /* 0x00000007a0077220 */ /* 0x000fe20000410000 */
[C---:B------:R-:W-:Y:S01]  /*6f60*/  FADD.FTZ R16, -R150.reuse, R16 ;  /* 0x0000001096107221 */ /* 0x040fe20000010100 */
[----:B------:R-:W-:Y:S01]  /*6f70*/  FADD.FTZ R17, -R150, R17 ;  /* 0x0000001196117221 */ /* 0x000fe20000010100 */
[C---:B------:R-:W-:Y:S01]  /*6f80*/  FADD.FTZ R18, -R151.reuse, R18 ;  /* 0x0000001297127221 */ /* 0x040fe20000010100 */
[----:B------:R-:W-:Y:S01]  /*6f90*/  FADD.FTZ R19, -R151, R19 ;  /* 0x0000001397137221 */ /* 0x000fe20000010100 */
[----:B------:R-:W-:Y:S01]  /*6fa0*/  F2FP.BF16.F32.PACK_AB R132, R132, R4 ;  /* 0x000000048484723e */ /* 0x000fe200000010ff */
[----:B------:R-:W-:Y:S01]  /*6fb0*/  FMUL.FTZ R6, R158, R6 ;  /* 0x000000069e067220 */ /* 0x000fe20000410000 */
        /* <DEDUP_REMOVED lines=10> */
[-C--:B-1----:R-:W-:Y:S03]  /*7060*/  HMMA.16816.F32.BF16 R20, R140, R144.reuse, R20 ;  /* 0x000000908c14723c */ /* 0x082fe60000041814 */
[----:B------:R-:W-:Y:S01]  /*7070*/  F2FP.BF16.F32.PACK_AB R17, R5, R6 ;  /* 0x000000060511723e */ /* 0x000fe200000010ff */
[----:B------:R-:W-:Y:S01]  /*7080*/  FMUL.FTZ R6, R162, R9 ;  /* 0x00000009a2067220 */ /* 0x000fe20000410000 */
[----:B------:R-:W-:Y:S01]  /*7090*/  F2FP.BF16.F32.PACK_AB R15, R15, R4 ;  /* 0x000000040f0f723e */ /* 0x000fe200000010ff */
[C---:B------:R-:W-:Y:S05]  /*70a0*/  HMMA.16816.F32.BF16 R24, R136.reuse, R144, R24 ;  /* 0x000000908818723c */ /* 0x040fea0000041818 */
[----:B------:R-:W-:Y:S01]  /*70b0*/  F2FP.BF16.F32.PACK_AB R14, R14, R0 ;  /* 0x000000000e0e723e */ /* 0x000fe200000010ff */
[-C--:B------:R-:W-:Y:S05]  /*70c0*/  HMMA.16816.F32.BF16 R28, R136, R146.reuse, R28 ;  /* 0x00000092881c723c */ /* 0x080fea000004181c */
[----:B------:R-:W-:Y:S01]  /*70d0*/  FMUL.FTZ R13, R165, R13 ;  /* 0x0000000da50d7220 */ /* 0x000fe20000410000 */
[----:B------:R-:W-:Y:S05]  /*70e0*/  HMMA.16816.F32.BF16 R32, R140, R146, R32 ;  /* 0x000000928c20723c */ /* 0x000fea0000041820 */
[----:B------:R-:W-:Y:S01]  /*70f0*/  FMUL.FTZ R5, R171, R18 ;  /* 0x00000012ab057220 */ /* 0x000fe20000410000 */
[C---:B------:R-:W-:Y:S01]  /*7100*/  FADD.FTZ R20, -R150.reuse, R20 ;  /* 0x0000001496147221 */ /* 0x040fe20000010100 */
        /* <DEDUP_REMOVED lines=37> */
[----:B------:R-:W-:Y:S01]  /*7360*/  IADD3 R161, R204, 0x40, RZ ;  /* 0x00000040cca17810 */ /* 0x000fe20007ffe0ff */
[----:B------:R-:W-:Y:S01]  /*7370*/  FMUL.FTZ R9, R237, R33 ;  /* 0x00000021ed097220 */ /* 0x000fe20000410000 */
[----:B------:R-:W-:Y:S01]  /*7380*/  FMUL.FTZ R20, R236, R34 ;  /* 0x00000022ec147220 */ /* 0x000fe20000410000 */
[----:B------:R-:W-:Y:S01]  /*7390*/  IADD3 R160, R204, 0x20, RZ ;  /* 0x00000020cca07810 */ /* 0x000fe20007ffe0ff */
        /* <DEDUP_REMOVED lines=69> */
.L_x_1249:
        /* <DEDUP_REMOVED lines=123> */
.L_x_1250:
        /* <DEDUP_REMOVED lines=442> */
.L_x_1252:
[----:B------:R-:W-:Y:S01]  /*9b40*/  @UP0 UIADD3 UR5, UR45, UR48, URZ ;  /* 0x000000302d050290 */ /* 0x000fe2000fffe03f */
[----:B-1----:R-:W-:Y:S01]  /*9b50*/  LEA R0, R247, UR4, 0x1 ;  /* 0x00000004f7007c11 */ /* 0x002fe2000f8e08ff */
        /* <DEDUP_REMOVED lines=17> */
.L_x_1253:
        /* <DEDUP_REMOVED lines=50> */
.L_x_1255:
[----:B------:R-:W-:Y:S05]  /*9f90*/  BSYNC B0 ;  /* 0x0000000000007941 */ /* 0x000fea0003800000 */
.L_x_1254:
        /* <DEDUP_REMOVED lines=20> */
.L_x_1257:
[----:B------:R-:W-:Y:S05]  /*a0e0*/  BSYNC B0 ;  /* 0x0000000000007941 */ /* 0x000fea0003800000 */
.L_x_1256:
[----:B------:R-:W-:Y:S01]  /*a0f0*/  UIMAD UR5, UR5, UR12, URZ ;  /* 0x0000000c050572a4 */ /* 0x000fe2000f8e023f */
[----:B------:R-:W-:Y:S01]  /*a100*/  IMAD.U32 R3, RZ, RZ, UR12 ;  /* 0x0000000cff037e24 */ /* 0x000fe2000f8e00ff */
[----:B--2---:R-:W2:Y:S01]  /*a110*/  LDS.128 R20, [R0+0xf000] ;  /* 0x00f0000000147984 */ /* 0x004ea20000000c00 */
[----:B------:R-:W-:Y:S01]  /*a120*/  USHF.R.S32.HI UR8, URZ, 0x1f, UR58 ;  /* 0x0000001f3f087899 */ /* 0x000fe2000801143a */
[----:B------:R-:W-:Y:S01]  /*a130*/  BSSY B0, `(.L_x_1258) ;  /* 0x000001f000007945 */ /* 0x000fe20003800000 */
[----:B------:R-:W-:Y:S01]  /*a140*/  UIMAD UR5, UR46, UR13, UR5 ;  /* 0x0000000d2e0572a4 */ /* 0x000fe2000f8e0205 */
[----:B------:R-:W-:Y:S01]  /*a150*/  IMAD.WIDE.U32 R6, R3, UR46, R6 ;  /* 0x0000002e03067c25 */ /* 0x000fe2000f8e0006 */
[----:B------:R-:W2:Y:S01]  /*a160*/  LDS.128 R16, [R0+0x11000] ;  /* 0x0110000000107984 */ /* 0x000ea20000000c00 */
[----:B------:R-:W-:-:S03]  /*a170*/  ULDC.64 UR6, c[0x0][0x470] ;  /* 0x00011c0000067ab9 */ /* 0x000fc60000000a00 */
[----:B------:R1:W2:Y:S01]  /*a180*/  LDS.128 R12, [R0+0x13000] ;  /* 0x01300000000c7984 */ /* 0x0002a20000000c00 */
[----:B------:R-:W-:Y:S01]  /*a190*/  IADD3 R6, P0, R6, UR14, RZ ;  /* 0x0000000e06067c10 */ /* 0x000fe2000ff1e0ff */
        /* <DEDUP_REMOVED lines=24> */
.L_x_1259:
[----:B------:R-:W-:Y:S05]  /*a320*/  BSYNC B0 ;  /* 0x0000000000007941 */ /* 0x000fea0003800000 */
.L_x_1258:
        /* <DEDUP_REMOVED lines=18> */
.L_x_1233:
[----:B------:R-:W-:Y:S05]  /*a450*/  BSYNC B1 ;  /* 0x0000000000017941 */ /* 0x000fea0003800000 */
.L_x_1219:
        /* <DEDUP_REMOVED lines=8> */
.L_x_1260:
[----:B------:R-:W-:Y:S05]  /*a4e0*/  EXIT ;  /* 0x000000000000794d */ /* 0x000fea0003800000 */
.L_x_1262:
        /* <DEDUP_REMOVED lines=9> */
.L_x_1316:


//--------------------- .text._ZN5flash25flash_bwd_dot_do_o_kernelILb0E23Flash_bwd_kernel_traitsILi96ELi64ELi128ELi8ELi2ELi4ELi4ELb0ELb0EN7cutlass10bfloat16_tE19Flash_kernel_traitsILi96ELi64ELi128ELi8ES3_EEEEvNS_16Flash_bwd_paramsE --------------------------
	.section	.text._ZN5flash25flash_bwd_dot_do_o_kernelILb0E23Flash_bwd_kernel_traitsILi96ELi64ELi128ELi8ELi2ELi4ELi4ELb0ELb0EN7cutlass10bfloat16_tE19Flash_kernel_traitsILi96ELi64ELi128ELi8ES3_EEEEvNS_16Flash_bwd_paramsE,"ax",@progbits
	.align	128
        .global         _ZN5flash25flash_bwd_dot_do_o_kernelILb0E23Flash_bwd_kernel_traitsILi96ELi64ELi128ELi8ELi2ELi4ELi4ELb0ELb0EN7cutlass10bfloat16_tE19Flash_kernel_traitsILi96ELi64ELi128ELi8ES3_EEEEvNS_16Flash_bwd_paramsE
        .type           _ZN5flash25flash_bwd_dot_do_o_kernelILb0E23Flash_bwd_kernel_traitsILi96ELi64ELi128ELi8ELi2ELi4ELi4ELb0ELb0EN7cutlass10bfloat16_tE19Flash_kernel_traitsILi96ELi64ELi128ELi8ES3_EEEEvNS_16Flash_bwd_paramsE,@function
        .size           _ZN5flash25flash_bwd_dot_do_o_kernelILb0E23Flash_bwd_kernel_traitsILi96ELi64ELi128ELi8ELi2ELi4ELi4ELb0ELb0EN7cutlass10bfloat16_tE19Flash_kernel_traitsILi96ELi64ELi128ELi8ES3_EEEEvNS_16Flash_bwd_paramsE,(.L_x_1317 - _ZN5flash25flash_bwd_dot_do_o_kernelILb0E23Flash_bwd_kernel_traitsILi96ELi64ELi128ELi8ELi2ELi4ELi4ELb0ELb0EN7cutlass10bfloat16_tE19Flash_kernel_traitsILi96ELi64ELi128ELi8ES3_EEEEvNS_16Flash_bwd_paramsE)
        .other          _ZN5flash25flash_bwd_dot_do_o_kernelILb0E23Flash_bwd_kernel_traitsILi96ELi64ELi128ELi8ELi2ELi4ELi4ELb0ELb0EN7cutlass10bfloat16_tE19Flash_kernel_traitsILi96ELi64ELi128ELi8ES3_EEEEvNS_16Flash_bwd_paramsE,@"STO_CUDA_ENTRY STV_DEFAULT"
_ZN5flash25flash_bwd_dot_do_o_kernelILb0E23Flash_bwd_kernel_traitsILi96ELi64ELi128ELi8ELi2ELi4ELi4ELb0ELb0EN7cutlass10bfloat16_tE19Flash_kernel_traitsILi96ELi64ELi128ELi8ES3_EEEEvNS_16Flash_bwd_paramsE:
.text._ZN5flash25flash_bwd_dot_do_o_kernelILb0E23Flash_bwd_kernel_traitsILi96ELi64ELi128ELi8ELi2ELi4ELi4ELb0ELb0EN7cutlass10bfloat16_tE19Flash_kernel_traitsILi96ELi64ELi128ELi8ES3_EEEEvNS_16Flash_bwd_paramsE:
        /* <DEDUP_REMOVED lines=54> */
.L_x_1263:
[----:B------:R-:W0:Y:S08]  /*0360*/  LDC R5, c[0x0][0x270] ;  /* 0x00009c00ff057b82 */ /* 0x000e300000000800 */
[----:B------:R-:W1:Y:S01]  /*0370*/  LDC R37, c[0x0][0x2d4] ;  /* 0x0000b500ff257b82 */ /* 0x000e620000000800 */
[----:B0-----:R-:W-:-:S04]  /*0380*/  IMAD R2, R2, R5, UR5 ;  /* 0x0000000502027e24 */ /* 0x001fc8000f8e0205 */
[----:B-1----:R-:W-:-:S07]  /*0390*/  IMAD R37, R2, R37, RZ ;  /* 0x0000002502257224 */ /* 0x002fce00078e02ff */
.L_x_1264:
        /* <DEDUP_REMOVED lines=50> */
.L_x_1266:
[----:B------:R-:W-:Y:S05]  /*06c0*/  BSYNC B0 ;  /* 0x0000000000007941 */ /* 0x000fea0003800000 */
.L_x_1265:
        /* <DEDUP_REMOVED lines=35> */
.L_x_1268:
[----:B------:R-:W-:Y:S05]  /*0900*/  BSYNC B0 ;  /* 0x0000000000007941 */ /* 0x000fea0003800000 */
.L_x_1267:
        /* <DEDUP_REMOVED lines=88> */
.L_x_1269:
        /* <DEDUP_REMOVED lines=15> */
.L_x_1317:


//--------------------- .text._ZN5flash25flash_bwd_dot_do_o_kernelILb1E23Flash_bwd_kernel_traitsILi96ELi64ELi128ELi8ELi2ELi4ELi4ELb0ELb0EN7cutlass10bfloat16_tE19Flash_kernel_traitsILi96ELi64ELi128ELi8ES3_EEEEvNS_16Flash_bwd_paramsE --------------------------
	.section	.text._ZN5flash25flash_bwd_dot_do_o_kernelILb1E23Flash_bwd_kernel_traitsILi96ELi64ELi128ELi8ELi2ELi4ELi4ELb0ELb0EN7cutlass10bfloat16_tE19Flash_kernel_traitsILi96ELi64ELi128ELi8ES3_EEEEvNS_16Flash_bwd_paramsE,"ax",@progbits
	.align	128
        .global         _ZN5flash25flash_bwd_dot_do_o_kernelILb1E23Flash_bwd_kernel_traitsILi96ELi64ELi128ELi8ELi2ELi4ELi4ELb0ELb0EN7cutlass10bfloat16_tE19Flash_kernel_traitsILi96ELi64ELi128ELi8ES3_EEEEvNS_16Flash_bwd_paramsE
        .type           _ZN5flash25flash_bwd_dot_do_o_kernelILb1E23Flash_bwd_kernel_traitsILi96ELi64ELi128ELi8ELi2ELi4ELi4ELb0ELb0EN7cutlass10bfloat16_tE19Flash_kernel_traitsILi96ELi64ELi128ELi8ES3_EEEEvNS_16Flash_bwd_paramsE,@function
        .size           _ZN5flash25flash_bwd_dot_do_o_kernelILb1E23Flash_bwd_kernel_traitsILi96ELi64ELi128ELi8ELi2ELi4ELi4ELb0ELb0EN7cutlass10bfloat16_tE19Flash_kernel_traitsILi96ELi64ELi128ELi8ES3_EEEEvNS_16Flash_bwd_paramsE,(.L_x_1318 - _ZN5flash25flash_bwd_dot_do_o_kernelILb1E23Flash_bwd_kernel_traitsILi96ELi64ELi128ELi8ELi2ELi4ELi4ELb0ELb0EN7cutlass10bfloat16_tE19Flash_kernel_traitsILi96ELi64ELi128ELi8ES3_EEEEvNS_16Flash_bwd_paramsE)
        .other          _ZN5flash25flash_bwd_dot_do_o_kernelILb1E23Flash_bwd_kernel_traitsILi96ELi64ELi128ELi8ELi2ELi4ELi4ELb0ELb0EN7cutlass10bfloat16_tE19Flash_kernel_traitsILi96ELi64ELi128ELi8ES3_EEEEvNS_16Flash_bwd_paramsE,@"STO_CUDA_ENTRY STV_DEFAULT"
_ZN5flash25flash_bwd_dot_do_o_kernelILb1E23Flash_bwd_kernel_traitsILi96ELi64ELi128ELi8ELi2ELi4ELi4ELb0ELb0EN7cutlass10bfloat16_tE19Flash_kernel_traitsILi96ELi64ELi128ELi8ES3_EEEEvNS_16Flash_bwd_paramsE:
.text._ZN5flash25flash_bwd_dot_do_o_kernelILb1E23Flash_bwd_kernel_traitsILi96ELi64ELi128ELi8ELi2ELi4ELi4ELb0ELb0EN7cutlass10bfloat16_tE19Flash_kernel_traitsILi96ELi64ELi128ELi8ES3_EEEEvNS_16Flash_bwd_paramsE:
        /* <DEDUP_REMOVED lines=64> */
.L_x_1270:
        /* <DEDUP_REMOVED lines=27> */
.L_x_1271:
[----:B------:R-:W-:-:S04]  /*05b0*/  IMAD R10, R10, R32, R33 ;  /* 0x000000200a0a7224 */ /* 0x000fc800078e0221 */
[----:B------:R-:W-:-:S07]  /*05c0*/  IMAD R36, R10, R13, RZ ;  /* 0x0000000d0a247224 */ /* 0x000fce00078e02ff */
.L_x_1272:
        /* <DEDUP_REMOVED lines=62> */
.L_x_1274:
[----:B------:R-:W-:Y:S05]  /*09b0*/  BSYNC B0 ;  /* 0x0000000000007941 */ /* 0x000fea0003800000 */
.L_x_1273:
        /* <DEDUP_REMOVED lines=35> */
.L_x_1276:
[----:B------:R-:W-:Y:S05]  /*0bf0*/  BSYNC B0 ;  /* 0x0000000000007941 */ /* 0x000fea0003800000 */
.L_x_1275:
        /* <DEDUP_REMOVED lines=95> */
.L_x_1277:
        /* <DEDUP_REMOVED lines=9> */
.L_x_1318:


//--------------------- .nv.shared._ZN5flash44flash_bwd_dq_dk_dv_loop_seqk_parallel_kernelI23Flash_bwd_kernel_traitsILi96ELi64ELi128ELi8ELi2ELi4ELi4ELb1ELb0EN7cutlass10bfloat16_tE19Flash_kernel_traitsILi96ELi64ELi128ELi8ES3_EELb0ELb0ELb0ELb0ELb0ELb1ELb0EEEvNS_16Flash_bwd_paramsE --------------------------
	.section	.nv.shared._ZN5flash44flash_bwd_dq_dk_dv_loop_seqk_parallel_kernelI23Flash_bwd_kernel_traitsILi96ELi64ELi128ELi8ELi2ELi4ELi4ELb1ELb0EN7cutlass10bfloat16_tE19Flash_kernel_traitsILi96ELi64ELi128ELi8ES3_EELb0ELb0ELb0ELb0ELb0ELb1ELb0EEEvNS_16Flash_bwd_paramsE,"aw",@nobits
	.sectionflags	@""
	.align	16
	.zero		1024


//--------------------- .nv.shared.reserved.0     --------------------------
	.section	.nv.shared.reserved.0,"aw",@nobits
	.weak		__nv_reservedSMEM_offset_0_alias
	.size		__nv_reservedSMEM_offset_0_alias, 0, 0
	.other		__nv_reservedSMEM_offset_0_alias,@"STO_CUDA_RESERVED_SHARED STV_DEFAULT"
__nv_reservedSMEM_offset_0_alias:
	.zero		0


//--------------------- .nv.global                --------------------------
	.section	.nv.global,"aw",@nobits
.nv.global:
	.type		_ZN65_INTERNAL_960262eb_29_flash_bwd_hdim96_bf16_sm80_cu_21e1f8cb_29854cute1_E,@object
	.size		_ZN65_INTERNAL_960262eb_29_flash_bwd_hdim96_bf16_sm80_cu_21e1f8cb_29854cute1_E,(_ZN65_INTERNAL_960262eb_29_flash_bwd_hdim96_bf16_sm80_cu_21e1f8cb_29854cuda3std3__45__cpo6cbeginE - _ZN65_INTERNAL_960262eb_29_flash_bwd_hdim96_bf16_sm80_cu_21e1f8cb_29854cute1_E)
_ZN65_INTERNAL_960262eb_29_flash_bwd_hdim96_bf16_sm80_cu_21e1f8cb_29854cute1_E:
	.zero		1
	.type		_ZN65_INTERNAL_960262eb_29_flash_bwd_hdim96_bf16_sm80_cu_21e1f8cb_29854cuda3std3__45__cpo6cbeginE,@object
	.size		_ZN65_INTERNAL_960262eb_29_flash_bwd_hdim96_bf16_sm80_cu_21e1f8cb_29854cuda3std3__45__cpo6cbeginE,(_ZN65_INTERNAL_960262eb_29_flash_bwd_hdim96_bf16_sm80_cu_21e1f8cb_29854cuda3std3__48in_placeE - _ZN65_INTERNAL_960262eb_29_flash_bwd_hdim96_bf16_sm80_cu_21e1f8cb_29854cuda3std3__45__cpo6cbeginE)
_ZN65_INTERNAL_960262eb_29_flash_bwd_hdim96_bf16_sm80_cu_21e1f8cb_29854cuda3std3__45__cpo6cbeginE:
	.zero		1
	.type		_ZN65_INTERNAL_960262eb_29_flash_bwd_hdim96_bf16_sm80_cu_21e1f8cb_29854cuda3std3__48in_placeE,@object
	.size		_ZN65_INTERNAL_960262eb_29_flash_bwd_hdim96_bf16_sm80_cu_21e1f8cb_29854cuda3std3__48in_placeE,(_ZN65_INTERNAL_960262eb_29_flash_bwd_hdim96_bf16_sm80_cu_21e1f8cb_29854cuda3std6ranges3__45__cpo9iter_moveE - _ZN65_INTERNAL_960262eb_29_flash_bwd_hdim96_bf16_sm80_cu_21e1f8cb_29854cuda3std3__48in_placeE)
_ZN65_INTERNAL_960262eb_29_flash_bwd_hdim96_bf16_sm80_cu_21e1f8cb_29854cuda3std3__48in_placeE:
	.zero		1
	.type		_ZN65_INTERNAL_960262eb_29_flash_bwd_hdim96_bf16_sm80_cu_21e1f8cb_29854cuda3std6ranges3__45__cpo9iter_moveE,@object
	.size		_ZN65_INTERNAL_960262eb_29_flash_bwd_hdim96_bf16_sm80_cu_21e1f8cb_29854cuda3std6ranges3__45__cpo9iter_moveE,(_ZN65_INTERNAL_960262eb_29_flash_bwd_hdim96_bf16_sm80_cu_21e1f8cb_29854cuda3std3__45__cpo5beginE - _ZN65_INTERNAL_960262eb_29_flash_bwd_hdim96_bf16_sm80_cu_21e1f8cb_29854cuda3std6ranges3__45__cpo9iter_moveE)
_ZN65_INTERNAL_960262eb_29_flash_bwd_hdim96_bf16_sm80_cu_21e1f8cb_29854cuda3std6ranges3__45__cpo9iter_moveE:
	.zero		1
	.type		_ZN65_INTERNAL_960262eb_29_flash_bwd_hdim96_bf16_sm80_cu_21e1f8cb_29854cuda3std3__45__cpo5beginE,@object
	.size		_ZN65_INTERNAL_960262eb_29_flash_bwd_hdim96_bf16_sm80_cu_21e1f8cb_29854cuda3std3__45__cpo5beginE,(_ZN65_INTERNAL_960262eb_29_flash_bwd_hdim96_bf16_sm80_cu_21e1f8cb_29854cuda3std3__467_GLOBAL__N__960262eb_29_flash_bwd_hdim96_bf16_sm80_cu_21e1f8cb_29856ignoreE - _ZN65_INTERNAL_960262eb_29_flash_bwd_hdim96_bf16_sm80_cu_21e1f8cb_29854cuda3std3__45__cpo5beginE)
_ZN65_INTERNAL_960262eb_29_flash_bwd_hdim96_bf16_sm80_cu_21e1f8cb_29854cuda3std3__45__cpo5beginE:
	.zero		1
	.type		_ZN65_INTERNAL_960262eb_29_flash_bwd_hdim96_bf16_sm80_cu_21e1f8cb_29854cuda3std3__467_GLOBAL__N__960262eb_29_flash_bwd_hdim96_bf16_sm80_cu_21e1f8cb_29856ignoreE,@object
	.size		_ZN65_INTERNAL_960262eb_29_flash_bwd_hdim96_bf16_sm80_cu_21e1f8cb_29854cuda3std3__467_GLOBAL__N__960262eb_29_flash_bwd_hdim96_bf16_sm80_cu_21e1f8cb_29856ignoreE,(_ZN65_INTERNAL_960262eb_29_flash_bwd_hdim96_bf16_sm80_cu_21e1f8cb_29854cute7productE - _ZN65_INTERNAL_960262eb_29_flash_bwd_hdim96_bf16_sm80_cu_21e1f8cb_29854cuda3std3__467_GLOBAL__N__960262eb_29_flash_bwd_hdim96_bf16_sm80_cu_21e1f8cb_29856ignoreE)
_ZN65_INTERNAL_960262eb_29_flash_bwd_hdim96_bf16_sm80_cu_21e1f8cb_29854cuda3std3__467_GLOBAL__N__960262eb_29_flash_bwd_hdim96_bf16_sm80_cu_21e1f8cb_29856ignoreE:
	.zero		1
	.type		_ZN65_INTERNAL_960262eb_29_flash_bwd_hdim96_bf16_sm80_cu_21e1f8cb_29854cute7productE,@object
	.size		_ZN65_INTERNAL_960262eb_29_flash_bwd_hdim96_bf16_sm80_cu_21e1f8cb_29854cute7productE,(_ZN65_INTERNAL_960262eb_29_flash_bwd_hdim96_bf16_sm80_cu_21e1f8cb_29854cuda3std3__45__cpo3endE - _ZN65_INTERNAL_960262eb_29_flash_bwd_hdim96_bf16_sm80_cu_21e1f8cb_29854cute7productE)
_ZN65_INTERNAL_960262eb_29_flash_bwd_hdim96_bf16_sm80_cu_21e1f8cb_29854cute7productE:
	.zero		1
	.type		_ZN65_INTERNAL_960262eb_29_flash_bwd_hdim96_bf16_sm80_cu_21e1f8cb_29854cuda3std3__45__cpo3endE,@object
	.size		_ZN65_INTERNAL_960262eb_29_flash_bwd_hdim96_bf16_sm80_cu_21e1f8cb_29854cuda3std3__45__cpo3endE,(_ZN65_INTERNAL_960262eb_29_flash_bwd_hdim96_bf16_sm80_cu_21e1f8cb_29854cuda3std3__419piecewise_constructE - _ZN65_INTERNAL_960262eb_29_flash_bwd_hdim96_bf16_sm80_cu_21e1f8cb_29854cuda3std3__45__cpo3endE)
_ZN65_INTERNAL_960262eb_29_flash_bwd_hdim96_bf16_sm80_cu_21e1f8cb_29854cuda3std3__45__cpo3endE:
	.zero		1
	.type		_ZN65_INTERNAL_960262eb_29_flash_bwd_hdim96_bf16_sm80_cu_21e1f8cb_29854cuda3std3__419piecewise_constructE,@object
	.size		_ZN65_INTERNAL_960262eb_29_flash_bwd_hdim96_bf16_sm80_cu_21e1f8cb_29854cuda3std3__419piecewise_constructE,(_ZN65_INTERNAL_960262eb_29_flash_bwd_hdim96_bf16_sm80_cu_21e1f8cb_29854cuda3std3__45__cpo4cendE - _ZN65_INTERNAL_960262eb_29_flash_bwd_hdim96_bf16_sm80_cu_21e1f8cb_29854cuda3std3__419piecewise_constructE)
_ZN65_INTERNAL_960262eb_29_flash_bwd_hdim96_bf16_sm80_cu_21e1f8cb_29854cuda3std3__419piecewise_constructE:
	.zero		1
	.type		_ZN65_INTERNAL_960262eb_29_flash_bwd_hdim96_bf16_sm80_cu_21e1f8cb_29854cuda3std3__45__cpo4cendE,@object
	.size		_ZN65_INTERNAL_960262eb_29_flash_bwd_hdim96_bf16_sm80_cu_21e1f8cb_29854cuda3std3__45__cpo4cendE,(_ZN65_INTERNAL_960262eb_29_flash_bwd_hdim96_bf16_sm80_cu_21e1f8cb_29854cuda3std6ranges3__45__cpo4swapE - _ZN65_INTERNAL_960262eb_29_flash_bwd_hdim96_bf16_sm80_cu_21e1f8cb_29854cuda3std3__45__cpo4cendE)
_ZN65_INTERNAL_960262eb_29_flash_bwd_hdim96_bf16_sm80_cu_21e1f8cb_29854cuda3std3__45__cpo4cendE:
	.zero		1
	.type		_ZN65_INTERNAL_960262eb_29_flash_bwd_hdim96_bf16_sm80_cu_21e1f8cb_29854cuda3std6ranges3__45__cpo4swapE,@object
	.size		_ZN65_INTERNAL_960262eb_29_flash_bwd_hdim96_bf16_sm80_cu_21e1f8cb_29854cuda3std6ranges3__45__cpo4swapE,(.L_7 - _ZN65_INTERNAL_960262eb_29_flash_bwd_hdim96_bf16_sm80_cu_21e1f8cb_29854cuda3std6ranges3__45__cpo4swapE)
_ZN65_INTERNAL_960262eb_29_flash_bwd_hdim96_bf16_sm80_cu_21e1f8cb_29854cuda3std6ranges3__45__cpo4swapE:
	.zero		1
.L_7:


//--------------------- .nv.shared._ZN5flash44flash_bwd_dq_dk_dv_loop_seqk_parallel_kernelI23Flash_bwd_kernel_traitsILi96ELi64ELi128ELi8ELi2ELi4ELi4ELb1ELb0EN7cutlass10bfloat16_tE19Flash_kernel_traitsILi96ELi64ELi128ELi8ES3_EELb0ELb0ELb0ELb0ELb0ELb0ELb0EEEvNS_16Flash_bwd_paramsE --------------------------
	.section	.nv.shared._ZN5flash44flash_bwd_dq_dk_dv_loop_seqk_parallel_kernelI23Flash_bwd_kernel_traitsILi96ELi64ELi128ELi8ELi2ELi4ELi4ELb1ELb0EN7cutlass10bfloat16_tE19Flash_kernel_traitsILi96ELi64ELi128ELi8ES3_EELb0ELb0ELb0ELb0ELb0ELb0ELb0EEEvNS_16Flash_bwd_paramsE,"aw",@nobits
	.sectionflags	@""
	.align	16
	.zero		1024


//--------------------- .nv.shared._ZN5flash44flash_bwd_dq_dk_dv_loop_seqk_parallel_kernelI23Flash_bwd_kernel_traitsILi96ELi64ELi128ELi8ELi2ELi4ELi4ELb1ELb0EN7cutlass10bfloat16_tE19Flash_kernel_traitsILi96ELi64ELi128ELi8ES3_EELb0ELb0ELb1ELb0ELb0ELb0ELb0EEEvNS_16Flash_bwd_paramsE --------------------------
	.section	.nv.shared._ZN5flash44flash_bwd_dq_dk_dv_loop_seqk_parallel_kernelI23Flash_bwd_kernel_traitsILi96ELi64ELi128ELi8ELi2ELi4ELi4ELb1ELb0EN7cutlass10bfloat16_tE19Flash_kernel_traitsILi96ELi64ELi128ELi8ES3_EELb0ELb0ELb1ELb0ELb0ELb0ELb0EEEvNS_16Flash_bwd_paramsE,"aw",@nobits
	.sectionflags	@""
	.align	16
	.zero		1024


//--------------------- .nv.shared._ZN5flash44flash_bwd_dq_dk_dv_loop_seqk_parallel_kernelI23Flash_bwd_kernel_traitsILi96ELi64ELi128ELi8ELi2ELi4ELi4ELb1ELb0EN7cutlass10bfloat16_tE19Flash_kernel_traitsILi96ELi64ELi128ELi8ES3_EELb0ELb0ELb0ELb0ELb1ELb1ELb0EEEvNS_16Flash_bwd_paramsE --------------------------
	.section	.nv.shared._ZN5flash44flash_bwd_dq_dk_dv_loop_seqk_parallel_kernelI23Flash_bwd_kernel_traitsILi96ELi64ELi128ELi8ELi2ELi4ELi4ELb1ELb0EN7cutlass10bfloat16_tE19Flash_kernel_traitsILi96ELi64ELi128ELi8ES3_EELb0ELb0ELb0ELb0ELb1ELb1ELb0EEEvNS_16Flash_bwd_paramsE,"aw",@nobits
	.sectionflags	@""
	.align	16
	.zero		1024


//--------------------- .nv.shared._ZN5flash44flash_bwd_dq_dk_dv_loop_seqk_parallel_kernelI23Flash_bwd_kernel_traitsILi96ELi64ELi128ELi8ELi2ELi4ELi4ELb1ELb0EN7cutlass10bfloat16_tE19Flash_kernel_traitsILi96ELi64ELi128ELi8ES3_EELb0ELb0ELb0ELb1ELb0ELb0ELb0EEEvNS_16Flash_bwd_paramsE --------------------------
	.section	.nv.shared._ZN5flash44flash_bwd_dq_dk_dv_loop_seqk_parallel_kernelI23Flash_bwd_kernel_traitsILi96ELi64ELi128ELi8ELi2ELi4ELi4ELb1ELb0EN7cutlass10bfloat16_tE19Flash_kernel_traitsILi96ELi64ELi128ELi8ES3_EELb0ELb0ELb0ELb1ELb0ELb0ELb0EEEvNS_16Flash_bwd_paramsE,"aw",@nobits
	.sectionflags	@""
	.align	16
	.zero		1024


//--------------------- .nv.shared._ZN5flash44flash_bwd_dq_dk_dv_loop_seqk_parallel_kernelI23Flash_bwd_kernel_traitsILi96ELi64ELi128ELi8ELi2ELi4ELi4ELb1ELb0EN7cutlass10bfloat16_tE19Flash_kernel_traitsILi96ELi64ELi128ELi8ES3_EELb0ELb0ELb1ELb0ELb0ELb1ELb0EEEvNS_16Flash_bwd_paramsE --------------------------
	.section	.nv.shared._ZN5flash44flash_bwd_dq_dk_dv_loop_seqk_parallel_kernelI23Flash_bwd_kernel_traitsILi96ELi64ELi128ELi8ELi2ELi4ELi4ELb1ELb0EN7cutlass10bfloat16_tE19Flash_kernel_traitsILi96ELi64ELi128ELi8ES3_EELb0ELb0ELb1ELb0ELb0ELb1ELb0EEEvNS_16Flash_bwd_paramsE,"aw",@nobits
	.sectionflags	@""
	.align	16
	.zero		1024


//--------------------- .nv.shared._ZN5flash44flash_bwd_dq_dk_dv_loop_seqk_parallel_kernelI23Flash_bwd_kernel_traitsILi96ELi64ELi128ELi8ELi2ELi4ELi4ELb1ELb0EN7cutlass10bfloat16_tE19Flash_kernel_traitsILi96ELi64ELi128ELi8ES3_EELb0ELb0ELb1ELb1ELb0ELb0ELb0EEEvNS_16Flash_bwd_paramsE --------------------------
	.section	.nv.shared._ZN5flash44flash_bwd_dq_dk_dv_loop_seqk_parallel_kernelI23Flash_bwd_kernel_traitsILi96ELi64ELi128ELi8ELi2ELi4ELi4ELb1ELb0EN7cutlass10bfloat16_tE19Flash_kernel_traitsILi96ELi64ELi128ELi8ES3_EELb0ELb0ELb1ELb1ELb0ELb0ELb0EEEvNS_16Flash_bwd_paramsE,"aw",@nobits
	.sectionflags	@""
	.align	16
	.zero		1024


//--------------------- .nv.shared._ZN5flash27flash_bwd_convert_dq_kernelI23Flash_bwd_kernel_traitsILi96ELi64ELi128ELi8ELi2ELi4ELi4ELb1ELb0EN7cutlass10bfloat16_tE19Flash_kernel_traitsILi96ELi64ELi128ELi8ES3_EEEEvNS_16Flash_bwd_paramsEi --------------------------
	.section	.nv.shared._ZN5flash27flash_bwd_convert_dq_kernelI23Flash_bwd_kernel_traitsILi96ELi64ELi128ELi8ELi2ELi4ELi4ELb1ELb0EN7cutlass10bfloat16_tE19Flash_kernel_traitsILi96ELi64ELi128ELi8ES3_EEEEvNS_16Flash_bwd_paramsEi,"aw",@nobits
	.sectionflags	@""
	.align	16
	.zero		1024


//--------------------- .nv.shared._ZN5flash44flash_bwd_dq_dk_dv_loop_seqk_parallel_kernelI23Flash_bwd_kernel_traitsILi96ELi64ELi128ELi8ELi2ELi4ELi4ELb1ELb0EN7cutlass10bfloat16_tE19Flash_kernel_traitsILi96ELi64ELi128ELi8ES3_EELb1ELb0ELb0ELb0ELb0ELb1ELb0EEEvNS_16Flash_bwd_paramsE --------------------------
	.section	.nv.shared._ZN5flash44flash_bwd_dq_dk_dv_loop_seqk_parallel_kernelI23Flash_bwd_kernel_traitsILi96ELi64ELi128ELi8ELi2ELi4ELi4ELb1ELb0EN7cutlass10bfloat16_tE19Flash_kernel_traitsILi96ELi64ELi128ELi8ES3_EELb1ELb0ELb0ELb0ELb0ELb1ELb0EEEvNS_16Flash_bwd_paramsE,"aw",@nobits
	.sectionflags	@""
	.align	16
	.zero		1024


//--------------------- .nv.shared._ZN5flash44flash_bwd_dq_dk_dv_loop_seqk_parallel_kernelI23Flash_bwd_kernel_traitsILi96ELi64ELi128ELi8ELi2ELi4ELi4ELb1ELb0EN7cutlass10bfloat16_tE19Flash_kernel_traitsILi96ELi64ELi128ELi8ES3_EELb0ELb0ELb0ELb0ELb0ELb1ELb1EEEvNS_16Flash_bwd_paramsE --------------------------
	.section	.nv.shared._ZN5flash44flash_bwd_dq_dk_dv_loop_seqk_parallel_kernelI23Flash_bwd_kernel_traitsILi96ELi64ELi128ELi8ELi2ELi4ELi4ELb1ELb0EN7cutlass10bfloat16_tE19Flash_kernel_traitsILi96ELi64ELi128ELi8ES3_EELb0ELb0ELb0ELb0ELb0ELb1ELb1EEEvNS_16Flash_bwd_paramsE,"aw",@nobits
	.sectionflags	@""
	.align	16
	.zero		1024


//--------------------- .nv.shared._ZN5flash44flash_bwd_dq_dk_dv_loop_seqk_parallel_kernelI23Flash_bwd_kernel_traitsILi96ELi64ELi128ELi8ELi2ELi4ELi4ELb1ELb0EN7cutlass10bfloat16_tE19Flash_kernel_traitsILi96ELi64ELi128ELi8ES3_EELb1ELb0ELb0ELb0ELb0ELb0ELb0EEEvNS_16Flash_bwd_paramsE --------------------------
	.section	.nv.shared._ZN5flash44flash_bwd_dq_dk_dv_loop_seqk_parallel_kernelI23Flash_bwd_kernel_traitsILi96ELi64ELi128ELi8ELi2ELi4ELi4ELb1ELb0EN7cutlass10bfloat16_tE19Flash_kernel_traitsILi96ELi64ELi128ELi8ES3_EELb1ELb0ELb0ELb0ELb0ELb0ELb0EEEvNS_16Flash_bwd_paramsE,"aw",@nobits
	.sectionflags	@""
	.align	16
	.zero		1024


//--------------------- .nv.shared._ZN5flash44flash_bwd_dq_dk_dv_loop_seqk_parallel_kernelI23Flash_bwd_kernel_traitsILi96ELi64ELi128ELi8ELi2ELi4ELi4ELb1ELb0EN7cutlass10bfloat16_tE19Flash_kernel_traitsILi96ELi64ELi128ELi8ES3_EELb0ELb0ELb0ELb0ELb0ELb0ELb1EEEvNS_16Flash_bwd_paramsE --------------------------
	.section	.nv.shared._ZN5flash44flash_bwd_dq_dk_dv_loop_seqk_parallel_kernelI23Flash_bwd_kernel_traitsILi96ELi64ELi128ELi8ELi2ELi4ELi4ELb1ELb0EN7cutlass10bfloat16_tE19Flash_kernel_traitsILi96ELi64ELi128ELi8ES3_EELb0ELb0ELb0ELb0ELb0ELb0ELb1EEEvNS_16Flash_bwd_paramsE,"aw",@nobits
	.sectionflags	@""
	.align	16
	.zero		1024


//--------------------- .nv.shared._ZN5flash44flash_bwd_dq_dk_dv_loop_seqk_parallel_kernelI23Flash_bwd_kernel_traitsILi96ELi64ELi128ELi8ELi2ELi4ELi4ELb1ELb0EN7cutlass10bfloat16_tE19Flash_kernel_traitsILi96ELi64ELi128ELi8ES3_EELb1ELb0ELb1ELb0ELb0ELb0ELb0EEEvNS_16Flash_bwd_paramsE --------------------------
	.section	.nv.shared._ZN5flash44flash_bwd_dq_dk_dv_loop_seqk_parallel_kernelI23Flash_bwd_kernel_traitsILi96ELi64ELi128ELi8ELi2ELi4ELi4ELb1ELb0EN7cutlass10bfloat16_tE19Flash_kernel_traitsILi96ELi64ELi128ELi8ES3_EELb1ELb0ELb1ELb0ELb0ELb0ELb0EEEvNS_16Flash_bwd_paramsE,"aw",@nobits
	.sectionflags	@""
	.align	16
	.zero		1024


//--------------------- .nv.shared._ZN5flash44flash_bwd_dq_dk_dv_loop_seqk_parallel_kernelI23Flash_bwd_kernel_traitsILi96ELi64ELi128ELi8ELi2ELi4ELi4ELb1ELb0EN7cutlass10bfloat16_tE19Flash_kernel_traitsILi96ELi64ELi128ELi8ES3_EELb0ELb0ELb1ELb0ELb0ELb0ELb1EEEvNS_16Flash_bwd_paramsE --------------------------
	.section	.nv.shared._ZN5flash44flash_bwd_dq_dk_dv_loop_seqk_parallel_kernelI23Flash_bwd_kernel_traitsILi96ELi64ELi128ELi8ELi2ELi4ELi4ELb1ELb0EN7cutlass10bfloat16_tE19Flash_kernel_traitsILi96ELi64ELi128ELi8ES3_EELb0ELb0ELb1ELb0ELb0ELb0ELb1EEEvNS_16Flash_bwd_paramsE,"aw",@nobits
	.sectionflags	@""
	.align	16
	.zero		1024


//--------------------- .nv.shared._ZN5flash44flash_bwd_dq_dk_dv_loop_seqk_parallel_kernelI23Flash_bwd_kernel_traitsILi96ELi64ELi128ELi8ELi2ELi4ELi4ELb1ELb0EN7cutlass10bfloat16_tE19Flash_kernel_traitsILi96ELi64ELi128ELi8ES3_EELb1ELb0ELb0ELb0ELb1ELb1ELb0EEEvNS_16Flash_bwd_paramsE --------------------------
	.section	.nv.shared._ZN5flash44flash_bwd_dq_dk_dv_loop_seqk_parallel_kernelI23Flash_bwd_kernel_traitsILi96ELi64ELi128ELi8ELi2ELi4ELi4ELb1ELb0EN7cutlass10bfloat16_tE19Flash_kernel_traitsILi96ELi64ELi128ELi8ES3_EELb1ELb0ELb0ELb0ELb1ELb1ELb0EEEvNS_16Flash_bwd_paramsE,"aw",@nobits
	.sectionflags	@""
	.align	16
	.zero		1024


//--------------------- .nv.shared._ZN5flash44flash_bwd_dq_dk_dv_loop_seqk_parallel_kernelI23Flash_bwd_kernel_traitsILi96ELi64ELi128ELi8ELi2ELi4ELi4ELb1ELb0EN7cutlass10bfloat16_tE19Flash_kernel_traitsILi96ELi64ELi128ELi8ES3_EELb0ELb0ELb0ELb0ELb1ELb1ELb1EEEvNS_16Flash_bwd_paramsE --------------------------
	.section	.nv.shared._ZN5flash44flash_bwd_dq_dk_dv_loop_seqk_parallel_kernelI23Flash_bwd_kernel_traitsILi96ELi64ELi128ELi8ELi2ELi4ELi4ELb1ELb0EN7cutlass10bfloat16_tE19Flash_kernel_traitsILi96ELi64ELi128ELi8ES3_EELb0ELb0ELb0ELb0ELb1ELb1ELb1EEEvNS_16Flash_bwd_paramsE,"aw",@nobits
	.sectionflags	@""
	.align	16
	.zero		1024


//--------------------- .nv.shared._ZN5flash44flash_bwd_dq_dk_dv_loop_seqk_parallel_kernelI23Flash_bwd_kernel_traitsILi96ELi64ELi128ELi8ELi2ELi4ELi4ELb1ELb0EN7cutlass10bfloat16_tE19Flash_kernel_traitsILi96ELi64ELi128ELi8ES3_EELb1ELb0ELb0ELb1ELb0ELb0ELb0EEEvNS_16Flash_bwd_paramsE --------------------------
	.section	.nv.shared._ZN5flash44flash_bwd_dq_dk_dv_loop_seqk_parallel_kernelI23Flash_bwd_kernel_traitsILi96ELi64ELi128ELi8ELi2ELi4ELi4ELb1ELb0EN7cutlass10bfloat16_tE19Flash_kernel_traitsILi96ELi64ELi128ELi8ES3_EELb1ELb0ELb0ELb1ELb0ELb0ELb0EEEvNS_16Flash_bwd_paramsE,"aw",@nobits
	.sectionflags	@""
	.align	16
	.zero		1024


//--------------------- .nv.shared._ZN5flash44flash_bwd_dq_dk_dv_loop_seqk_parallel_kernelI23Flash_bwd_kernel_traitsILi96ELi64ELi128ELi8ELi2ELi4ELi4ELb1ELb0EN7cutlass10bfloat16_tE19Flash_kernel_traitsILi96ELi64ELi128ELi8ES3_EELb0ELb0ELb0ELb1ELb0ELb0ELb1EEEvNS_16Flash_bwd_paramsE --------------------------
	.section	.nv.shared._ZN5flash44flash_bwd_dq_dk_dv_loop_seqk_parallel_kernelI23Flash_bwd_kernel_traitsILi96ELi64ELi128ELi8ELi2ELi4ELi4ELb1ELb0EN7cutlass10bfloat16_tE19Flash_kernel_traitsILi96ELi64ELi128ELi8ES3_EELb0ELb0ELb0ELb1ELb0ELb0ELb1EEEvNS_16Flash_bwd_paramsE,"aw",@nobits
	.sectionflags	@""
	.align	16
	.zero		1024


//--------------------- .nv.shared._ZN5flash44flash_bwd_dq_dk_dv_loop_seqk_parallel_kernelI23Flash_bwd_kernel_traitsILi96ELi64ELi128ELi8ELi2ELi4ELi4ELb1ELb0EN7cutlass10bfloat16_tE19Flash_kernel_traitsILi96ELi64ELi128ELi8ES3_EELb1ELb0ELb1ELb0ELb0ELb1ELb0EEEvNS_16Flash_bwd_paramsE --------------------------
	.section	.nv.shared._ZN5flash44flash_bwd_dq_dk_dv_loop_seqk_parallel_kernelI23Flash_bwd_kernel_traitsILi96ELi64ELi128ELi8ELi2ELi4ELi4ELb1ELb0EN7cutlass10bfloat16_tE19Flash_kernel_traitsILi96ELi64ELi128ELi8ES3_EELb1ELb0ELb1ELb0ELb0ELb1ELb0EEEvNS_16Flash_bwd_paramsE,"aw",@nobits
	.sectionflags	@""
	.align	16
	.zero		1024


//--------------------- .nv.shared._ZN5flash44flash_bwd_dq_dk_dv_loop_seqk_parallel_kernelI23Flash_bwd_kernel_traitsILi96ELi64ELi128ELi8ELi2ELi4ELi4ELb1ELb0EN7cutlass10bfloat16_tE19Flash_kernel_traitsILi96ELi64ELi128ELi8ES3_EELb0ELb0ELb1ELb0ELb0ELb1ELb1EEEvNS_16Flash_bwd_paramsE --------------------------
	.section	.nv.shared._ZN5flash44flash_bwd_dq_dk_dv_loop_seqk_parallel_kernelI23Flash_bwd_kernel_traitsILi96ELi64ELi128ELi8ELi2ELi4ELi4ELb1ELb0EN7cutlass10bfloat16_tE19Flash_kernel_traitsILi96ELi64ELi128ELi8ES3_EELb0ELb0ELb1ELb0ELb0ELb1ELb1EEEvNS_16Flash_bwd_paramsE,"aw",@nobits
	.sectionflags	@""
	.align	16
	.zero		1024


//--------------------- .nv.shared._ZN5flash44flash_bwd_dq_dk_dv_loop_seqk_parallel_kernelI23Flash_bwd_kernel_traitsILi96ELi64ELi128ELi8ELi2ELi4ELi4ELb1ELb0EN7cutlass10bfloat16_tE19Flash_kernel_traitsILi96ELi64ELi128ELi8ES3_EELb1ELb0ELb1ELb1ELb0ELb0ELb0EEEvNS_16Flash_bwd_paramsE --------------------------
	.section	.nv.shared._ZN5flash44flash_bwd_dq_dk_dv_loop_seqk_parallel_kernelI23Flash_bwd_kernel_traitsILi96ELi64ELi128ELi8ELi2ELi4ELi4ELb1ELb0EN7cutlass10bfloat16_tE19Flash_kernel_traitsILi96ELi64ELi128ELi8ES3_EELb1ELb0ELb1ELb1ELb0ELb0ELb0EEEvNS_16Flash_bwd_paramsE,"aw",@nobits
	.sectionflags	@""
	.align	16
	.zero		1024


//--------------------- .nv.shared._ZN5flash44flash_bwd_dq_dk_dv_loop_seqk_parallel_kernelI23Flash_bwd_kernel_traitsILi96ELi64ELi128ELi8ELi2ELi4ELi4ELb1ELb0EN7cutlass10bfloat16_tE19Flash_kernel_traitsILi96ELi64ELi128ELi8ES3_EELb0ELb0ELb1ELb1ELb0ELb0ELb1EEEvNS_16Flash_bwd_paramsE --------------------------
	.section	.nv.shared._ZN5flash44flash_bwd_dq_dk_dv_loop_seqk_parallel_kernelI23Flash_bwd_kernel_traitsILi96ELi64ELi128ELi8ELi2ELi4ELi4ELb1ELb0EN7cutlass10bfloat16_tE19Flash_kernel_traitsILi96ELi64ELi128ELi8ES3_EELb0ELb0ELb1ELb1ELb0ELb0ELb1EEEvNS_16Flash_bwd_paramsE,"aw",@nobits
	.sectionflags	@""
	.align	16
	.zero		1024


//--------------------- .nv.shared._ZN5flash25flash_bwd_dot_do_o_kernelILb0E23Flash_bwd_kernel_traitsILi96ELi64ELi128ELi8ELi2ELi4ELi4ELb1ELb0EN7cutlass10bfloat16_tE19Flash_kernel_traitsILi96ELi64ELi128ELi8ES3_EEEEvNS_16Flash_bwd_paramsE --------------------------
	.section	.nv.shared._ZN5flash25flash_bwd_dot_do_o_kernelILb0E23Flash_bwd_kernel_traitsILi96ELi64ELi128ELi8ELi2ELi4ELi4ELb1ELb0EN7cutlass10bfloat16_tE19Flash_kernel_traitsILi96ELi64ELi128ELi8ES3_EEEEvNS_16Flash_bwd_paramsE,"aw",@nobits
	.sectionflags	@""
	.align	16
	.zero		1024


//--------------------- .nv.shared._ZN5flash25flash_bwd_dot_do_o_kernelILb1E23Flash_bwd_kernel_traitsILi96ELi64ELi128ELi8ELi2ELi4ELi4ELb1ELb0EN7cutlass10bfloat16_tE19Flash_kernel_traitsILi96ELi64ELi128ELi8ES3_EEEEvNS_16Flash_bwd_paramsE --------------------------
	.section	.nv.shared._ZN5flash25flash_bwd_dot_do_o_kernelILb1E23Flash_bwd_kernel_traitsILi96ELi64ELi128ELi8ELi2ELi4ELi4ELb1ELb0EN7cutlass10bfloat16_tE19Flash_kernel_traitsILi96ELi64ELi128ELi8ES3_EEEEvNS_16Flash_bwd_paramsE,"aw",@nobits
	.sectionflags	@""
	.align	16
	.zero		1024


//--------------------- .nv.shared._ZN5flash27flash_bwd_convert_dq_kernelI23Flash_bwd_kernel_traitsILi96ELi64ELi128ELi8ELi2ELi4ELi4ELb0ELb0EN7cutlass10bfloat16_tE19Flash_kernel_traitsILi96ELi64ELi128ELi8ES3_EEEEvNS_16Flash_bwd_paramsEi --------------------------
	.section	.nv.shared._ZN5flash27flash_bwd_convert_dq_kernelI23Flash_bwd_kernel_traitsILi96ELi64ELi128ELi8ELi2ELi4ELi4ELb0ELb0EN7cutlass10bfloat16_tE19Flash_kernel_traitsILi96ELi64ELi128ELi8ES3_EEEEvNS_16Flash_bwd_paramsEi,"aw",@nobits
	.sectionflags	@""
	.align	16
	.zero		1024


//--------------------- .nv.shared._ZN5flash44flash_bwd_dq_dk_dv_loop_seqk_parallel_kernelI23Flash_bwd_kernel_traitsILi96ELi64ELi128ELi8ELi2ELi4ELi4ELb0ELb0EN7cutlass10bfloat16_tE19Flash_kernel_traitsILi96ELi64ELi128ELi8ES3_EELb1ELb0ELb0ELb0ELb0ELb1ELb0EEEvNS_16Flash_bwd_paramsE --------------------------
	.section	.nv.shared._ZN5flash44flash_bwd_dq_dk_dv_loop_seqk_parallel_kernelI23Flash_bwd_kernel_traitsILi96ELi64ELi128ELi8ELi2ELi4ELi4ELb0ELb0EN7cutlass10bfloat16_tE19Flash_kernel_traitsILi96ELi64ELi128ELi8ES3_EELb1ELb0ELb0ELb0ELb0ELb1ELb0EEEvNS_16Flash_bwd_paramsE,"aw",@nobits
	.sectionflags	@""
	.align	16
	.zero		1024


//--------------------- .nv.shared._ZN5flash44flash_bwd_dq_dk_dv_loop_seqk_parallel_kernelI23Flash_bwd_kernel_traitsILi96ELi64ELi128ELi8ELi2ELi4ELi4ELb0ELb0EN7cutlass10bfloat16_tE19Flash_kernel_traitsILi96ELi64ELi128ELi8ES3_EELb0ELb0ELb0ELb0ELb0ELb1ELb1EEEvNS_16Flash_bwd_paramsE --------------------------
	.section	.nv.shared._ZN5flash44flash_bwd_dq_dk_dv_loop_seqk_parallel_kernelI23Flash_bwd_kernel_traitsILi96ELi64ELi128ELi8ELi2ELi4ELi4ELb0ELb0EN7cutlass10bfloat16_tE19Flash_kernel_traitsILi96ELi64ELi128ELi8ES3_EELb0ELb0ELb0ELb0ELb0ELb1ELb1EEEvNS_16Flash_bwd_paramsE,"aw",@nobits
	.sectionflags	@""
	.align	16
	.zero		1024


//--------------------- .nv.shared._ZN5flash44flash_bwd_dq_dk_dv_loop_seqk_parallel_kernelI23Flash_bwd_kernel_traitsILi96ELi64ELi128ELi8ELi2ELi4ELi4ELb0ELb0EN7cutlass10bfloat16_tE19Flash_kernel_traitsILi96ELi64ELi128ELi8ES3_EELb1ELb0ELb0ELb0ELb0ELb0ELb0EEEvNS_16Flash_bwd_paramsE --------------------------
	.section	.nv.shared._ZN5flash44flash_bwd_dq_dk_dv_loop_seqk_parallel_kernelI23Flash_bwd_kernel_traitsILi96ELi64ELi128ELi8ELi2ELi4ELi4ELb0ELb0EN7cutlass10bfloat16_tE19Flash_kernel_traitsILi96ELi64ELi128ELi8ES3_EELb1ELb0ELb0ELb0ELb0ELb0ELb0EEEvNS_16Flash_bwd_paramsE,"aw",@nobits
	.sectionflags	@""
	.align	16
	.zero		1024


//--------------------- .nv.shared._ZN5flash44flash_bwd_dq_dk_dv_loop_seqk_parallel_kernelI23Flash_bwd_kernel_traitsILi96ELi64ELi128ELi8ELi2ELi4ELi4ELb0ELb0EN7cutlass10bfloat16_tE19Flash_kernel_traitsILi96ELi64ELi128ELi8ES3_EELb0ELb0ELb0ELb0ELb0ELb0ELb1EEEvNS_16Flash_bwd_paramsE --------------------------
	.section	.nv.shared._ZN5flash44flash_bwd_dq_dk_dv_loop_seqk_parallel_kernelI23Flash_bwd_kernel_traitsILi96ELi64ELi128ELi8ELi2ELi4ELi4ELb0ELb0EN7cutlass10bfloat16_tE19Flash_kernel_traitsILi96ELi64ELi128ELi8ES3_EELb0ELb0ELb0ELb0ELb0ELb0ELb1EEEvNS_16Flash_bwd_paramsE,"aw",@nobits
	.sectionflags	@""
	.align	16
	.zero		1024


//--------------------- .nv.shared._ZN5flash44flash_bwd_dq_dk_dv_loop_seqk_parallel_kernelI23Flash_bwd_kernel_traitsILi96ELi64ELi128ELi8ELi2ELi4ELi4ELb0ELb0EN7cutlass10bfloat16_tE19Flash_kernel_traitsILi96ELi64ELi128ELi8ES3_EELb1ELb0ELb1ELb0ELb0ELb0ELb0EEEvNS_16Flash_bwd_paramsE --------------------------
	.section	.nv.shared._ZN5flash44flash_bwd_dq_dk_dv_loop_seqk_parallel_kernelI23Flash_bwd_kernel_traitsILi96ELi64ELi128ELi8ELi2ELi4ELi4ELb0ELb0EN7cutlass10bfloat16_tE19Flash_kernel_traitsILi96ELi64ELi128ELi8ES3_EELb1ELb0ELb1ELb0ELb0ELb0ELb0EEEvNS_16Flash_bwd_paramsE,"aw",@nobits
	.sectionflags	@""
	.align	16
	.zero		1024


//--------------------- .nv.shared._ZN5flash44flash_bwd_dq_dk_dv_loop_seqk_parallel_kernelI23Flash_bwd_kernel_traitsILi96ELi64ELi128ELi8ELi2ELi4ELi4ELb0ELb0EN7cutlass10bfloat16_tE19Flash_kernel_traitsILi96ELi64ELi128ELi8ES3_EELb0ELb0ELb1ELb0ELb0ELb0ELb1EEEvNS_16Flash_bwd_paramsE --------------------------
	.section	.nv.shared._ZN5flash44flash_bwd_dq_dk_dv_loop_seqk_parallel_kernelI23Flash_bwd_kernel_traitsILi96ELi64ELi128ELi8ELi2ELi4ELi4ELb0ELb0EN7cutlass10bfloat16_tE19Flash_kernel_traitsILi96ELi64ELi128ELi8ES3_EELb0ELb0ELb1ELb0ELb0ELb0ELb1EEEvNS_16Flash_bwd_paramsE,"aw",@nobits
	.sectionflags	@""
	.align	16
	.zero		1024


//--------------------- .nv.shared._ZN5flash44flash_bwd_dq_dk_dv_loop_seqk_parallel_kernelI23Flash_bwd_kernel_traitsILi96ELi64ELi128ELi8ELi2ELi4ELi4ELb0ELb0EN7cutlass10bfloat16_tE19Flash_kernel_traitsILi96ELi64ELi128ELi8ES3_EELb1ELb0ELb0ELb0ELb1ELb1ELb0EEEvNS_16Flash_bwd_paramsE --------------------------
	.section	.nv.shared._ZN5flash44flash_bwd_dq_dk_dv_loop_seqk_parallel_kernelI23Flash_bwd_kernel_traitsILi96ELi64ELi128ELi8ELi2ELi4ELi4ELb0ELb0EN7cutlass10bfloat16_tE19Flash_kernel_traitsILi96ELi64ELi128ELi8ES3_EELb1ELb0ELb0ELb0ELb1ELb1ELb0EEEvNS_16Flash_bwd_paramsE,"aw",@nobits
	.sectionflags	@""
	.align	16
	.zero		1024


//--------------------- .nv.shared._ZN5flash44flash_bwd_dq_dk_dv_loop_seqk_parallel_kernelI23Flash_bwd_kernel_traitsILi96ELi64ELi128ELi8ELi2ELi4ELi4ELb0ELb0EN7cutlass10bfloat16_tE19Flash_kernel_traitsILi96ELi64ELi128ELi8ES3_EELb0ELb0ELb0ELb0ELb1ELb1ELb1EEEvNS_16Flash_bwd_paramsE --------------------------
	.section	.nv.shared._ZN5flash44flash_bwd_dq_dk_dv_loop_seqk_parallel_kernelI23Flash_bwd_kernel_traitsILi96ELi64ELi128ELi8ELi2ELi4ELi4ELb0ELb0EN7cutlass10bfloat16_tE19Flash_kernel_traitsILi96ELi64ELi128ELi8ES3_EELb0ELb0ELb0ELb0ELb1ELb1ELb1EEEvNS_16Flash_bwd_paramsE,"aw",@nobits
	.sectionflags	@""
	.align	16
	.zero		1024


//--------------------- .nv.shared._ZN5flash44flash_bwd_dq_dk_dv_loop_seqk_parallel_kernelI23Flash_bwd_kernel_traitsILi96ELi64ELi128ELi8ELi2ELi4ELi4ELb0ELb0EN7cutlass10bfloat16_tE19Flash_kernel_traitsILi96ELi64ELi128ELi8ES3_EELb1ELb0ELb0ELb1ELb0ELb0ELb0EEEvNS_16Flash_bwd_paramsE --------------------------
	.section	.nv.shared._ZN5flash44flash_bwd_dq_dk_dv_loop_seqk_parallel_kernelI23Flash_bwd_kernel_traitsILi96ELi64ELi128ELi8ELi2ELi4ELi4ELb0ELb0EN7cutlass10bfloat16_tE19Flash_kernel_traitsILi96ELi64ELi128ELi8ES3_EELb1ELb0ELb0ELb1ELb0ELb0ELb0EEEvNS_16Flash_bwd_paramsE,"aw",@nobits
	.sectionflags	@""
	.align	16
	.zero		1024


//--------------------- .nv.shared._ZN5flash44flash_bwd_dq_dk_dv_loop_seqk_parallel_kernelI23Flash_bwd_kernel_traitsILi96ELi64ELi128ELi8ELi2ELi4ELi4ELb0ELb0EN7cutlass10bfloat16_tE19Flash_kernel_traitsILi96ELi64ELi128ELi8ES3_EELb0ELb0ELb0ELb1ELb0ELb0ELb1EEEvNS_16Flash_bwd_paramsE --------------------------
	.section	.nv.shared._ZN5flash44flash_bwd_dq_dk_dv_loop_seqk_parallel_kernelI23Flash_bwd_kernel_traitsILi96ELi64ELi128ELi8ELi2ELi4ELi4ELb0ELb0EN7cutlass10bfloat16_tE19Flash_kernel_traitsILi96ELi64ELi128ELi8ES3_EELb0ELb0ELb0ELb1ELb0ELb0ELb1EEEvNS_16Flash_bwd_paramsE,"aw",@nobits
	.sectionflags	@""
	.align	16
	.zero		1024


//--------------------- .nv.shared._ZN5flash44flash_bwd_dq_dk_dv_loop_seqk_parallel_kernelI23Flash_bwd_kernel_traitsILi96ELi64ELi128ELi8ELi2ELi4ELi4ELb0ELb0EN7cutlass10bfloat16_tE19Flash_kernel_traitsILi96ELi64ELi128ELi8ES3_EELb1ELb0ELb1ELb0ELb0ELb1ELb0EEEvNS_16Flash_bwd_paramsE --------------------------
	.section	.nv.shared._ZN5flash44flash_bwd_dq_dk_dv_loop_seqk_parallel_kernelI23Flash_bwd_kernel_traitsILi96ELi64ELi128ELi8ELi2ELi4ELi4ELb0ELb0EN7cutlass10bfloat16_tE19Flash_kernel_traitsILi96ELi64ELi128ELi8ES3_EELb1ELb0ELb1ELb0ELb0ELb1ELb0EEEvNS_16Flash_bwd_paramsE,"aw",@nobits
	.sectionflags	@""
	.align	16
	.zero		1024


//--------------------- .nv.shared._ZN5flash44flash_bwd_dq_dk_dv_loop_seqk_parallel_kernelI23Flash_bwd_kernel_traitsILi96ELi64ELi128ELi8ELi2ELi4ELi4ELb0ELb0EN7cutlass10bfloat16_tE19Flash_kernel_traitsILi96ELi64ELi128ELi8ES3_EELb0ELb0ELb1ELb0ELb0ELb1ELb1EEEvNS_16Flash_bwd_paramsE --------------------------
	.section	.nv.shared._ZN5flash44flash_bwd_dq_dk_dv_loop_seqk_parallel_kernelI23Flash_bwd_kernel_traitsILi96ELi64ELi128ELi8ELi2ELi4ELi4ELb0ELb0EN7cutlass10bfloat16_tE19Flash_kernel_traitsILi96ELi64ELi128ELi8ES3_EELb0ELb0ELb1ELb0ELb0ELb1ELb1EEEvNS_16Flash_bwd_paramsE,"aw",@nobits
	.sectionflags	@""
	.align	16
	.zero		1024


//--------------------- .nv.shared._ZN5flash44flash_bwd_dq_dk_dv_loop_seqk_parallel_kernelI23Flash_bwd_kernel_traitsILi96ELi64ELi128ELi8ELi2ELi4ELi4ELb0ELb0EN7cutlass10bfloat16_tE19Flash_kernel_traitsILi96ELi64ELi128ELi8ES3_EELb1ELb0ELb1ELb1ELb0ELb0ELb0EEEvNS_16Flash_bwd_paramsE --------------------------
	.section	.nv.shared._ZN5flash44flash_bwd_dq_dk_dv_loop_seqk_parallel_kernelI23Flash_bwd_kernel_traitsILi96ELi64ELi128ELi8ELi2ELi4ELi4ELb0ELb0EN7cutlass10bfloat16_tE19Flash_kernel_traitsILi96ELi64ELi128ELi8ES3_EELb1ELb0ELb1ELb1ELb0ELb0ELb0EEEvNS_16Flash_bwd_paramsE,"aw",@nobits
	.sectionflags	@""
	.align	16
	.zero		1024


//--------------------- .nv.shared._ZN5flash44flash_bwd_dq_dk_dv_loop_seqk_parallel_kernelI23Flash_bwd_kernel_traitsILi96ELi64ELi128ELi8ELi2ELi4ELi4ELb0ELb0EN7cutlass10bfloat16_tE19Flash_kernel_traitsILi96ELi64ELi128ELi8ES3_EELb0ELb0ELb1ELb1ELb0ELb0ELb1EEEvNS_16Flash_bwd_paramsE --------------------------
	.section	.nv.shared._ZN5flash44flash_bwd_dq_dk_dv_loop_seqk_parallel_kernelI23Flash_bwd_kernel_traitsILi96ELi64ELi128ELi8ELi2ELi4ELi4ELb0ELb0EN7cutlass10bfloat16_tE19Flash_kernel_traitsILi96ELi64ELi128ELi8ES3_EELb0ELb0ELb1ELb1ELb0ELb0ELb1EEEvNS_16Flash_bwd_paramsE,"aw",@nobits
	.sectionflags	@""
	.align	16
	.zero		1024


//--------------------- .nv.shared._ZN5flash25flash_bwd_dot_do_o_kernelILb0E23Flash_bwd_kernel_traitsILi96ELi64ELi128ELi8ELi2ELi4ELi4ELb0ELb0EN7cutlass10bfloat16_tE19Flash_kernel_traitsILi96ELi64ELi128ELi8ES3_EEEEvNS_16Flash_bwd_paramsE --------------------------
	.section	.nv.shared._ZN5flash25flash_bwd_dot_do_o_kernelILb0E23Flash_bwd_kernel_traitsILi96ELi64ELi128ELi8ELi2ELi4ELi4ELb0ELb0EN7cutlass10bfloat16_tE19Flash_kernel_traitsILi96ELi64ELi128ELi8ES3_EEEEvNS_16Flash_bwd_paramsE,"aw",@nobits
	.sectionflags	@""
	.align	16
	.zero		1024


//--------------------- .nv.shared._ZN5flash25flash_bwd_dot_do_o_kernelILb1E23Flash_bwd_kernel_traitsILi96ELi64ELi128ELi8ELi2ELi4ELi4ELb0ELb0EN7cutlass10bfloat16_tE19Flash_kernel_traitsILi96ELi64ELi128ELi8ES3_EEEEvNS_16Flash_bwd_paramsE --------------------------
	.section	.nv.shared._ZN5flash25flash_bwd_dot_do_o_kernelILb1E23Flash_bwd_kernel_traitsILi96ELi64ELi128ELi8ELi2ELi4ELi4ELb0ELb0EN7cutlass10bfloat16_tE19Flash_kernel_traitsILi96ELi64ELi128ELi8ES3_EEEEvNS_16Flash_bwd_paramsE,"aw",@nobits
	.sectionflags	@""
	.align	16
	.zero		1024


//--------------------- .nv.constant0._ZN5flash44flash_bwd_dq_dk_dv_loop_seqk_parallel_kernelI23Flash_bwd_kernel_traitsILi96ELi64ELi128ELi8ELi2ELi4ELi4ELb1ELb0EN7cutlass10bfloat16_tE19Flash_kernel_traitsILi96ELi64ELi128ELi8ES3_EELb0ELb0ELb0ELb0ELb0ELb1ELb0EEEvNS_16Flash_bwd_paramsE --------------------------
	.section	.nv.constant0._ZN5flash44flash_bwd_dq_dk_dv_loop_seqk_parallel_kernelI23Flash_bwd_kernel_traitsILi96ELi64ELi128ELi8ELi2ELi4ELi4ELb1ELb0EN7cutlass10bfloat16_tE19Flash_kernel_traitsILi96ELi64ELi128ELi8ES3_EELb0ELb0ELb0ELb0ELb0ELb1ELb0EEEvNS_16Flash_bwd_paramsE,"a",@progbits
	.sectionflags	@""
	.align	4
.nv.constant0._ZN5flash44flash_bwd_dq_dk_dv_loop_seqk_parallel_kernelI23Flash_bwd_kernel_traitsILi96ELi64ELi128ELi8ELi2ELi4ELi4ELb1ELb0EN7cutlass10bfloat16_tE19Flash_kernel_traitsILi96ELi64ELi128ELi8ES3_EELb0ELb0ELb0ELb0ELb0ELb1ELb0EEEvNS_16Flash_bwd_paramsE:
	.zero		1168


//--------------------- .nv.constant0._ZN5flash44flash_bwd_dq_dk_dv_loop_seqk_parallel_kernelI23Flash_bwd_kernel_traitsILi96ELi64ELi128ELi8ELi2ELi4ELi4ELb1ELb0EN7cutlass10bfloat16_tE19Flash_kernel_traitsILi96ELi64ELi128ELi8ES3_EELb0ELb0ELb0ELb0ELb0ELb0ELb0EEEvNS_16Flash_bwd_paramsE --------------------------
	.section	.nv.constant0._ZN5flash44flash_bwd_dq_dk_dv_loop_seqk_parallel_kernelI23Flash_bwd_kernel_traitsILi96ELi64ELi128ELi8ELi2ELi4ELi4ELb1ELb0EN7cutlass10bfloat16_tE19Flash_kernel_traitsILi96ELi64ELi128ELi8ES3_EELb0ELb0ELb0ELb0ELb0ELb0ELb0EEEvNS_16Flash_bwd_paramsE,"a",@progbits
	.sectionflags	@""
	.align	4
.nv.constant0._ZN5flash44flash_bwd_dq_dk_dv_loop_seqk_parallel_kernelI23Flash_bwd_kernel_traitsILi96ELi64ELi128ELi8ELi2ELi4ELi4ELb1ELb0EN7cutlass10bfloat16_tE19Flash_kernel_traitsILi96ELi64ELi128ELi8ES3_EELb0ELb0ELb0ELb0ELb0ELb0ELb0EEEvNS_16Flash_bwd_paramsE:
	.zero		1168


//--------------------- .nv.constant0._ZN5flash44flash_bwd_dq_dk_dv_loop_seqk_parallel_kernelI23Flash_bwd_kernel_traitsILi96ELi64ELi128ELi8ELi2ELi4ELi4ELb1ELb0EN7cutlass10bfloat16_tE19Flash_kernel_traitsILi96ELi64ELi128ELi8ES3_EELb0ELb0ELb1ELb0ELb0ELb0ELb0EEEvNS_16Flash_bwd_paramsE --------------------------
	.section	.nv.constant0._ZN5flash44flash_bwd_dq_dk_dv_loop_seqk_parallel_kernelI23Flash_bwd_kernel_traitsILi96ELi64ELi128ELi8ELi2ELi4ELi4ELb1ELb0EN7cutlass10bfloat16_tE19Flash_kernel_traitsILi96ELi64ELi128ELi8ES3_EELb0ELb0ELb1ELb0ELb0ELb0ELb0EEEvNS_16Flash_bwd_paramsE,"a",@progbits
	.sectionflags	@""
	.align	4
.nv.constant0._ZN5flash44flash_bwd_dq_dk_dv_loop_seqk_parallel_kernelI23Flash_bwd_kernel_traitsILi96ELi64ELi128ELi8ELi2ELi4ELi4ELb1ELb0EN7cutlass10bfloat16_tE19Flash_kernel_traitsILi96ELi64ELi128ELi8ES3_EELb0ELb0ELb1ELb0ELb0ELb0ELb0EEEvNS_16Flash_bwd_paramsE:
	.zero		1168


//--------------------- .nv.constant0._ZN5flash44flash_bwd_dq_dk_dv_loop_seqk_parallel_kernelI23Flash_bwd_kernel_traitsILi96ELi64ELi128ELi8ELi2ELi4ELi4ELb1ELb0EN7cutlass10bfloat16_tE19Flash_kernel_traitsILi96ELi64ELi128ELi8ES3_EELb0ELb0ELb0ELb0ELb1ELb1ELb0EEEvNS_16Flash_bwd_paramsE --------------------------
	.section	.nv.constant0._ZN5flash44flash_bwd_dq_dk_dv_loop_seqk_parallel_kernelI23Flash_bwd_kernel_traitsILi96ELi64ELi128ELi8ELi2ELi4ELi4ELb1ELb0EN7cutlass10bfloat16_tE19Flash_kernel_traitsILi96ELi64ELi128ELi8ES3_EELb0ELb0ELb0ELb0ELb1ELb1ELb0EEEvNS_16Flash_bwd_paramsE,"a",@progbits
	.sectionflags	@""
	.align	4
.nv.constant0._ZN5flash44flash_bwd_dq_dk_dv_loop_seqk_parallel_kernelI23Flash_bwd_kernel_traitsILi96ELi64ELi128ELi8ELi2ELi4ELi4ELb1ELb0EN7cutlass10bfloat16_tE19Flash_kernel_traitsILi96ELi64ELi128ELi8ES3_EELb0ELb0ELb0ELb0ELb1ELb1ELb0EEEvNS_16Flash_bwd_paramsE:
	.zero		1168


//--------------------- .nv.constant0._ZN5flash44flash_bwd_dq_dk_dv_loop_seqk_parallel_kernelI23Flash_bwd_kernel_traitsILi96ELi64ELi128ELi8ELi2ELi4ELi4ELb1ELb0EN7cutlass10bfloat16_tE19Flash_kernel_traitsILi96ELi64ELi128ELi8ES3_EELb0ELb0ELb0ELb1ELb0ELb0ELb0EEEvNS_16Flash_bwd_paramsE --------------------------
	.section	.nv.constant0._ZN5flash44flash_bwd_dq_dk_dv_loop_seqk_parallel_kernelI23Flash_bwd_kernel_traitsILi96ELi64ELi128ELi8ELi2ELi4ELi4ELb1ELb0EN7cutlass10bfloat16_tE19Flash_kernel_traitsILi96ELi64ELi128ELi8ES3_EELb0ELb0ELb0ELb1ELb0ELb0ELb0EEEvNS_16Flash_bwd_paramsE,"a",@progbits
	.sectionflags	@""
	.align	4
.nv.constant0._ZN5flash44flash_bwd_dq_dk_dv_loop_seqk_parallel_kernelI23Flash_bwd_kernel_traitsILi96ELi64ELi128ELi8ELi2ELi4ELi4ELb1ELb0EN7cutlass10bfloat16_tE19Flash_kernel_traitsILi96ELi64ELi128ELi8ES3_EELb0ELb0ELb0ELb1ELb0ELb0ELb0EEEvNS_16Flash_bwd_paramsE:
	.zero		1168


//--------------------- .nv.constant0._ZN5flash44flash_bwd_dq_dk_dv_loop_seqk_parallel_kernelI23Flash_bwd_kernel_traitsILi96ELi64ELi128ELi8ELi2ELi4ELi4ELb1ELb0EN7cutlass10bfloat16_tE19Flash_kernel_traitsILi96ELi64ELi128ELi8ES3_EELb0ELb0ELb1ELb0ELb0ELb1ELb0EEEvNS_16Flash_bwd_paramsE --------------------------
	.section	.nv.constant0._ZN5flash44flash_bwd_dq_dk_dv_loop_seqk_parallel_kernelI23Flash_bwd_kernel_traitsILi96ELi64ELi128ELi8ELi2ELi4ELi4ELb1ELb0EN7cutlass10bfloat16_tE19Flash_kernel_traitsILi96ELi64ELi128ELi8ES3_EELb0ELb0ELb1ELb0ELb0ELb1ELb0EEEvNS_16Flash_bwd_paramsE,"a",@progbits
	.sectionflags	@""
	.align	4
.nv.constant0._ZN5flash44flash_bwd_dq_dk_dv_loop_seqk_parallel_kernelI23Flash_bwd_kernel_traitsILi96ELi64ELi128ELi8ELi2ELi4ELi4ELb1ELb0EN7cutlass10bfloat16_tE19Flash_kernel_traitsILi96ELi64ELi128ELi8ES3_EELb0ELb0ELb1ELb0ELb0ELb1ELb0EEEvNS_16Flash_bwd_paramsE:
	.zero		1168


//--------------------- .nv.constant0._ZN5flash44flash_bwd_dq_dk_dv_loop_seqk_parallel_kernelI23Flash_bwd_kernel_traitsILi96ELi64ELi128ELi8ELi2ELi4ELi4ELb1ELb0EN7cutlass10bfloat16_tE19Flash_kernel_traitsILi96ELi64ELi128ELi8ES3_EELb0ELb0ELb1ELb1ELb0ELb0ELb0EEEvNS_16Flash_bwd_paramsE --------------------------
	.section	.nv.constant0._ZN5flash44flash_bwd_dq_dk_dv_loop_seqk_parallel_kernelI23Flash_bwd_kernel_traitsILi96ELi64ELi128ELi8ELi2ELi4ELi4ELb1ELb0EN7cutlass10bfloat16_tE19Flash_kernel_traitsILi96ELi64ELi128ELi8ES3_EELb0ELb0ELb1ELb1ELb0ELb0ELb0EEEvNS_16Flash_bwd_paramsE,"a",@progbits
	.sectionflags	@""
	.align	4
.nv.constant0._ZN5flash44flash_bwd_dq_dk_dv_loop_seqk_parallel_kernelI23Flash_bwd_kernel_traitsILi96ELi64ELi128ELi8ELi2ELi4ELi4ELb1ELb0EN7cutlass10bfloat16_tE19Flash_kernel_traitsILi96ELi64ELi128ELi8ES3_EELb0ELb0ELb1ELb1ELb0ELb0ELb0EEEvNS_16Flash_bwd_paramsE:
	.zero		1168


//--------------------- .nv.constant0._ZN5flash27flash_bwd_convert_dq_kernelI23Flash_bwd_kernel_traitsILi96ELi64ELi128ELi8ELi2ELi4ELi4ELb1ELb0EN7cutlass10bfloat16_tE19Flash_kernel_traitsILi96ELi64ELi128ELi8ES3_EEEEvNS_16Flash_bwd_paramsEi --------------------------
	.section	.nv.constant0._ZN5flash27flash_bwd_convert_dq_kernelI23Flash_bwd_kernel_traitsILi96ELi64ELi128ELi8ELi2ELi4ELi4ELb1ELb0EN7cutlass10bfloat16_tE19Flash_kernel_traitsILi96ELi64ELi128ELi8ES3_EEEEvNS_16Flash_bwd_paramsEi,"a",@progbits
	.sectionflags	@""
	.align	4
.nv.constant0._ZN5flash27flash_bwd_convert_dq_kernelI23Flash_bwd_kernel_traitsILi96ELi64ELi128ELi8ELi2ELi4ELi4ELb1ELb0EN7cutlass10bfloat16_tE19Flash_kernel_traitsILi96ELi64ELi128ELi8ES3_EEEEvNS_16Flash_bwd_paramsEi:
	.zero		1172


//--------------------- .nv.constant0._ZN5flash44flash_bwd_dq_dk_dv_loop_seqk_parallel_kernelI23Flash_bwd_kernel_traitsILi96ELi64ELi128ELi8ELi2ELi4ELi4ELb1ELb0EN7cutlass10bfloat16_tE19Flash_kernel_traitsILi96ELi64ELi128ELi8ES3_EELb1ELb0ELb0ELb0ELb0ELb1ELb0EEEvNS_16Flash_bwd_paramsE --------------------------
	.section	.nv.constant0._ZN5flash44flash_bwd_dq_dk_dv_loop_seqk_parallel_kernelI23Flash_bwd_kernel_traitsILi96ELi64ELi128ELi8ELi2ELi4ELi4ELb1ELb0EN7cutlass10bfloat16_tE19Flash_kernel_traitsILi96ELi64ELi128ELi8ES3_EELb1ELb0ELb0ELb0ELb0ELb1ELb0EEEvNS_16Flash_bwd_paramsE,"a",@progbits
	.sectionflags	@""
	.align	4
.nv.constant0._ZN5flash44flash_bwd_dq_dk_dv_loop_seqk_parallel_kernelI23Flash_bwd_kernel_traitsILi96ELi64ELi128ELi8ELi2ELi4ELi4ELb1ELb0EN7cutlass10bfloat16_tE19Flash_kernel_traitsILi96ELi64ELi128ELi8ES3_EELb1ELb0ELb0ELb0ELb0ELb1ELb0EEEvNS_16Flash_bwd_paramsE:
	.zero		1168


//--------------------- .nv.constant0._ZN5flash44flash_bwd_dq_dk_dv_loop_seqk_parallel_kernelI23Flash_bwd_kernel_traitsILi96ELi64ELi128ELi8ELi2ELi4ELi4ELb1ELb0EN7cutlass10bfloat16_tE19Flash_kernel_traitsILi96ELi64ELi128ELi8ES3_EELb0ELb0ELb0ELb0ELb0ELb1ELb1EEEvNS_16Flash_bwd_paramsE --------------------------
	.section	.nv.constant0._ZN5flash44flash_bwd_dq_dk_dv_loop_seqk_parallel_kernelI23Flash_bwd_kernel_traitsILi96ELi64ELi128ELi8ELi2ELi4ELi4ELb1ELb0EN7cutlass10bfloat16_tE19Flash_kernel_traitsILi96ELi64ELi128ELi8ES3_EELb0ELb0ELb0ELb0ELb0ELb1ELb1EEEvNS_16Flash_bwd_paramsE,"a",@progbits
	.sectionflags	@""
	.align	4
.nv.constant0._ZN5flash44flash_bwd_dq_dk_dv_loop_seqk_parallel_kernelI23Flash_bwd_kernel_traitsILi96ELi64ELi128ELi8ELi2ELi4ELi4ELb1ELb0EN7cutlass10bfloat16_tE19Flash_kernel_traitsILi96ELi64ELi128ELi8ES3_EELb0ELb0ELb0ELb0ELb0ELb1ELb1EEEvNS_16Flash_bwd_paramsE:
	.zero		1168


//--------------------- .nv.constant0._ZN5flash44flash_bwd_dq_dk_dv_loop_seqk_parallel_kernelI23Flash_bwd_kernel_traitsILi96ELi64ELi128ELi8ELi2ELi4ELi4ELb1ELb0EN7cutlass10bfloat16_tE19Flash_kernel_traitsILi96ELi64ELi128ELi8ES3_EELb1ELb0ELb0ELb0ELb0ELb0ELb0EEEvNS_16Flash_bwd_paramsE --------------------------
	.section	.nv.constant0._ZN5flash44flash_bwd_dq_dk_dv_loop_seqk_parallel_kernelI23Flash_bwd_kernel_traitsILi96ELi64ELi128ELi8ELi2ELi4ELi4ELb1ELb0EN7cutlass10bfloat16_tE19Flash_kernel_traitsILi96ELi64ELi128ELi8ES3_EELb1ELb0ELb0ELb0ELb0ELb0ELb0EEEvNS_16Flash_bwd_paramsE,"a",@progbits
	.sectionflags	@""
	.align	4
.nv.constant0._ZN5flash44flash_bwd_dq_dk_dv_loop_seqk_parallel_kernelI23Flash_bwd_kernel_traitsILi96ELi64ELi128ELi8ELi2ELi4ELi4ELb1ELb0EN7cutlass10bfloat16_tE19Flash_kernel_traitsILi96ELi64ELi128ELi8ES3_EELb1ELb0ELb0ELb0ELb0ELb0ELb0EEEvNS_16Flash_bwd_paramsE:
	.zero		1168


//--------------------- .nv.constant0._ZN5flash44flash_bwd_dq_dk_dv_loop_seqk_parallel_kernelI23Flash_bwd_kernel_traitsILi96ELi64ELi128ELi8ELi2ELi4ELi4ELb1ELb0EN7cutlass10bfloat16_tE19Flash_kernel_traitsILi96ELi64ELi128ELi8ES3_EELb0ELb0ELb0ELb0ELb0ELb0ELb1EEEvNS_16Flash_bwd_paramsE --------------------------
	.section	.nv.constant0._ZN5flash44flash_bwd_dq_dk_dv_loop_seqk_parallel_kernelI23Flash_bwd_kernel_traitsILi96ELi64ELi128ELi8ELi2ELi4ELi4ELb1ELb0EN7cutlass10bfloat16_tE19Flash_kernel_traitsILi96ELi64ELi128ELi8ES3_EELb0ELb0ELb0ELb0ELb0ELb0ELb1EEEvNS_16Flash_bwd_paramsE,"a",@progbits
	.sectionflags	@""
	.align	4
.nv.constant0._ZN5flash44flash_bwd_dq_dk_dv_loop_seqk_parallel_kernelI23Flash_bwd_kernel_traitsILi96ELi64ELi128ELi8ELi2ELi4ELi4ELb1ELb0EN7cutlass10bfloat16_tE19Flash_kernel_traitsILi96ELi64ELi128ELi8ES3_EELb0ELb0ELb0ELb0ELb0ELb0ELb1EEEvNS_16Flash_bwd_paramsE:
	.zero		1168


//--------------------- .nv.constant0._ZN5flash44flash_bwd_dq_dk_dv_loop_seqk_parallel_kernelI23Flash_bwd_kernel_traitsILi96ELi64ELi128ELi8ELi2ELi4ELi4ELb1ELb0EN7cutlass10bfloat16_tE19Flash_kernel_traitsILi96ELi64ELi128ELi8ES3_EELb1ELb0ELb1ELb0ELb0ELb0ELb0EEEvNS_16Flash_bwd_paramsE --------------------------
	.section	.nv.constant0._ZN5flash44flash_bwd_dq_dk_dv_loop_seqk_parallel_kernelI23Flash_bwd_kernel_traitsILi96ELi64ELi128ELi8ELi2ELi4ELi4ELb1ELb0EN7cutlass10bfloat16_tE19Flash_kernel_traitsILi96ELi64ELi128ELi8ES3_EELb1ELb0ELb1ELb0ELb0ELb0ELb0EEEvNS_16Flash_bwd_paramsE,"a",@progbits
	.sectionflags	@""
	.align	4
.nv.constant0._ZN5flash44flash_bwd_dq_dk_dv_loop_seqk_parallel_kernelI23Flash_bwd_kernel_traitsILi96ELi64ELi128ELi8ELi2ELi4ELi4ELb1ELb0EN7cutlass10bfloat16_tE19Flash_kernel_traitsILi96ELi64ELi128ELi8ES3_EELb1ELb0ELb1ELb0ELb0ELb0ELb0EEEvNS_16Flash_bwd_paramsE:
	.zero		1168


//--------------------- .nv.constant0._ZN5flash44flash_bwd_dq_dk_dv_loop_seqk_parallel_kernelI23Flash_bwd_kernel_traitsILi96ELi64ELi128ELi8ELi2ELi4ELi4ELb1ELb0EN7cutlass10bfloat16_tE19Flash_kernel_traitsILi96ELi64ELi128ELi8ES3_EELb0ELb0ELb1ELb0ELb0ELb0ELb1EEEvNS_16Flash_bwd_paramsE --------------------------
	.section	.nv.constant0._ZN5flash44flash_bwd_dq_dk_dv_loop_seqk_parallel_kernelI23Flash_bwd_kernel_traitsILi96ELi64ELi128ELi8ELi2ELi4ELi4ELb1ELb0EN7cutlass10bfloat16_tE19Flash_kernel_traitsILi96ELi64ELi128ELi8ES3_EELb0ELb0ELb1ELb0ELb0ELb0ELb1EEEvNS_16Flash_bwd_paramsE,"a",@progbits
	.sectionflags	@""
	.align	4
.nv.constant0._ZN5flash44flash_bwd_dq_dk_dv_loop_seqk_parallel_kernelI23Flash_bwd_kernel_traitsILi96ELi64ELi128ELi8ELi2ELi4ELi4ELb1ELb0EN7cutlass10bfloat16_tE19Flash_kernel_traitsILi96ELi64ELi128ELi8ES3_EELb0ELb0ELb1ELb0ELb0ELb0ELb1EEEvNS_16Flash_bwd_paramsE:
	.zero		1168


//--------------------- .nv.constant0._ZN5flash44flash_bwd_dq_dk_dv_loop_seqk_parallel_kernelI23Flash_bwd_kernel_traitsILi96ELi64ELi128ELi8ELi2ELi4ELi4ELb1ELb0EN7cutlass10bfloat16_tE19Flash_kernel_traitsILi96ELi64ELi128ELi8ES3_EELb1ELb0ELb0ELb0ELb1ELb1ELb0EEEvNS_16Flash_bwd_paramsE --------------------------
	.section	.nv.constant0._ZN5flash44flash_bwd_dq_dk_dv_loop_seqk_parallel_kernelI23Flash_bwd_kernel_traitsILi96ELi64ELi128ELi8ELi2ELi4ELi4ELb1ELb0EN7cutlass10bfloat16_tE19Flash_kernel_traitsILi96ELi64ELi128ELi8ES3_EELb1ELb0ELb0ELb0ELb1ELb1ELb0EEEvNS_16Flash_bwd_paramsE,"a",@progbits
	.sectionflags	@""
	.align	4
.nv.constant0._ZN5flash44flash_bwd_dq_dk_dv_loop_seqk_parallel_kernelI23Flash_bwd_kernel_traitsILi96ELi64ELi128ELi8ELi2ELi4ELi4ELb1ELb0EN7cutlass10bfloat16_tE19Flash_kernel_traitsILi96ELi64ELi128ELi8ES3_EELb1ELb0ELb0ELb0ELb1ELb1ELb0EEEvNS_16Flash_bwd_paramsE:
	.zero		1168


//--------------------- .nv.constant0._ZN5flash44flash_bwd_dq_dk_dv_loop_seqk_parallel_kernelI23Flash_bwd_kernel_traitsILi96ELi64ELi128ELi8ELi2ELi4ELi4ELb1ELb0EN7cutlass10bfloat16_tE19Flash_kernel_traitsILi96ELi64ELi128ELi8ES3_EELb0ELb0ELb0ELb0ELb1ELb1ELb1EEEvNS_16Flash_bwd_paramsE --------------------------
	.section	.nv.constant0._ZN5flash44flash_bwd_dq_dk_dv_loop_seqk_parallel_kernelI23Flash_bwd_kernel_traitsILi96ELi64ELi128ELi8ELi2ELi4ELi4ELb1ELb0EN7cutlass10bfloat16_tE19Flash_kernel_traitsILi96ELi64ELi128ELi8ES3_EELb0ELb0ELb0ELb0ELb1ELb1ELb1EEEvNS_16Flash_bwd_paramsE,"a",@progbits
	.sectionflags	@""
	.align	4
.nv.constant0._ZN5flash44flash_bwd_dq_dk_dv_loop_seqk_parallel_kernelI23Flash_bwd_kernel_traitsILi96ELi64ELi128ELi8ELi2ELi4ELi4ELb1ELb0EN7cutlass10bfloat16_tE19Flash_kernel_traitsILi96ELi64ELi128ELi8ES3_EELb0ELb0ELb0ELb0ELb1ELb1ELb1EEEvNS_16Flash_bwd_paramsE:
	.zero		1168


//--------------------- .nv.constant0._ZN5flash44flash_bwd_dq_dk_dv_loop_seqk_parallel_kernelI23Flash_bwd_kernel_traitsILi96ELi64ELi128ELi8ELi2ELi4ELi4ELb1ELb0EN7cutlass10bfloat16_tE19Flash_kernel_traitsILi96ELi64ELi128ELi8ES3_EELb1ELb0ELb0ELb1ELb0ELb0ELb0EEEvNS_16Flash_bwd_paramsE --------------------------
	.section	.nv.constant0._ZN5flash44flash_bwd_dq_dk_dv_loop_seqk_parallel_kernelI23Flash_bwd_kernel_traitsILi96ELi64ELi128ELi8ELi2ELi4ELi4ELb1ELb0EN7cutlass10bfloat16_tE19Flash_kernel_traitsILi96ELi64ELi128ELi8ES3_EELb1ELb0ELb0ELb1ELb0ELb0ELb0EEEvNS_16Flash_bwd_paramsE,"a",@progbits
	.sectionflags	@""
	.align	4
.nv.constant0._ZN5flash44flash_bwd_dq_dk_dv_loop_seqk_parallel_kernelI23Flash_bwd_kernel_traitsILi96ELi64ELi128ELi8ELi2ELi4ELi4ELb1ELb0EN7cutlass10bfloat16_tE19Flash_kernel_traitsILi96ELi64ELi128ELi8ES3_EELb1ELb0ELb0ELb1ELb0ELb0ELb0EEEvNS_16Flash_bwd_paramsE:
	.zero		1168


//--------------------- .nv.constant0._ZN5flash44flash_bwd_dq_dk_dv_loop_seqk_parallel_kernelI23Flash_bwd_kernel_traitsILi96ELi64ELi128ELi8ELi2ELi4ELi4ELb1ELb0EN7cutlass10bfloat16_tE19Flash_kernel_traitsILi96ELi64ELi128ELi8ES3_EELb0ELb0ELb0ELb1ELb0ELb0ELb1EEEvNS_16Flash_bwd_paramsE --------------------------
	.section	.nv.constant0._ZN5flash44flash_bwd_dq_dk_dv_loop_seqk_parallel_kernelI23Flash_bwd_kernel_traitsILi96ELi64ELi128ELi8ELi2ELi4ELi4ELb1ELb0EN7cutlass10bfloat16_tE19Flash_kernel_traitsILi96ELi64ELi128ELi8ES3_EELb0ELb0ELb0ELb1ELb0ELb0ELb1EEEvNS_16Flash_bwd_paramsE,"a",@progbits
	.sectionflags	@""
	.align	4
.nv.constant0._ZN5flash44flash_bwd_dq_dk_dv_loop_seqk_parallel_kernelI23Flash_bwd_kernel_traitsILi96ELi64ELi128ELi8ELi2ELi4ELi4ELb1ELb0EN7cutlass10bfloat16_tE19Flash_kernel_traitsILi96ELi64ELi128ELi8ES3_EELb0ELb0ELb0ELb1ELb0ELb0ELb1EEEvNS_16Flash_bwd_paramsE:
	.zero		1168


//--------------------- .nv.constant0._ZN5flash44flash_bwd_dq_dk_dv_loop_seqk_parallel_kernelI23Flash_bwd_kernel_traitsILi96ELi64ELi128ELi8ELi2ELi4ELi4ELb1ELb0EN7cutlass10bfloat16_tE19Flash_kernel_traitsILi96ELi64ELi128ELi8ES3_EELb1ELb0ELb1ELb0ELb0ELb1ELb0EEEvNS_16Flash_bwd_paramsE --------------------------
	.section	.nv.constant0._ZN5flash44flash_bwd_dq_dk_dv_loop_seqk_parallel_kernelI23Flash_bwd_kernel_traitsILi96ELi64ELi128ELi8ELi2ELi4ELi4ELb1ELb0EN7cutlass10bfloat16_tE19Flash_kernel_traitsILi96ELi64ELi128ELi8ES3_EELb1ELb0ELb1ELb0ELb0ELb1ELb0EEEvNS_16Flash_bwd_paramsE,"a",@progbits
	.sectionflags	@""
	.align	4
.nv.constant0._ZN5flash44flash_bwd_dq_dk_dv_loop_seqk_parallel_kernelI23Flash_bwd_kernel_traitsILi96ELi64ELi128ELi8ELi2ELi4ELi4ELb1ELb0EN7cutlass10bfloat16_tE19Flash_kernel_traitsILi96ELi64ELi128ELi8ES3_EELb1ELb0ELb1ELb0ELb0ELb1ELb0EEEvNS_16Flash_bwd_paramsE:
	.zero		1168


//--------------------- .nv.constant0._ZN5flash44flash_bwd_dq_dk_dv_loop_seqk_parallel_kernelI23Flash_bwd_kernel_traitsILi96ELi64ELi128ELi8ELi2ELi4ELi4ELb1ELb0EN7cutlass10bfloat16_tE19Flash_kernel_traitsILi96ELi64ELi128ELi8ES3_EELb0ELb0ELb1ELb0ELb0ELb1ELb1EEEvNS_16Flash_bwd_paramsE --------------------------
	.section	.nv.constant0._ZN5flash44flash_bwd_dq_dk_dv_loop_seqk_parallel_kernelI23Flash_bwd_kernel_traitsILi96ELi64ELi128ELi8ELi2ELi4ELi4ELb1ELb0EN7cutlass10bfloat16_tE19Flash_kernel_traitsILi96ELi64ELi128ELi8ES3_EELb0ELb0ELb1ELb0ELb0ELb1ELb1EEEvNS_16Flash_bwd_paramsE,"a",@progbits
	.sectionflags	@""
	.align	4
.nv.constant0._ZN5flash44flash_bwd_dq_dk_dv_loop_seqk_parallel_kernelI23Flash_bwd_kernel_traitsILi96ELi64ELi128ELi8ELi2ELi4ELi4ELb1ELb0EN7cutlass10bfloat16_tE19Flash_kernel_traitsILi96ELi64ELi128ELi8ES3_EELb0ELb0ELb1ELb0ELb0ELb1ELb1EEEvNS_16Flash_bwd_paramsE:
	.zero		1168


//--------------------- .nv.constant0._ZN5flash44flash_bwd_dq_dk_dv_loop_seqk_parallel_kernelI23Flash_bwd_kernel_traitsILi96ELi64ELi128ELi8ELi2ELi4ELi4ELb1ELb0EN7cutlass10bfloat16_tE19Flash_kernel_traitsILi96ELi64ELi128ELi8ES3_EELb1ELb0ELb1ELb1ELb0ELb0ELb0EEEvNS_16Flash_bwd_paramsE --------------------------
	.section	.nv.constant0._ZN5flash44flash_bwd_dq_dk_dv_loop_seqk_parallel_kernelI23Flash_bwd_kernel_traitsILi96ELi64ELi128ELi8ELi2ELi4ELi4ELb1ELb0EN7cutlass10bfloat16_tE19Flash_kernel_traitsILi96ELi64ELi128ELi8ES3_EELb1ELb0ELb1ELb1ELb0ELb0ELb0EEEvNS_16Flash_bwd_paramsE,"a",@progbits
	.sectionflags	@""
	.align	4
.nv.constant0._ZN5flash44flash_bwd_dq_dk_dv_loop_seqk_parallel_kernelI23Flash_bwd_kernel_traitsILi96ELi64ELi128ELi8ELi2ELi4ELi4ELb1ELb0EN7cutlass10bfloat16_tE19Flash_kernel_traitsILi96ELi64ELi128ELi8ES3_EELb1ELb0ELb1ELb1ELb0ELb0ELb0EEEvNS_16Flash_bwd_paramsE:
	.zero		1168


//--------------------- .nv.constant0._ZN5flash44flash_bwd_dq_dk_dv_loop_seqk_parallel_kernelI23Flash_bwd_kernel_traitsILi96ELi64ELi128ELi8ELi2ELi4ELi4ELb1ELb0EN7cutlass10bfloat16_tE19Flash_kernel_traitsILi96ELi64ELi128ELi8ES3_EELb0ELb0ELb1ELb1ELb0ELb0ELb1EEEvNS_16Flash_bwd_paramsE --------------------------
	.section	.nv.constant0._ZN5flash44flash_bwd_dq_dk_dv_loop_seqk_parallel_kernelI23Flash_bwd_kernel_traitsILi96ELi64ELi128ELi8ELi2ELi4ELi4ELb1ELb0EN7cutlass10bfloat16_tE19Flash_kernel_traitsILi96ELi64ELi128ELi8ES3_EELb0ELb0ELb1ELb1ELb0ELb0ELb1EEEvNS_16Flash_bwd_paramsE,"a",@progbits
	.sectionflags	@""
	.align	4
.nv.constant0._ZN5flash44flash_bwd_dq_dk_dv_loop_seqk_parallel_kernelI23Flash_bwd_kernel_traitsILi96ELi64ELi128ELi8ELi2ELi4ELi4ELb1ELb0EN7cutlass10bfloat16_tE19Flash_kernel_traitsILi96ELi64ELi128ELi8ES3_EELb0ELb0ELb1ELb1ELb0ELb0ELb1EEEvNS_16Flash_bwd_paramsE:
	.zero		1168


//--------------------- .nv.constant0._ZN5flash25flash_bwd_dot_do_o_kernelILb0E23Flash_bwd_kernel_traitsILi96ELi64ELi128ELi8ELi2ELi4ELi4ELb1ELb0EN7cutlass10bfloat16_tE19Flash_kernel_traitsILi96ELi64ELi128ELi8ES3_EEEEvNS_16Flash_bwd_paramsE --------------------------
	.section	.nv.constant0._ZN5flash25flash_bwd_dot_do_o_kernelILb0E23Flash_bwd_kernel_traitsILi96ELi64ELi128ELi8ELi2ELi4ELi4ELb1ELb0EN7cutlass10bfloat16_tE19Flash_kernel_traitsILi96ELi64ELi128ELi8ES3_EEEEvNS_16Flash_bwd_paramsE,"a",@progbits
	.sectionflags	@""
	.align	4
.nv.constant0._ZN5flash25flash_bwd_dot_do_o_kernelILb0E23Flash_bwd_kernel_traitsILi96ELi64ELi128ELi8ELi2ELi4ELi4ELb1ELb0EN7cutlass10bfloat16_tE19Flash_kernel_traitsILi96ELi64ELi128ELi8ES3_EEEEvNS_16Flash_bwd_paramsE:
	.zero		1168


//--------------------- .nv.constant0._ZN5flash25flash_bwd_dot_do_o_kernelILb1E23Flash_bwd_kernel_traitsILi96ELi64ELi128ELi8ELi2ELi4ELi4ELb1ELb0EN7cutlass10bfloat16_tE19Flash_kernel_traitsILi96ELi64ELi128ELi8ES3_EEEEvNS_16Flash_bwd_paramsE --------------------------
	.section	.nv.constant0._ZN5flash25flash_bwd_dot_do_o_kernelILb1E23Flash_bwd_kernel_traitsILi96ELi64ELi128ELi8ELi2ELi4ELi4ELb1ELb0EN7cutlass10bfloat16_tE19Flash_kernel_traitsILi96ELi64ELi128ELi8ES3_EEEEvNS_16Flash_bwd_paramsE,"a",@progbits
	.sectionflags	@""
	.align	4
.nv.constant0._ZN5flash25flash_bwd_dot_do_o_kernelILb1E23Flash_bwd_kernel_traitsILi96ELi64ELi128ELi8ELi2ELi4ELi4ELb1ELb0EN7cutlass10bfloat16_tE19Flash_kernel_traitsILi96ELi64ELi128ELi8ES3_EEEEvNS_16Flash_bwd_paramsE:
	.zero		1168


//--------------------- .nv.constant0._ZN5flash27flash_bwd_convert_dq_kernelI23Flash_bwd_kernel_traitsILi96ELi64ELi128ELi8ELi2ELi4ELi4ELb0ELb0EN7cutlass10bfloat16_tE19Flash_kernel_traitsILi96ELi64ELi128ELi8ES3_EEEEvNS_16Flash_bwd_paramsEi --------------------------
	.section	.nv.constant0._ZN5flash27flash_bwd_convert_dq_kernelI23Flash_bwd_kernel_traitsILi96ELi64ELi128ELi8ELi2ELi4ELi4ELb0ELb0EN7cutlass10bfloat16_tE19Flash_kernel_traitsILi96ELi64ELi128ELi8ES3_EEEEvNS_16Flash_bwd_paramsEi,"a",@progbits
	.sectionflags	@""
	.align	4
.nv.constant0._ZN5flash27flash_bwd_convert_dq_kernelI23Flash_bwd_kernel_traitsILi96ELi64ELi128ELi8ELi2ELi4ELi4ELb0ELb0EN7cutlass10bfloat16_tE19Flash_kernel_traitsILi96ELi64ELi128ELi8ES3_EEEEvNS_16Flash_bwd_paramsEi:
	.zero		1172


//--------------------- .nv.constant0._ZN5flash44flash_bwd_dq_dk_dv_loop_seqk_parallel_kernelI23Flash_bwd_kernel_traitsILi96ELi64ELi128ELi8ELi2ELi4ELi4ELb0ELb0EN7cutlass10bfloat16_tE19Flash_kernel_traitsILi96ELi64ELi128ELi8ES3_EELb1ELb0ELb0ELb0ELb0ELb1ELb0EEEvNS_16Flash_bwd_paramsE --------------------------
	.section	.nv.constant0._ZN5flash44flash_bwd_dq_dk_dv_loop_seqk_parallel_kernelI23Flash_bwd_kernel_traitsILi96ELi64ELi128ELi8ELi2ELi4ELi4ELb0ELb0EN7cutlass10bfloat16_tE19Flash_kernel_traitsILi96ELi64ELi128ELi8ES3_EELb1ELb0ELb0ELb0ELb0ELb1ELb0EEEvNS_16Flash_bwd_paramsE,"a",@progbits
	.sectionflags	@""
	.align	4
.nv.constant0._ZN5flash44flash_bwd_dq_dk_dv_loop_seqk_parallel_kernelI23Flash_bwd_kernel_traitsILi96ELi64ELi128ELi8ELi2ELi4ELi4ELb0ELb0EN7cutlass10bfloat16_tE19Flash_kernel_traitsILi96ELi64ELi128ELi8ES3_EELb1ELb0ELb0ELb0ELb0ELb1ELb0EEEvNS_16Flash_bwd_paramsE:
	.zero		1168


//--------------------- .nv.constant0._ZN5flash44flash_bwd_dq_dk_dv_loop_seqk_parallel_kernelI23Flash_bwd_kernel_traitsILi96ELi64ELi128ELi8ELi2ELi4ELi4ELb0ELb0EN7cutlass10bfloat16_tE19Flash_kernel_traitsILi96ELi64ELi128ELi8ES3_EELb0ELb0ELb0ELb0ELb0ELb1ELb1EEEvNS_16Flash_bwd_paramsE --------------------------
	.section	.nv.constant0._ZN5flash44flash_bwd_dq_dk_dv_loop_seqk_parallel_kernelI23Flash_bwd_kernel_traitsILi96ELi64ELi128ELi8ELi2ELi4ELi4ELb0ELb0EN7cutlass10bfloat16_tE19Flash_kernel_traitsILi96ELi64ELi128ELi8ES3_EELb0ELb0ELb0ELb0ELb0ELb1ELb1EEEvNS_16Flash_bwd_paramsE,"a",@progbits
	.sectionflags	@""
	.align	4
.nv.constant0._ZN5flash44flash_bwd_dq_dk_dv_loop_seqk_parallel_kernelI23Flash_bwd_kernel_traitsILi96ELi64ELi128ELi8ELi2ELi4ELi4ELb0ELb0EN7cutlass10bfloat16_tE19Flash_kernel_traitsILi96ELi64ELi128ELi8ES3_EELb0ELb0ELb0ELb0ELb0ELb1ELb1EEEvNS_16Flash_bwd_paramsE:
	.zero		1168


//--------------------- .nv.constant0._ZN5flash44flash_bwd_dq_dk_dv_loop_seqk_parallel_kernelI23Flash_bwd_kernel_traitsILi96ELi64ELi128ELi8ELi2ELi4ELi4ELb0ELb0EN7cutlass10bfloat16_tE19Flash_kernel_traitsILi96ELi64ELi128ELi8ES3_EELb1ELb0ELb0ELb0ELb0ELb0ELb0EEEvNS_16Flash_bwd_paramsE --------------------------
	.section	.nv.constant0._ZN5flash44flash_bwd_dq_dk_dv_loop_seqk_parallel_kernelI23Flash_bwd_kernel_traitsILi96ELi64ELi128ELi8ELi2ELi4ELi4ELb0ELb0EN7cutlass10bfloat16_tE19Flash_kernel_traitsILi96ELi64ELi128ELi8ES3_EELb1ELb0ELb0ELb0ELb0ELb0ELb0EEEvNS_16Flash_bwd_paramsE,"a",@progbits
	.sectionflags	@""
	.align	4
.nv.constant0._ZN5flash44flash_bwd_dq_dk_dv_loop_seqk_parallel_kernelI23Flash_bwd_kernel_traitsILi96ELi64ELi128ELi8ELi2ELi4ELi4ELb0ELb0EN7cutlass10bfloat16_tE19Flash_kernel_traitsILi96ELi64ELi128ELi8ES3_EELb1ELb0ELb0ELb0ELb0ELb0ELb0EEEvNS_16Flash_bwd_paramsE:
	.zero		1168


//--------------------- .nv.constant0._ZN5flash44flash_bwd_dq_dk_dv_loop_seqk_parallel_kernelI23Flash_bwd_kernel_traitsILi96ELi64ELi128ELi8ELi2ELi4ELi4ELb0ELb0EN7cutlass10bfloat16_tE19Flash_kernel_traitsILi96ELi64ELi128ELi8ES3_EELb0ELb0ELb0ELb0ELb0ELb0ELb1EEEvNS_16Flash_bwd_paramsE --------------------------
	.section	.nv.constant0._ZN5flash44flash_bwd_dq_dk_dv_loop_seqk_parallel_kernelI23Flash_bwd_kernel_traitsILi96ELi64ELi128ELi8ELi2ELi4ELi4ELb0ELb0EN7cutlass10bfloat16_tE19Flash_kernel_traitsILi96ELi64ELi128ELi8ES3_EELb0ELb0ELb0ELb0ELb0ELb0ELb1EEEvNS_16Flash_bwd_paramsE,"a",@progbits
	.sectionflags	@""
	.align	4
.nv.constant0._ZN5flash44flash_bwd_dq_dk_dv_loop_seqk_parallel_kernelI23Flash_bwd_kernel_traitsILi96ELi64ELi128ELi8ELi2ELi4ELi4ELb0ELb0EN7cutlass10bfloat16_tE19Flash_kernel_traitsILi96ELi64ELi128ELi8ES3_EELb0ELb0ELb0ELb0ELb0ELb0ELb1EEEvNS_16Flash_bwd_paramsE:
	.zero		1168


//--------------------- .nv.constant0._ZN5flash44flash_bwd_dq_dk_dv_loop_seqk_parallel_kernelI23Flash_bwd_kernel_traitsILi96ELi64ELi128ELi8ELi2ELi4ELi4ELb0ELb0EN7cutlass10bfloat16_tE19Flash_kernel_traitsILi96ELi64ELi128ELi8ES3_EELb1ELb0ELb1ELb0ELb0ELb0ELb0EEEvNS_16Flash_bwd_paramsE --------------------------
	.section	.nv.constant0._ZN5flash44flash_bwd_dq_dk_dv_loop_seqk_parallel_kernelI23Flash_bwd_kernel_traitsILi96ELi64ELi128ELi8ELi2ELi4ELi4ELb0ELb0EN7cutlass10bfloat16_tE19Flash_kernel_traitsILi96ELi64ELi128ELi8ES3_EELb1ELb0ELb1ELb0ELb0ELb0ELb0EEEvNS_16Flash_bwd_paramsE,"a",@progbits
	.sectionflags	@""
	.align	4
.nv.constant0._ZN5flash44flash_bwd_dq_dk_dv_loop_seqk_parallel_kernelI23Flash_bwd_kernel_traitsILi96ELi64ELi128ELi8ELi2ELi4ELi4ELb0ELb0EN7cutlass10bfloat16_tE19Flash_kernel_traitsILi96ELi64ELi128ELi8ES3_EELb1ELb0ELb1ELb0ELb0ELb0ELb0EEEvNS_16Flash_bwd_paramsE:
	.zero		1168


//--------------------- .nv.constant0._ZN5flash44flash_bwd_dq_dk_dv_loop_seqk_parallel_kernelI23Flash_bwd_kernel_traitsILi96ELi64ELi128ELi8ELi2ELi4ELi4ELb0ELb0EN7cutlass10bfloat16_tE19Flash_kernel_traitsILi96ELi64ELi128ELi8ES3_EELb0ELb0ELb1ELb0ELb0ELb0ELb1EEEvNS_16Flash_bwd_paramsE --------------------------
	.section	.nv.constant0._ZN5flash44flash_bwd_dq_dk_dv_loop_seqk_parallel_kernelI23Flash_bwd_kernel_traitsILi96ELi64ELi128ELi8ELi2ELi4ELi4ELb0ELb0EN7cutlass10bfloat16_tE19Flash_kernel_traitsILi96ELi64ELi128ELi8ES3_EELb0ELb0ELb1ELb0ELb0ELb0ELb1EEEvNS_16Flash_bwd_paramsE,"a",@progbits
	.sectionflags	@""
	.align	4
.nv.constant0._ZN5flash44flash_bwd_dq_dk_dv_loop_seqk_parallel_kernelI23Flash_bwd_kernel_traitsILi96ELi64ELi128ELi8ELi2ELi4ELi4ELb0ELb0EN7cutlass10bfloat16_tE19Flash_kernel_traitsILi96ELi64ELi128ELi8ES3_EELb0ELb0ELb1ELb0ELb0ELb0ELb1EEEvNS_16Flash_bwd_paramsE:
	.zero		1168


//--------------------- .nv.constant0._ZN5flash44flash_bwd_dq_dk_dv_loop_seqk_parallel_kernelI23Flash_bwd_kernel_traitsILi96ELi64ELi128ELi8ELi2ELi4ELi4ELb0ELb0EN7cutlass10bfloat16_tE19Flash_kernel_traitsILi96ELi64ELi128ELi8ES3_EELb1ELb0ELb0ELb0ELb1ELb1ELb0EEEvNS_16Flash_bwd_paramsE --------------------------
	.section	.nv.constant0._ZN5flash44flash_bwd_dq_dk_dv_loop_seqk_parallel_kernelI23Flash_bwd_kernel_traitsILi96ELi64ELi128ELi8ELi2ELi4ELi4ELb0ELb0EN7cutlass10bfloat16_tE19Flash_kernel_traitsILi96ELi64ELi128ELi8ES3_EELb1ELb0ELb0ELb0ELb1ELb1ELb0EEEvNS_16Flash_bwd_paramsE,"a",@progbits
	.sectionflags	@""
	.align	4
.nv.constant0._ZN5flash44flash_bwd_dq_dk_dv_loop_seqk_parallel_kernelI23Flash_bwd_kernel_traitsILi96ELi64ELi128ELi8ELi2ELi4ELi4ELb0ELb0EN7cutlass10bfloat16_tE19Flash_kernel_traitsILi96ELi64ELi128ELi8ES3_EELb1ELb0ELb0ELb0ELb1ELb1ELb0EEEvNS_16Flash_bwd_paramsE:
	.zero		1168


//--------------------- .nv.constant0._ZN5flash44flash_bwd_dq_dk_dv_loop_seqk_parallel_kernelI23Flash_bwd_kernel_traitsILi96ELi64ELi128ELi8ELi2ELi4ELi4ELb0ELb0EN7cutlass10bfloat16_tE19Flash_kernel_traitsILi96ELi64ELi128ELi8ES3_EELb0ELb0ELb0ELb0ELb1ELb1ELb1EEEvNS_16Flash_bwd_paramsE --------------------------
	.section	.nv.constant0._ZN5flash44flash_bwd_dq_dk_dv_loop_seqk_parallel_kernelI23Flash_bwd_kernel_traitsILi96ELi64ELi128ELi8ELi2ELi4ELi4ELb0ELb0EN7cutlass10bfloat16_tE19Flash_kernel_traitsILi96ELi64ELi128ELi8ES3_EELb0ELb0ELb0ELb0ELb1ELb1ELb1EEEvNS_16Flash_bwd_paramsE,"a",@progbits
	.sectionflags	@""
	.align	4
.nv.constant0._ZN5flash44flash_bwd_dq_dk_dv_loop_seqk_parallel_kernelI23Flash_bwd_kernel_traitsILi96ELi64ELi128ELi8ELi2ELi4ELi4ELb0ELb0EN7cutlass10bfloat16_tE19Flash_kernel_traitsILi96ELi64ELi128ELi8ES3_EELb0ELb0ELb0ELb0ELb1ELb1ELb1EEEvNS_16Flash_bwd_paramsE:
	.zero		1168


//--------------------- .nv.constant0._ZN5flash44flash_bwd_dq_dk_dv_loop_seqk_parallel_kernelI23Flash_bwd_kernel_traitsILi96ELi64ELi128ELi8ELi2ELi4ELi4ELb0ELb0EN7cutlass10bfloat16_tE19Flash_kernel_traitsILi96ELi64ELi128ELi8ES3_EELb1ELb0ELb0ELb1ELb0ELb0ELb0EEEvNS_16Flash_bwd_paramsE --------------------------
	.section	.nv.constant0._ZN5flash44flash_bwd_dq_dk_dv_loop_seqk_parallel_kernelI23Flash_bwd_kernel_traitsILi96ELi64ELi128ELi8ELi2ELi4ELi4ELb0ELb0EN7cutlass10bfloat16_tE19Flash_kernel_traitsILi96ELi64ELi128ELi8ES3_EELb1ELb0ELb0ELb1ELb0ELb0ELb0EEEvNS_16Flash_bwd_paramsE,"a",@progbits
	.sectionflags	@""
	.align	4
.nv.constant0._ZN5flash44flash_bwd_dq_dk_dv_loop_seqk_parallel_kernelI23Flash_bwd_kernel_traitsILi96ELi64ELi128ELi8ELi2ELi4ELi4ELb0ELb0EN7cutlass10bfloat16_tE19Flash_kernel_traitsILi96ELi64ELi128ELi8ES3_EELb1ELb0ELb0ELb1ELb0ELb0ELb0EEEvNS_16Flash_bwd_paramsE:
	.zero		1168


//--------------------- .nv.constant0._ZN5flash44flash_bwd_dq_dk_dv_loop_seqk_parallel_kernelI23Flash_bwd_kernel_traitsILi96ELi64ELi128ELi8ELi2ELi4ELi4ELb0ELb0EN7cutlass10bfloat16_tE19Flash_kernel_traitsILi96ELi64ELi128ELi8ES3_EELb0ELb0ELb0ELb1ELb0ELb0ELb1EEEvNS_16Flash_bwd_paramsE --------------------------
	.section	.nv.constant0._ZN5flash44flash_bwd_dq_dk_dv_loop_seqk_parallel_kernelI23Flash_bwd_kernel_traitsILi96ELi64ELi128ELi8ELi2ELi4ELi4ELb0ELb0EN7cutlass10bfloat16_tE19Flash_kernel_traitsILi96ELi64ELi128ELi8ES3_EELb0ELb0ELb0ELb1ELb0ELb0ELb1EEEvNS_16Flash_bwd_paramsE,"a",@progbits
	.sectionflags	@""
	.align	4
.nv.constant0._ZN5flash44flash_bwd_dq_dk_dv_loop_seqk_parallel_kernelI23Flash_bwd_kernel_traitsILi96ELi64ELi128ELi8ELi2ELi4ELi4ELb0ELb0EN7cutlass10bfloat16_tE19Flash_kernel_traitsILi96ELi64ELi128ELi8ES3_EELb0ELb0ELb0ELb1ELb0ELb0ELb1EEEvNS_16Flash_bwd_paramsE:
	.zero		1168


//--------------------- .nv.constant0._ZN5flash44flash_bwd_dq_dk_dv_loop_seqk_parallel_kernelI23Flash_bwd_kernel_traitsILi96ELi64ELi128ELi8ELi2ELi4ELi4ELb0ELb0EN7cutlass10bfloat16_tE19Flash_kernel_traitsILi96ELi64ELi128ELi8ES3_EELb1ELb0ELb1ELb0ELb0ELb1ELb0EEEvNS_16Flash_bwd_paramsE --------------------------
	.section	.nv.constant0._ZN5flash44flash_bwd_dq_dk_dv_loop_seqk_parallel_kernelI23Flash_bwd_kernel_traitsILi96ELi64ELi128ELi8ELi2ELi4ELi4ELb0ELb0EN7cutlass10bfloat16_tE19Flash_kernel_traitsILi96ELi64ELi128ELi8ES3_EELb1ELb0ELb1ELb0ELb0ELb1ELb0EEEvNS_16Flash_bwd_paramsE,"a",@progbits
	.sectionflags	@""
	.align	4
.nv.constant0._ZN5flash44flash_bwd_dq_dk_dv_loop_seqk_parallel_kernelI23Flash_bwd_kernel_traitsILi96ELi64ELi128ELi8ELi2ELi4ELi4ELb0ELb0EN7cutlass10bfloat16_tE19Flash_kernel_traitsILi96ELi64ELi128ELi8ES3_EELb1ELb0ELb1ELb0ELb0ELb1ELb0EEEvNS_16Flash_bwd_paramsE:
	.zero		1168


//--------------------- .nv.constant0._ZN5flash44flash_bwd_dq_dk_dv_loop_seqk_parallel_kernelI23Flash_bwd_kernel_traitsILi96ELi64ELi128ELi8ELi2ELi4ELi4ELb0ELb0EN7cutlass10bfloat16_tE19Flash_kernel_traitsILi96ELi64ELi128ELi8ES3_EELb0ELb0ELb1ELb0ELb0ELb1ELb1EEEvNS_16Flash_bwd_paramsE --------------------------
	.section	.nv.constant0._ZN5flash44flash_bwd_dq_dk_dv_loop_seqk_parallel_kernelI23Flash_bwd_kernel_traitsILi96ELi64ELi128ELi8ELi2ELi4ELi4ELb0ELb0EN7cutlass10bfloat16_tE19Flash_kernel_traitsILi96ELi64ELi128ELi8ES3_EELb0ELb0ELb1ELb0ELb0ELb1ELb1EEEvNS_16Flash_bwd_paramsE,"a",@progbits
	.sectionflags	@""
	.align	4
.nv.constant0._ZN5flash44flash_bwd_dq_dk_dv_loop_seqk_parallel_kernelI23Flash_bwd_kernel_traitsILi96ELi64ELi128ELi8ELi2ELi4ELi4ELb0ELb0EN7cutlass10bfloat16_tE19Flash_kernel_traitsILi96ELi64ELi128ELi8ES3_EELb0ELb0ELb1ELb0ELb0ELb1ELb1EEEvNS_16Flash_bwd_paramsE:
	.zero		1168


//--------------------- .nv.constant0._ZN5flash44flash_bwd_dq_dk_dv_loop_seqk_parallel_kernelI23Flash_bwd_kernel_traitsILi96ELi64ELi128ELi8ELi2ELi4ELi4ELb0ELb0EN7cutlass10bfloat16_tE19Flash_kernel_traitsILi96ELi64ELi128ELi8ES3_EELb1ELb0ELb1ELb1ELb0ELb0ELb0EEEvNS_16Flash_bwd_paramsE --------------------------
	.section	.nv.constant0._ZN5flash44flash_bwd_dq_dk_dv_loop_seqk_parallel_kernelI23Flash_bwd_kernel_traitsILi96ELi64ELi128ELi8ELi2ELi4ELi4ELb0ELb0EN7cutlass10bfloat16_tE19Flash_kernel_traitsILi96ELi64ELi128ELi8ES3_EELb1ELb0ELb1ELb1ELb0ELb0ELb0EEEvNS_16Flash_bwd_paramsE,"a",@progbits
	.sectionflags	@""
	.align	4
.nv.constant0._ZN5flash44flash_bwd_dq_dk_dv_loop_seqk_parallel_kernelI23Flash_bwd_kernel_traitsILi96ELi64ELi128ELi8ELi2ELi4ELi4ELb0ELb0EN7cutlass10bfloat16_tE19Flash_kernel_traitsILi96ELi64ELi128ELi8ES3_EELb1ELb0ELb1ELb1ELb0ELb0ELb0EEEvNS_16Flash_bwd_paramsE:
	.zero		1168


//--------------------- .nv.constant0._ZN5flash44flash_bwd_dq_dk_dv_loop_seqk_parallel_kernelI23Flash_bwd_kernel_traitsILi96ELi64ELi128ELi8ELi2ELi4ELi4ELb0ELb0EN7cutlass10bfloat16_tE19Flash_kernel_traitsILi96ELi64ELi128ELi8ES3_EELb0ELb0ELb1ELb1ELb0ELb0ELb1EEEvNS_16Flash_bwd_paramsE --------------------------
	.section	.nv.constant0._ZN5flash44flash_bwd_dq_dk_dv_loop_seqk_parallel_kernelI23Flash_bwd_kernel_traitsILi96ELi64ELi128ELi8ELi2ELi4ELi4ELb0ELb0EN7cutlass10bfloat16_tE19Flash_kernel_traitsILi96ELi64ELi128ELi8ES3_EELb0ELb0ELb1ELb1ELb0ELb0ELb1EEEvNS_16Flash_bwd_paramsE,"a",@progbits
	.sectionflags	@""
	.align	4
.nv.constant0._ZN5flash44flash_bwd_dq_dk_dv_loop_seqk_parallel_kernelI23Flash_bwd_kernel_traitsILi96ELi64ELi128ELi8ELi2ELi4ELi4ELb0ELb0EN7cutlass10bfloat16_tE19Flash_kernel_traitsILi96ELi64ELi128ELi8ES3_EELb0ELb0ELb1ELb1ELb0ELb0ELb1EEEvNS_16Flash_bwd_paramsE:
	.zero		1168


//--------------------- .nv.constant0._ZN5flash25flash_bwd_dot_do_o_kernelILb0E23Flash_bwd_kernel_traitsILi96ELi64ELi128ELi8ELi2ELi4ELi4ELb0ELb0EN7cutlass10bfloat16_tE19Flash_kernel_traitsILi96ELi64ELi128ELi8ES3_EEEEvNS_16Flash_bwd_paramsE --------------------------
	.section	.nv.constant0._ZN5flash25flash_bwd_dot_do_o_kernelILb0E23Flash_bwd_kernel_traitsILi96ELi64ELi128ELi8ELi2ELi4ELi4ELb0ELb0EN7cutlass10bfloat16_tE19Flash_kernel_traitsILi96ELi64ELi128ELi8ES3_EEEEvNS_16Flash_bwd_paramsE,"a",@progbits
	.sectionflags	@""
	.align	4
.nv.constant0._ZN5flash25flash_bwd_dot_do_o_kernelILb0E23Flash_bwd_kernel_traitsILi96ELi64ELi128ELi8ELi2ELi4ELi4ELb0ELb0EN7cutlass10bfloat16_tE19Flash_kernel_traitsILi96ELi64ELi128ELi8ES3_EEEEvNS_16Flash_bwd_paramsE:
	.zero		1168


//--------------------- .nv.constant0._ZN5flash25flash_bwd_dot_do_o_kernelILb1E23Flash_bwd_kernel_traitsILi96ELi64ELi128ELi8ELi2ELi4ELi4ELb0ELb0EN7cutlass10bfloat16_tE19Flash_kernel_traitsILi96ELi64ELi128ELi8ES3_EEEEvNS_16Flash_bwd_paramsE --------------------------
	.section	.nv.constant0._ZN5flash25flash_bwd_dot_do_o_kernelILb1E23Flash_bwd_kernel_traitsILi96ELi64ELi128ELi8ELi2ELi4ELi4ELb0ELb0EN7cutlass10bfloat16_tE19Flash_kernel_traitsILi96ELi64ELi128ELi8ES3_EEEEvNS_16Flash_bwd_paramsE,"a",@progbits
	.sectionflags	@""
	.align	4
.nv.constant0._ZN5flash25flash_bwd_dot_do_o_kernelILb1E23Flash_bwd_kernel_traitsILi96ELi64ELi128ELi8ELi2ELi4ELi4ELb0ELb0EN7cutlass10bfloat16_tE19Flash_kernel_traitsILi96ELi64ELi128ELi8ES3_EEEEvNS_16Flash_bwd_paramsE:
	.zero		1168


//--------------------- SYMBOLS --------------------------

	.type		.nv.reservedSmem.offset0,@object
	.size		.nv.reservedSmem.offset0,0x4
